	.target	sm_90a

	.elftype	@"ET_EXEC"


//--------------------- .note.nv.tkinfo           --------------------------
	.section	.note.nv.tkinfo,"",@"SHT_NOTE"
	.sectionflags	@"SHF_NOTE_NV_TKINFO"
	.tkinfo
        /*0018*/ 	.word	0x00000002
        /*0030*/ 	.string	""
        /*0030*/ 	.string	"ptxas"
        /*0030*/ 	.string	"Cuda compilation tools, release 13.0, V13.0.88"
        /*0030*/ 	.string	"Build cuda_13.0.r13.0/compiler.36424714_0"
        /*0030*/ 	.string	"-arch sm_90a -m 64 "



//--------------------- .note.nv.cuinfo           --------------------------
	.section	.note.nv.cuinfo,"",@"SHT_NOTE"
	.sectionflags	@"SHF_NOTE_NV_CUINFO"
        /*0018*/ 	.short	0x0002
        /*001a*/ 	.short	0x005a
        /*001c*/ 	.short	0x0082
	.zero		2


//--------------------- .nv.info                  --------------------------
	.section	.nv.info,"",@"SHT_CUDA_INFO"
	.align	4


	//----- nvinfo : EIATTR_REGCOUNT
	.align		4
        /*0000*/ 	.byte	0x04, 0x2f
        /*0002*/ 	.short	(.L_39 - .L_38)
	.align		4
.L_38:
        /*0004*/ 	.word	index@(_ZN2at6native29vectorized_elementwise_kernelILi8EZZZNS0_18GeluCUDAKernelImplERNS_18TensorIteratorBaseENS0_8GeluTypeEENKUlvE_clEvENKUlvE_clEvEUldE_St5arrayIPcLm2EEEEviT0_T1_)
        /*0008*/ 	.word	0x00000020


	//----- nvinfo : EIATTR_FRAME_SIZE
	.align		4
.L_39:
        /*000c*/ 	.byte	0x04, 0x11
        /*000e*/ 	.short	(.L_41 - .L_40)
	.align		4
.L_40:
        /*0010*/ 	.word	index@(_ZN2at6native29vectorized_elementwise_kernelILi8EZZZNS0_18GeluCUDAKernelImplERNS_18TensorIteratorBaseENS0_8GeluTypeEENKUlvE_clEvENKUlvE_clEvEUldE_St5arrayIPcLm2EEEEviT0_T1_)
        /*0014*/ 	.word	0x00000000


	//----- nvinfo : EIATTR_REGCOUNT
	.align		4
.L_41:
        /*0018*/ 	.byte	0x04, 0x2f
        /*001a*/ 	.short	(.L_43 - .L_42)
	.align		4
.L_42:
        /*001c*/ 	.word	index@(_ZN2at6native29vectorized_elementwise_kernelILi4EZZZNS0_18GeluCUDAKernelImplERNS_18TensorIteratorBaseENS0_8GeluTypeEENKUlvE_clEvENKUlvE_clEvEUldE_St5arrayIPcLm2EEEEviT0_T1_)
        /*0020*/ 	.word	0x00000020


	//----- nvinfo : EIATTR_FRAME_SIZE
	.align		4
.L_43:
        /*0024*/ 	.byte	0x04, 0x11
        /*0026*/ 	.short	(.L_45 - .L_44)
	.align		4
.L_44:
        /*0028*/ 	.word	index@(_ZN2at6native29vectorized_elementwise_kernelILi4EZZZNS0_18GeluCUDAKernelImplERNS_18TensorIteratorBaseENS0_8GeluTypeEENKUlvE_clEvENKUlvE_clEvEUldE_St5arrayIPcLm2EEEEviT0_T1_)
        /*002c*/ 	.word	0x00000000


	//----- nvinfo : EIATTR_REGCOUNT
	.align		4
.L_45:
        /*0030*/ 	.byte	0x04, 0x2f
        /*0032*/ 	.short	(.L_47 - .L_46)
	.align		4
.L_46:
        /*0034*/ 	.word	index@(_ZN2at6native29vectorized_elementwise_kernelILi2EZZZNS0_18GeluCUDAKernelImplERNS_18TensorIteratorBaseENS0_8GeluTypeEENKUlvE_clEvENKUlvE_clEvEUldE_St5arrayIPcLm2EEEEviT0_T1_)
        /*0038*/ 	.word	0x00000020


	//----- nvinfo : EIATTR_FRAME_SIZE
	.align		4
.L_47:
        /*003c*/ 	.byte	0x04, 0x11
        /*003e*/ 	.short	(.L_49 - .L_48)
	.align		4
.L_48:
        /*0040*/ 	.word	index@(_ZN2at6native29vectorized_elementwise_kernelILi2EZZZNS0_18GeluCUDAKernelImplERNS_18TensorIteratorBaseENS0_8GeluTypeEENKUlvE_clEvENKUlvE_clEvEUldE_St5arrayIPcLm2EEEEviT0_T1_)
        /*0044*/ 	.word	0x00000000


	//----- nvinfo : EIATTR_REGCOUNT
	.align		4
.L_49:
        /*0048*/ 	.byte	0x04, 0x2f
        /*004a*/ 	.short	(.L_51 - .L_50)
	.align		4
.L_50:
        /*004c*/ 	.word	index@(_ZN2at6native27unrolled_elementwise_kernelIZZZNS0_18GeluCUDAKernelImplERNS_18TensorIteratorBaseENS0_8GeluTypeEENKUlvE_clEvENKUlvE_clEvEUldE_St5arrayIPcLm2EELi4E23TrivialOffsetCalculatorILi1EjESC_NS0_6memory15LoadWithoutCastENSD_16StoreWithoutCastEEEviT_T0_T2_T3_T4_T5_)
        /*0050*/ 	.word	0x0000001c


	//----- nvinfo : EIATTR_FRAME_SIZE
	.align		4
.L_51:
        /*0054*/ 	.byte	0x04, 0x11
        /*0056*/ 	.short	(.L_53 - .L_52)
	.align		4
.L_52:
        /*0058*/ 	.word	index@(_ZN2at6native27unrolled_elementwise_kernelIZZZNS0_18GeluCUDAKernelImplERNS_18TensorIteratorBaseENS0_8GeluTypeEENKUlvE_clEvENKUlvE_clEvEUldE_St5arrayIPcLm2EELi4E23TrivialOffsetCalculatorILi1EjESC_NS0_6memory15LoadWithoutCastENSD_16StoreWithoutCastEEEviT_T0_T2_T3_T4_T5_)
        /*005c*/ 	.word	0x00000000


	//----- nvinfo : EIATTR_REGCOUNT
	.align		4
.L_53:
        /*0060*/ 	.byte	0x04, 0x2f
        /*0062*/ 	.short	(.L_55 - .L_54)
	.align		4
.L_54:
        /*0064*/ 	.word	index@(_ZN2at6native18elementwise_kernelILi128ELi2EZNS0_22gpu_kernel_impl_nocastIZZZNS0_18GeluCUDAKernelImplERNS_18TensorIteratorBaseENS0_8GeluTypeEENKUlvE_clEvENKUlvE_clEvEUldE_EEvS4_RKT_EUliE_EEviT1_)
        /*0068*/ 	.word	0x00000016


	//----- nvinfo : EIATTR_FRAME_SIZE
	.align		4
.L_55:
        /*006c*/ 	.byte	0x04, 0x11
        /*006e*/ 	.short	(.L_57 - .L_56)
	.align		4
.L_56:
        /*0070*/ 	.word	index@(_ZN2at6native18elementwise_kernelILi128ELi2EZNS0_22gpu_kernel_impl_nocastIZZZNS0_18GeluCUDAKernelImplERNS_18TensorIteratorBaseENS0_8GeluTypeEENKUlvE_clEvENKUlvE_clEvEUldE_EEvS4_RKT_EUliE_EEviT1_)
        /*0074*/ 	.word	0x00000000


	//----- nvinfo : EIATTR_REGCOUNT
	.align		4
.L_57:
        /*0078*/ 	.byte	0x04, 0x2f
        /*007a*/ 	.short	(.L_59 - .L_58)
	.align		4
.L_58:
        /*007c*/ 	.word	index@(_ZN2at6native27unrolled_elementwise_kernelIZZZNS0_18GeluCUDAKernelImplERNS_18TensorIteratorBaseENS0_8GeluTypeEENKUlvE_clEvENKUlvE_clEvEUldE_St5arrayIPcLm2EELi4E23TrivialOffsetCalculatorILi1EjESC_NS0_6memory12LoadWithCastILi1EEENSD_13StoreWithCastILi1EEEEEviT_T0_T2_T3_T4_T5_)
        /*0080*/ 	.word	0x00000022


	//----- nvinfo : EIATTR_FRAME_SIZE
	.align		4
.L_59:
        /*0084*/ 	.byte	0x04, 0x11
        /*0086*/ 	.short	(.L_61 - .L_60)
	.align		4
.L_60:
        /*0088*/ 	.word	index@(_ZN2at6native27unrolled_elementwise_kernelIZZZNS0_18GeluCUDAKernelImplERNS_18TensorIteratorBaseENS0_8GeluTypeEENKUlvE_clEvENKUlvE_clEvEUldE_St5arrayIPcLm2EELi4E23TrivialOffsetCalculatorILi1EjESC_NS0_6memory12LoadWithCastILi1EEENSD_13StoreWithCastILi1EEEEEviT_T0_T2_T3_T4_T5_)
        /*008c*/ 	.word	0x00000000


	//----- nvinfo : EIATTR_REGCOUNT
	.align		4
.L_61:
        /*0090*/ 	.byte	0x04, 0x2f
        /*0092*/ 	.short	(.L_63 - .L_62)
	.align		4
.L_62:
        /*0094*/ 	.word	index@(_ZN2at6native18elementwise_kernelILi128ELi4EZNS0_15gpu_kernel_implIZZZNS0_18GeluCUDAKernelImplERNS_18TensorIteratorBaseENS0_8GeluTypeEENKUlvE_clEvENKUlvE_clEvEUldE_EEvS4_RKT_EUliE_EEviT1_)
        /*0098*/ 	.word	0x0000001a


	//----- nvinfo : EIATTR_FRAME_SIZE
	.align		4
.L_63:
        /*009c*/ 	.byte	0x04, 0x11
        /*009e*/ 	.short	(.L_65 - .L_64)
	.align		4
.L_64:
        /*00a0*/ 	.word	index@(_ZN2at6native18elementwise_kernelILi128ELi4EZNS0_15gpu_kernel_implIZZZNS0_18GeluCUDAKernelImplERNS_18TensorIteratorBaseENS0_8GeluTypeEENKUlvE_clEvENKUlvE_clEvEUldE_EEvS4_RKT_EUliE_EEviT1_)
        /*00a4*/ 	.word	0x00000000


	//----- nvinfo : EIATTR_REGCOUNT
	.align		4
.L_65:
        /*00a8*/ 	.byte	0x04, 0x2f
        /*00aa*/ 	.short	(.L_67 - .L_66)
	.align		4
.L_66:
        /*00ac*/ 	.word	index@(_ZN2at6native29vectorized_elementwise_kernelILi8EZZZNS0_18GeluCUDAKernelImplERNS_18TensorIteratorBaseENS0_8GeluTypeEENKUlvE_clEvENKUlvE0_clEvEUlfE_St5arrayIPcLm2EEEEviT0_T1_)
        /*00b0*/ 	.word	0x00000020


	//----- nvinfo : EIATTR_FRAME_SIZE
	.align		4
.L_67:
        /*00b4*/ 	.byte	0x04, 0x11
        /*00b6*/ 	.short	(.L_69 - .L_68)
	.align		4
.L_68:
        /*00b8*/ 	.word	index@(_ZN2at6native29vectorized_elementwise_kernelILi8EZZZNS0_18GeluCUDAKernelImplERNS_18TensorIteratorBaseENS0_8GeluTypeEENKUlvE_clEvENKUlvE0_clEvEUlfE_St5arrayIPcLm2EEEEviT0_T1_)
        /*00bc*/ 	.word	0x00000000


	//----- nvinfo : EIATTR_REGCOUNT
	.align		4
.L_69:
        /*00c0*/ 	.byte	0x04, 0x2f
        /*00c2*/ 	.short	(.L_71 - .L_70)
	.align		4
.L_70:
        /*00c4*/ 	.word	index@(_ZN2at6native29vectorized_elementwise_kernelILi4EZZZNS0_18GeluCUDAKernelImplERNS_18TensorIteratorBaseENS0_8GeluTypeEENKUlvE_clEvENKUlvE0_clEvEUlfE_St5arrayIPcLm2EEEEviT0_T1_)
        /*00c8*/ 	.word	0x00000020


	//----- nvinfo : EIATTR_FRAME_SIZE
	.align		4
.L_71:
        /*00cc*/ 	.byte	0x04, 0x11
        /*00ce*/ 	.short	(.L_73 - .L_72)
	.align		4
.L_72:
        /*00d0*/ 	.word	index@(_ZN2at6native29vectorized_elementwise_kernelILi4EZZZNS0_18GeluCUDAKernelImplERNS_18TensorIteratorBaseENS0_8GeluTypeEENKUlvE_clEvENKUlvE0_clEvEUlfE_St5arrayIPcLm2EEEEviT0_T1_)
        /*00d4*/ 	.word	0x00000000


	//----- nvinfo : EIATTR_REGCOUNT
	.align		4
.L_73:
        /*00d8*/ 	.byte	0x04, 0x2f
        /*00da*/ 	.short	(.L_75 - .L_74)
	.align		4
.L_74:
        /*00dc*/ 	.word	index@(_ZN2at6native29vectorized_elementwise_kernelILi2EZZZNS0_18GeluCUDAKernelImplERNS_18TensorIteratorBaseENS0_8GeluTypeEENKUlvE_clEvENKUlvE0_clEvEUlfE_St5arrayIPcLm2EEEEviT0_T1_)
        /*00e0*/ 	.word	0x00000020


	//----- nvinfo : EIATTR_FRAME_SIZE
	.align		4
.L_75:
        /*00e4*/ 	.byte	0x04, 0x11
        /*00e6*/ 	.short	(.L_77 - .L_76)
	.align		4
.L_76:
        /*00e8*/ 	.word	index@(_ZN2at6native29vectorized_elementwise_kernelILi2EZZZNS0_18GeluCUDAKernelImplERNS_18TensorIteratorBaseENS0_8GeluTypeEENKUlvE_clEvENKUlvE0_clEvEUlfE_St5arrayIPcLm2EEEEviT0_T1_)
        /*00ec*/ 	.word	0x00000000


	//----- nvinfo : EIATTR_REGCOUNT
	.align		4
.L_77:
        /*00f0*/ 	.byte	0x04, 0x2f
        /*00f2*/ 	.short	(.L_79 - .L_78)
	.align		4
.L_78:
        /*00f4*/ 	.word	index@(_ZN2at6native27unrolled_elementwise_kernelIZZZNS0_18GeluCUDAKernelImplERNS_18TensorIteratorBaseENS0_8GeluTypeEENKUlvE_clEvENKUlvE0_clEvEUlfE_St5arrayIPcLm2EELi4E23TrivialOffsetCalculatorILi1EjESC_NS0_6memory15LoadWithoutCastENSD_16StoreWithoutCastEEEviT_T0_T2_T3_T4_T5_)
        /*00f8*/ 	.word	0x00000016


	//----- nvinfo : EIATTR_FRAME_SIZE
	.align		4
.L_79:
        /*00fc*/ 	.byte	0x04, 0x11
        /*00fe*/ 	.short	(.L_81 - .L_80)
	.align		4
.L_80:
        /*0100*/ 	.word	index@(_ZN2at6native27unrolled_elementwise_kernelIZZZNS0_18GeluCUDAKernelImplERNS_18TensorIteratorBaseENS0_8GeluTypeEENKUlvE_clEvENKUlvE0_clEvEUlfE_St5arrayIPcLm2EELi4E23TrivialOffsetCalculatorILi1EjESC_NS0_6memory15LoadWithoutCastENSD_16StoreWithoutCastEEEviT_T0_T2_T3_T4_T5_)
        /*0104*/ 	.word	0x00000000


	//----- nvinfo : EIATTR_REGCOUNT
	.align		4
.L_81:
        /*0108*/ 	.byte	0x04, 0x2f
        /*010a*/ 	.short	(.L_83 - .L_82)
	.align		4
.L_82:
        /*010c*/ 	.word	index@(_ZN2at6native18elementwise_kernelILi128ELi2EZNS0_22gpu_kernel_impl_nocastIZZZNS0_18GeluCUDAKernelImplERNS_18TensorIteratorBaseENS0_8GeluTypeEENKUlvE_clEvENKUlvE0_clEvEUlfE_EEvS4_RKT_EUliE_EEviT1_)
        /*0110*/ 	.word	0x00000012


	//----- nvinfo : EIATTR_FRAME_SIZE
	.align		4
.L_83:
        /*0114*/ 	.byte	0x04, 0x11
        /*0116*/ 	.short	(.L_85 - .L_84)
	.align		4
.L_84:
        /*0118*/ 	.word	index@(_ZN2at6native18elementwise_kernelILi128ELi2EZNS0_22gpu_kernel_impl_nocastIZZZNS0_18GeluCUDAKernelImplERNS_18TensorIteratorBaseENS0_8GeluTypeEENKUlvE_clEvENKUlvE0_clEvEUlfE_EEvS4_RKT_EUliE_EEviT1_)
        /*011c*/ 	.word	0x00000000


	//----- nvinfo : EIATTR_REGCOUNT
	.align		4
.L_85:
        /*0120*/ 	.byte	0x04, 0x2f
        /*0122*/ 	.short	(.L_87 - .L_86)
	.align		4
.L_86:
        /*0124*/ 	.word	index@(_ZN2at6native27unrolled_elementwise_kernelIZZZNS0_18GeluCUDAKernelImplERNS_18TensorIteratorBaseENS0_8GeluTypeEENKUlvE_clEvENKUlvE0_clEvEUlfE_St5arrayIPcLm2EELi4E23TrivialOffsetCalculatorILi1EjESC_NS0_6memory12LoadWithCastILi1EEENSD_13StoreWithCastILi1EEEEEviT_T0_T2_T3_T4_T5_)
        /*0128*/ 	.word	0x0000001d


	//----- nvinfo : EIATTR_FRAME_SIZE
	.align		4
.L_87:
        /*012c*/ 	.byte	0x04, 0x11
        /*012e*/ 	.short	(.L_89 - .L_88)
	.align		4
.L_88:
        /*0130*/ 	.word	index@(_ZN2at6native27unrolled_elementwise_kernelIZZZNS0_18GeluCUDAKernelImplERNS_18TensorIteratorBaseENS0_8GeluTypeEENKUlvE_clEvENKUlvE0_clEvEUlfE_St5arrayIPcLm2EELi4E23TrivialOffsetCalculatorILi1EjESC_NS0_6memory12LoadWithCastILi1EEENSD_13StoreWithCastILi1EEEEEviT_T0_T2_T3_T4_T5_)
        /*0134*/ 	.word	0x00000000


	//----- nvinfo : EIATTR_REGCOUNT
	.align		4
.L_89:
        /*0138*/ 	.byte	0x04, 0x2f
        /*013a*/ 	.short	(.L_91 - .L_90)
	.align		4
.L_90:
        /*013c*/ 	.word	index@(_ZN2at6native18elementwise_kernelILi128ELi4EZNS0_15gpu_kernel_implIZZZNS0_18GeluCUDAKernelImplERNS_18TensorIteratorBaseENS0_8GeluTypeEENKUlvE_clEvENKUlvE0_clEvEUlfE_EEvS4_RKT_EUliE_EEviT1_)
        /*0140*/ 	.word	0x0000001a


	//----- nvinfo : EIATTR_FRAME_SIZE
	.align		4
.L_91:
        /*0144*/ 	.byte	0x04, 0x11
        /*0146*/ 	.short	(.L_93 - .L_92)
	.align		4
.L_92:
        /*0148*/ 	.word	index@(_ZN2at6native18elementwise_kernelILi128ELi4EZNS0_15gpu_kernel_implIZZZNS0_18GeluCUDAKernelImplERNS_18TensorIteratorBaseENS0_8GeluTypeEENKUlvE_clEvENKUlvE0_clEvEUlfE_EEvS4_RKT_EUliE_EEviT1_)
        /*014c*/ 	.word	0x00000000


	//----- nvinfo : EIATTR_REGCOUNT
	.align		4
.L_93:
        /*0150*/ 	.byte	0x04, 0x2f
        /*0152*/ 	.short	(.L_95 - .L_94)
	.align		4
.L_94:
        /*0154*/ 	.word	index@(_ZN2at6native29vectorized_elementwise_kernelILi8EZZZNS0_18GeluCUDAKernelImplERNS_18TensorIteratorBaseENS0_8GeluTypeEENKUlvE_clEvENKUlvE1_clEvEUlN3c104HalfEE_St5arrayIPcLm2EEEEviT0_T1_)
        /*0158*/ 	.word	0x00000020


	//----- nvinfo : EIATTR_FRAME_SIZE
	.align		4
.L_95:
        /*015c*/ 	.byte	0x04, 0x11
        /*015e*/ 	.short	(.L_97 - .L_96)
	.align		4
.L_96:
        /*0160*/ 	.word	index@(_ZN2at6native29vectorized_elementwise_kernelILi8EZZZNS0_18GeluCUDAKernelImplERNS_18TensorIteratorBaseENS0_8GeluTypeEENKUlvE_clEvENKUlvE1_clEvEUlN3c104HalfEE_St5arrayIPcLm2EEEEviT0_T1_)
        /*0164*/ 	.word	0x00000000


	//----- nvinfo : EIATTR_REGCOUNT
	.align		4
.L_97:
        /*0168*/ 	.byte	0x04, 0x2f
        /*016a*/ 	.short	(.L_99 - .L_98)
	.align		4
.L_98:
        /*016c*/ 	.word	index@(_ZN2at6native29vectorized_elementwise_kernelILi4EZZZNS0_18GeluCUDAKernelImplERNS_18TensorIteratorBaseENS0_8GeluTypeEENKUlvE_clEvENKUlvE1_clEvEUlN3c104HalfEE_St5arrayIPcLm2EEEEviT0_T1_)
        /*0170*/ 	.word	0x00000020


	//----- nvinfo : EIATTR_FRAME_SIZE
	.align		4
.L_99:
        /*0174*/ 	.byte	0x04, 0x11
        /*0176*/ 	.short	(.L_101 - .L_100)
	.align		4
.L_100:
        /*0178*/ 	.word	index@(_ZN2at6native29vectorized_elementwise_kernelILi4EZZZNS0_18GeluCUDAKernelImplERNS_18TensorIteratorBaseENS0_8GeluTypeEENKUlvE_clEvENKUlvE1_clEvEUlN3c104HalfEE_St5arrayIPcLm2EEEEviT0_T1_)
        /*017c*/ 	.word	0x00000000


	//----- nvinfo : EIATTR_REGCOUNT
	.align		4
.L_101:
        /*0180*/ 	.byte	0x04, 0x2f
        /*0182*/ 	.short	(.L_103 - .L_102)
	.align		4
.L_102:
        /*0184*/ 	.word	index@(_ZN2at6native29vectorized_elementwise_kernelILi2EZZZNS0_18GeluCUDAKernelImplERNS_18TensorIteratorBaseENS0_8GeluTypeEENKUlvE_clEvENKUlvE1_clEvEUlN3c104HalfEE_St5arrayIPcLm2EEEEviT0_T1_)
        /*0188*/ 	.word	0x00000020


	//----- nvinfo : EIATTR_FRAME_SIZE
	.align		4
.L_103:
        /*018c*/ 	.byte	0x04, 0x11
        /*018e*/ 	.short	(.L_105 - .L_104)
	.align		4
.L_104:
        /*0190*/ 	.word	index@(_ZN2at6native29vectorized_elementwise_kernelILi2EZZZNS0_18GeluCUDAKernelImplERNS_18TensorIteratorBaseENS0_8GeluTypeEENKUlvE_clEvENKUlvE1_clEvEUlN3c104HalfEE_St5arrayIPcLm2EEEEviT0_T1_)
        /*0194*/ 	.word	0x00000000


	//----- nvinfo : EIATTR_REGCOUNT
	.align		4
.L_105:
        /*0198*/ 	.byte	0x04, 0x2f
        /*019a*/ 	.short	(.L_107 - .L_106)
	.align		4
.L_106:
        /*019c*/ 	.word	index@(_ZN2at6native27unrolled_elementwise_kernelIZZZNS0_18GeluCUDAKernelImplERNS_18TensorIteratorBaseENS0_8GeluTypeEENKUlvE_clEvENKUlvE1_clEvEUlN3c104HalfEE_St5arrayIPcLm2EELi4E23TrivialOffsetCalculatorILi1EjESE_NS0_6memory15LoadWithoutCastENSF_16StoreWithoutCastEEEviT_T0_T2_T3_T4_T5_)
        /*01a0*/ 	.word	0x00000016


	//----- nvinfo : EIATTR_FRAME_SIZE
	.align		4
.L_107:
        /*01a4*/ 	.byte	0x04, 0x11
        /*01a6*/ 	.short	(.L_109 - .L_108)
	.align		4
.L_108:
        /*01a8*/ 	.word	index@(_ZN2at6native27unrolled_elementwise_kernelIZZZNS0_18GeluCUDAKernelImplERNS_18TensorIteratorBaseENS0_8GeluTypeEENKUlvE_clEvENKUlvE1_clEvEUlN3c104HalfEE_St5arrayIPcLm2EELi4E23TrivialOffsetCalculatorILi1EjESE_NS0_6memory15LoadWithoutCastENSF_16StoreWithoutCastEEEviT_T0_T2_T3_T4_T5_)
        /*01ac*/ 	.word	0x00000000


	//----- nvinfo : EIATTR_REGCOUNT
	.align		4
.L_109:
        /*01b0*/ 	.byte	0x04, 0x2f
        /*01b2*/ 	.short	(.L_111 - .L_110)
	.align		4
.L_110:
        /*01b4*/ 	.word	index@(_ZN2at6native18elementwise_kernelILi128ELi4EZNS0_22gpu_kernel_impl_nocastIZZZNS0_18GeluCUDAKernelImplERNS_18TensorIteratorBaseENS0_8GeluTypeEENKUlvE_clEvENKUlvE1_clEvEUlN3c104HalfEE_EEvS4_RKT_EUliE_EEviT1_)
        /*01b8*/ 	.word	0x00000012


	//----- nvinfo : EIATTR_FRAME_SIZE
	.align		4
.L_111:
        /*01bc*/ 	.byte	0x04, 0x11
        /*01be*/ 	.short	(.L_113 - .L_112)
	.align		4
.L_112:
        /*01c0*/ 	.word	index@(_ZN2at6native18elementwise_kernelILi128ELi4EZNS0_22gpu_kernel_impl_nocastIZZZNS0_18GeluCUDAKernelImplERNS_18TensorIteratorBaseENS0_8GeluTypeEENKUlvE_clEvENKUlvE1_clEvEUlN3c104HalfEE_EEvS4_RKT_EUliE_EEviT1_)
        /*01c4*/ 	.word	0x00000000


	//----- nvinfo : EIATTR_REGCOUNT
	.align		4
.L_113:
        /*01c8*/ 	.byte	0x04, 0x2f
        /*01ca*/ 	.short	(.L_115 - .L_114)
	.align		4
.L_114:
        /*01cc*/ 	.word	index@(_ZN2at6native27unrolled_elementwise_kernelIZZZNS0_18GeluCUDAKernelImplERNS_18TensorIteratorBaseENS0_8GeluTypeEENKUlvE_clEvENKUlvE1_clEvEUlN3c104HalfEE_St5arrayIPcLm2EELi4E23TrivialOffsetCalculatorILi1EjESE_NS0_6memory12LoadWithCastILi1EEENSF_13StoreWithCastILi1EEEEEviT_T0_T2_T3_T4_T5_)
        /*01d0*/ 	.word	0x0000001c


	//----- nvinfo : EIATTR_FRAME_SIZE
	.align		4
.L_115:
        /*01d4*/ 	.byte	0x04, 0x11
        /*01d6*/ 	.short	(.L_117 - .L_116)
	.align		4
.L_116:
        /*01d8*/ 	.word	index@(_ZN2at6native27unrolled_elementwise_kernelIZZZNS0_18GeluCUDAKernelImplERNS_18TensorIteratorBaseENS0_8GeluTypeEENKUlvE_clEvENKUlvE1_clEvEUlN3c104HalfEE_St5arrayIPcLm2EELi4E23TrivialOffsetCalculatorILi1EjESE_NS0_6memory12LoadWithCastILi1EEENSF_13StoreWithCastILi1EEEEEviT_T0_T2_T3_T4_T5_)
        /*01dc*/ 	.word	0x00000000


	//----- nvinfo : EIATTR_REGCOUNT
	.align		4
.L_117:
        /*01e0*/ 	.byte	0x04, 0x2f
        /*01e2*/ 	.short	(.L_119 - .L_118)
	.align		4
.L_118:
        /*01e4*/ 	.word	index@(_ZN2at6native18elementwise_kernelILi128ELi4EZNS0_15gpu_kernel_implIZZZNS0_18GeluCUDAKernelImplERNS_18TensorIteratorBaseENS0_8GeluTypeEENKUlvE_clEvENKUlvE1_clEvEUlN3c104HalfEE_EEvS4_RKT_EUliE_EEviT1_)
        /*01e8*/ 	.word	0x0000001a


	//----- nvinfo : EIATTR_FRAME_SIZE
	.align		4
.L_119:
        /*01ec*/ 	.byte	0x04, 0x11
        /*01ee*/ 	.short	(.L_121 - .L_120)
	.align		4
.L_120:
        /*01f0*/ 	.word	index@(_ZN2at6native18elementwise_kernelILi128ELi4EZNS0_15gpu_kernel_implIZZZNS0_18GeluCUDAKernelImplERNS_18TensorIteratorBaseENS0_8GeluTypeEENKUlvE_clEvENKUlvE1_clEvEUlN3c104HalfEE_EEvS4_RKT_EUliE_EEviT1_)
        /*01f4*/ 	.word	0x00000000


	//----- nvinfo : EIATTR_REGCOUNT
	.align		4
.L_121:
        /*01f8*/ 	.byte	0x04, 0x2f
        /*01fa*/ 	.short	(.L_123 - .L_122)
	.align		4
.L_122:
        /*01fc*/ 	.word	index@(_ZN2at6native29vectorized_elementwise_kernelILi8EZZZNS0_18GeluCUDAKernelImplERNS_18TensorIteratorBaseENS0_8GeluTypeEENKUlvE_clEvENKUlvE2_clEvEUlN3c108BFloat16EE_St5arrayIPcLm2EEEEviT0_T1_)
        /*0200*/ 	.word	0x00000020


	//----- nvinfo : EIATTR_FRAME_SIZE
	.align		4
.L_123:
        /*0204*/ 	.byte	0x04, 0x11
        /*0206*/ 	.short	(.L_125 - .L_124)
	.align		4
.L_124:
        /*0208*/ 	.word	index@(_ZN2at6native29vectorized_elementwise_kernelILi8EZZZNS0_18GeluCUDAKernelImplERNS_18TensorIteratorBaseENS0_8GeluTypeEENKUlvE_clEvENKUlvE2_clEvEUlN3c108BFloat16EE_St5arrayIPcLm2EEEEviT0_T1_)
        /*020c*/ 	.word	0x00000000


	//----- nvinfo : EIATTR_REGCOUNT
	.align		4
.L_125:
        /*0210*/ 	.byte	0x04, 0x2f
        /*0212*/ 	.short	(.L_127 - .L_126)
	.align		4
.L_126:
        /*0214*/ 	.word	index@(_ZN2at6native29vectorized_elementwise_kernelILi4EZZZNS0_18GeluCUDAKernelImplERNS_18TensorIteratorBaseENS0_8GeluTypeEENKUlvE_clEvENKUlvE2_clEvEUlN3c108BFloat16EE_St5arrayIPcLm2EEEEviT0_T1_)
        /*0218*/ 	.word	0x00000020


	//----- nvinfo : EIATTR_FRAME_SIZE
	.align		4
.L_127:
        /*021c*/ 	.byte	0x04, 0x11
        /*021e*/ 	.short	(.L_129 - .L_128)
	.align		4
.L_128:
        /*0220*/ 	.word	index@(_ZN2at6native29vectorized_elementwise_kernelILi4EZZZNS0_18GeluCUDAKernelImplERNS_18TensorIteratorBaseENS0_8GeluTypeEENKUlvE_clEvENKUlvE2_clEvEUlN3c108BFloat16EE_St5arrayIPcLm2EEEEviT0_T1_)
        /*0224*/ 	.word	0x00000000


	//----- nvinfo : EIATTR_REGCOUNT
	.align		4
.L_129:
        /*0228*/ 	.byte	0x04, 0x2f
        /*022a*/ 	.short	(.L_131 - .L_130)
	.align		4
.L_130:
        /*022c*/ 	.word	index@(_ZN2at6native29vectorized_elementwise_kernelILi2EZZZNS0_18GeluCUDAKernelImplERNS_18TensorIteratorBaseENS0_8GeluTypeEENKUlvE_clEvENKUlvE2_clEvEUlN3c108BFloat16EE_St5arrayIPcLm2EEEEviT0_T1_)
        /*0230*/ 	.word	0x00000020


	//----- nvinfo : EIATTR_FRAME_SIZE
	.align		4
.L_131:
        /*0234*/ 	.byte	0x04, 0x11
        /*0236*/ 	.short	(.L_133 - .L_132)
	.align		4
.L_132:
        /*0238*/ 	.word	index@(_ZN2at6native29vectorized_elementwise_kernelILi2EZZZNS0_18GeluCUDAKernelImplERNS_18TensorIteratorBaseENS0_8GeluTypeEENKUlvE_clEvENKUlvE2_clEvEUlN3c108BFloat16EE_St5arrayIPcLm2EEEEviT0_T1_)
        /*023c*/ 	.word	0x00000000


	//----- nvinfo : EIATTR_REGCOUNT
	.align		4
.L_133:
        /*0240*/ 	.byte	0x04, 0x2f
        /*0242*/ 	.short	(.L_135 - .L_134)
	.align		4
.L_134:
        /*0244*/ 	.word	index@(_ZN2at6native27unrolled_elementwise_kernelIZZZNS0_18GeluCUDAKernelImplERNS_18TensorIteratorBaseENS0_8GeluTypeEENKUlvE_clEvENKUlvE2_clEvEUlN3c108BFloat16EE_St5arrayIPcLm2EELi4E23TrivialOffsetCalculatorILi1EjESE_NS0_6memory15LoadWithoutCastENSF_16StoreWithoutCastEEEviT_T0_T2_T3_T4_T5_)
        /*0248*/ 	.word	0x00000016


	//----- nvinfo : EIATTR_FRAME_SIZE
	.align		4
.L_135:
        /*024c*/ 	.byte	0x04, 0x11
        /*024e*/ 	.short	(.L_137 - .L_136)
	.align		4
.L_136:
        /*0250*/ 	.word	index@(_ZN2at6native27unrolled_elementwise_kernelIZZZNS0_18GeluCUDAKernelImplERNS_18TensorIteratorBaseENS0_8GeluTypeEENKUlvE_clEvENKUlvE2_clEvEUlN3c108BFloat16EE_St5arrayIPcLm2EELi4E23TrivialOffsetCalculatorILi1EjESE_NS0_6memory15LoadWithoutCastENSF_16StoreWithoutCastEEEviT_T0_T2_T3_T4_T5_)
        /*0254*/ 	.word	0x00000000


	//----- nvinfo : EIATTR_REGCOUNT
	.align		4
.L_137:
        /*0258*/ 	.byte	0x04, 0x2f
        /*025a*/ 	.short	(.L_139 - .L_138)
	.align		4
.L_138:
        /*025c*/ 	.word	index@(_ZN2at6native18elementwise_kernelILi128ELi4EZNS0_22gpu_kernel_impl_nocastIZZZNS0_18GeluCUDAKernelImplERNS_18TensorIteratorBaseENS0_8GeluTypeEENKUlvE_clEvENKUlvE2_clEvEUlN3c108BFloat16EE_EEvS4_RKT_EUliE_EEviT1_)
        /*0260*/ 	.word	0x00000012


	//----- nvinfo : EIATTR_FRAME_SIZE
	.align		4
.L_139:
        /*0264*/ 	.byte	0x04, 0x11
        /*0266*/ 	.short	(.L_141 - .L_140)
	.align		4
.L_140:
        /*0268*/ 	.word	index@(_ZN2at6native18elementwise_kernelILi128ELi4EZNS0_22gpu_kernel_impl_nocastIZZZNS0_18GeluCUDAKernelImplERNS_18TensorIteratorBaseENS0_8GeluTypeEENKUlvE_clEvENKUlvE2_clEvEUlN3c108BFloat16EE_EEvS4_RKT_EUliE_EEviT1_)
        /*026c*/ 	.word	0x00000000


	//----- nvinfo : EIATTR_REGCOUNT
	.align		4
.L_141:
        /*0270*/ 	.byte	0x04, 0x2f
        /*0272*/ 	.short	(.L_143 - .L_142)
	.align		4
.L_142:
        /*0274*/ 	.word	index@(_ZN2at6native27unrolled_elementwise_kernelIZZZNS0_18GeluCUDAKernelImplERNS_18TensorIteratorBaseENS0_8GeluTypeEENKUlvE_clEvENKUlvE2_clEvEUlN3c108BFloat16EE_St5arrayIPcLm2EELi4E23TrivialOffsetCalculatorILi1EjESE_NS0_6memory12LoadWithCastILi1EEENSF_13StoreWithCastILi1EEEEEviT_T0_T2_T3_T4_T5_)
        /*0278*/ 	.word	0x0000001c


	//----- nvinfo : EIATTR_FRAME_SIZE
	.align		4
.L_143:
        /*027c*/ 	.byte	0x04, 0x11
        /*027e*/ 	.short	(.L_145 - .L_144)
	.align		4
.L_144:
        /*0280*/ 	.word	index@(_ZN2at6native27unrolled_elementwise_kernelIZZZNS0_18GeluCUDAKernelImplERNS_18TensorIteratorBaseENS0_8GeluTypeEENKUlvE_clEvENKUlvE2_clEvEUlN3c108BFloat16EE_St5arrayIPcLm2EELi4E23TrivialOffsetCalculatorILi1EjESE_NS0_6memory12LoadWithCastILi1EEENSF_13StoreWithCastILi1EEEEEviT_T0_T2_T3_T4_T5_)
        /*0284*/ 	.word	0x00000000


	//----- nvinfo : EIATTR_REGCOUNT
	.align		4
.L_145:
        /*0288*/ 	.byte	0x04, 0x2f
        /*028a*/ 	.short	(.L_147 - .L_146)
	.align		4
.L_146:
        /*028c*/ 	.word	index@(_ZN2at6native18elementwise_kernelILi128ELi4EZNS0_15gpu_kernel_implIZZZNS0_18GeluCUDAKernelImplERNS_18TensorIteratorBaseENS0_8GeluTypeEENKUlvE_clEvENKUlvE2_clEvEUlN3c108BFloat16EE_EEvS4_RKT_EUliE_EEviT1_)
        /*0290*/ 	.word	0x0000001a


	//----- nvinfo : EIATTR_FRAME_SIZE
	.align		4
.L_147:
        /*0294*/ 	.byte	0x04, 0x11
        /*0296*/ 	.short	(.L_149 - .L_148)
	.align		4
.L_148:
        /*0298*/ 	.word	index@(_ZN2at6native18elementwise_kernelILi128ELi4EZNS0_15gpu_kernel_implIZZZNS0_18GeluCUDAKernelImplERNS_18TensorIteratorBaseENS0_8GeluTypeEENKUlvE_clEvENKUlvE2_clEvEUlN3c108BFloat16EE_EEvS4_RKT_EUliE_EEviT1_)
        /*029c*/ 	.word	0x00000000


	//----- nvinfo : EIATTR_REGCOUNT
	.align		4
.L_149:
        /*02a0*/ 	.byte	0x04, 0x2f
        /*02a2*/ 	.short	(.L_151 - .L_150)
	.align		4
.L_150:
        /*02a4*/ 	.word	index@(_ZN2at6native29vectorized_elementwise_kernelILi8EZZZNS0_18GeluCUDAKernelImplERNS_18TensorIteratorBaseENS0_8GeluTypeEENKUlvE0_clEvENKUlvE_clEvEUldE_St5arrayIPcLm2EEEEviT0_T1_)
        /*02a8*/ 	.word	0x00000034


	//----- nvinfo : EIATTR_FRAME_SIZE
	.align		4
.L_151:
        /*02ac*/ 	.byte	0x04, 0x11
        /*02ae*/ 	.short	(.L_153 - .L_152)
	.align		4
.L_152:
        /*02b0*/ 	.word	index@(_ZN2at6native29vectorized_elementwise_kernelILi8EZZZNS0_18GeluCUDAKernelImplERNS_18TensorIteratorBaseENS0_8GeluTypeEENKUlvE0_clEvENKUlvE_clEvEUldE_St5arrayIPcLm2EEEEviT0_T1_)
        /*02b4*/ 	.word	0x00000000


	//----- nvinfo : EIATTR_REGCOUNT
	.align		4
.L_153:
        /*02b8*/ 	.byte	0x04, 0x2f
        /*02ba*/ 	.short	(.L_155 - .L_154)
	.align		4
.L_154:
        /*02bc*/ 	.word	index@(_ZN2at6native29vectorized_elementwise_kernelILi4EZZZNS0_18GeluCUDAKernelImplERNS_18TensorIteratorBaseENS0_8GeluTypeEENKUlvE0_clEvENKUlvE_clEvEUldE_St5arrayIPcLm2EEEEviT0_T1_)
        /*02c0*/ 	.word	0x00000034


	//----- nvinfo : EIATTR_FRAME_SIZE
	.align		4
.L_155:
        /*02c4*/ 	.byte	0x04, 0x11
        /*02c6*/ 	.short	(.L_157 - .L_156)
	.align		4
.L_156:
        /*02c8*/ 	.word	index@(_ZN2at6native29vectorized_elementwise_kernelILi4EZZZNS0_18GeluCUDAKernelImplERNS_18TensorIteratorBaseENS0_8GeluTypeEENKUlvE0_clEvENKUlvE_clEvEUldE_St5arrayIPcLm2EEEEviT0_T1_)
        /*02cc*/ 	.word	0x00000000


	//----- nvinfo : EIATTR_REGCOUNT
	.align		4
.L_157:
        /*02d0*/ 	.byte	0x04, 0x2f
        /*02d2*/ 	.short	(.L_159 - .L_158)
	.align		4
.L_158:
        /*02d4*/ 	.word	index@(_ZN2at6native29vectorized_elementwise_kernelILi2EZZZNS0_18GeluCUDAKernelImplERNS_18TensorIteratorBaseENS0_8GeluTypeEENKUlvE0_clEvENKUlvE_clEvEUldE_St5arrayIPcLm2EEEEviT0_T1_)
        /*02d8*/ 	.word	0x00000034


	//----- nvinfo : EIATTR_FRAME_SIZE
	.align		4
.L_159:
        /*02dc*/ 	.byte	0x04, 0x11
        /*02de*/ 	.short	(.L_161 - .L_160)
	.align		4
.L_160:
        /*02e0*/ 	.word	index@(_ZN2at6native29vectorized_elementwise_kernelILi2EZZZNS0_18GeluCUDAKernelImplERNS_18TensorIteratorBaseENS0_8GeluTypeEENKUlvE0_clEvENKUlvE_clEvEUldE_St5arrayIPcLm2EEEEviT0_T1_)
        /*02e4*/ 	.word	0x00000000


	//----- nvinfo : EIATTR_REGCOUNT
	.align		4
.L_161:
        /*02e8*/ 	.byte	0x04, 0x2f
        /*02ea*/ 	.short	(.L_163 - .L_162)
	.align		4
.L_162:
        /*02ec*/ 	.word	index@(_ZN2at6native27unrolled_elementwise_kernelIZZZNS0_18GeluCUDAKernelImplERNS_18TensorIteratorBaseENS0_8GeluTypeEENKUlvE0_clEvENKUlvE_clEvEUldE_St5arrayIPcLm2EELi4E23TrivialOffsetCalculatorILi1EjESC_NS0_6memory15LoadWithoutCastENSD_16StoreWithoutCastEEEviT_T0_T2_T3_T4_T5_)
        /*02f0*/ 	.word	0x0000001c


	//----- nvinfo : EIATTR_FRAME_SIZE
	.align		4
.L_163:
        /*02f4*/ 	.byte	0x04, 0x11
        /*02f6*/ 	.short	(.L_165 - .L_164)
	.align		4
.L_164:
        /*02f8*/ 	.word	index@(_ZN2at6native27unrolled_elementwise_kernelIZZZNS0_18GeluCUDAKernelImplERNS_18TensorIteratorBaseENS0_8GeluTypeEENKUlvE0_clEvENKUlvE_clEvEUldE_St5arrayIPcLm2EELi4E23TrivialOffsetCalculatorILi1EjESC_NS0_6memory15LoadWithoutCastENSD_16StoreWithoutCastEEEviT_T0_T2_T3_T4_T5_)
        /*02fc*/ 	.word	0x00000000


	//----- nvinfo : EIATTR_REGCOUNT
	.align		4
.L_165:
        /*0300*/ 	.byte	0x04, 0x2f
        /*0302*/ 	.short	(.L_167 - .L_166)
	.align		4
.L_166:
        /*0304*/ 	.word	index@(_ZN2at6native18elementwise_kernelILi128ELi2EZNS0_22gpu_kernel_impl_nocastIZZZNS0_18GeluCUDAKernelImplERNS_18TensorIteratorBaseENS0_8GeluTypeEENKUlvE0_clEvENKUlvE_clEvEUldE_EEvS4_RKT_EUliE_EEviT1_)
        /*0308*/ 	.word	0x00000014


	//----- nvinfo : EIATTR_FRAME_SIZE
	.align		4
.L_167:
        /*030c*/ 	.byte	0x04, 0x11
        /*030e*/ 	.short	(.L_169 - .L_168)
	.align		4
.L_168:
        /*0310*/ 	.word	index@(_ZN2at6native18elementwise_kernelILi128ELi2EZNS0_22gpu_kernel_impl_nocastIZZZNS0_18GeluCUDAKernelImplERNS_18TensorIteratorBaseENS0_8GeluTypeEENKUlvE0_clEvENKUlvE_clEvEUldE_EEvS4_RKT_EUliE_EEviT1_)
        /*0314*/ 	.word	0x00000000


	//----- nvinfo : EIATTR_REGCOUNT
	.align		4
.L_169:
        /*0318*/ 	.byte	0x04, 0x2f
        /*031a*/ 	.short	(.L_171 - .L_170)
	.align		4
.L_170:
        /*031c*/ 	.word	index@(_ZN2at6native27unrolled_elementwise_kernelIZZZNS0_18GeluCUDAKernelImplERNS_18TensorIteratorBaseENS0_8GeluTypeEENKUlvE0_clEvENKUlvE_clEvEUldE_St5arrayIPcLm2EELi4E23TrivialOffsetCalculatorILi1EjESC_NS0_6memory12LoadWithCastILi1EEENSD_13StoreWithCastILi1EEEEEviT_T0_T2_T3_T4_T5_)
        /*0320*/ 	.word	0x00000022


	//----- nvinfo : EIATTR_FRAME_SIZE
	.align		4
.L_171:
        /*0324*/ 	.byte	0x04, 0x11
        /*0326*/ 	.short	(.L_173 - .L_172)
	.align		4
.L_172:
        /*0328*/ 	.word	index@(_ZN2at6native27unrolled_elementwise_kernelIZZZNS0_18GeluCUDAKernelImplERNS_18TensorIteratorBaseENS0_8GeluTypeEENKUlvE0_clEvENKUlvE_clEvEUldE_St5arrayIPcLm2EELi4E23TrivialOffsetCalculatorILi1EjESC_NS0_6memory12LoadWithCastILi1EEENSD_13StoreWithCastILi1EEEEEviT_T0_T2_T3_T4_T5_)
        /*032c*/ 	.word	0x00000000


	//----- nvinfo : EIATTR_REGCOUNT
	.align		4
.L_173:
        /*0330*/ 	.byte	0x04, 0x2f
        /*0332*/ 	.short	(.L_175 - .L_174)
	.align		4
.L_174:
        /*0334*/ 	.word	index@(_ZN2at6native18elementwise_kernelILi128ELi4EZNS0_15gpu_kernel_implIZZZNS0_18GeluCUDAKernelImplERNS_18TensorIteratorBaseENS0_8GeluTypeEENKUlvE0_clEvENKUlvE_clEvEUldE_EEvS4_RKT_EUliE_EEviT1_)
        /*0338*/ 	.word	0x00000018


	//----- nvinfo : EIATTR_FRAME_SIZE
	.align		4
.L_175:
        /*033c*/ 	.byte	0x04, 0x11
        /*033e*/ 	.short	(.L_177 - .L_176)
	.align		4
.L_176:
        /*0340*/ 	.word	index@(_ZN2at6native18elementwise_kernelILi128ELi4EZNS0_15gpu_kernel_implIZZZNS0_18GeluCUDAKernelImplERNS_18TensorIteratorBaseENS0_8GeluTypeEENKUlvE0_clEvENKUlvE_clEvEUldE_EEvS4_RKT_EUliE_EEviT1_)
        /*0344*/ 	.word	0x00000000


	//----- nvinfo : EIATTR_REGCOUNT
	.align		4
.L_177:
        /*0348*/ 	.byte	0x04, 0x2f
        /*034a*/ 	.short	(.L_179 - .L_178)
	.align		4
.L_178:
        /*034c*/ 	.word	index@(_ZN2at6native29vectorized_elementwise_kernelILi8EZZZNS0_18GeluCUDAKernelImplERNS_18TensorIteratorBaseENS0_8GeluTypeEENKUlvE0_clEvENKUlvE0_clEvEUlfE_St5arrayIPcLm2EEEEviT0_T1_)
        /*0350*/ 	.word	0x00000020


	//----- nvinfo : EIATTR_FRAME_SIZE
	.align		4
.L_179:
        /*0354*/ 	.byte	0x04, 0x11
        /*0356*/ 	.short	(.L_181 - .L_180)
	.align		4
.L_180:
        /*0358*/ 	.word	index@(_ZN2at6native29vectorized_elementwise_kernelILi8EZZZNS0_18GeluCUDAKernelImplERNS_18TensorIteratorBaseENS0_8GeluTypeEENKUlvE0_clEvENKUlvE0_clEvEUlfE_St5arrayIPcLm2EEEEviT0_T1_)
        /*035c*/ 	.word	0x00000000


	//----- nvinfo : EIATTR_REGCOUNT
	.align		4
.L_181:
        /*0360*/ 	.byte	0x04, 0x2f
        /*0362*/ 	.short	(.L_183 - .L_182)
	.align		4
.L_182:
        /*0364*/ 	.word	index@(_ZN2at6native29vectorized_elementwise_kernelILi4EZZZNS0_18GeluCUDAKernelImplERNS_18TensorIteratorBaseENS0_8GeluTypeEENKUlvE0_clEvENKUlvE0_clEvEUlfE_St5arrayIPcLm2EEEEviT0_T1_)
        /*0368*/ 	.word	0x00000020


	//----- nvinfo : EIATTR_FRAME_SIZE
	.align		4
.L_183:
        /*036c*/ 	.byte	0x04, 0x11
        /*036e*/ 	.short	(.L_185 - .L_184)
	.align		4
.L_184:
        /*0370*/ 	.word	index@(_ZN2at6native29vectorized_elementwise_kernelILi4EZZZNS0_18GeluCUDAKernelImplERNS_18TensorIteratorBaseENS0_8GeluTypeEENKUlvE0_clEvENKUlvE0_clEvEUlfE_St5arrayIPcLm2EEEEviT0_T1_)
        /*0374*/ 	.word	0x00000000


	//----- nvinfo : EIATTR_REGCOUNT
	.align		4
.L_185:
        /*0378*/ 	.byte	0x04, 0x2f
        /*037a*/ 	.short	(.L_187 - .L_186)
	.align		4
.L_186:
        /*037c*/ 	.word	index@(_ZN2at6native29vectorized_elementwise_kernelILi2EZZZNS0_18GeluCUDAKernelImplERNS_18TensorIteratorBaseENS0_8GeluTypeEENKUlvE0_clEvENKUlvE0_clEvEUlfE_St5arrayIPcLm2EEEEviT0_T1_)
        /*0380*/ 	.word	0x00000020


	//----- nvinfo : EIATTR_FRAME_SIZE
	.align		4
.L_187:
        /*0384*/ 	.byte	0x04, 0x11
        /*0386*/ 	.short	(.L_189 - .L_188)
	.align		4
.L_188:
        /*0388*/ 	.word	index@(_ZN2at6native29vectorized_elementwise_kernelILi2EZZZNS0_18GeluCUDAKernelImplERNS_18TensorIteratorBaseENS0_8GeluTypeEENKUlvE0_clEvENKUlvE0_clEvEUlfE_St5arrayIPcLm2EEEEviT0_T1_)
        /*038c*/ 	.word	0x00000000


	//----- nvinfo : EIATTR_REGCOUNT
	.align		4
.L_189:
        /*0390*/ 	.byte	0x04, 0x2f
        /*0392*/ 	.short	(.L_191 - .L_190)
	.align		4
.L_190:
        /*0394*/ 	.word	index@(_ZN2at6native27unrolled_elementwise_kernelIZZZNS0_18GeluCUDAKernelImplERNS_18TensorIteratorBaseENS0_8GeluTypeEENKUlvE0_clEvENKUlvE0_clEvEUlfE_St5arrayIPcLm2EELi4E23TrivialOffsetCalculatorILi1EjESC_NS0_6memory15LoadWithoutCastENSD_16StoreWithoutCastEEEviT_T0_T2_T3_T4_T5_)
        /*0398*/ 	.word	0x00000017


	//----- nvinfo : EIATTR_FRAME_SIZE
	.align		4
.L_191:
        /*039c*/ 	.byte	0x04, 0x11
        /*039e*/ 	.short	(.L_193 - .L_192)
	.align		4
.L_192:
        /*03a0*/ 	.word	index@(_ZN2at6native27unrolled_elementwise_kernelIZZZNS0_18GeluCUDAKernelImplERNS_18TensorIteratorBaseENS0_8GeluTypeEENKUlvE0_clEvENKUlvE0_clEvEUlfE_St5arrayIPcLm2EELi4E23TrivialOffsetCalculatorILi1EjESC_NS0_6memory15LoadWithoutCastENSD_16StoreWithoutCastEEEviT_T0_T2_T3_T4_T5_)
        /*03a4*/ 	.word	0x00000000


	//----- nvinfo : EIATTR_REGCOUNT
	.align		4
.L_193:
        /*03a8*/ 	.byte	0x04, 0x2f
        /*03aa*/ 	.short	(.L_195 - .L_194)
	.align		4
.L_194:
        /*03ac*/ 	.word	index@(_ZN2at6native18elementwise_kernelILi128ELi2EZNS0_22gpu_kernel_impl_nocastIZZZNS0_18GeluCUDAKernelImplERNS_18TensorIteratorBaseENS0_8GeluTypeEENKUlvE0_clEvENKUlvE0_clEvEUlfE_EEvS4_RKT_EUliE_EEviT1_)
        /*03b0*/ 	.word	0x00000012


	//----- nvinfo : EIATTR_FRAME_SIZE
	.align		4
.L_195:
        /*03b4*/ 	.byte	0x04, 0x11
        /*03b6*/ 	.short	(.L_197 - .L_196)
	.align		4
.L_196:
        /*03b8*/ 	.word	index@(_ZN2at6native18elementwise_kernelILi128ELi2EZNS0_22gpu_kernel_impl_nocastIZZZNS0_18GeluCUDAKernelImplERNS_18TensorIteratorBaseENS0_8GeluTypeEENKUlvE0_clEvENKUlvE0_clEvEUlfE_EEvS4_RKT_EUliE_EEviT1_)
        /*03bc*/ 	.word	0x00000000


	//----- nvinfo : EIATTR_REGCOUNT
	.align		4
.L_197:
        /*03c0*/ 	.byte	0x04, 0x2f
        /*03c2*/ 	.short	(.L_199 - .L_198)
	.align		4
.L_198:
        /*03c4*/ 	.word	index@(_ZN2at6native27unrolled_elementwise_kernelIZZZNS0_18GeluCUDAKernelImplERNS_18TensorIteratorBaseENS0_8GeluTypeEENKUlvE0_clEvENKUlvE0_clEvEUlfE_St5arrayIPcLm2EELi4E23TrivialOffsetCalculatorILi1EjESC_NS0_6memory12LoadWithCastILi1EEENSD_13StoreWithCastILi1EEEEEviT_T0_T2_T3_T4_T5_)
        /*03c8*/ 	.word	0x0000001d


	//----- nvinfo : EIATTR_FRAME_SIZE
	.align		4
.L_199:
        /*03cc*/ 	.byte	0x04, 0x11
        /*03ce*/ 	.short	(.L_201 - .L_200)
	.align		4
.L_200:
        /*03d0*/ 	.word	index@(_ZN2at6native27unrolled_elementwise_kernelIZZZNS0_18GeluCUDAKernelImplERNS_18TensorIteratorBaseENS0_8GeluTypeEENKUlvE0_clEvENKUlvE0_clEvEUlfE_St5arrayIPcLm2EELi4E23TrivialOffsetCalculatorILi1EjESC_NS0_6memory12LoadWithCastILi1EEENSD_13StoreWithCastILi1EEEEEviT_T0_T2_T3_T4_T5_)
        /*03d4*/ 	.word	0x00000000


	//----- nvinfo : EIATTR_REGCOUNT
	.align		4
.L_201:
        /*03d8*/ 	.byte	0x04, 0x2f
        /*03da*/ 	.short	(.L_203 - .L_202)
	.align		4
.L_202:
        /*03dc*/ 	.word	index@(_ZN2at6native18elementwise_kernelILi128ELi4EZNS0_15gpu_kernel_implIZZZNS0_18GeluCUDAKernelImplERNS_18TensorIteratorBaseENS0_8GeluTypeEENKUlvE0_clEvENKUlvE0_clEvEUlfE_EEvS4_RKT_EUliE_EEviT1_)
        /*03e0*/ 	.word	0x0000001a


	//----- nvinfo : EIATTR_FRAME_SIZE
	.align		4
.L_203:
        /*03e4*/ 	.byte	0x04, 0x11
        /*03e6*/ 	.short	(.L_205 - .L_204)
	.align		4
.L_204:
        /*03e8*/ 	.word	index@(_ZN2at6native18elementwise_kernelILi128ELi4EZNS0_15gpu_kernel_implIZZZNS0_18GeluCUDAKernelImplERNS_18TensorIteratorBaseENS0_8GeluTypeEENKUlvE0_clEvENKUlvE0_clEvEUlfE_EEvS4_RKT_EUliE_EEviT1_)
        /*03ec*/ 	.word	0x00000000


	//----- nvinfo : EIATTR_REGCOUNT
	.align		4
.L_205:
        /*03f0*/ 	.byte	0x04, 0x2f
        /*03f2*/ 	.short	(.L_207 - .L_206)
	.align		4
.L_206:
        /*03f4*/ 	.word	index@(_ZN2at6native29vectorized_elementwise_kernelILi8EZZZNS0_18GeluCUDAKernelImplERNS_18TensorIteratorBaseENS0_8GeluTypeEENKUlvE0_clEvENKUlvE1_clEvEUlN3c104HalfEE_St5arrayIPcLm2EEEEviT0_T1_)
        /*03f8*/ 	.word	0x00000020


	//----- nvinfo : EIATTR_FRAME_SIZE
	.align		4
.L_207:
        /*03fc*/ 	.byte	0x04, 0x11
        /*03fe*/ 	.short	(.L_209 - .L_208)
	.align		4
.L_208:
        /*0400*/ 	.word	index@(_ZN2at6native29vectorized_elementwise_kernelILi8EZZZNS0_18GeluCUDAKernelImplERNS_18TensorIteratorBaseENS0_8GeluTypeEENKUlvE0_clEvENKUlvE1_clEvEUlN3c104HalfEE_St5arrayIPcLm2EEEEviT0_T1_)
        /*0404*/ 	.word	0x00000000


	//----- nvinfo : EIATTR_REGCOUNT
	.align		4
.L_209:
        /*0408*/ 	.byte	0x04, 0x2f
        /*040a*/ 	.short	(.L_211 - .L_210)
	.align		4
.L_210:
        /*040c*/ 	.word	index@(_ZN2at6native29vectorized_elementwise_kernelILi4EZZZNS0_18GeluCUDAKernelImplERNS_18TensorIteratorBaseENS0_8GeluTypeEENKUlvE0_clEvENKUlvE1_clEvEUlN3c104HalfEE_St5arrayIPcLm2EEEEviT0_T1_)
        /*0410*/ 	.word	0x00000020


	//----- nvinfo : EIATTR_FRAME_SIZE
	.align		4
.L_211:
        /*0414*/ 	.byte	0x04, 0x11
        /*0416*/ 	.short	(.L_213 - .L_212)
	.align		4
.L_212:
        /*0418*/ 	.word	index@(_ZN2at6native29vectorized_elementwise_kernelILi4EZZZNS0_18GeluCUDAKernelImplERNS_18TensorIteratorBaseENS0_8GeluTypeEENKUlvE0_clEvENKUlvE1_clEvEUlN3c104HalfEE_St5arrayIPcLm2EEEEviT0_T1_)
        /*041c*/ 	.word	0x00000000


	//----- nvinfo : EIATTR_REGCOUNT
	.align		4
.L_213:
        /*0420*/ 	.byte	0x04, 0x2f
        /*0422*/ 	.short	(.L_215 - .L_214)
	.align		4
.L_214:
        /*0424*/ 	.word	index@(_ZN2at6native29vectorized_elementwise_kernelILi2EZZZNS0_18GeluCUDAKernelImplERNS_18TensorIteratorBaseENS0_8GeluTypeEENKUlvE0_clEvENKUlvE1_clEvEUlN3c104HalfEE_St5arrayIPcLm2EEEEviT0_T1_)
        /*0428*/ 	.word	0x00000020


	//----- nvinfo : EIATTR_FRAME_SIZE
	.align		4
.L_215:
        /*042c*/ 	.byte	0x04, 0x11
        /*042e*/ 	.short	(.L_217 - .L_216)
	.align		4
.L_216:
        /*0430*/ 	.word	index@(_ZN2at6native29vectorized_elementwise_kernelILi2EZZZNS0_18GeluCUDAKernelImplERNS_18TensorIteratorBaseENS0_8GeluTypeEENKUlvE0_clEvENKUlvE1_clEvEUlN3c104HalfEE_St5arrayIPcLm2EEEEviT0_T1_)
        /*0434*/ 	.word	0x00000000


	//----- nvinfo : EIATTR_REGCOUNT
	.align		4
.L_217:
        /*0438*/ 	.byte	0x04, 0x2f
        /*043a*/ 	.short	(.L_219 - .L_218)
	.align		4
.L_218:
        /*043c*/ 	.word	index@(_ZN2at6native27unrolled_elementwise_kernelIZZZNS0_18GeluCUDAKernelImplERNS_18TensorIteratorBaseENS0_8GeluTypeEENKUlvE0_clEvENKUlvE1_clEvEUlN3c104HalfEE_St5arrayIPcLm2EELi4E23TrivialOffsetCalculatorILi1EjESE_NS0_6memory15LoadWithoutCastENSF_16StoreWithoutCastEEEviT_T0_T2_T3_T4_T5_)
        /*0440*/ 	.word	0x00000016


	//----- nvinfo : EIATTR_FRAME_SIZE
	.align		4
.L_219:
        /*0444*/ 	.byte	0x04, 0x11
        /*0446*/ 	.short	(.L_221 - .L_220)
	.align		4
.L_220:
        /*0448*/ 	.word	index@(_ZN2at6native27unrolled_elementwise_kernelIZZZNS0_18GeluCUDAKernelImplERNS_18TensorIteratorBaseENS0_8GeluTypeEENKUlvE0_clEvENKUlvE1_clEvEUlN3c104HalfEE_St5arrayIPcLm2EELi4E23TrivialOffsetCalculatorILi1EjESE_NS0_6memory15LoadWithoutCastENSF_16StoreWithoutCastEEEviT_T0_T2_T3_T4_T5_)
        /*044c*/ 	.word	0x00000000


	//----- nvinfo : EIATTR_REGCOUNT
	.align		4
.L_221:
        /*0450*/ 	.byte	0x04, 0x2f
        /*0452*/ 	.short	(.L_223 - .L_222)
	.align		4
.L_222:
        /*0454*/ 	.word	index@(_ZN2at6native18elementwise_kernelILi128ELi4EZNS0_22gpu_kernel_impl_nocastIZZZNS0_18GeluCUDAKernelImplERNS_18TensorIteratorBaseENS0_8GeluTypeEENKUlvE0_clEvENKUlvE1_clEvEUlN3c104HalfEE_EEvS4_RKT_EUliE_EEviT1_)
        /*0458*/ 	.word	0x00000012


	//----- nvinfo : EIATTR_FRAME_SIZE
	.align		4
.L_223:
        /*045c*/ 	.byte	0x04, 0x11
        /*045e*/ 	.short	(.L_225 - .L_224)
	.align		4
.L_224:
        /*0460*/ 	.word	index@(_ZN2at6native18elementwise_kernelILi128ELi4EZNS0_22gpu_kernel_impl_nocastIZZZNS0_18GeluCUDAKernelImplERNS_18TensorIteratorBaseENS0_8GeluTypeEENKUlvE0_clEvENKUlvE1_clEvEUlN3c104HalfEE_EEvS4_RKT_EUliE_EEviT1_)
        /*0464*/ 	.word	0x00000000


	//----- nvinfo : EIATTR_REGCOUNT
	.align		4
.L_225:
        /*0468*/ 	.byte	0x04, 0x2f
        /*046a*/ 	.short	(.L_227 - .L_226)
	.align		4
.L_226:
        /*046c*/ 	.word	index@(_ZN2at6native27unrolled_elementwise_kernelIZZZNS0_18GeluCUDAKernelImplERNS_18TensorIteratorBaseENS0_8GeluTypeEENKUlvE0_clEvENKUlvE1_clEvEUlN3c104HalfEE_St5arrayIPcLm2EELi4E23TrivialOffsetCalculatorILi1EjESE_NS0_6memory12LoadWithCastILi1EEENSF_13StoreWithCastILi1EEEEEviT_T0_T2_T3_T4_T5_)
        /*0470*/ 	.word	0x0000001c


	//----- nvinfo : EIATTR_FRAME_SIZE
	.align		4
.L_227:
        /*0474*/ 	.byte	0x04, 0x11
        /*0476*/ 	.short	(.L_229 - .L_228)
	.align		4
.L_228:
        /*0478*/ 	.word	index@(_ZN2at6native27unrolled_elementwise_kernelIZZZNS0_18GeluCUDAKernelImplERNS_18TensorIteratorBaseENS0_8GeluTypeEENKUlvE0_clEvENKUlvE1_clEvEUlN3c104HalfEE_St5arrayIPcLm2EELi4E23TrivialOffsetCalculatorILi1EjESE_NS0_6memory12LoadWithCastILi1EEENSF_13StoreWithCastILi1EEEEEviT_T0_T2_T3_T4_T5_)
        /*047c*/ 	.word	0x00000000


	//----- nvinfo : EIATTR_REGCOUNT
	.align		4
.L_229:
        /*0480*/ 	.byte	0x04, 0x2f
        /*0482*/ 	.short	(.L_231 - .L_230)
	.align		4
.L_230:
        /*0484*/ 	.word	index@(_ZN2at6native18elementwise_kernelILi128ELi4EZNS0_15gpu_kernel_implIZZZNS0_18GeluCUDAKernelImplERNS_18TensorIteratorBaseENS0_8GeluTypeEENKUlvE0_clEvENKUlvE1_clEvEUlN3c104HalfEE_EEvS4_RKT_EUliE_EEviT1_)
        /*0488*/ 	.word	0x0000001a


	//----- nvinfo : EIATTR_FRAME_SIZE
	.align		4
.L_231:
        /*048c*/ 	.byte	0x04, 0x11
        /*048e*/ 	.short	(.L_233 - .L_232)
	.align		4
.L_232:
        /*0490*/ 	.word	index@(_ZN2at6native18elementwise_kernelILi128ELi4EZNS0_15gpu_kernel_implIZZZNS0_18GeluCUDAKernelImplERNS_18TensorIteratorBaseENS0_8GeluTypeEENKUlvE0_clEvENKUlvE1_clEvEUlN3c104HalfEE_EEvS4_RKT_EUliE_EEviT1_)
        /*0494*/ 	.word	0x00000000


	//----- nvinfo : EIATTR_REGCOUNT
	.align		4
.L_233:
        /*0498*/ 	.byte	0x04, 0x2f
        /*049a*/ 	.short	(.L_235 - .L_234)
	.align		4
.L_234:
        /*049c*/ 	.word	index@(_ZN2at6native29vectorized_elementwise_kernelILi8EZZZNS0_18GeluCUDAKernelImplERNS_18TensorIteratorBaseENS0_8GeluTypeEENKUlvE0_clEvENKUlvE2_clEvEUlN3c108BFloat16EE_St5arrayIPcLm2EEEEviT0_T1_)
        /*04a0*/ 	.word	0x00000020


	//----- nvinfo : EIATTR_FRAME_SIZE
	.align		4
.L_235:
        /*04a4*/ 	.byte	0x04, 0x11
        /*04a6*/ 	.short	(.L_237 - .L_236)
	.align		4
.L_236:
        /*04a8*/ 	.word	index@(_ZN2at6native29vectorized_elementwise_kernelILi8EZZZNS0_18GeluCUDAKernelImplERNS_18TensorIteratorBaseENS0_8GeluTypeEENKUlvE0_clEvENKUlvE2_clEvEUlN3c108BFloat16EE_St5arrayIPcLm2EEEEviT0_T1_)
        /*04ac*/ 	.word	0x00000000


	//----- nvinfo : EIATTR_REGCOUNT
	.align		4
.L_237:
        /*04b0*/ 	.byte	0x04, 0x2f
        /*04b2*/ 	.short	(.L_239 - .L_238)
	.align		4
.L_238:
        /*04b4*/ 	.word	index@(_ZN2at6native29vectorized_elementwise_kernelILi4EZZZNS0_18GeluCUDAKernelImplERNS_18TensorIteratorBaseENS0_8GeluTypeEENKUlvE0_clEvENKUlvE2_clEvEUlN3c108BFloat16EE_St5arrayIPcLm2EEEEviT0_T1_)
        /*04b8*/ 	.word	0x00000020


	//----- nvinfo : EIATTR_FRAME_SIZE
	.align		4
.L_239:
        /*04bc*/ 	.byte	0x04, 0x11
        /*04be*/ 	.short	(.L_241 - .L_240)
	.align		4
.L_240:
        /*04c0*/ 	.word	index@(_ZN2at6native29vectorized_elementwise_kernelILi4EZZZNS0_18GeluCUDAKernelImplERNS_18TensorIteratorBaseENS0_8GeluTypeEENKUlvE0_clEvENKUlvE2_clEvEUlN3c108BFloat16EE_St5arrayIPcLm2EEEEviT0_T1_)
        /*04c4*/ 	.word	0x00000000


	//----- nvinfo : EIATTR_REGCOUNT
	.align		4
.L_241:
        /*04c8*/ 	.byte	0x04, 0x2f
        /*04ca*/ 	.short	(.L_243 - .L_242)
	.align		4
.L_242:
        /*04cc*/ 	.word	index@(_ZN2at6native29vectorized_elementwise_kernelILi2EZZZNS0_18GeluCUDAKernelImplERNS_18TensorIteratorBaseENS0_8GeluTypeEENKUlvE0_clEvENKUlvE2_clEvEUlN3c108BFloat16EE_St5arrayIPcLm2EEEEviT0_T1_)
        /*04d0*/ 	.word	0x00000020


	//----- nvinfo : EIATTR_FRAME_SIZE
	.align		4
.L_243:
        /*04d4*/ 	.byte	0x04, 0x11
        /*04d6*/ 	.short	(.L_245 - .L_244)
	.align		4
.L_244:
        /*04d8*/ 	.word	index@(_ZN2at6native29vectorized_elementwise_kernelILi2EZZZNS0_18GeluCUDAKernelImplERNS_18TensorIteratorBaseENS0_8GeluTypeEENKUlvE0_clEvENKUlvE2_clEvEUlN3c108BFloat16EE_St5arrayIPcLm2EEEEviT0_T1_)
        /*04dc*/ 	.word	0x00000000


	//----- nvinfo : EIATTR_REGCOUNT
	.align		4
.L_245:
        /*04e0*/ 	.byte	0x04, 0x2f
        /*04e2*/ 	.short	(.L_247 - .L_246)
	.align		4
.L_246:
        /*04e4*/ 	.word	index@(_ZN2at6native27unrolled_elementwise_kernelIZZZNS0_18GeluCUDAKernelImplERNS_18TensorIteratorBaseENS0_8GeluTypeEENKUlvE0_clEvENKUlvE2_clEvEUlN3c108BFloat16EE_St5arrayIPcLm2EELi4E23TrivialOffsetCalculatorILi1EjESE_NS0_6memory15LoadWithoutCastENSF_16StoreWithoutCastEEEviT_T0_T2_T3_T4_T5_)
        /*04e8*/ 	.word	0x00000016


	//----- nvinfo : EIATTR_FRAME_SIZE
	.align		4
.L_247:
        /*04ec*/ 	.byte	0x04, 0x11
        /*04ee*/ 	.short	(.L_249 - .L_248)
	.align		4
.L_248:
        /*04f0*/ 	.word	index@(_ZN2at6native27unrolled_elementwise_kernelIZZZNS0_18GeluCUDAKernelImplERNS_18TensorIteratorBaseENS0_8GeluTypeEENKUlvE0_clEvENKUlvE2_clEvEUlN3c108BFloat16EE_St5arrayIPcLm2EELi4E23TrivialOffsetCalculatorILi1EjESE_NS0_6memory15LoadWithoutCastENSF_16StoreWithoutCastEEEviT_T0_T2_T3_T4_T5_)
        /*04f4*/ 	.word	0x00000000


	//----- nvinfo : EIATTR_REGCOUNT
	.align		4
.L_249:
        /*04f8*/ 	.byte	0x04, 0x2f
        /*04fa*/ 	.short	(.L_251 - .L_250)
	.align		4
.L_250:
        /*04fc*/ 	.word	index@(_ZN2at6native18elementwise_kernelILi128ELi4EZNS0_22gpu_kernel_impl_nocastIZZZNS0_18GeluCUDAKernelImplERNS_18TensorIteratorBaseENS0_8GeluTypeEENKUlvE0_clEvENKUlvE2_clEvEUlN3c108BFloat16EE_EEvS4_RKT_EUliE_EEviT1_)
        /*0500*/ 	.word	0x00000012


	//----- nvinfo : EIATTR_FRAME_SIZE
	.align		4
.L_251:
        /*0504*/ 	.byte	0x04, 0x11
        /*0506*/ 	.short	(.L_253 - .L_252)
	.align		4
.L_252:
        /*0508*/ 	.word	index@(_ZN2at6native18elementwise_kernelILi128ELi4EZNS0_22gpu_kernel_impl_nocastIZZZNS0_18GeluCUDAKernelImplERNS_18TensorIteratorBaseENS0_8GeluTypeEENKUlvE0_clEvENKUlvE2_clEvEUlN3c108BFloat16EE_EEvS4_RKT_EUliE_EEviT1_)
        /*050c*/ 	.word	0x00000000


	//----- nvinfo : EIATTR_REGCOUNT
	.align		4
.L_253:
        /*0510*/ 	.byte	0x04, 0x2f
        /*0512*/ 	.short	(.L_255 - .L_254)
	.align		4
.L_254:
        /*0514*/ 	.word	index@(_ZN2at6native27unrolled_elementwise_kernelIZZZNS0_18GeluCUDAKernelImplERNS_18TensorIteratorBaseENS0_8GeluTypeEENKUlvE0_clEvENKUlvE2_clEvEUlN3c108BFloat16EE_St5arrayIPcLm2EELi4E23TrivialOffsetCalculatorILi1EjESE_NS0_6memory12LoadWithCastILi1EEENSF_13StoreWithCastILi1EEEEEviT_T0_T2_T3_T4_T5_)
        /*0518*/ 	.word	0x0000001c


	//----- nvinfo : EIATTR_FRAME_SIZE
	.align		4
.L_255:
        /*051c*/ 	.byte	0x04, 0x11
        /*051e*/ 	.short	(.L_257 - .L_256)
	.align		4
.L_256:
        /*0520*/ 	.word	index@(_ZN2at6native27unrolled_elementwise_kernelIZZZNS0_18GeluCUDAKernelImplERNS_18TensorIteratorBaseENS0_8GeluTypeEENKUlvE0_clEvENKUlvE2_clEvEUlN3c108BFloat16EE_St5arrayIPcLm2EELi4E23TrivialOffsetCalculatorILi1EjESE_NS0_6memory12LoadWithCastILi1EEENSF_13StoreWithCastILi1EEEEEviT_T0_T2_T3_T4_T5_)
        /*0524*/ 	.word	0x00000000


	//----- nvinfo : EIATTR_REGCOUNT
	.align		4
.L_257:
        /*0528*/ 	.byte	0x04, 0x2f
        /*052a*/ 	.short	(.L_259 - .L_258)
	.align		4
.L_258:
        /*052c*/ 	.word	index@(_ZN2at6native18elementwise_kernelILi128ELi4EZNS0_15gpu_kernel_implIZZZNS0_18GeluCUDAKernelImplERNS_18TensorIteratorBaseENS0_8GeluTypeEENKUlvE0_clEvENKUlvE2_clEvEUlN3c108BFloat16EE_EEvS4_RKT_EUliE_EEviT1_)
        /*0530*/ 	.word	0x0000001a


	//----- nvinfo : EIATTR_FRAME_SIZE
	.align		4
.L_259:
        /*0534*/ 	.byte	0x04, 0x11
        /*0536*/ 	.short	(.L_261 - .L_260)
	.align		4
.L_260:
        /*0538*/ 	.word	index@(_ZN2at6native18elementwise_kernelILi128ELi4EZNS0_15gpu_kernel_implIZZZNS0_18GeluCUDAKernelImplERNS_18TensorIteratorBaseENS0_8GeluTypeEENKUlvE0_clEvENKUlvE2_clEvEUlN3c108BFloat16EE_EEvS4_RKT_EUliE_EEviT1_)
        /*053c*/ 	.word	0x00000000


	//----- nvinfo : EIATTR_REGCOUNT
	.align		4
.L_261:
        /*0540*/ 	.byte	0x04, 0x2f
        /*0542*/ 	.short	(.L_263 - .L_262)
	.align		4
.L_262:
        /*0544*/ 	.word	index@(_ZN2at6native29vectorized_elementwise_kernelILi8EZZZNS0_26GeluBackwardCUDAKernelImplERNS_18TensorIteratorBaseENS0_8GeluTypeEENKUlvE_clEvENKUlvE_clEvEUlddE_St5arrayIPcLm3EEEEviT0_T1_)
        /*0548*/ 	.word	0x00000030


	//----- nvinfo : EIATTR_FRAME_SIZE
	.align		4
.L_263:
        /*054c*/ 	.byte	0x04, 0x11
        /*054e*/ 	.short	(.L_265 - .L_264)
	.align		4
.L_264:
        /*0550*/ 	.word	index@(_ZN2at6native29vectorized_elementwise_kernelILi8EZZZNS0_26GeluBackwardCUDAKernelImplERNS_18TensorIteratorBaseENS0_8GeluTypeEENKUlvE_clEvENKUlvE_clEvEUlddE_St5arrayIPcLm3EEEEviT0_T1_)
        /*0554*/ 	.word	0x00000000


	//----- nvinfo : EIATTR_REGCOUNT
	.align		4
.L_265:
        /*0558*/ 	.byte	0x04, 0x2f
        /*055a*/ 	.short	(.L_267 - .L_266)
	.align		4
.L_266:
        /*055c*/ 	.word	index@(_ZN2at6native29vectorized_elementwise_kernelILi4EZZZNS0_26GeluBackwardCUDAKernelImplERNS_18TensorIteratorBaseENS0_8GeluTypeEENKUlvE_clEvENKUlvE_clEvEUlddE_St5arrayIPcLm3EEEEviT0_T1_)
        /*0560*/ 	.word	0x00000030


	//----- nvinfo : EIATTR_FRAME_SIZE
	.align		4
.L_267:
        /*0564*/ 	.byte	0x04, 0x11
        /*0566*/ 	.short	(.L_269 - .L_268)
	.align		4
.L_268:
        /*0568*/ 	.word	index@(_ZN2at6native29vectorized_elementwise_kernelILi4EZZZNS0_26GeluBackwardCUDAKernelImplERNS_18TensorIteratorBaseENS0_8GeluTypeEENKUlvE_clEvENKUlvE_clEvEUlddE_St5arrayIPcLm3EEEEviT0_T1_)
        /*056c*/ 	.word	0x00000000


	//----- nvinfo : EIATTR_REGCOUNT
	.align		4
.L_269:
        /*0570*/ 	.byte	0x04, 0x2f
        /*0572*/ 	.short	(.L_271 - .L_270)
	.align		4
.L_270:
        /*0574*/ 	.word	index@(_ZN2at6native29vectorized_elementwise_kernelILi2EZZZNS0_26GeluBackwardCUDAKernelImplERNS_18TensorIteratorBaseENS0_8GeluTypeEENKUlvE_clEvENKUlvE_clEvEUlddE_St5arrayIPcLm3EEEEviT0_T1_)
        /*0578*/ 	.word	0x00000030


	//----- nvinfo : EIATTR_FRAME_SIZE
	.align		4
.L_271:
        /*057c*/ 	.byte	0x04, 0x11
        /*057e*/ 	.short	(.L_273 - .L_272)
	.align		4
.L_272:
        /*0580*/ 	.word	index@(_ZN2at6native29vectorized_elementwise_kernelILi2EZZZNS0_26GeluBackwardCUDAKernelImplERNS_18TensorIteratorBaseENS0_8GeluTypeEENKUlvE_clEvENKUlvE_clEvEUlddE_St5arrayIPcLm3EEEEviT0_T1_)
        /*0584*/ 	.word	0x00000000


	//----- nvinfo : EIATTR_REGCOUNT
	.align		4
.L_273:
        /*0588*/ 	.byte	0x04, 0x2f
        /*058a*/ 	.short	(.L_275 - .L_274)
	.align		4
.L_274:
        /*058c*/ 	.word	index@(_ZN2at6native27unrolled_elementwise_kernelIZZZNS0_26GeluBackwardCUDAKernelImplERNS_18TensorIteratorBaseENS0_8GeluTypeEENKUlvE_clEvENKUlvE_clEvEUlddE_St5arrayIPcLm3EELi4E23TrivialOffsetCalculatorILi2EjESB_ILi1EjENS0_6memory15LoadWithoutCastENSE_16StoreWithoutCastEEEviT_T0_T2_T3_T4_T5_)
        /*0590*/ 	.word	0x00000026


	//----- nvinfo : EIATTR_FRAME_SIZE
	.align		4
.L_275:
        /*0594*/ 	.byte	0x04, 0x11
        /*0596*/ 	.short	(.L_277 - .L_276)
	.align		4
.L_276:
        /*0598*/ 	.word	index@(_ZN2at6native27unrolled_elementwise_kernelIZZZNS0_26GeluBackwardCUDAKernelImplERNS_18TensorIteratorBaseENS0_8GeluTypeEENKUlvE_clEvENKUlvE_clEvEUlddE_St5arrayIPcLm3EELi4E23TrivialOffsetCalculatorILi2EjESB_ILi1EjENS0_6memory15LoadWithoutCastENSE_16StoreWithoutCastEEEviT_T0_T2_T3_T4_T5_)
        /*059c*/ 	.word	0x00000000


	//----- nvinfo : EIATTR_REGCOUNT
	.align		4
.L_277:
        /*05a0*/ 	.byte	0x04, 0x2f
        /*05a2*/ 	.short	(.L_279 - .L_278)
	.align		4
.L_278:
        /*05a4*/ 	.word	index@(_ZN2at6native18elementwise_kernelILi128ELi2EZNS0_22gpu_kernel_impl_nocastIZZZNS0_26GeluBackwardCUDAKernelImplERNS_18TensorIteratorBaseENS0_8GeluTypeEENKUlvE_clEvENKUlvE_clEvEUlddE_EEvS4_RKT_EUliE_EEviT1_)
        /*05a8*/ 	.word	0x0000001c


	//----- nvinfo : EIATTR_FRAME_SIZE
	.align		4
.L_279:
        /*05ac*/ 	.byte	0x04, 0x11
        /*05ae*/ 	.short	(.L_281 - .L_280)
	.align		4
.L_280:
        /*05b0*/ 	.word	index@(_ZN2at6native18elementwise_kernelILi128ELi2EZNS0_22gpu_kernel_impl_nocastIZZZNS0_26GeluBackwardCUDAKernelImplERNS_18TensorIteratorBaseENS0_8GeluTypeEENKUlvE_clEvENKUlvE_clEvEUlddE_EEvS4_RKT_EUliE_EEviT1_)
        /*05b4*/ 	.word	0x00000000


	//----- nvinfo : EIATTR_REGCOUNT
	.align		4
.L_281:
        /*05b8*/ 	.byte	0x04, 0x2f
        /*05ba*/ 	.short	(.L_283 - .L_282)
	.align		4
.L_282:
        /*05bc*/ 	.word	index@(_ZN2at6native27unrolled_elementwise_kernelIZZZNS0_26GeluBackwardCUDAKernelImplERNS_18TensorIteratorBaseENS0_8GeluTypeEENKUlvE_clEvENKUlvE_clEvEUlddE_St5arrayIPcLm3EELi4E23TrivialOffsetCalculatorILi2EjESB_ILi1EjENS0_6memory12LoadWithCastILi2EEENSE_13StoreWithCastILi1EEEEEviT_T0_T2_T3_T4_T5_)
        /*05c0*/ 	.word	0x00000028


	//----- nvinfo : EIATTR_FRAME_SIZE
	.align		4
.L_283:
        /*05c4*/ 	.byte	0x04, 0x11
        /*05c6*/ 	.short	(.L_285 - .L_284)
	.align		4
.L_284:
        /*05c8*/ 	.word	index@(_ZN2at6native27unrolled_elementwise_kernelIZZZNS0_26GeluBackwardCUDAKernelImplERNS_18TensorIteratorBaseENS0_8GeluTypeEENKUlvE_clEvENKUlvE_clEvEUlddE_St5arrayIPcLm3EELi4E23TrivialOffsetCalculatorILi2EjESB_ILi1EjENS0_6memory12LoadWithCastILi2EEENSE_13StoreWithCastILi1EEEEEviT_T0_T2_T3_T4_T5_)
        /*05cc*/ 	.word	0x00000000


	//----- nvinfo : EIATTR_REGCOUNT
	.align		4
.L_285:
        /*05d0*/ 	.byte	0x04, 0x2f
        /*05d2*/ 	.short	(.L_287 - .L_286)
	.align		4
.L_286:
        /*05d4*/ 	.word	index@(_ZN2at6native18elementwise_kernelILi128ELi4EZNS0_15gpu_kernel_implIZZZNS0_26GeluBackwardCUDAKernelImplERNS_18TensorIteratorBaseENS0_8GeluTypeEENKUlvE_clEvENKUlvE_clEvEUlddE_EEvS4_RKT_EUliE_EEviT1_)
        /*05d8*/ 	.word	0x0000001e


	//----- nvinfo : EIATTR_FRAME_SIZE
	.align		4
.L_287:
        /*05dc*/ 	.byte	0x04, 0x11
        /*05de*/ 	.short	(.L_289 - .L_288)
	.align		4
.L_288:
        /*05e0*/ 	.word	index@(_ZN2at6native18elementwise_kernelILi128ELi4EZNS0_15gpu_kernel_implIZZZNS0_26GeluBackwardCUDAKernelImplERNS_18TensorIteratorBaseENS0_8GeluTypeEENKUlvE_clEvENKUlvE_clEvEUlddE_EEvS4_RKT_EUliE_EEviT1_)
        /*05e4*/ 	.word	0x00000000


	//----- nvinfo : EIATTR_REGCOUNT
	.align		4
.L_289:
        /*05e8*/ 	.byte	0x04, 0x2f
        /*05ea*/ 	.short	(.L_291 - .L_290)
	.align		4
.L_290:
        /*05ec*/ 	.word	index@(_ZN2at6native29vectorized_elementwise_kernelILi8EZZZNS0_26GeluBackwardCUDAKernelImplERNS_18TensorIteratorBaseENS0_8GeluTypeEENKUlvE_clEvENKUlvE0_clEvEUlffE_St5arrayIPcLm3EEEEviT0_T1_)
        /*05f0*/ 	.word	0x00000020


	//----- nvinfo : EIATTR_FRAME_SIZE
	.align		4
.L_291:
        /*05f4*/ 	.byte	0x04, 0x11
        /*05f6*/ 	.short	(.L_293 - .L_292)
	.align		4
.L_292:
        /*05f8*/ 	.word	index@(_ZN2at6native29vectorized_elementwise_kernelILi8EZZZNS0_26GeluBackwardCUDAKernelImplERNS_18TensorIteratorBaseENS0_8GeluTypeEENKUlvE_clEvENKUlvE0_clEvEUlffE_St5arrayIPcLm3EEEEviT0_T1_)
        /*05fc*/ 	.word	0x00000000


	//----- nvinfo : EIATTR_REGCOUNT
	.align		4
.L_293:
        /*0600*/ 	.byte	0x04, 0x2f
        /*0602*/ 	.short	(.L_295 - .L_294)
	.align		4
.L_294:
        /*0604*/ 	.word	index@(_ZN2at6native29vectorized_elementwise_kernelILi4EZZZNS0_26GeluBackwardCUDAKernelImplERNS_18TensorIteratorBaseENS0_8GeluTypeEENKUlvE_clEvENKUlvE0_clEvEUlffE_St5arrayIPcLm3EEEEviT0_T1_)
        /*0608*/ 	.word	0x00000020


	//----- nvinfo : EIATTR_FRAME_SIZE
	.align		4
.L_295:
        /*060c*/ 	.byte	0x04, 0x11
        /*060e*/ 	.short	(.L_297 - .L_296)
	.align		4
.L_296:
        /*0610*/ 	.word	index@(_ZN2at6native29vectorized_elementwise_kernelILi4EZZZNS0_26GeluBackwardCUDAKernelImplERNS_18TensorIteratorBaseENS0_8GeluTypeEENKUlvE_clEvENKUlvE0_clEvEUlffE_St5arrayIPcLm3EEEEviT0_T1_)
        /*0614*/ 	.word	0x00000000


	//----- nvinfo : EIATTR_REGCOUNT
	.align		4
.L_297:
        /*0618*/ 	.byte	0x04, 0x2f
        /*061a*/ 	.short	(.L_299 - .L_298)
	.align		4
.L_298:
        /*061c*/ 	.word	index@(_ZN2at6native29vectorized_elementwise_kernelILi2EZZZNS0_26GeluBackwardCUDAKernelImplERNS_18TensorIteratorBaseENS0_8GeluTypeEENKUlvE_clEvENKUlvE0_clEvEUlffE_St5arrayIPcLm3EEEEviT0_T1_)
        /*0620*/ 	.word	0x00000020


	//----- nvinfo : EIATTR_FRAME_SIZE
	.align		4
.L_299:
        /*0624*/ 	.byte	0x04, 0x11
        /*0626*/ 	.short	(.L_301 - .L_300)
	.align		4
.L_300:
        /*0628*/ 	.word	index@(_ZN2at6native29vectorized_elementwise_kernelILi2EZZZNS0_26GeluBackwardCUDAKernelImplERNS_18TensorIteratorBaseENS0_8GeluTypeEENKUlvE_clEvENKUlvE0_clEvEUlffE_St5arrayIPcLm3EEEEviT0_T1_)
        /*062c*/ 	.word	0x00000000


	//----- nvinfo : EIATTR_REGCOUNT
	.align		4
.L_301:
        /*0630*/ 	.byte	0x04, 0x2f
        /*0632*/ 	.short	(.L_303 - .L_302)
	.align		4
.L_302:
        /*0634*/ 	.word	index@(_ZN2at6native27unrolled_elementwise_kernelIZZZNS0_26GeluBackwardCUDAKernelImplERNS_18TensorIteratorBaseENS0_8GeluTypeEENKUlvE_clEvENKUlvE0_clEvEUlffE_St5arrayIPcLm3EELi4E23TrivialOffsetCalculatorILi2EjESB_ILi1EjENS0_6memory15LoadWithoutCastENSE_16StoreWithoutCastEEEviT_T0_T2_T3_T4_T5_)
        /*0638*/ 	.word	0x0000001c


	//----- nvinfo : EIATTR_FRAME_SIZE
	.align		4
.L_303:
        /*063c*/ 	.byte	0x04, 0x11
        /*063e*/ 	.short	(.L_305 - .L_304)
	.align		4
.L_304:
        /*0640*/ 	.word	index@(_ZN2at6native27unrolled_elementwise_kernelIZZZNS0_26GeluBackwardCUDAKernelImplERNS_18TensorIteratorBaseENS0_8GeluTypeEENKUlvE_clEvENKUlvE0_clEvEUlffE_St5arrayIPcLm3EELi4E23TrivialOffsetCalculatorILi2EjESB_ILi1EjENS0_6memory15LoadWithoutCastENSE_16StoreWithoutCastEEEviT_T0_T2_T3_T4_T5_)
        /*0644*/ 	.word	0x00000000


	//----- nvinfo : EIATTR_REGCOUNT
	.align		4
.L_305:
        /*0648*/ 	.byte	0x04, 0x2f
        /*064a*/ 	.short	(.L_307 - .L_306)
	.align		4
.L_306:
        /*064c*/ 	.word	index@(_ZN2at6native18elementwise_kernelILi128ELi2EZNS0_22gpu_kernel_impl_nocastIZZZNS0_26GeluBackwardCUDAKernelImplERNS_18TensorIteratorBaseENS0_8GeluTypeEENKUlvE_clEvENKUlvE0_clEvEUlffE_EEvS4_RKT_EUliE_EEviT1_)
        /*0650*/ 	.word	0x00000012


	//----- nvinfo : EIATTR_FRAME_SIZE
	.align		4
.L_307:
        /*0654*/ 	.byte	0x04, 0x11
        /*0656*/ 	.short	(.L_309 - .L_308)
	.align		4
.L_308:
        /*0658*/ 	.word	index@(_ZN2at6native18elementwise_kernelILi128ELi2EZNS0_22gpu_kernel_impl_nocastIZZZNS0_26GeluBackwardCUDAKernelImplERNS_18TensorIteratorBaseENS0_8GeluTypeEENKUlvE_clEvENKUlvE0_clEvEUlffE_EEvS4_RKT_EUliE_EEviT1_)
        /*065c*/ 	.word	0x00000000


	//----- nvinfo : EIATTR_REGCOUNT
	.align		4
.L_309:
        /*0660*/ 	.byte	0x04, 0x2f
        /*0662*/ 	.short	(.L_311 - .L_310)
	.align		4
.L_310:
        /*0664*/ 	.word	index@(_ZN2at6native27unrolled_elementwise_kernelIZZZNS0_26GeluBackwardCUDAKernelImplERNS_18TensorIteratorBaseENS0_8GeluTypeEENKUlvE_clEvENKUlvE0_clEvEUlffE_St5arrayIPcLm3EELi4E23TrivialOffsetCalculatorILi2EjESB_ILi1EjENS0_6memory12LoadWithCastILi2EEENSE_13StoreWithCastILi1EEEEEviT_T0_T2_T3_T4_T5_)
        /*0668*/ 	.word	0x00000020


	//----- nvinfo : EIATTR_FRAME_SIZE
	.align		4
.L_311:
        /*066c*/ 	.byte	0x04, 0x11
        /*066e*/ 	.short	(.L_313 - .L_312)
	.align		4
.L_312:
        /*0670*/ 	.word	index@(_ZN2at6native27unrolled_elementwise_kernelIZZZNS0_26GeluBackwardCUDAKernelImplERNS_18TensorIteratorBaseENS0_8GeluTypeEENKUlvE_clEvENKUlvE0_clEvEUlffE_St5arrayIPcLm3EELi4E23TrivialOffsetCalculatorILi2EjESB_ILi1EjENS0_6memory12LoadWithCastILi2EEENSE_13StoreWithCastILi1EEEEEviT_T0_T2_T3_T4_T5_)
        /*0674*/ 	.word	0x00000000


	//----- nvinfo : EIATTR_REGCOUNT
	.align		4
.L_313:
        /*0678*/ 	.byte	0x04, 0x2f
        /*067a*/ 	.short	(.L_315 - .L_314)
	.align		4
.L_314:
        /*067c*/ 	.word	index@(_ZN2at6native18elementwise_kernelILi128ELi4EZNS0_15gpu_kernel_implIZZZNS0_26GeluBackwardCUDAKernelImplERNS_18TensorIteratorBaseENS0_8GeluTypeEENKUlvE_clEvENKUlvE0_clEvEUlffE_EEvS4_RKT_EUliE_EEviT1_)
        /*0680*/ 	.word	0x0000001a


	//----- nvinfo : EIATTR_FRAME_SIZE
	.align		4
.L_315:
        /*0684*/ 	.byte	0x04, 0x11
        /*0686*/ 	.short	(.L_317 - .L_316)
	.align		4
.L_316:
        /*0688*/ 	.word	index@(_ZN2at6native18elementwise_kernelILi128ELi4EZNS0_15gpu_kernel_implIZZZNS0_26GeluBackwardCUDAKernelImplERNS_18TensorIteratorBaseENS0_8GeluTypeEENKUlvE_clEvENKUlvE0_clEvEUlffE_EEvS4_RKT_EUliE_EEviT1_)
        /*068c*/ 	.word	0x00000000


	//----- nvinfo : EIATTR_REGCOUNT
	.align		4
.L_317:
        /*0690*/ 	.byte	0x04, 0x2f
        /*0692*/ 	.short	(.L_319 - .L_318)
	.align		4
.L_318:
        /*0694*/ 	.word	index@(_ZN2at6native29vectorized_elementwise_kernelILi8EZZZNS0_26GeluBackwardCUDAKernelImplERNS_18TensorIteratorBaseENS0_8GeluTypeEENKUlvE_clEvENKUlvE1_clEvEUlN3c104HalfES8_E_St5arrayIPcLm3EEEEviT0_T1_)
        /*0698*/ 	.word	0x00000020


	//----- nvinfo : EIATTR_FRAME_SIZE
	.align		4
.L_319:
        /*069c*/ 	.byte	0x04, 0x11
        /*069e*/ 	.short	(.L_321 - .L_320)
	.align		4
.L_320:
        /*06a0*/ 	.word	index@(_ZN2at6native29vectorized_elementwise_kernelILi8EZZZNS0_26GeluBackwardCUDAKernelImplERNS_18TensorIteratorBaseENS0_8GeluTypeEENKUlvE_clEvENKUlvE1_clEvEUlN3c104HalfES8_E_St5arrayIPcLm3EEEEviT0_T1_)
        /*06a4*/ 	.word	0x00000000


	//----- nvinfo : EIATTR_REGCOUNT
	.align		4
.L_321:
        /*06a8*/ 	.byte	0x04, 0x2f
        /*06aa*/ 	.short	(.L_323 - .L_322)
	.align		4
.L_322:
        /*06ac*/ 	.word	index@(_ZN2at6native29vectorized_elementwise_kernelILi4EZZZNS0_26GeluBackwardCUDAKernelImplERNS_18TensorIteratorBaseENS0_8GeluTypeEENKUlvE_clEvENKUlvE1_clEvEUlN3c104HalfES8_E_St5arrayIPcLm3EEEEviT0_T1_)
        /*06b0*/ 	.word	0x00000020


	//----- nvinfo : EIATTR_FRAME_SIZE
	.align		4
.L_323:
        /*06b4*/ 	.byte	0x04, 0x11
        /*06b6*/ 	.short	(.L_325 - .L_324)
	.align		4
.L_324:
        /*06b8*/ 	.word	index@(_ZN2at6native29vectorized_elementwise_kernelILi4EZZZNS0_26GeluBackwardCUDAKernelImplERNS_18TensorIteratorBaseENS0_8GeluTypeEENKUlvE_clEvENKUlvE1_clEvEUlN3c104HalfES8_E_St5arrayIPcLm3EEEEviT0_T1_)
        /*06bc*/ 	.word	0x00000000


	//----- nvinfo : EIATTR_REGCOUNT
	.align		4
.L_325:
        /*06c0*/ 	.byte	0x04, 0x2f
        /*06c2*/ 	.short	(.L_327 - .L_326)
	.align		4
.L_326:
        /*06c4*/ 	.word	index@(_ZN2at6native29vectorized_elementwise_kernelILi2EZZZNS0_26GeluBackwardCUDAKernelImplERNS_18TensorIteratorBaseENS0_8GeluTypeEENKUlvE_clEvENKUlvE1_clEvEUlN3c104HalfES8_E_St5arrayIPcLm3EEEEviT0_T1_)
        /*06c8*/ 	.word	0x0000001f


	//----- nvinfo : EIATTR_FRAME_SIZE
	.align		4
.L_327:
        /*06cc*/ 	.byte	0x04, 0x11
        /*06ce*/ 	.short	(.L_329 - .L_328)
	.align		4
.L_328:
        /*06d0*/ 	.word	index@(_ZN2at6native29vectorized_elementwise_kernelILi2EZZZNS0_26GeluBackwardCUDAKernelImplERNS_18TensorIteratorBaseENS0_8GeluTypeEENKUlvE_clEvENKUlvE1_clEvEUlN3c104HalfES8_E_St5arrayIPcLm3EEEEviT0_T1_)
        /*06d4*/ 	.word	0x00000000


	//----- nvinfo : EIATTR_REGCOUNT
	.align		4
.L_329:
        /*06d8*/ 	.byte	0x04, 0x2f
        /*06da*/ 	.short	(.L_331 - .L_330)
	.align		4
.L_330:
        /*06dc*/ 	.word	index@(_ZN2at6native27unrolled_elementwise_kernelIZZZNS0_26GeluBackwardCUDAKernelImplERNS_18TensorIteratorBaseENS0_8GeluTypeEENKUlvE_clEvENKUlvE1_clEvEUlN3c104HalfES8_E_St5arrayIPcLm3EELi4E23TrivialOffsetCalculatorILi2EjESD_ILi1EjENS0_6memory15LoadWithoutCastENSG_16StoreWithoutCastEEEviT_T0_T2_T3_T4_T5_)
        /*06e0*/ 	.word	0x0000001c


	//----- nvinfo : EIATTR_FRAME_SIZE
	.align		4
.L_331:
        /*06e4*/ 	.byte	0x04, 0x11
        /*06e6*/ 	.short	(.L_333 - .L_332)
	.align		4
.L_332:
        /*06e8*/ 	.word	index@(_ZN2at6native27unrolled_elementwise_kernelIZZZNS0_26GeluBackwardCUDAKernelImplERNS_18TensorIteratorBaseENS0_8GeluTypeEENKUlvE_clEvENKUlvE1_clEvEUlN3c104HalfES8_E_St5arrayIPcLm3EELi4E23TrivialOffsetCalculatorILi2EjESD_ILi1EjENS0_6memory15LoadWithoutCastENSG_16StoreWithoutCastEEEviT_T0_T2_T3_T4_T5_)
        /*06ec*/ 	.word	0x00000000


	//----- nvinfo : EIATTR_REGCOUNT
	.align		4
.L_333:
        /*06f0*/ 	.byte	0x04, 0x2f
        /*06f2*/ 	.short	(.L_335 - .L_334)
	.align		4
.L_334:
        /*06f4*/ 	.word	index@(_ZN2at6native18elementwise_kernelILi128ELi4EZNS0_22gpu_kernel_impl_nocastIZZZNS0_26GeluBackwardCUDAKernelImplERNS_18TensorIteratorBaseENS0_8GeluTypeEENKUlvE_clEvENKUlvE1_clEvEUlN3c104HalfES9_E_EEvS4_RKT_EUliE_EEviT1_)
        /*06f8*/ 	.word	0x00000012


	//----- nvinfo : EIATTR_FRAME_SIZE
	.align		4
.L_335:
        /*06fc*/ 	.byte	0x04, 0x11
        /*06fe*/ 	.short	(.L_337 - .L_336)
	.align		4
.L_336:
        /*0700*/ 	.word	index@(_ZN2at6native18elementwise_kernelILi128ELi4EZNS0_22gpu_kernel_impl_nocastIZZZNS0_26GeluBackwardCUDAKernelImplERNS_18TensorIteratorBaseENS0_8GeluTypeEENKUlvE_clEvENKUlvE1_clEvEUlN3c104HalfES9_E_EEvS4_RKT_EUliE_EEviT1_)
        /*0704*/ 	.word	0x00000000


	//----- nvinfo : EIATTR_REGCOUNT
	.align		4
.L_337:
        /*0708*/ 	.byte	0x04, 0x2f
        /*070a*/ 	.short	(.L_339 - .L_338)
	.align		4
.L_338:
        /*070c*/ 	.word	index@(_ZN2at6native27unrolled_elementwise_kernelIZZZNS0_26GeluBackwardCUDAKernelImplERNS_18TensorIteratorBaseENS0_8GeluTypeEENKUlvE_clEvENKUlvE1_clEvEUlN3c104HalfES8_E_St5arrayIPcLm3EELi4E23TrivialOffsetCalculatorILi2EjESD_ILi1EjENS0_6memory12LoadWithCastILi2EEENSG_13StoreWithCastILi1EEEEEviT_T0_T2_T3_T4_T5_)
        /*0710*/ 	.word	0x0000001f


	//----- nvinfo : EIATTR_FRAME_SIZE
	.align		4
.L_339:
        /*0714*/ 	.byte	0x04, 0x11
        /*0716*/ 	.short	(.L_341 - .L_340)
	.align		4
.L_340:
        /*0718*/ 	.word	index@(_ZN2at6native27unrolled_elementwise_kernelIZZZNS0_26GeluBackwardCUDAKernelImplERNS_18TensorIteratorBaseENS0_8GeluTypeEENKUlvE_clEvENKUlvE1_clEvEUlN3c104HalfES8_E_St5arrayIPcLm3EELi4E23TrivialOffsetCalculatorILi2EjESD_ILi1EjENS0_6memory12LoadWithCastILi2EEENSG_13StoreWithCastILi1EEEEEviT_T0_T2_T3_T4_T5_)
        /*071c*/ 	.word	0x00000000


	//----- nvinfo : EIATTR_REGCOUNT
	.align		4
.L_341:
        /*0720*/ 	.byte	0x04, 0x2f
        /*0722*/ 	.short	(.L_343 - .L_342)
	.align		4
.L_342:
        /*0724*/ 	.word	index@(_ZN2at6native18elementwise_kernelILi128ELi4EZNS0_15gpu_kernel_implIZZZNS0_26GeluBackwardCUDAKernelImplERNS_18TensorIteratorBaseENS0_8GeluTypeEENKUlvE_clEvENKUlvE1_clEvEUlN3c104HalfES9_E_EEvS4_RKT_EUliE_EEviT1_)
        /*0728*/ 	.word	0x0000001a


	//----- nvinfo : EIATTR_FRAME_SIZE
	.align		4
.L_343:
        /*072c*/ 	.byte	0x04, 0x11
        /*072e*/ 	.short	(.L_345 - .L_344)
	.align		4
.L_344:
        /*0730*/ 	.word	index@(_ZN2at6native18elementwise_kernelILi128ELi4EZNS0_15gpu_kernel_implIZZZNS0_26GeluBackwardCUDAKernelImplERNS_18TensorIteratorBaseENS0_8GeluTypeEENKUlvE_clEvENKUlvE1_clEvEUlN3c104HalfES9_E_EEvS4_RKT_EUliE_EEviT1_)
        /*0734*/ 	.word	0x00000000


	//----- nvinfo : EIATTR_REGCOUNT
	.align		4
.L_345:
        /*0738*/ 	.byte	0x04, 0x2f
        /*073a*/ 	.short	(.L_347 - .L_346)
	.align		4
.L_346:
        /*073c*/ 	.word	index@(_ZN2at6native29vectorized_elementwise_kernelILi8EZZZNS0_26GeluBackwardCUDAKernelImplERNS_18TensorIteratorBaseENS0_8GeluTypeEENKUlvE_clEvENKUlvE2_clEvEUlN3c108BFloat16ES8_E_St5arrayIPcLm3EEEEviT0_T1_)
        /*0740*/ 	.word	0x00000020


	//----- nvinfo : EIATTR_FRAME_SIZE
	.align		4
.L_347:
        /*0744*/ 	.byte	0x04, 0x11
        /*0746*/ 	.short	(.L_349 - .L_348)
	.align		4
.L_348:
        /*0748*/ 	.word	index@(_ZN2at6native29vectorized_elementwise_kernelILi8EZZZNS0_26GeluBackwardCUDAKernelImplERNS_18TensorIteratorBaseENS0_8GeluTypeEENKUlvE_clEvENKUlvE2_clEvEUlN3c108BFloat16ES8_E_St5arrayIPcLm3EEEEviT0_T1_)
        /*074c*/ 	.word	0x00000000


	//----- nvinfo : EIATTR_REGCOUNT
	.align		4
.L_349:
        /*0750*/ 	.byte	0x04, 0x2f
        /*0752*/ 	.short	(.L_351 - .L_350)
	.align		4
.L_350:
        /*0754*/ 	.word	index@(_ZN2at6native29vectorized_elementwise_kernelILi4EZZZNS0_26GeluBackwardCUDAKernelImplERNS_18TensorIteratorBaseENS0_8GeluTypeEENKUlvE_clEvENKUlvE2_clEvEUlN3c108BFloat16ES8_E_St5arrayIPcLm3EEEEviT0_T1_)
        /*0758*/ 	.word	0x00000020


	//----- nvinfo : EIATTR_FRAME_SIZE
	.align		4
.L_351:
        /*075c*/ 	.byte	0x04, 0x11
        /*075e*/ 	.short	(.L_353 - .L_352)
	.align		4
.L_352:
        /*0760*/ 	.word	index@(_ZN2at6native29vectorized_elementwise_kernelILi4EZZZNS0_26GeluBackwardCUDAKernelImplERNS_18TensorIteratorBaseENS0_8GeluTypeEENKUlvE_clEvENKUlvE2_clEvEUlN3c108BFloat16ES8_E_St5arrayIPcLm3EEEEviT0_T1_)
        /*0764*/ 	.word	0x00000000


	//----- nvinfo : EIATTR_REGCOUNT
	.align		4
.L_353:
        /*0768*/ 	.byte	0x04, 0x2f
        /*076a*/ 	.short	(.L_355 - .L_354)
	.align		4
.L_354:
        /*076c*/ 	.word	index@(_ZN2at6native29vectorized_elementwise_kernelILi2EZZZNS0_26GeluBackwardCUDAKernelImplERNS_18TensorIteratorBaseENS0_8GeluTypeEENKUlvE_clEvENKUlvE2_clEvEUlN3c108BFloat16ES8_E_St5arrayIPcLm3EEEEviT0_T1_)
        /*0770*/ 	.word	0x0000001e


	//----- nvinfo : EIATTR_FRAME_SIZE
	.align		4
.L_355:
        /*0774*/ 	.byte	0x04, 0x11
        /*0776*/ 	.short	(.L_357 - .L_356)
	.align		4
.L_356:
        /*0778*/ 	.word	index@(_ZN2at6native29vectorized_elementwise_kernelILi2EZZZNS0_26GeluBackwardCUDAKernelImplERNS_18TensorIteratorBaseENS0_8GeluTypeEENKUlvE_clEvENKUlvE2_clEvEUlN3c108BFloat16ES8_E_St5arrayIPcLm3EEEEviT0_T1_)
        /*077c*/ 	.word	0x00000000


	//----- nvinfo : EIATTR_REGCOUNT
	.align		4
.L_357:
        /*0780*/ 	.byte	0x04, 0x2f
        /*0782*/ 	.short	(.L_359 - .L_358)
	.align		4
.L_358:
        /*0784*/ 	.word	index@(_ZN2at6native27unrolled_elementwise_kernelIZZZNS0_26GeluBackwardCUDAKernelImplERNS_18TensorIteratorBaseENS0_8GeluTypeEENKUlvE_clEvENKUlvE2_clEvEUlN3c108BFloat16ES8_E_St5arrayIPcLm3EELi4E23TrivialOffsetCalculatorILi2EjESD_ILi1EjENS0_6memory15LoadWithoutCastENSG_16StoreWithoutCastEEEviT_T0_T2_T3_T4_T5_)
        /*0788*/ 	.word	0x0000001c


	//----- nvinfo : EIATTR_FRAME_SIZE
	.align		4
.L_359:
        /*078c*/ 	.byte	0x04, 0x11
        /*078e*/ 	.short	(.L_361 - .L_360)
	.align		4
.L_360:
        /*0790*/ 	.word	index@(_ZN2at6native27unrolled_elementwise_kernelIZZZNS0_26GeluBackwardCUDAKernelImplERNS_18TensorIteratorBaseENS0_8GeluTypeEENKUlvE_clEvENKUlvE2_clEvEUlN3c108BFloat16ES8_E_St5arrayIPcLm3EELi4E23TrivialOffsetCalculatorILi2EjESD_ILi1EjENS0_6memory15LoadWithoutCastENSG_16StoreWithoutCastEEEviT_T0_T2_T3_T4_T5_)
        /*0794*/ 	.word	0x00000000


	//----- nvinfo : EIATTR_REGCOUNT
	.align		4
.L_361:
        /*0798*/ 	.byte	0x04, 0x2f
        /*079a*/ 	.short	(.L_363 - .L_362)
	.align		4
.L_362:
        /*079c*/ 	.word	index@(_ZN2at6native18elementwise_kernelILi128ELi4EZNS0_22gpu_kernel_impl_nocastIZZZNS0_26GeluBackwardCUDAKernelImplERNS_18TensorIteratorBaseENS0_8GeluTypeEENKUlvE_clEvENKUlvE2_clEvEUlN3c108BFloat16ES9_E_EEvS4_RKT_EUliE_EEviT1_)
        /*07a0*/ 	.word	0x00000012


	//----- nvinfo : EIATTR_FRAME_SIZE
	.align		4
.L_363:
        /*07a4*/ 	.byte	0x04, 0x11
        /*07a6*/ 	.short	(.L_365 - .L_364)
	.align		4
.L_364:
        /*07a8*/ 	.word	index@(_ZN2at6native18elementwise_kernelILi128ELi4EZNS0_22gpu_kernel_impl_nocastIZZZNS0_26GeluBackwardCUDAKernelImplERNS_18TensorIteratorBaseENS0_8GeluTypeEENKUlvE_clEvENKUlvE2_clEvEUlN3c108BFloat16ES9_E_EEvS4_RKT_EUliE_EEviT1_)
        /*07ac*/ 	.word	0x00000000


	//----- nvinfo : EIATTR_REGCOUNT
	.align		4
.L_365:
        /*07b0*/ 	.byte	0x04, 0x2f
        /*07b2*/ 	.short	(.L_367 - .L_366)
	.align		4
.L_366:
        /*07b4*/ 	.word	index@(_ZN2at6native27unrolled_elementwise_kernelIZZZNS0_26GeluBackwardCUDAKernelImplERNS_18TensorIteratorBaseENS0_8GeluTypeEENKUlvE_clEvENKUlvE2_clEvEUlN3c108BFloat16ES8_E_St5arrayIPcLm3EELi4E23TrivialOffsetCalculatorILi2EjESD_ILi1EjENS0_6memory12LoadWithCastILi2EEENSG_13StoreWithCastILi1EEEEEviT_T0_T2_T3_T4_T5_)
        /*07b8*/ 	.word	0x0000001f


	//----- nvinfo : EIATTR_FRAME_SIZE
	.align		4
.L_367:
        /*07bc*/ 	.byte	0x04, 0x11
        /*07be*/ 	.short	(.L_369 - .L_368)
	.align		4
.L_368:
        /*07c0*/ 	.word	index@(_ZN2at6native27unrolled_elementwise_kernelIZZZNS0_26GeluBackwardCUDAKernelImplERNS_18TensorIteratorBaseENS0_8GeluTypeEENKUlvE_clEvENKUlvE2_clEvEUlN3c108BFloat16ES8_E_St5arrayIPcLm3EELi4E23TrivialOffsetCalculatorILi2EjESD_ILi1EjENS0_6memory12LoadWithCastILi2EEENSG_13StoreWithCastILi1EEEEEviT_T0_T2_T3_T4_T5_)
        /*07c4*/ 	.word	0x00000000


	//----- nvinfo : EIATTR_REGCOUNT
	.align		4
.L_369:
        /*07c8*/ 	.byte	0x04, 0x2f
        /*07ca*/ 	.short	(.L_371 - .L_370)
	.align		4
.L_370:
        /*07cc*/ 	.word	index@(_ZN2at6native18elementwise_kernelILi128ELi4EZNS0_15gpu_kernel_implIZZZNS0_26GeluBackwardCUDAKernelImplERNS_18TensorIteratorBaseENS0_8GeluTypeEENKUlvE_clEvENKUlvE2_clEvEUlN3c108BFloat16ES9_E_EEvS4_RKT_EUliE_EEviT1_)
        /*07d0*/ 	.word	0x0000001a


	//----- nvinfo : EIATTR_FRAME_SIZE
	.align		4
.L_371:
        /*07d4*/ 	.byte	0x04, 0x11
        /*07d6*/ 	.short	(.L_373 - .L_372)
	.align		4
.L_372:
        /*07d8*/ 	.word	index@(_ZN2at6native18elementwise_kernelILi128ELi4EZNS0_15gpu_kernel_implIZZZNS0_26GeluBackwardCUDAKernelImplERNS_18TensorIteratorBaseENS0_8GeluTypeEENKUlvE_clEvENKUlvE2_clEvEUlN3c108BFloat16ES9_E_EEvS4_RKT_EUliE_EEviT1_)
        /*07dc*/ 	.word	0x00000000


	//----- nvinfo : EIATTR_REGCOUNT
	.align		4
.L_373:
        /*07e0*/ 	.byte	0x04, 0x2f
        /*07e2*/ 	.short	(.L_375 - .L_374)
	.align		4
.L_374:
        /*07e4*/ 	.word	index@(_ZN2at6native29vectorized_elementwise_kernelILi8EZZZNS0_26GeluBackwardCUDAKernelImplERNS_18TensorIteratorBaseENS0_8GeluTypeEENKUlvE0_clEvENKUlvE_clEvEUlddE_St5arrayIPcLm3EEEEviT0_T1_)
        /*07e8*/ 	.word	0x00000038


	//----- nvinfo : EIATTR_FRAME_SIZE
	.align		4
.L_375:
        /*07ec*/ 	.byte	0x04, 0x11
        /*07ee*/ 	.short	(.L_377 - .L_376)
	.align		4
.L_376:
        /*07f0*/ 	.word	index@(_ZN2at6native29vectorized_elementwise_kernelILi8EZZZNS0_26GeluBackwardCUDAKernelImplERNS_18TensorIteratorBaseENS0_8GeluTypeEENKUlvE0_clEvENKUlvE_clEvEUlddE_St5arrayIPcLm3EEEEviT0_T1_)
        /*07f4*/ 	.word	0x00000000


	//----- nvinfo : EIATTR_REGCOUNT
	.align		4
.L_377:
        /*07f8*/ 	.byte	0x04, 0x2f
        /*07fa*/ 	.short	(.L_379 - .L_378)
	.align		4
.L_378:
        /*07fc*/ 	.word	index@(_ZN2at6native29vectorized_elementwise_kernelILi4EZZZNS0_26GeluBackwardCUDAKernelImplERNS_18TensorIteratorBaseENS0_8GeluTypeEENKUlvE0_clEvENKUlvE_clEvEUlddE_St5arrayIPcLm3EEEEviT0_T1_)
        /*0800*/ 	.word	0x00000038


	//----- nvinfo : EIATTR_FRAME_SIZE
	.align		4
.L_379:
        /*0804*/ 	.byte	0x04, 0x11
        /*0806*/ 	.short	(.L_381 - .L_380)
	.align		4
.L_380:
        /*0808*/ 	.word	index@(_ZN2at6native29vectorized_elementwise_kernelILi4EZZZNS0_26GeluBackwardCUDAKernelImplERNS_18TensorIteratorBaseENS0_8GeluTypeEENKUlvE0_clEvENKUlvE_clEvEUlddE_St5arrayIPcLm3EEEEviT0_T1_)
        /*080c*/ 	.word	0x00000000


	//----- nvinfo : EIATTR_REGCOUNT
	.align		4
.L_381:
        /*0810*/ 	.byte	0x04, 0x2f
        /*0812*/ 	.short	(.L_383 - .L_382)
	.align		4
.L_382:
        /*0814*/ 	.word	index@(_ZN2at6native29vectorized_elementwise_kernelILi2EZZZNS0_26GeluBackwardCUDAKernelImplERNS_18TensorIteratorBaseENS0_8GeluTypeEENKUlvE0_clEvENKUlvE_clEvEUlddE_St5arrayIPcLm3EEEEviT0_T1_)
        /*0818*/ 	.word	0x00000038


	//----- nvinfo : EIATTR_FRAME_SIZE
	.align		4
.L_383:
        /*081c*/ 	.byte	0x04, 0x11
        /*081e*/ 	.short	(.L_385 - .L_384)
	.align		4
.L_384:
        /*0820*/ 	.word	index@(_ZN2at6native29vectorized_elementwise_kernelILi2EZZZNS0_26GeluBackwardCUDAKernelImplERNS_18TensorIteratorBaseENS0_8GeluTypeEENKUlvE0_clEvENKUlvE_clEvEUlddE_St5arrayIPcLm3EEEEviT0_T1_)
        /*0824*/ 	.word	0x00000000


	//----- nvinfo : EIATTR_REGCOUNT
	.align		4
.L_385:
        /*0828*/ 	.byte	0x04, 0x2f
        /*082a*/ 	.short	(.L_387 - .L_386)
	.align		4
.L_386:
        /*082c*/ 	.word	index@(_ZN2at6native27unrolled_elementwise_kernelIZZZNS0_26GeluBackwardCUDAKernelImplERNS_18TensorIteratorBaseENS0_8GeluTypeEENKUlvE0_clEvENKUlvE_clEvEUlddE_St5arrayIPcLm3EELi4E23TrivialOffsetCalculatorILi2EjESB_ILi1EjENS0_6memory15LoadWithoutCastENSE_16StoreWithoutCastEEEviT_T0_T2_T3_T4_T5_)
        /*0830*/ 	.word	0x00000020


	//----- nvinfo : EIATTR_FRAME_SIZE
	.align		4
.L_387:
        /*0834*/ 	.byte	0x04, 0x11
        /*0836*/ 	.short	(.L_389 - .L_388)
	.align		4
.L_388:
        /*0838*/ 	.word	index@(_ZN2at6native27unrolled_elementwise_kernelIZZZNS0_26GeluBackwardCUDAKernelImplERNS_18TensorIteratorBaseENS0_8GeluTypeEENKUlvE0_clEvENKUlvE_clEvEUlddE_St5arrayIPcLm3EELi4E23TrivialOffsetCalculatorILi2EjESB_ILi1EjENS0_6memory15LoadWithoutCastENSE_16StoreWithoutCastEEEviT_T0_T2_T3_T4_T5_)
        /*083c*/ 	.word	0x00000000


	//----- nvinfo : EIATTR_REGCOUNT
	.align		4
.L_389:
        /*0840*/ 	.byte	0x04, 0x2f
        /*0842*/ 	.short	(.L_391 - .L_390)
	.align		4
.L_390:
        /*0844*/ 	.word	index@(_ZN2at6native18elementwise_kernelILi128ELi2EZNS0_22gpu_kernel_impl_nocastIZZZNS0_26GeluBackwardCUDAKernelImplERNS_18TensorIteratorBaseENS0_8GeluTypeEENKUlvE0_clEvENKUlvE_clEvEUlddE_EEvS4_RKT_EUliE_EEviT1_)
        /*0848*/ 	.word	0x00000019


	//----- nvinfo : EIATTR_FRAME_SIZE
	.align		4
.L_391:
        /*084c*/ 	.byte	0x04, 0x11
        /*084e*/ 	.short	(.L_393 - .L_392)
	.align		4
.L_392:
        /*0850*/ 	.word	index@(_ZN2at6native18elementwise_kernelILi128ELi2EZNS0_22gpu_kernel_impl_nocastIZZZNS0_26GeluBackwardCUDAKernelImplERNS_18TensorIteratorBaseENS0_8GeluTypeEENKUlvE0_clEvENKUlvE_clEvEUlddE_EEvS4_RKT_EUliE_EEviT1_)
        /*0854*/ 	.word	0x00000000


	//----- nvinfo : EIATTR_REGCOUNT
	.align		4
.L_393:
        /*0858*/ 	.byte	0x04, 0x2f
        /*085a*/ 	.short	(.L_395 - .L_394)
	.align		4
.L_394:
        /*085c*/ 	.word	index@(_ZN2at6native27unrolled_elementwise_kernelIZZZNS0_26GeluBackwardCUDAKernelImplERNS_18TensorIteratorBaseENS0_8GeluTypeEENKUlvE0_clEvENKUlvE_clEvEUlddE_St5arrayIPcLm3EELi4E23TrivialOffsetCalculatorILi2EjESB_ILi1EjENS0_6memory12LoadWithCastILi2EEENSE_13StoreWithCastILi1EEEEEviT_T0_T2_T3_T4_T5_)
        /*0860*/ 	.word	0x00000028


	//----- nvinfo : EIATTR_FRAME_SIZE
	.align		4
.L_395:
        /*0864*/ 	.byte	0x04, 0x11
        /*0866*/ 	.short	(.L_397 - .L_396)
	.align		4
.L_396:
        /*0868*/ 	.word	index@(_ZN2at6native27unrolled_elementwise_kernelIZZZNS0_26GeluBackwardCUDAKernelImplERNS_18TensorIteratorBaseENS0_8GeluTypeEENKUlvE0_clEvENKUlvE_clEvEUlddE_St5arrayIPcLm3EELi4E23TrivialOffsetCalculatorILi2EjESB_ILi1EjENS0_6memory12LoadWithCastILi2EEENSE_13StoreWithCastILi1EEEEEviT_T0_T2_T3_T4_T5_)
        /*086c*/ 	.word	0x00000000


	//----- nvinfo : EIATTR_REGCOUNT
	.align		4
.L_397:
        /*0870*/ 	.byte	0x04, 0x2f
        /*0872*/ 	.short	(.L_399 - .L_398)
	.align		4
.L_398:
        /*0874*/ 	.word	index@(_ZN2at6native18elementwise_kernelILi128ELi4EZNS0_15gpu_kernel_implIZZZNS0_26GeluBackwardCUDAKernelImplERNS_18TensorIteratorBaseENS0_8GeluTypeEENKUlvE0_clEvENKUlvE_clEvEUlddE_EEvS4_RKT_EUliE_EEviT1_)
        /*0878*/ 	.word	0x0000001a


	//----- nvinfo : EIATTR_FRAME_SIZE
	.align		4
.L_399:
        /*087c*/ 	.byte	0x04, 0x11
        /*087e*/ 	.short	(.L_401 - .L_400)
	.align		4
.L_400:
        /*0880*/ 	.word	index@(_ZN2at6native18elementwise_kernelILi128ELi4EZNS0_15gpu_kernel_implIZZZNS0_26GeluBackwardCUDAKernelImplERNS_18TensorIteratorBaseENS0_8GeluTypeEENKUlvE0_clEvENKUlvE_clEvEUlddE_EEvS4_RKT_EUliE_EEviT1_)
        /*0884*/ 	.word	0x00000000


	//----- nvinfo : EIATTR_REGCOUNT
	.align		4
.L_401:
        /*0888*/ 	.byte	0x04, 0x2f
        /*088a*/ 	.short	(.L_403 - .L_402)
	.align		4
.L_402:
        /*088c*/ 	.word	index@(_ZN2at6native29vectorized_elementwise_kernelILi8EZZZNS0_26GeluBackwardCUDAKernelImplERNS_18TensorIteratorBaseENS0_8GeluTypeEENKUlvE0_clEvENKUlvE0_clEvEUlffE_St5arrayIPcLm3EEEEviT0_T1_)
        /*0890*/ 	.word	0x00000020


	//----- nvinfo : EIATTR_FRAME_SIZE
	.align		4
.L_403:
        /*0894*/ 	.byte	0x04, 0x11
        /*0896*/ 	.short	(.L_405 - .L_404)
	.align		4
.L_404:
        /*0898*/ 	.word	index@(_ZN2at6native29vectorized_elementwise_kernelILi8EZZZNS0_26GeluBackwardCUDAKernelImplERNS_18TensorIteratorBaseENS0_8GeluTypeEENKUlvE0_clEvENKUlvE0_clEvEUlffE_St5arrayIPcLm3EEEEviT0_T1_)
        /*089c*/ 	.word	0x00000000


	//----- nvinfo : EIATTR_REGCOUNT
	.align		4
.L_405:
        /*08a0*/ 	.byte	0x04, 0x2f
        /*08a2*/ 	.short	(.L_407 - .L_406)
	.align		4
.L_406:
        /*08a4*/ 	.word	index@(_ZN2at6native29vectorized_elementwise_kernelILi4EZZZNS0_26GeluBackwardCUDAKernelImplERNS_18TensorIteratorBaseENS0_8GeluTypeEENKUlvE0_clEvENKUlvE0_clEvEUlffE_St5arrayIPcLm3EEEEviT0_T1_)
        /*08a8*/ 	.word	0x00000020


	//----- nvinfo : EIATTR_FRAME_SIZE
	.align		4
.L_407:
        /*08ac*/ 	.byte	0x04, 0x11
        /*08ae*/ 	.short	(.L_409 - .L_408)
	.align		4
.L_408:
        /*08b0*/ 	.word	index@(_ZN2at6native29vectorized_elementwise_kernelILi4EZZZNS0_26GeluBackwardCUDAKernelImplERNS_18TensorIteratorBaseENS0_8GeluTypeEENKUlvE0_clEvENKUlvE0_clEvEUlffE_St5arrayIPcLm3EEEEviT0_T1_)
        /*08b4*/ 	.word	0x00000000


	//----- nvinfo : EIATTR_REGCOUNT
	.align		4
.L_409:
        /*08b8*/ 	.byte	0x04, 0x2f
        /*08ba*/ 	.short	(.L_411 - .L_410)
	.align		4
.L_410:
        /*08bc*/ 	.word	index@(_ZN2at6native29vectorized_elementwise_kernelILi2EZZZNS0_26GeluBackwardCUDAKernelImplERNS_18TensorIteratorBaseENS0_8GeluTypeEENKUlvE0_clEvENKUlvE0_clEvEUlffE_St5arrayIPcLm3EEEEviT0_T1_)
        /*08c0*/ 	.word	0x00000020


	//----- nvinfo : EIATTR_FRAME_SIZE
	.align		4
.L_411:
        /*08c4*/ 	.byte	0x04, 0x11
        /*08c6*/ 	.short	(.L_413 - .L_412)
	.align		4
.L_412:
        /*08c8*/ 	.word	index@(_ZN2at6native29vectorized_elementwise_kernelILi2EZZZNS0_26GeluBackwardCUDAKernelImplERNS_18TensorIteratorBaseENS0_8GeluTypeEENKUlvE0_clEvENKUlvE0_clEvEUlffE_St5arrayIPcLm3EEEEviT0_T1_)
        /*08cc*/ 	.word	0x00000000


	//----- nvinfo : EIATTR_REGCOUNT
	.align		4
.L_413:
        /*08d0*/ 	.byte	0x04, 0x2f
        /*08d2*/ 	.short	(.L_415 - .L_414)
	.align		4
.L_414:
        /*08d4*/ 	.word	index@(_ZN2at6native27unrolled_elementwise_kernelIZZZNS0_26GeluBackwardCUDAKernelImplERNS_18TensorIteratorBaseENS0_8GeluTypeEENKUlvE0_clEvENKUlvE0_clEvEUlffE_St5arrayIPcLm3EELi4E23TrivialOffsetCalculatorILi2EjESB_ILi1EjENS0_6memory15LoadWithoutCastENSE_16StoreWithoutCastEEEviT_T0_T2_T3_T4_T5_)
        /*08d8*/ 	.word	0x0000001c


	//----- nvinfo : EIATTR_FRAME_SIZE
	.align		4
.L_415:
        /*08dc*/ 	.byte	0x04, 0x11
        /*08de*/ 	.short	(.L_417 - .L_416)
	.align		4
.L_416:
        /*08e0*/ 	.word	index@(_ZN2at6native27unrolled_elementwise_kernelIZZZNS0_26GeluBackwardCUDAKernelImplERNS_18TensorIteratorBaseENS0_8GeluTypeEENKUlvE0_clEvENKUlvE0_clEvEUlffE_St5arrayIPcLm3EELi4E23TrivialOffsetCalculatorILi2EjESB_ILi1EjENS0_6memory15LoadWithoutCastENSE_16StoreWithoutCastEEEviT_T0_T2_T3_T4_T5_)
        /*08e4*/ 	.word	0x00000000


	//----- nvinfo : EIATTR_REGCOUNT
	.align		4
.L_417:
        /*08e8*/ 	.byte	0x04, 0x2f
        /*08ea*/ 	.short	(.L_419 - .L_418)
	.align		4
.L_418:
        /*08ec*/ 	.word	index@(_ZN2at6native18elementwise_kernelILi128ELi2EZNS0_22gpu_kernel_impl_nocastIZZZNS0_26GeluBackwardCUDAKernelImplERNS_18TensorIteratorBaseENS0_8GeluTypeEENKUlvE0_clEvENKUlvE0_clEvEUlffE_EEvS4_RKT_EUliE_EEviT1_)
        /*08f0*/ 	.word	0x00000012


	//----- nvinfo : EIATTR_FRAME_SIZE
	.align		4
.L_419:
        /*08f4*/ 	.byte	0x04, 0x11
        /*08f6*/ 	.short	(.L_421 - .L_420)
	.align		4
.L_420:
        /*08f8*/ 	.word	index@(_ZN2at6native18elementwise_kernelILi128ELi2EZNS0_22gpu_kernel_impl_nocastIZZZNS0_26GeluBackwardCUDAKernelImplERNS_18TensorIteratorBaseENS0_8GeluTypeEENKUlvE0_clEvENKUlvE0_clEvEUlffE_EEvS4_RKT_EUliE_EEviT1_)
        /*08fc*/ 	.word	0x00000000


	//----- nvinfo : EIATTR_REGCOUNT
	.align		4
.L_421:
        /*0900*/ 	.byte	0x04, 0x2f
        /*0902*/ 	.short	(.L_423 - .L_422)
	.align		4
.L_422:
        /*0904*/ 	.word	index@(_ZN2at6native27unrolled_elementwise_kernelIZZZNS0_26GeluBackwardCUDAKernelImplERNS_18TensorIteratorBaseENS0_8GeluTypeEENKUlvE0_clEvENKUlvE0_clEvEUlffE_St5arrayIPcLm3EELi4E23TrivialOffsetCalculatorILi2EjESB_ILi1EjENS0_6memory12LoadWithCastILi2EEENSE_13StoreWithCastILi1EEEEEviT_T0_T2_T3_T4_T5_)
        /*0908*/ 	.word	0x00000020


	//----- nvinfo : EIATTR_FRAME_SIZE
	.align		4
.L_423:
        /*090c*/ 	.byte	0x04, 0x11
        /*090e*/ 	.short	(.L_425 - .L_424)
	.align		4
.L_424:
        /*0910*/ 	.word	index@(_ZN2at6native27unrolled_elementwise_kernelIZZZNS0_26GeluBackwardCUDAKernelImplERNS_18TensorIteratorBaseENS0_8GeluTypeEENKUlvE0_clEvENKUlvE0_clEvEUlffE_St5arrayIPcLm3EELi4E23TrivialOffsetCalculatorILi2EjESB_ILi1EjENS0_6memory12LoadWithCastILi2EEENSE_13StoreWithCastILi1EEEEEviT_T0_T2_T3_T4_T5_)
        /*0914*/ 	.word	0x00000000


	//----- nvinfo : EIATTR_REGCOUNT
	.align		4
.L_425:
        /*0918*/ 	.byte	0x04, 0x2f
        /*091a*/ 	.short	(.L_427 - .L_426)
	.align		4
.L_426:
        /*091c*/ 	.word	index@(_ZN2at6native18elementwise_kernelILi128ELi4EZNS0_15gpu_kernel_implIZZZNS0_26GeluBackwardCUDAKernelImplERNS_18TensorIteratorBaseENS0_8GeluTypeEENKUlvE0_clEvENKUlvE0_clEvEUlffE_EEvS4_RKT_EUliE_EEviT1_)
        /*0920*/ 	.word	0x0000001a


	//----- nvinfo : EIATTR_FRAME_SIZE
	.align		4
.L_427:
        /*0924*/ 	.byte	0x04, 0x11
        /*0926*/ 	.short	(.L_429 - .L_428)
	.align		4
.L_428:
        /*0928*/ 	.word	index@(_ZN2at6native18elementwise_kernelILi128ELi4EZNS0_15gpu_kernel_implIZZZNS0_26GeluBackwardCUDAKernelImplERNS_18TensorIteratorBaseENS0_8GeluTypeEENKUlvE0_clEvENKUlvE0_clEvEUlffE_EEvS4_RKT_EUliE_EEviT1_)
        /*092c*/ 	.word	0x00000000


	//----- nvinfo : EIATTR_REGCOUNT
	.align		4
.L_429:
        /*0930*/ 	.byte	0x04, 0x2f
        /*0932*/ 	.short	(.L_431 - .L_430)
	.align		4
.L_430:
        /*0934*/ 	.word	index@(_ZN2at6native29vectorized_elementwise_kernelILi8EZZZNS0_26GeluBackwardCUDAKernelImplERNS_18TensorIteratorBaseENS0_8GeluTypeEENKUlvE0_clEvENKUlvE1_clEvEUlN3c104HalfES8_E_St5arrayIPcLm3EEEEviT0_T1_)
        /*0938*/ 	.word	0x00000020


	//----- nvinfo : EIATTR_FRAME_SIZE
	.align		4
.L_431:
        /*093c*/ 	.byte	0x04, 0x11
        /*093e*/ 	.short	(.L_433 - .L_432)
	.align		4
.L_432:
        /*0940*/ 	.word	index@(_ZN2at6native29vectorized_elementwise_kernelILi8EZZZNS0_26GeluBackwardCUDAKernelImplERNS_18TensorIteratorBaseENS0_8GeluTypeEENKUlvE0_clEvENKUlvE1_clEvEUlN3c104HalfES8_E_St5arrayIPcLm3EEEEviT0_T1_)
        /*0944*/ 	.word	0x00000000


	//----- nvinfo : EIATTR_REGCOUNT
	.align		4
.L_433:
        /*0948*/ 	.byte	0x04, 0x2f
        /*094a*/ 	.short	(.L_435 - .L_434)
	.align		4
.L_434:
        /*094c*/ 	.word	index@(_ZN2at6native29vectorized_elementwise_kernelILi4EZZZNS0_26GeluBackwardCUDAKernelImplERNS_18TensorIteratorBaseENS0_8GeluTypeEENKUlvE0_clEvENKUlvE1_clEvEUlN3c104HalfES8_E_St5arrayIPcLm3EEEEviT0_T1_)
        /*0950*/ 	.word	0x00000020


	//----- nvinfo : EIATTR_FRAME_SIZE
	.align		4
.L_435:
        /*0954*/ 	.byte	0x04, 0x11
        /*0956*/ 	.short	(.L_437 - .L_436)
	.align		4
.L_436:
        /*0958*/ 	.word	index@(_ZN2at6native29vectorized_elementwise_kernelILi4EZZZNS0_26GeluBackwardCUDAKernelImplERNS_18TensorIteratorBaseENS0_8GeluTypeEENKUlvE0_clEvENKUlvE1_clEvEUlN3c104HalfES8_E_St5arrayIPcLm3EEEEviT0_T1_)
        /*095c*/ 	.word	0x00000000


	//----- nvinfo : EIATTR_REGCOUNT
	.align		4
.L_437:
        /*0960*/ 	.byte	0x04, 0x2f
        /*0962*/ 	.short	(.L_439 - .L_438)
	.align		4
.L_438:
        /*0964*/ 	.word	index@(_ZN2at6native29vectorized_elementwise_kernelILi2EZZZNS0_26GeluBackwardCUDAKernelImplERNS_18TensorIteratorBaseENS0_8GeluTypeEENKUlvE0_clEvENKUlvE1_clEvEUlN3c104HalfES8_E_St5arrayIPcLm3EEEEviT0_T1_)
        /*0968*/ 	.word	0x00000020


	//----- nvinfo : EIATTR_FRAME_SIZE
	.align		4
.L_439:
        /*096c*/ 	.byte	0x04, 0x11
        /*096e*/ 	.short	(.L_441 - .L_440)
	.align		4
.L_440:
        /*0970*/ 	.word	index@(_ZN2at6native29vectorized_elementwise_kernelILi2EZZZNS0_26GeluBackwardCUDAKernelImplERNS_18TensorIteratorBaseENS0_8GeluTypeEENKUlvE0_clEvENKUlvE1_clEvEUlN3c104HalfES8_E_St5arrayIPcLm3EEEEviT0_T1_)
        /*0974*/ 	.word	0x00000000


	//----- nvinfo : EIATTR_REGCOUNT
	.align		4
.L_441:
        /*0978*/ 	.byte	0x04, 0x2f
        /*097a*/ 	.short	(.L_443 - .L_442)
	.align		4
.L_442:
        /*097c*/ 	.word	index@(_ZN2at6native27unrolled_elementwise_kernelIZZZNS0_26GeluBackwardCUDAKernelImplERNS_18TensorIteratorBaseENS0_8GeluTypeEENKUlvE0_clEvENKUlvE1_clEvEUlN3c104HalfES8_E_St5arrayIPcLm3EELi4E23TrivialOffsetCalculatorILi2EjESD_ILi1EjENS0_6memory15LoadWithoutCastENSG_16StoreWithoutCastEEEviT_T0_T2_T3_T4_T5_)
        /*0980*/ 	.word	0x0000001c


	//----- nvinfo : EIATTR_FRAME_SIZE
	.align		4
.L_443:
        /*0984*/ 	.byte	0x04, 0x11
        /*0986*/ 	.short	(.L_445 - .L_444)
	.align		4
.L_444:
        /*0988*/ 	.word	index@(_ZN2at6native27unrolled_elementwise_kernelIZZZNS0_26GeluBackwardCUDAKernelImplERNS_18TensorIteratorBaseENS0_8GeluTypeEENKUlvE0_clEvENKUlvE1_clEvEUlN3c104HalfES8_E_St5arrayIPcLm3EELi4E23TrivialOffsetCalculatorILi2EjESD_ILi1EjENS0_6memory15LoadWithoutCastENSG_16StoreWithoutCastEEEviT_T0_T2_T3_T4_T5_)
        /*098c*/ 	.word	0x00000000


	//----- nvinfo : EIATTR_REGCOUNT
	.align		4
.L_445:
        /*0990*/ 	.byte	0x04, 0x2f
        /*0992*/ 	.short	(.L_447 - .L_446)
	.align		4
.L_446:
        /*0994*/ 	.word	index@(_ZN2at6native18elementwise_kernelILi128ELi4EZNS0_22gpu_kernel_impl_nocastIZZZNS0_26GeluBackwardCUDAKernelImplERNS_18TensorIteratorBaseENS0_8GeluTypeEENKUlvE0_clEvENKUlvE1_clEvEUlN3c104HalfES9_E_EEvS4_RKT_EUliE_EEviT1_)
        /*0998*/ 	.word	0x00000012


	//----- nvinfo : EIATTR_FRAME_SIZE
	.align		4
.L_447:
        /*099c*/ 	.byte	0x04, 0x11
        /*099e*/ 	.short	(.L_449 - .L_448)
	.align		4
.L_448:
        /*09a0*/ 	.word	index@(_ZN2at6native18elementwise_kernelILi128ELi4EZNS0_22gpu_kernel_impl_nocastIZZZNS0_26GeluBackwardCUDAKernelImplERNS_18TensorIteratorBaseENS0_8GeluTypeEENKUlvE0_clEvENKUlvE1_clEvEUlN3c104HalfES9_E_EEvS4_RKT_EUliE_EEviT1_)
        /*09a4*/ 	.word	0x00000000


	//----- nvinfo : EIATTR_REGCOUNT
	.align		4
.L_449:
        /*09a8*/ 	.byte	0x04, 0x2f
        /*09aa*/ 	.short	(.L_451 - .L_450)
	.align		4
.L_450:
        /*09ac*/ 	.word	index@(_ZN2at6native27unrolled_elementwise_kernelIZZZNS0_26GeluBackwardCUDAKernelImplERNS_18TensorIteratorBaseENS0_8GeluTypeEENKUlvE0_clEvENKUlvE1_clEvEUlN3c104HalfES8_E_St5arrayIPcLm3EELi4E23TrivialOffsetCalculatorILi2EjESD_ILi1EjENS0_6memory12LoadWithCastILi2EEENSG_13StoreWithCastILi1EEEEEviT_T0_T2_T3_T4_T5_)
        /*09b0*/ 	.word	0x0000001f


	//----- nvinfo : EIATTR_FRAME_SIZE
	.align		4
.L_451:
        /*09b4*/ 	.byte	0x04, 0x11
        /*09b6*/ 	.short	(.L_453 - .L_452)
	.align		4
.L_452:
        /*09b8*/ 	.word	index@(_ZN2at6native27unrolled_elementwise_kernelIZZZNS0_26GeluBackwardCUDAKernelImplERNS_18TensorIteratorBaseENS0_8GeluTypeEENKUlvE0_clEvENKUlvE1_clEvEUlN3c104HalfES8_E_St5arrayIPcLm3EELi4E23TrivialOffsetCalculatorILi2EjESD_ILi1EjENS0_6memory12LoadWithCastILi2EEENSG_13StoreWithCastILi1EEEEEviT_T0_T2_T3_T4_T5_)
        /*09bc*/ 	.word	0x00000000


	//----- nvinfo : EIATTR_REGCOUNT
	.align		4
.L_453:
        /*09c0*/ 	.byte	0x04, 0x2f
        /*09c2*/ 	.short	(.L_455 - .L_454)
	.align		4
.L_454:
        /*09c4*/ 	.word	index@(_ZN2at6native18elementwise_kernelILi128ELi4EZNS0_15gpu_kernel_implIZZZNS0_26GeluBackwardCUDAKernelImplERNS_18TensorIteratorBaseENS0_8GeluTypeEENKUlvE0_clEvENKUlvE1_clEvEUlN3c104HalfES9_E_EEvS4_RKT_EUliE_EEviT1_)
        /*09c8*/ 	.word	0x0000001a


	//----- nvinfo : EIATTR_FRAME_SIZE
	.align		4
.L_455:
        /*09cc*/ 	.byte	0x04, 0x11
        /*09ce*/ 	.short	(.L_457 - .L_456)
	.align		4
.L_456:
        /*09d0*/ 	.word	index@(_ZN2at6native18elementwise_kernelILi128ELi4EZNS0_15gpu_kernel_implIZZZNS0_26GeluBackwardCUDAKernelImplERNS_18TensorIteratorBaseENS0_8GeluTypeEENKUlvE0_clEvENKUlvE1_clEvEUlN3c104HalfES9_E_EEvS4_RKT_EUliE_EEviT1_)
        /*09d4*/ 	.word	0x00000000


	//----- nvinfo : EIATTR_REGCOUNT
	.align		4
.L_457:
        /*09d8*/ 	.byte	0x04, 0x2f
        /*09da*/ 	.short	(.L_459 - .L_458)
	.align		4
.L_458:
        /*09dc*/ 	.word	index@(_ZN2at6native29vectorized_elementwise_kernelILi8EZZZNS0_26GeluBackwardCUDAKernelImplERNS_18TensorIteratorBaseENS0_8GeluTypeEENKUlvE0_clEvENKUlvE2_clEvEUlN3c108BFloat16ES8_E_St5arrayIPcLm3EEEEviT0_T1_)
        /*09e0*/ 	.word	0x00000020


	//----- nvinfo : EIATTR_FRAME_SIZE
	.align		4
.L_459:
        /*09e4*/ 	.byte	0x04, 0x11
        /*09e6*/ 	.short	(.L_461 - .L_460)
	.align		4
.L_460:
        /*09e8*/ 	.word	index@(_ZN2at6native29vectorized_elementwise_kernelILi8EZZZNS0_26GeluBackwardCUDAKernelImplERNS_18TensorIteratorBaseENS0_8GeluTypeEENKUlvE0_clEvENKUlvE2_clEvEUlN3c108BFloat16ES8_E_St5arrayIPcLm3EEEEviT0_T1_)
        /*09ec*/ 	.word	0x00000000


	//----- nvinfo : EIATTR_REGCOUNT
	.align		4
.L_461:
        /*09f0*/ 	.byte	0x04, 0x2f
        /*09f2*/ 	.short	(.L_463 - .L_462)
	.align		4
.L_462:
        /*09f4*/ 	.word	index@(_ZN2at6native29vectorized_elementwise_kernelILi4EZZZNS0_26GeluBackwardCUDAKernelImplERNS_18TensorIteratorBaseENS0_8GeluTypeEENKUlvE0_clEvENKUlvE2_clEvEUlN3c108BFloat16ES8_E_St5arrayIPcLm3EEEEviT0_T1_)
        /*09f8*/ 	.word	0x00000020


	//----- nvinfo : EIATTR_FRAME_SIZE
	.align		4
.L_463:
        /*09fc*/ 	.byte	0x04, 0x11
        /*09fe*/ 	.short	(.L_465 - .L_464)
	.align		4
.L_464:
        /*0a00*/ 	.word	index@(_ZN2at6native29vectorized_elementwise_kernelILi4EZZZNS0_26GeluBackwardCUDAKernelImplERNS_18TensorIteratorBaseENS0_8GeluTypeEENKUlvE0_clEvENKUlvE2_clEvEUlN3c108BFloat16ES8_E_St5arrayIPcLm3EEEEviT0_T1_)
        /*0a04*/ 	.word	0x00000000


	//----- nvinfo : EIATTR_REGCOUNT
	.align		4
.L_465:
        /*0a08*/ 	.byte	0x04, 0x2f
        /*0a0a*/ 	.short	(.L_467 - .L_466)
	.align		4
.L_466:
        /*0a0c*/ 	.word	index@(_ZN2at6native29vectorized_elementwise_kernelILi2EZZZNS0_26GeluBackwardCUDAKernelImplERNS_18TensorIteratorBaseENS0_8GeluTypeEENKUlvE0_clEvENKUlvE2_clEvEUlN3c108BFloat16ES8_E_St5arrayIPcLm3EEEEviT0_T1_)
        /*0a10*/ 	.word	0x00000020


	//----- nvinfo : EIATTR_FRAME_SIZE
	.align		4
.L_467:
        /*0a14*/ 	.byte	0x04, 0x11
        /*0a16*/ 	.short	(.L_469 - .L_468)
	.align		4
.L_468:
        /*0a18*/ 	.word	index@(_ZN2at6native29vectorized_elementwise_kernelILi2EZZZNS0_26GeluBackwardCUDAKernelImplERNS_18TensorIteratorBaseENS0_8GeluTypeEENKUlvE0_clEvENKUlvE2_clEvEUlN3c108BFloat16ES8_E_St5arrayIPcLm3EEEEviT0_T1_)
        /*0a1c*/ 	.word	0x00000000


	//----- nvinfo : EIATTR_REGCOUNT
	.align		4
.L_469:
        /*0a20*/ 	.byte	0x04, 0x2f
        /*0a22*/ 	.short	(.L_471 - .L_470)
	.align		4
.L_470:
        /*0a24*/ 	.word	index@(_ZN2at6native27unrolled_elementwise_kernelIZZZNS0_26GeluBackwardCUDAKernelImplERNS_18TensorIteratorBaseENS0_8GeluTypeEENKUlvE0_clEvENKUlvE2_clEvEUlN3c108BFloat16ES8_E_St5arrayIPcLm3EELi4E23TrivialOffsetCalculatorILi2EjESD_ILi1EjENS0_6memory15LoadWithoutCastENSG_16StoreWithoutCastEEEviT_T0_T2_T3_T4_T5_)
        /*0a28*/ 	.word	0x0000001c


	//----- nvinfo : EIATTR_FRAME_SIZE
	.align		4
.L_471:
        /*0a2c*/ 	.byte	0x04, 0x11
        /*0a2e*/ 	.short	(.L_473 - .L_472)
	.align		4
.L_472:
        /*0a30*/ 	.word	index@(_ZN2at6native27unrolled_elementwise_kernelIZZZNS0_26GeluBackwardCUDAKernelImplERNS_18TensorIteratorBaseENS0_8GeluTypeEENKUlvE0_clEvENKUlvE2_clEvEUlN3c108BFloat16ES8_E_St5arrayIPcLm3EELi4E23TrivialOffsetCalculatorILi2EjESD_ILi1EjENS0_6memory15LoadWithoutCastENSG_16StoreWithoutCastEEEviT_T0_T2_T3_T4_T5_)
        /*0a34*/ 	.word	0x00000000


	//----- nvinfo : EIATTR_REGCOUNT
	.align		4
.L_473:
        /*0a38*/ 	.byte	0x04, 0x2f
        /*0a3a*/ 	.short	(.L_475 - .L_474)
	.align		4
.L_474:
        /*0a3c*/ 	.word	index@(_ZN2at6native18elementwise_kernelILi128ELi4EZNS0_22gpu_kernel_impl_nocastIZZZNS0_26GeluBackwardCUDAKernelImplERNS_18TensorIteratorBaseENS0_8GeluTypeEENKUlvE0_clEvENKUlvE2_clEvEUlN3c108BFloat16ES9_E_EEvS4_RKT_EUliE_EEviT1_)
        /*0a40*/ 	.word	0x00000012


	//----- nvinfo : EIATTR_FRAME_SIZE
	.align		4
.L_475:
        /*0a44*/ 	.byte	0x04, 0x11
        /*0a46*/ 	.short	(.L_477 - .L_476)
	.align		4
.L_476:
        /*0a48*/ 	.word	index@(_ZN2at6native18elementwise_kernelILi128ELi4EZNS0_22gpu_kernel_impl_nocastIZZZNS0_26GeluBackwardCUDAKernelImplERNS_18TensorIteratorBaseENS0_8GeluTypeEENKUlvE0_clEvENKUlvE2_clEvEUlN3c108BFloat16ES9_E_EEvS4_RKT_EUliE_EEviT1_)
        /*0a4c*/ 	.word	0x00000000


	//----- nvinfo : EIATTR_REGCOUNT
	.align		4
.L_477:
        /*0a50*/ 	.byte	0x04, 0x2f
        /*0a52*/ 	.short	(.L_479 - .L_478)
	.align		4
.L_478:
        /*0a54*/ 	.word	index@(_ZN2at6native27unrolled_elementwise_kernelIZZZNS0_26GeluBackwardCUDAKernelImplERNS_18TensorIteratorBaseENS0_8GeluTypeEENKUlvE0_clEvENKUlvE2_clEvEUlN3c108BFloat16ES8_E_St5arrayIPcLm3EELi4E23TrivialOffsetCalculatorILi2EjESD_ILi1EjENS0_6memory12LoadWithCastILi2EEENSG_13StoreWithCastILi1EEEEEviT_T0_T2_T3_T4_T5_)
        /*0a58*/ 	.word	0x0000001f


	//----- nvinfo : EIATTR_FRAME_SIZE
	.align		4
.L_479:
        /*0a5c*/ 	.byte	0x04, 0x11
        /*0a5e*/ 	.short	(.L_481 - .L_480)
	.align		4
.L_480:
        /*0a60*/ 	.word	index@(_ZN2at6native27unrolled_elementwise_kernelIZZZNS0_26GeluBackwardCUDAKernelImplERNS_18TensorIteratorBaseENS0_8GeluTypeEENKUlvE0_clEvENKUlvE2_clEvEUlN3c108BFloat16ES8_E_St5arrayIPcLm3EELi4E23TrivialOffsetCalculatorILi2EjESD_ILi1EjENS0_6memory12LoadWithCastILi2EEENSG_13StoreWithCastILi1EEEEEviT_T0_T2_T3_T4_T5_)
        /*0a64*/ 	.word	0x00000000


	//----- nvinfo : EIATTR_REGCOUNT
	.align		4
.L_481:
        /*0a68*/ 	.byte	0x04, 0x2f
        /*0a6a*/ 	.short	(.L_483 - .L_482)
	.align		4
.L_482:
        /*0a6c*/ 	.word	index@(_ZN2at6native18elementwise_kernelILi128ELi4EZNS0_15gpu_kernel_implIZZZNS0_26GeluBackwardCUDAKernelImplERNS_18TensorIteratorBaseENS0_8GeluTypeEENKUlvE0_clEvENKUlvE2_clEvEUlN3c108BFloat16ES9_E_EEvS4_RKT_EUliE_EEviT1_)
        /*0a70*/ 	.word	0x0000001a


	//----- nvinfo : EIATTR_FRAME_SIZE
	.align		4
.L_483:
        /*0a74*/ 	.byte	0x04, 0x11
        /*0a76*/ 	.short	(.L_485 - .L_484)
	.align		4
.L_484:
        /*0a78*/ 	.word	index@(_ZN2at6native18elementwise_kernelILi128ELi4EZNS0_15gpu_kernel_implIZZZNS0_26GeluBackwardCUDAKernelImplERNS_18TensorIteratorBaseENS0_8GeluTypeEENKUlvE0_clEvENKUlvE2_clEvEUlN3c108BFloat16ES9_E_EEvS4_RKT_EUliE_EEviT1_)
        /*0a7c*/ 	.word	0x00000000


	//----- nvinfo : EIATTR_MIN_STACK_SIZE
	.align		4
.L_485:
        /*0a80*/ 	.byte	0x04, 0x12
        /*0a82*/ 	.short	(.L_487 - .L_486)
	.align		4
.L_486:
        /*0a84*/ 	.word	index@(_ZN2at6native18elementwise_kernelILi128ELi4EZNS0_15gpu_kernel_implIZZZNS0_26GeluBackwardCUDAKernelImplERNS_18TensorIteratorBaseENS0_8GeluTypeEENKUlvE0_clEvENKUlvE2_clEvEUlN3c108BFloat16ES9_E_EEvS4_RKT_EUliE_EEviT1_)
        /*0a88*/ 	.word	0x00000000


	//----- nvinfo : EIATTR_MIN_STACK_SIZE
	.align		4
.L_487:
        /*0a8c*/ 	.byte	0x04, 0x12
        /*0a8e*/ 	.short	(.L_489 - .L_488)
	.align		4
.L_488:
        /*0a90*/ 	.word	index@(_ZN2at6native27unrolled_elementwise_kernelIZZZNS0_26GeluBackwardCUDAKernelImplERNS_18TensorIteratorBaseENS0_8GeluTypeEENKUlvE0_clEvENKUlvE2_clEvEUlN3c108BFloat16ES8_E_St5arrayIPcLm3EELi4E23TrivialOffsetCalculatorILi2EjESD_ILi1EjENS0_6memory12LoadWithCastILi2EEENSG_13StoreWithCastILi1EEEEEviT_T0_T2_T3_T4_T5_)
        /*0a94*/ 	.word	0x00000000


	//----- nvinfo : EIATTR_MIN_STACK_SIZE
	.align		4
.L_489:
        /*0a98*/ 	.byte	0x04, 0x12
        /*0a9a*/ 	.short	(.L_491 - .L_490)
	.align		4
.L_490:
        /*0a9c*/ 	.word	index@(_ZN2at6native18elementwise_kernelILi128ELi4EZNS0_22gpu_kernel_impl_nocastIZZZNS0_26GeluBackwardCUDAKernelImplERNS_18TensorIteratorBaseENS0_8GeluTypeEENKUlvE0_clEvENKUlvE2_clEvEUlN3c108BFloat16ES9_E_EEvS4_RKT_EUliE_EEviT1_)
        /*0aa0*/ 	.word	0x00000000


	//----- nvinfo : EIATTR_MIN_STACK_SIZE
	.align		4
.L_491:
        /*0aa4*/ 	.byte	0x04, 0x12
        /*0aa6*/ 	.short	(.L_493 - .L_492)
	.align		4
.L_492:
        /*0aa8*/ 	.word	index@(_ZN2at6native27unrolled_elementwise_kernelIZZZNS0_26GeluBackwardCUDAKernelImplERNS_18TensorIteratorBaseENS0_8GeluTypeEENKUlvE0_clEvENKUlvE2_clEvEUlN3c108BFloat16ES8_E_St5arrayIPcLm3EELi4E23TrivialOffsetCalculatorILi2EjESD_ILi1EjENS0_6memory15LoadWithoutCastENSG_16StoreWithoutCastEEEviT_T0_T2_T3_T4_T5_)
        /*0aac*/ 	.word	0x00000000


	//----- nvinfo : EIATTR_MIN_STACK_SIZE
	.align		4
.L_493:
        /*0ab0*/ 	.byte	0x04, 0x12
        /*0ab2*/ 	.short	(.L_495 - .L_494)
	.align		4
.L_494:
        /*0ab4*/ 	.word	index@(_ZN2at6native29vectorized_elementwise_kernelILi2EZZZNS0_26GeluBackwardCUDAKernelImplERNS_18TensorIteratorBaseENS0_8GeluTypeEENKUlvE0_clEvENKUlvE2_clEvEUlN3c108BFloat16ES8_E_St5arrayIPcLm3EEEEviT0_T1_)
        /*0ab8*/ 	.word	0x00000000


	//----- nvinfo : EIATTR_MIN_STACK_SIZE
	.align		4
.L_495:
        /*0abc*/ 	.byte	0x04, 0x12
        /*0abe*/ 	.short	(.L_497 - .L_496)
	.align		4
.L_496:
        /*0ac0*/ 	.word	index@(_ZN2at6native29vectorized_elementwise_kernelILi4EZZZNS0_26GeluBackwardCUDAKernelImplERNS_18TensorIteratorBaseENS0_8GeluTypeEENKUlvE0_clEvENKUlvE2_clEvEUlN3c108BFloat16ES8_E_St5arrayIPcLm3EEEEviT0_T1_)
        /*0ac4*/ 	.word	0x00000000


	//----- nvinfo : EIATTR_MIN_STACK_SIZE
	.align		4
.L_497:
        /*0ac8*/ 	.byte	0x04, 0x12
        /*0aca*/ 	.short	(.L_499 - .L_498)
	.align		4
.L_498:
        /*0acc*/ 	.word	index@(_ZN2at6native29vectorized_elementwise_kernelILi8EZZZNS0_26GeluBackwardCUDAKernelImplERNS_18TensorIteratorBaseENS0_8GeluTypeEENKUlvE0_clEvENKUlvE2_clEvEUlN3c108BFloat16ES8_E_St5arrayIPcLm3EEEEviT0_T1_)
        /*0ad0*/ 	.word	0x00000000


	//----- nvinfo : EIATTR_MIN_STACK_SIZE
	.align		4
.L_499:
        /*0ad4*/ 	.byte	0x04, 0x12
        /*0ad6*/ 	.short	(.L_501 - .L_500)
	.align		4
.L_500:
        /*0ad8*/ 	.word	index@(_ZN2at6native18elementwise_kernelILi128ELi4EZNS0_15gpu_kernel_implIZZZNS0_26GeluBackwardCUDAKernelImplERNS_18TensorIteratorBaseENS0_8GeluTypeEENKUlvE0_clEvENKUlvE1_clEvEUlN3c104HalfES9_E_EEvS4_RKT_EUliE_EEviT1_)
        /*0adc*/ 	.word	0x00000000


	//----- nvinfo : EIATTR_MIN_STACK_SIZE
	.align		4
.L_501:
        /*0ae0*/ 	.byte	0x04, 0x12
        /*0ae2*/ 	.short	(.L_503 - .L_502)
	.align		4
.L_502:
        /*0ae4*/ 	.word	index@(_ZN2at6native27unrolled_elementwise_kernelIZZZNS0_26GeluBackwardCUDAKernelImplERNS_18TensorIteratorBaseENS0_8GeluTypeEENKUlvE0_clEvENKUlvE1_clEvEUlN3c104HalfES8_E_St5arrayIPcLm3EELi4E23TrivialOffsetCalculatorILi2EjESD_ILi1EjENS0_6memory12LoadWithCastILi2EEENSG_13StoreWithCastILi1EEEEEviT_T0_T2_T3_T4_T5_)
        /*0ae8*/ 	.word	0x00000000


	//----- nvinfo : EIATTR_MIN_STACK_SIZE
	.align		4
.L_503:
        /*0aec*/ 	.byte	0x04, 0x12
        /*0aee*/ 	.short	(.L_505 - .L_504)
	.align		4
.L_504:
        /*0af0*/ 	.word	index@(_ZN2at6native18elementwise_kernelILi128ELi4EZNS0_22gpu_kernel_impl_nocastIZZZNS0_26GeluBackwardCUDAKernelImplERNS_18TensorIteratorBaseENS0_8GeluTypeEENKUlvE0_clEvENKUlvE1_clEvEUlN3c104HalfES9_E_EEvS4_RKT_EUliE_EEviT1_)
        /*0af4*/ 	.word	0x00000000


	//----- nvinfo : EIATTR_MIN_STACK_SIZE
	.align		4
.L_505:
        /*0af8*/ 	.byte	0x04, 0x12
        /*0afa*/ 	.short	(.L_507 - .L_506)
	.align		4
.L_506:
        /*0afc*/ 	.word	index@(_ZN2at6native27unrolled_elementwise_kernelIZZZNS0_26GeluBackwardCUDAKernelImplERNS_18TensorIteratorBaseENS0_8GeluTypeEENKUlvE0_clEvENKUlvE1_clEvEUlN3c104HalfES8_E_St5arrayIPcLm3EELi4E23TrivialOffsetCalculatorILi2EjESD_ILi1EjENS0_6memory15LoadWithoutCastENSG_16StoreWithoutCastEEEviT_T0_T2_T3_T4_T5_)
        /*0b00*/ 	.word	0x00000000


	//----- nvinfo : EIATTR_MIN_STACK_SIZE
	.align		4
.L_507:
        /*0b04*/ 	.byte	0x04, 0x12
        /*0b06*/ 	.short	(.L_509 - .L_508)
	.align		4
.L_508:
        /*0b08*/ 	.word	index@(_ZN2at6native29vectorized_elementwise_kernelILi2EZZZNS0_26GeluBackwardCUDAKernelImplERNS_18TensorIteratorBaseENS0_8GeluTypeEENKUlvE0_clEvENKUlvE1_clEvEUlN3c104HalfES8_E_St5arrayIPcLm3EEEEviT0_T1_)
        /*0b0c*/ 	.word	0x00000000


	//----- nvinfo : EIATTR_MIN_STACK_SIZE
	.align		4
.L_509:
        /*0b10*/ 	.byte	0x04, 0x12
        /*0b12*/ 	.short	(.L_511 - .L_510)
	.align		4
.L_510:
        /*0b14*/ 	.word	index@(_ZN2at6native29vectorized_elementwise_kernelILi4EZZZNS0_26GeluBackwardCUDAKernelImplERNS_18TensorIteratorBaseENS0_8GeluTypeEENKUlvE0_clEvENKUlvE1_clEvEUlN3c104HalfES8_E_St5arrayIPcLm3EEEEviT0_T1_)
        /*0b18*/ 	.word	0x00000000


	//----- nvinfo : EIATTR_MIN_STACK_SIZE
	.align		4
.L_511:
        /*0b1c*/ 	.byte	0x04, 0x12
        /*0b1e*/ 	.short	(.L_513 - .L_512)
	.align		4
.L_512:
        /*0b20*/ 	.word	index@(_ZN2at6native29vectorized_elementwise_kernelILi8EZZZNS0_26GeluBackwardCUDAKernelImplERNS_18TensorIteratorBaseENS0_8GeluTypeEENKUlvE0_clEvENKUlvE1_clEvEUlN3c104HalfES8_E_St5arrayIPcLm3EEEEviT0_T1_)
        /*0b24*/ 	.word	0x00000000


	//----- nvinfo : EIATTR_MIN_STACK_SIZE
	.align		4
.L_513:
        /*0b28*/ 	.byte	0x04, 0x12
        /*0b2a*/ 	.short	(.L_515 - .L_514)
	.align		4
.L_514:
        /*0b2c*/ 	.word	index@(_ZN2at6native18elementwise_kernelILi128ELi4EZNS0_15gpu_kernel_implIZZZNS0_26GeluBackwardCUDAKernelImplERNS_18TensorIteratorBaseENS0_8GeluTypeEENKUlvE0_clEvENKUlvE0_clEvEUlffE_EEvS4_RKT_EUliE_EEviT1_)
        /*0b30*/ 	.word	0x00000000


	//----- nvinfo : EIATTR_MIN_STACK_SIZE
	.align		4
.L_515:
        /*0b34*/ 	.byte	0x04, 0x12
        /*0b36*/ 	.short	(.L_517 - .L_516)
	.align		4
.L_516:
        /*0b38*/ 	.word	index@(_ZN2at6native27unrolled_elementwise_kernelIZZZNS0_26GeluBackwardCUDAKernelImplERNS_18TensorIteratorBaseENS0_8GeluTypeEENKUlvE0_clEvENKUlvE0_clEvEUlffE_St5arrayIPcLm3EELi4E23TrivialOffsetCalculatorILi2EjESB_ILi1EjENS0_6memory12LoadWithCastILi2EEENSE_13StoreWithCastILi1EEEEEviT_T0_T2_T3_T4_T5_)
        /*0b3c*/ 	.word	0x00000000


	//----- nvinfo : EIATTR_MIN_STACK_SIZE
	.align		4
.L_517:
        /*0b40*/ 	.byte	0x04, 0x12
        /*0b42*/ 	.short	(.L_519 - .L_518)
	.align		4
.L_518:
        /*0b44*/ 	.word	index@(_ZN2at6native18elementwise_kernelILi128ELi2EZNS0_22gpu_kernel_impl_nocastIZZZNS0_26GeluBackwardCUDAKernelImplERNS_18TensorIteratorBaseENS0_8GeluTypeEENKUlvE0_clEvENKUlvE0_clEvEUlffE_EEvS4_RKT_EUliE_EEviT1_)
        /*0b48*/ 	.word	0x00000000


	//----- nvinfo : EIATTR_MIN_STACK_SIZE
	.align		4
.L_519:
        /*0b4c*/ 	.byte	0x04, 0x12
        /*0b4e*/ 	.short	(.L_521 - .L_520)
	.align		4
.L_520:
        /*0b50*/ 	.word	index@(_ZN2at6native27unrolled_elementwise_kernelIZZZNS0_26GeluBackwardCUDAKernelImplERNS_18TensorIteratorBaseENS0_8GeluTypeEENKUlvE0_clEvENKUlvE0_clEvEUlffE_St5arrayIPcLm3EELi4E23TrivialOffsetCalculatorILi2EjESB_ILi1EjENS0_6memory15LoadWithoutCastENSE_16StoreWithoutCastEEEviT_T0_T2_T3_T4_T5_)
        /*0b54*/ 	.word	0x00000000


	//----- nvinfo : EIATTR_MIN_STACK_SIZE
	.align		4
.L_521:
        /*0b58*/ 	.byte	0x04, 0x12
        /*0b5a*/ 	.short	(.L_523 - .L_522)
	.align		4
.L_522:
        /*0b5c*/ 	.word	index@(_ZN2at6native29vectorized_elementwise_kernelILi2EZZZNS0_26GeluBackwardCUDAKernelImplERNS_18TensorIteratorBaseENS0_8GeluTypeEENKUlvE0_clEvENKUlvE0_clEvEUlffE_St5arrayIPcLm3EEEEviT0_T1_)
        /*0b60*/ 	.word	0x00000000


	//----- nvinfo : EIATTR_MIN_STACK_SIZE
	.align		4
.L_523:
        /*0b64*/ 	.byte	0x04, 0x12
        /*0b66*/ 	.short	(.L_525 - .L_524)
	.align		4
.L_524:
        /*0b68*/ 	.word	index@(_ZN2at6native29vectorized_elementwise_kernelILi4EZZZNS0_26GeluBackwardCUDAKernelImplERNS_18TensorIteratorBaseENS0_8GeluTypeEENKUlvE0_clEvENKUlvE0_clEvEUlffE_St5arrayIPcLm3EEEEviT0_T1_)
        /*0b6c*/ 	.word	0x00000000


	//----- nvinfo : EIATTR_MIN_STACK_SIZE
	.align		4
.L_525:
        /*0b70*/ 	.byte	0x04, 0x12
        /*0b72*/ 	.short	(.L_527 - .L_526)
	.align		4
.L_526:
        /*0b74*/ 	.word	index@(_ZN2at6native29vectorized_elementwise_kernelILi8EZZZNS0_26GeluBackwardCUDAKernelImplERNS_18TensorIteratorBaseENS0_8GeluTypeEENKUlvE0_clEvENKUlvE0_clEvEUlffE_St5arrayIPcLm3EEEEviT0_T1_)
        /*0b78*/ 	.word	0x00000000


	//----- nvinfo : EIATTR_MIN_STACK_SIZE
	.align		4
.L_527:
        /*0b7c*/ 	.byte	0x04, 0x12
        /*0b7e*/ 	.short	(.L_529 - .L_528)
	.align		4
.L_528:
        /*0b80*/ 	.word	index@(_ZN2at6native18elementwise_kernelILi128ELi4EZNS0_15gpu_kernel_implIZZZNS0_26GeluBackwardCUDAKernelImplERNS_18TensorIteratorBaseENS0_8GeluTypeEENKUlvE0_clEvENKUlvE_clEvEUlddE_EEvS4_RKT_EUliE_EEviT1_)
        /*0b84*/ 	.word	0x00000000


	//----- nvinfo : EIATTR_MIN_STACK_SIZE
	.align		4
.L_529:
        /*0b88*/ 	.byte	0x04, 0x12
        /*0b8a*/ 	.short	(.L_531 - .L_530)
	.align		4
.L_530:
        /*0b8c*/ 	.word	index@(_ZN2at6native27unrolled_elementwise_kernelIZZZNS0_26GeluBackwardCUDAKernelImplERNS_18TensorIteratorBaseENS0_8GeluTypeEENKUlvE0_clEvENKUlvE_clEvEUlddE_St5arrayIPcLm3EELi4E23TrivialOffsetCalculatorILi2EjESB_ILi1EjENS0_6memory12LoadWithCastILi2EEENSE_13StoreWithCastILi1EEEEEviT_T0_T2_T3_T4_T5_)
        /*0b90*/ 	.word	0x00000000


	//----- nvinfo : EIATTR_MIN_STACK_SIZE
	.align		4
.L_531:
        /*0b94*/ 	.byte	0x04, 0x12
        /*0b96*/ 	.short	(.L_533 - .L_532)
	.align		4
.L_532:
        /*0b98*/ 	.word	index@(_ZN2at6native18elementwise_kernelILi128ELi2EZNS0_22gpu_kernel_impl_nocastIZZZNS0_26GeluBackwardCUDAKernelImplERNS_18TensorIteratorBaseENS0_8GeluTypeEENKUlvE0_clEvENKUlvE_clEvEUlddE_EEvS4_RKT_EUliE_EEviT1_)
        /*0b9c*/ 	.word	0x00000000


	//----- nvinfo : EIATTR_MIN_STACK_SIZE
	.align		4
.L_533:
        /*0ba0*/ 	.byte	0x04, 0x12
        /*0ba2*/ 	.short	(.L_535 - .L_534)
	.align		4
.L_534:
        /*0ba4*/ 	.word	index@(_ZN2at6native27unrolled_elementwise_kernelIZZZNS0_26GeluBackwardCUDAKernelImplERNS_18TensorIteratorBaseENS0_8GeluTypeEENKUlvE0_clEvENKUlvE_clEvEUlddE_St5arrayIPcLm3EELi4E23TrivialOffsetCalculatorILi2EjESB_ILi1EjENS0_6memory15LoadWithoutCastENSE_16StoreWithoutCastEEEviT_T0_T2_T3_T4_T5_)
        /*0ba8*/ 	.word	0x00000000


	//----- nvinfo : EIATTR_MIN_STACK_SIZE
	.align		4
.L_535:
        /*0bac*/ 	.byte	0x04, 0x12
        /*0bae*/ 	.short	(.L_537 - .L_536)
	.align		4
.L_536:
        /*0bb0*/ 	.word	index@(_ZN2at6native29vectorized_elementwise_kernelILi2EZZZNS0_26GeluBackwardCUDAKernelImplERNS_18TensorIteratorBaseENS0_8GeluTypeEENKUlvE0_clEvENKUlvE_clEvEUlddE_St5arrayIPcLm3EEEEviT0_T1_)
        /*0bb4*/ 	.word	0x00000000


	//----- nvinfo : EIATTR_MIN_STACK_SIZE
	.align		4
.L_537:
        /*0bb8*/ 	.byte	0x04, 0x12
        /*0bba*/ 	.short	(.L_539 - .L_538)
	.align		4
.L_538:
        /*0bbc*/ 	.word	index@(_ZN2at6native29vectorized_elementwise_kernelILi4EZZZNS0_26GeluBackwardCUDAKernelImplERNS_18TensorIteratorBaseENS0_8GeluTypeEENKUlvE0_clEvENKUlvE_clEvEUlddE_St5arrayIPcLm3EEEEviT0_T1_)
        /*0bc0*/ 	.word	0x00000000


	//----- nvinfo : EIATTR_MIN_STACK_SIZE
	.align		4
.L_539:
        /*0bc4*/ 	.byte	0x04, 0x12
        /*0bc6*/ 	.short	(.L_541 - .L_540)
	.align		4
.L_540:
        /*0bc8*/ 	.word	index@(_ZN2at6native29vectorized_elementwise_kernelILi8EZZZNS0_26GeluBackwardCUDAKernelImplERNS_18TensorIteratorBaseENS0_8GeluTypeEENKUlvE0_clEvENKUlvE_clEvEUlddE_St5arrayIPcLm3EEEEviT0_T1_)
        /*0bcc*/ 	.word	0x00000000


	//----- nvinfo : EIATTR_MIN_STACK_SIZE
	.align		4
.L_541:
        /*0bd0*/ 	.byte	0x04, 0x12
        /*0bd2*/ 	.short	(.L_543 - .L_542)
	.align		4
.L_542:
        /*0bd4*/ 	.word	index@(_ZN2at6native18elementwise_kernelILi128ELi4EZNS0_15gpu_kernel_implIZZZNS0_26GeluBackwardCUDAKernelImplERNS_18TensorIteratorBaseENS0_8GeluTypeEENKUlvE_clEvENKUlvE2_clEvEUlN3c108BFloat16ES9_E_EEvS4_RKT_EUliE_EEviT1_)
        /*0bd8*/ 	.word	0x00000000


	//----- nvinfo : EIATTR_MIN_STACK_SIZE
	.align		4
.L_543:
        /*0bdc*/ 	.byte	0x04, 0x12
        /*0bde*/ 	.short	(.L_545 - .L_544)
	.align		4
.L_544:
        /*0be0*/ 	.word	index@(_ZN2at6native27unrolled_elementwise_kernelIZZZNS0_26GeluBackwardCUDAKernelImplERNS_18TensorIteratorBaseENS0_8GeluTypeEENKUlvE_clEvENKUlvE2_clEvEUlN3c108BFloat16ES8_E_St5arrayIPcLm3EELi4E23TrivialOffsetCalculatorILi2EjESD_ILi1EjENS0_6memory12LoadWithCastILi2EEENSG_13StoreWithCastILi1EEEEEviT_T0_T2_T3_T4_T5_)
        /*0be4*/ 	.word	0x00000000


	//----- nvinfo : EIATTR_MIN_STACK_SIZE
	.align		4
.L_545:
        /*0be8*/ 	.byte	0x04, 0x12
        /*0bea*/ 	.short	(.L_547 - .L_546)
	.align		4
.L_546:
        /*0bec*/ 	.word	index@(_ZN2at6native18elementwise_kernelILi128ELi4EZNS0_22gpu_kernel_impl_nocastIZZZNS0_26GeluBackwardCUDAKernelImplERNS_18TensorIteratorBaseENS0_8GeluTypeEENKUlvE_clEvENKUlvE2_clEvEUlN3c108BFloat16ES9_E_EEvS4_RKT_EUliE_EEviT1_)
        /*0bf0*/ 	.word	0x00000000


	//----- nvinfo : EIATTR_MIN_STACK_SIZE
	.align		4
.L_547:
        /*0bf4*/ 	.byte	0x04, 0x12
        /*0bf6*/ 	.short	(.L_549 - .L_548)
	.align		4
.L_548:
        /*0bf8*/ 	.word	index@(_ZN2at6native27unrolled_elementwise_kernelIZZZNS0_26GeluBackwardCUDAKernelImplERNS_18TensorIteratorBaseENS0_8GeluTypeEENKUlvE_clEvENKUlvE2_clEvEUlN3c108BFloat16ES8_E_St5arrayIPcLm3EELi4E23TrivialOffsetCalculatorILi2EjESD_ILi1EjENS0_6memory15LoadWithoutCastENSG_16StoreWithoutCastEEEviT_T0_T2_T3_T4_T5_)
        /*0bfc*/ 	.word	0x00000000


	//----- nvinfo : EIATTR_MIN_STACK_SIZE
	.align		4
.L_549:
        /*0c00*/ 	.byte	0x04, 0x12
        /*0c02*/ 	.short	(.L_551 - .L_550)
	.align		4
.L_550:
        /*0c04*/ 	.word	index@(_ZN2at6native29vectorized_elementwise_kernelILi2EZZZNS0_26GeluBackwardCUDAKernelImplERNS_18TensorIteratorBaseENS0_8GeluTypeEENKUlvE_clEvENKUlvE2_clEvEUlN3c108BFloat16ES8_E_St5arrayIPcLm3EEEEviT0_T1_)
        /*0c08*/ 	.word	0x00000000


	//----- nvinfo : EIATTR_MIN_STACK_SIZE
	.align		4
.L_551:
        /*0c0c*/ 	.byte	0x04, 0x12
        /*0c0e*/ 	.short	(.L_553 - .L_552)
	.align		4
.L_552:
        /*0c10*/ 	.word	index@(_ZN2at6native29vectorized_elementwise_kernelILi4EZZZNS0_26GeluBackwardCUDAKernelImplERNS_18TensorIteratorBaseENS0_8GeluTypeEENKUlvE_clEvENKUlvE2_clEvEUlN3c108BFloat16ES8_E_St5arrayIPcLm3EEEEviT0_T1_)
        /*0c14*/ 	.word	0x00000000


	//----- nvinfo : EIATTR_MIN_STACK_SIZE
	.align		4
.L_553:
        /*0c18*/ 	.byte	0x04, 0x12
        /*0c1a*/ 	.short	(.L_555 - .L_554)
	.align		4
.L_554:
        /*0c1c*/ 	.word	index@(_ZN2at6native29vectorized_elementwise_kernelILi8EZZZNS0_26GeluBackwardCUDAKernelImplERNS_18TensorIteratorBaseENS0_8GeluTypeEENKUlvE_clEvENKUlvE2_clEvEUlN3c108BFloat16ES8_E_St5arrayIPcLm3EEEEviT0_T1_)
        /*0c20*/ 	.word	0x00000000


	//----- nvinfo : EIATTR_MIN_STACK_SIZE
	.align		4
.L_555:
        /*0c24*/ 	.byte	0x04, 0x12
        /*0c26*/ 	.short	(.L_557 - .L_556)
	.align		4
.L_556:
        /*0c28*/ 	.word	index@(_ZN2at6native18elementwise_kernelILi128ELi4EZNS0_15gpu_kernel_implIZZZNS0_26GeluBackwardCUDAKernelImplERNS_18TensorIteratorBaseENS0_8GeluTypeEENKUlvE_clEvENKUlvE1_clEvEUlN3c104HalfES9_E_EEvS4_RKT_EUliE_EEviT1_)
        /*0c2c*/ 	.word	0x00000000


	//----- nvinfo : EIATTR_MIN_STACK_SIZE
	.align		4
.L_557:
        /*0c30*/ 	.byte	0x04, 0x12
        /*0c32*/ 	.short	(.L_559 - .L_558)
	.align		4
.L_558:
        /*0c34*/ 	.word	index@(_ZN2at6native27unrolled_elementwise_kernelIZZZNS0_26GeluBackwardCUDAKernelImplERNS_18TensorIteratorBaseENS0_8GeluTypeEENKUlvE_clEvENKUlvE1_clEvEUlN3c104HalfES8_E_St5arrayIPcLm3EELi4E23TrivialOffsetCalculatorILi2EjESD_ILi1EjENS0_6memory12LoadWithCastILi2EEENSG_13StoreWithCastILi1EEEEEviT_T0_T2_T3_T4_T5_)
        /*0c38*/ 	.word	0x00000000


	//----- nvinfo : EIATTR_MIN_STACK_SIZE
	.align		4
.L_559:
        /*0c3c*/ 	.byte	0x04, 0x12
        /*0c3e*/ 	.short	(.L_561 - .L_560)
	.align		4
.L_560:
        /*0c40*/ 	.word	index@(_ZN2at6native18elementwise_kernelILi128ELi4EZNS0_22gpu_kernel_impl_nocastIZZZNS0_26GeluBackwardCUDAKernelImplERNS_18TensorIteratorBaseENS0_8GeluTypeEENKUlvE_clEvENKUlvE1_clEvEUlN3c104HalfES9_E_EEvS4_RKT_EUliE_EEviT1_)
        /*0c44*/ 	.word	0x00000000


	//----- nvinfo : EIATTR_MIN_STACK_SIZE
	.align		4
.L_561:
        /*0c48*/ 	.byte	0x04, 0x12
        /*0c4a*/ 	.short	(.L_563 - .L_562)
	.align		4
.L_562:
        /*0c4c*/ 	.word	index@(_ZN2at6native27unrolled_elementwise_kernelIZZZNS0_26GeluBackwardCUDAKernelImplERNS_18TensorIteratorBaseENS0_8GeluTypeEENKUlvE_clEvENKUlvE1_clEvEUlN3c104HalfES8_E_St5arrayIPcLm3EELi4E23TrivialOffsetCalculatorILi2EjESD_ILi1EjENS0_6memory15LoadWithoutCastENSG_16StoreWithoutCastEEEviT_T0_T2_T3_T4_T5_)
        /*0c50*/ 	.word	0x00000000


	//----- nvinfo : EIATTR_MIN_STACK_SIZE
	.align		4
.L_563:
        /*0c54*/ 	.byte	0x04, 0x12
        /*0c56*/ 	.short	(.L_565 - .L_564)
	.align		4
.L_564:
        /*0c58*/ 	.word	index@(_ZN2at6native29vectorized_elementwise_kernelILi2EZZZNS0_26GeluBackwardCUDAKernelImplERNS_18TensorIteratorBaseENS0_8GeluTypeEENKUlvE_clEvENKUlvE1_clEvEUlN3c104HalfES8_E_St5arrayIPcLm3EEEEviT0_T1_)
        /*0c5c*/ 	.word	0x00000000


	//----- nvinfo : EIATTR_MIN_STACK_SIZE
	.align		4
.L_565:
        /*0c60*/ 	.byte	0x04, 0x12
        /*0c62*/ 	.short	(.L_567 - .L_566)
	.align		4
.L_566:
        /*0c64*/ 	.word	index@(_ZN2at6native29vectorized_elementwise_kernelILi4EZZZNS0_26GeluBackwardCUDAKernelImplERNS_18TensorIteratorBaseENS0_8GeluTypeEENKUlvE_clEvENKUlvE1_clEvEUlN3c104HalfES8_E_St5arrayIPcLm3EEEEviT0_T1_)
        /*0c68*/ 	.word	0x00000000


	//----- nvinfo : EIATTR_MIN_STACK_SIZE
	.align		4
.L_567:
        /*0c6c*/ 	.byte	0x04, 0x12
        /*0c6e*/ 	.short	(.L_569 - .L_568)
	.align		4
.L_568:
        /*0c70*/ 	.word	index@(_ZN2at6native29vectorized_elementwise_kernelILi8EZZZNS0_26GeluBackwardCUDAKernelImplERNS_18TensorIteratorBaseENS0_8GeluTypeEENKUlvE_clEvENKUlvE1_clEvEUlN3c104HalfES8_E_St5arrayIPcLm3EEEEviT0_T1_)
        /*0c74*/ 	.word	0x00000000


	//----- nvinfo : EIATTR_MIN_STACK_SIZE
	.align		4
.L_569:
        /*0c78*/ 	.byte	0x04, 0x12
        /*0c7a*/ 	.short	(.L_571 - .L_570)
	.align		4
.L_570:
        /*0c7c*/ 	.word	index@(_ZN2at6native18elementwise_kernelILi128ELi4EZNS0_15gpu_kernel_implIZZZNS0_26GeluBackwardCUDAKernelImplERNS_18TensorIteratorBaseENS0_8GeluTypeEENKUlvE_clEvENKUlvE0_clEvEUlffE_EEvS4_RKT_EUliE_EEviT1_)
        /*0c80*/ 	.word	0x00000000


	//----- nvinfo : EIATTR_MIN_STACK_SIZE
	.align		4
.L_571:
        /*0c84*/ 	.byte	0x04, 0x12
        /*0c86*/ 	.short	(.L_573 - .L_572)
	.align		4
.L_572:
        /*0c88*/ 	.word	index@(_ZN2at6native27unrolled_elementwise_kernelIZZZNS0_26GeluBackwardCUDAKernelImplERNS_18TensorIteratorBaseENS0_8GeluTypeEENKUlvE_clEvENKUlvE0_clEvEUlffE_St5arrayIPcLm3EELi4E23TrivialOffsetCalculatorILi2EjESB_ILi1EjENS0_6memory12LoadWithCastILi2EEENSE_13StoreWithCastILi1EEEEEviT_T0_T2_T3_T4_T5_)
        /*0c8c*/ 	.word	0x00000000


	//----- nvinfo : EIATTR_MIN_STACK_SIZE
	.align		4
.L_573:
        /*0c90*/ 	.byte	0x04, 0x12
        /*0c92*/ 	.short	(.L_575 - .L_574)
	.align		4
.L_574:
        /*0c94*/ 	.word	index@(_ZN2at6native18elementwise_kernelILi128ELi2EZNS0_22gpu_kernel_impl_nocastIZZZNS0_26GeluBackwardCUDAKernelImplERNS_18TensorIteratorBaseENS0_8GeluTypeEENKUlvE_clEvENKUlvE0_clEvEUlffE_EEvS4_RKT_EUliE_EEviT1_)
        /*0c98*/ 	.word	0x00000000


	//----- nvinfo : EIATTR_MIN_STACK_SIZE
	.align		4
.L_575:
        /*0c9c*/ 	.byte	0x04, 0x12
        /*0c9e*/ 	.short	(.L_577 - .L_576)
	.align		4
.L_576:
        /*0ca0*/ 	.word	index@(_ZN2at6native27unrolled_elementwise_kernelIZZZNS0_26GeluBackwardCUDAKernelImplERNS_18TensorIteratorBaseENS0_8GeluTypeEENKUlvE_clEvENKUlvE0_clEvEUlffE_St5arrayIPcLm3EELi4E23TrivialOffsetCalculatorILi2EjESB_ILi1EjENS0_6memory15LoadWithoutCastENSE_16StoreWithoutCastEEEviT_T0_T2_T3_T4_T5_)
        /*0ca4*/ 	.word	0x00000000


	//----- nvinfo : EIATTR_MIN_STACK_SIZE
	.align		4
.L_577:
        /*0ca8*/ 	.byte	0x04, 0x12
        /*0caa*/ 	.short	(.L_579 - .L_578)
	.align		4
.L_578:
        /*0cac*/ 	.word	index@(_ZN2at6native29vectorized_elementwise_kernelILi2EZZZNS0_26GeluBackwardCUDAKernelImplERNS_18TensorIteratorBaseENS0_8GeluTypeEENKUlvE_clEvENKUlvE0_clEvEUlffE_St5arrayIPcLm3EEEEviT0_T1_)
        /*0cb0*/ 	.word	0x00000000


	//----- nvinfo : EIATTR_MIN_STACK_SIZE
	.align		4
.L_579:
        /*0cb4*/ 	.byte	0x04, 0x12
        /*0cb6*/ 	.short	(.L_581 - .L_580)
	.align		4
.L_580:
        /*0cb8*/ 	.word	index@(_ZN2at6native29vectorized_elementwise_kernelILi4EZZZNS0_26GeluBackwardCUDAKernelImplERNS_18TensorIteratorBaseENS0_8GeluTypeEENKUlvE_clEvENKUlvE0_clEvEUlffE_St5arrayIPcLm3EEEEviT0_T1_)
        /*0cbc*/ 	.word	0x00000000


	//----- nvinfo : EIATTR_MIN_STACK_SIZE
	.align		4
.L_581:
        /*0cc0*/ 	.byte	0x04, 0x12
        /*0cc2*/ 	.short	(.L_583 - .L_582)
	.align		4
.L_582:
        /*0cc4*/ 	.word	index@(_ZN2at6native29vectorized_elementwise_kernelILi8EZZZNS0_26GeluBackwardCUDAKernelImplERNS_18TensorIteratorBaseENS0_8GeluTypeEENKUlvE_clEvENKUlvE0_clEvEUlffE_St5arrayIPcLm3EEEEviT0_T1_)
        /*0cc8*/ 	.word	0x00000000


	//----- nvinfo : EIATTR_MIN_STACK_SIZE
	.align		4
.L_583:
        /*0ccc*/ 	.byte	0x04, 0x12
        /*0cce*/ 	.short	(.L_585 - .L_584)
	.align		4
.L_584:
        /*0cd0*/ 	.word	index@(_ZN2at6native18elementwise_kernelILi128ELi4EZNS0_15gpu_kernel_implIZZZNS0_26GeluBackwardCUDAKernelImplERNS_18TensorIteratorBaseENS0_8GeluTypeEENKUlvE_clEvENKUlvE_clEvEUlddE_EEvS4_RKT_EUliE_EEviT1_)
        /*0cd4*/ 	.word	0x00000000


	//----- nvinfo : EIATTR_MIN_STACK_SIZE
	.align		4
.L_585:
        /*0cd8*/ 	.byte	0x04, 0x12
        /*0cda*/ 	.short	(.L_587 - .L_586)
	.align		4
.L_586:
        /*0cdc*/ 	.word	index@(_ZN2at6native27unrolled_elementwise_kernelIZZZNS0_26GeluBackwardCUDAKernelImplERNS_18TensorIteratorBaseENS0_8GeluTypeEENKUlvE_clEvENKUlvE_clEvEUlddE_St5arrayIPcLm3EELi4E23TrivialOffsetCalculatorILi2EjESB_ILi1EjENS0_6memory12LoadWithCastILi2EEENSE_13StoreWithCastILi1EEEEEviT_T0_T2_T3_T4_T5_)
        /*0ce0*/ 	.word	0x00000000


	//----- nvinfo : EIATTR_MIN_STACK_SIZE
	.align		4
.L_587:
        /*0ce4*/ 	.byte	0x04, 0x12
        /*0ce6*/ 	.short	(.L_589 - .L_588)
	.align		4
.L_588:
        /*0ce8*/ 	.word	index@(_ZN2at6native18elementwise_kernelILi128ELi2EZNS0_22gpu_kernel_impl_nocastIZZZNS0_26GeluBackwardCUDAKernelImplERNS_18TensorIteratorBaseENS0_8GeluTypeEENKUlvE_clEvENKUlvE_clEvEUlddE_EEvS4_RKT_EUliE_EEviT1_)
        /*0cec*/ 	.word	0x00000000


	//----- nvinfo : EIATTR_MIN_STACK_SIZE
	.align		4
.L_589:
        /*0cf0*/ 	.byte	0x04, 0x12
        /*0cf2*/ 	.short	(.L_591 - .L_590)
	.align		4
.L_590:
        /*0cf4*/ 	.word	index@(_ZN2at6native27unrolled_elementwise_kernelIZZZNS0_26GeluBackwardCUDAKernelImplERNS_18TensorIteratorBaseENS0_8GeluTypeEENKUlvE_clEvENKUlvE_clEvEUlddE_St5arrayIPcLm3EELi4E23TrivialOffsetCalculatorILi2EjESB_ILi1EjENS0_6memory15LoadWithoutCastENSE_16StoreWithoutCastEEEviT_T0_T2_T3_T4_T5_)
        /*0cf8*/ 	.word	0x00000000


	//----- nvinfo : EIATTR_MIN_STACK_SIZE
	.align		4
.L_591:
        /*0cfc*/ 	.byte	0x04, 0x12
        /*0cfe*/ 	.short	(.L_593 - .L_592)
	.align		4
.L_592:
        /*0d00*/ 	.word	index@(_ZN2at6native29vectorized_elementwise_kernelILi2EZZZNS0_26GeluBackwardCUDAKernelImplERNS_18TensorIteratorBaseENS0_8GeluTypeEENKUlvE_clEvENKUlvE_clEvEUlddE_St5arrayIPcLm3EEEEviT0_T1_)
        /*0d04*/ 	.word	0x00000000


	//----- nvinfo : EIATTR_MIN_STACK_SIZE
	.align		4
.L_593:
        /*0d08*/ 	.byte	0x04, 0x12
        /*0d0a*/ 	.short	(.L_595 - .L_594)
	.align		4
.L_594:
        /*0d0c*/ 	.word	index@(_ZN2at6native29vectorized_elementwise_kernelILi4EZZZNS0_26GeluBackwardCUDAKernelImplERNS_18TensorIteratorBaseENS0_8GeluTypeEENKUlvE_clEvENKUlvE_clEvEUlddE_St5arrayIPcLm3EEEEviT0_T1_)
        /*0d10*/ 	.word	0x00000000


	//----- nvinfo : EIATTR_MIN_STACK_SIZE
	.align		4
.L_595:
        /*0d14*/ 	.byte	0x04, 0x12
        /*0d16*/ 	.short	(.L_597 - .L_596)
	.align		4
.L_596:
        /*0d18*/ 	.word	index@(_ZN2at6native29vectorized_elementwise_kernelILi8EZZZNS0_26GeluBackwardCUDAKernelImplERNS_18TensorIteratorBaseENS0_8GeluTypeEENKUlvE_clEvENKUlvE_clEvEUlddE_St5arrayIPcLm3EEEEviT0_T1_)
        /*0d1c*/ 	.word	0x00000000


	//----- nvinfo : EIATTR_MIN_STACK_SIZE
	.align		4
.L_597:
        /*0d20*/ 	.byte	0x04, 0x12
        /*0d22*/ 	.short	(.L_599 - .L_598)
	.align		4
.L_598:
        /*0d24*/ 	.word	index@(_ZN2at6native18elementwise_kernelILi128ELi4EZNS0_15gpu_kernel_implIZZZNS0_18GeluCUDAKernelImplERNS_18TensorIteratorBaseENS0_8GeluTypeEENKUlvE0_clEvENKUlvE2_clEvEUlN3c108BFloat16EE_EEvS4_RKT_EUliE_EEviT1_)
        /*0d28*/ 	.word	0x00000000


	//----- nvinfo : EIATTR_MIN_STACK_SIZE
	.align		4
.L_599:
        /*0d2c*/ 	.byte	0x04, 0x12
        /*0d2e*/ 	.short	(.L_601 - .L_600)
	.align		4
.L_600:
        /*0d30*/ 	.word	index@(_ZN2at6native27unrolled_elementwise_kernelIZZZNS0_18GeluCUDAKernelImplERNS_18TensorIteratorBaseENS0_8GeluTypeEENKUlvE0_clEvENKUlvE2_clEvEUlN3c108BFloat16EE_St5arrayIPcLm2EELi4E23TrivialOffsetCalculatorILi1EjESE_NS0_6memory12LoadWithCastILi1EEENSF_13StoreWithCastILi1EEEEEviT_T0_T2_T3_T4_T5_)
        /*0d34*/ 	.word	0x00000000


	//----- nvinfo : EIATTR_MIN_STACK_SIZE
	.align		4
.L_601:
        /*0d38*/ 	.byte	0x04, 0x12
        /*0d3a*/ 	.short	(.L_603 - .L_602)
	.align		4
.L_602:
        /*0d3c*/ 	.word	index@(_ZN2at6native18elementwise_kernelILi128ELi4EZNS0_22gpu_kernel_impl_nocastIZZZNS0_18GeluCUDAKernelImplERNS_18TensorIteratorBaseENS0_8GeluTypeEENKUlvE0_clEvENKUlvE2_clEvEUlN3c108BFloat16EE_EEvS4_RKT_EUliE_EEviT1_)
        /*0d40*/ 	.word	0x00000000


	//----- nvinfo : EIATTR_MIN_STACK_SIZE
	.align		4
.L_603:
        /*0d44*/ 	.byte	0x04, 0x12
        /*0d46*/ 	.short	(.L_605 - .L_604)
	.align		4
.L_604:
        /*0d48*/ 	.word	index@(_ZN2at6native27unrolled_elementwise_kernelIZZZNS0_18GeluCUDAKernelImplERNS_18TensorIteratorBaseENS0_8GeluTypeEENKUlvE0_clEvENKUlvE2_clEvEUlN3c108BFloat16EE_St5arrayIPcLm2EELi4E23TrivialOffsetCalculatorILi1EjESE_NS0_6memory15LoadWithoutCastENSF_16StoreWithoutCastEEEviT_T0_T2_T3_T4_T5_)
        /*0d4c*/ 	.word	0x00000000


	//----- nvinfo : EIATTR_MIN_STACK_SIZE
	.align		4
.L_605:
        /*0d50*/ 	.byte	0x04, 0x12
        /*0d52*/ 	.short	(.L_607 - .L_606)
	.align		4
.L_606:
        /*0d54*/ 	.word	index@(_ZN2at6native29vectorized_elementwise_kernelILi2EZZZNS0_18GeluCUDAKernelImplERNS_18TensorIteratorBaseENS0_8GeluTypeEENKUlvE0_clEvENKUlvE2_clEvEUlN3c108BFloat16EE_St5arrayIPcLm2EEEEviT0_T1_)
        /*0d58*/ 	.word	0x00000000


	//----- nvinfo : EIATTR_MIN_STACK_SIZE
	.align		4
.L_607:
        /*0d5c*/ 	.byte	0x04, 0x12
        /*0d5e*/ 	.short	(.L_609 - .L_608)
	.align		4
.L_608:
        /*0d60*/ 	.word	index@(_ZN2at6native29vectorized_elementwise_kernelILi4EZZZNS0_18GeluCUDAKernelImplERNS_18TensorIteratorBaseENS0_8GeluTypeEENKUlvE0_clEvENKUlvE2_clEvEUlN3c108BFloat16EE_St5arrayIPcLm2EEEEviT0_T1_)
        /*0d64*/ 	.word	0x00000000


	//----- nvinfo : EIATTR_MIN_STACK_SIZE
	.align		4
.L_609:
        /*0d68*/ 	.byte	0x04, 0x12
        /*0d6a*/ 	.short	(.L_611 - .L_610)
	.align		4
.L_610:
        /*0d6c*/ 	.word	index@(_ZN2at6native29vectorized_elementwise_kernelILi8EZZZNS0_18GeluCUDAKernelImplERNS_18TensorIteratorBaseENS0_8GeluTypeEENKUlvE0_clEvENKUlvE2_clEvEUlN3c108BFloat16EE_St5arrayIPcLm2EEEEviT0_T1_)
        /*0d70*/ 	.word	0x00000000


	//----- nvinfo : EIATTR_MIN_STACK_SIZE
	.align		4
.L_611:
        /*0d74*/ 	.byte	0x04, 0x12
        /*0d76*/ 	.short	(.L_613 - .L_612)
	.align		4
.L_612:
        /*0d78*/ 	.word	index@(_ZN2at6native18elementwise_kernelILi128ELi4EZNS0_15gpu_kernel_implIZZZNS0_18GeluCUDAKernelImplERNS_18TensorIteratorBaseENS0_8GeluTypeEENKUlvE0_clEvENKUlvE1_clEvEUlN3c104HalfEE_EEvS4_RKT_EUliE_EEviT1_)
        /*0d7c*/ 	.word	0x00000000


	//----- nvinfo : EIATTR_MIN_STACK_SIZE
	.align		4
.L_613:
        /*0d80*/ 	.byte	0x04, 0x12
        /*0d82*/ 	.short	(.L_615 - .L_614)
	.align		4
.L_614:
        /*0d84*/ 	.word	index@(_ZN2at6native27unrolled_elementwise_kernelIZZZNS0_18GeluCUDAKernelImplERNS_18TensorIteratorBaseENS0_8GeluTypeEENKUlvE0_clEvENKUlvE1_clEvEUlN3c104HalfEE_St5arrayIPcLm2EELi4E23TrivialOffsetCalculatorILi1EjESE_NS0_6memory12LoadWithCastILi1EEENSF_13StoreWithCastILi1EEEEEviT_T0_T2_T3_T4_T5_)
        /*0d88*/ 	.word	0x00000000


	//----- nvinfo : EIATTR_MIN_STACK_SIZE
	.align		4
.L_615:
        /*0d8c*/ 	.byte	0x04, 0x12
        /*0d8e*/ 	.short	(.L_617 - .L_616)
	.align		4
.L_616:
        /*0d90*/ 	.word	index@(_ZN2at6native18elementwise_kernelILi128ELi4EZNS0_22gpu_kernel_impl_nocastIZZZNS0_18GeluCUDAKernelImplERNS_18TensorIteratorBaseENS0_8GeluTypeEENKUlvE0_clEvENKUlvE1_clEvEUlN3c104HalfEE_EEvS4_RKT_EUliE_EEviT1_)
        /*0d94*/ 	.word	0x00000000


	//----- nvinfo : EIATTR_MIN_STACK_SIZE
	.align		4
.L_617:
        /*0d98*/ 	.byte	0x04, 0x12
        /*0d9a*/ 	.short	(.L_619 - .L_618)
	.align		4
.L_618:
        /*0d9c*/ 	.word	index@(_ZN2at6native27unrolled_elementwise_kernelIZZZNS0_18GeluCUDAKernelImplERNS_18TensorIteratorBaseENS0_8GeluTypeEENKUlvE0_clEvENKUlvE1_clEvEUlN3c104HalfEE_St5arrayIPcLm2EELi4E23TrivialOffsetCalculatorILi1EjESE_NS0_6memory15LoadWithoutCastENSF_16StoreWithoutCastEEEviT_T0_T2_T3_T4_T5_)
        /*0da0*/ 	.word	0x00000000


	//----- nvinfo : EIATTR_MIN_STACK_SIZE
	.align		4
.L_619:
        /*0da4*/ 	.byte	0x04, 0x12
        /*0da6*/ 	.short	(.L_621 - .L_620)
	.align		4
.L_620:
        /*0da8*/ 	.word	index@(_ZN2at6native29vectorized_elementwise_kernelILi2EZZZNS0_18GeluCUDAKernelImplERNS_18TensorIteratorBaseENS0_8GeluTypeEENKUlvE0_clEvENKUlvE1_clEvEUlN3c104HalfEE_St5arrayIPcLm2EEEEviT0_T1_)
        /*0dac*/ 	.word	0x00000000


	//----- nvinfo : EIATTR_MIN_STACK_SIZE
	.align		4
.L_621:
        /*0db0*/ 	.byte	0x04, 0x12
        /*0db2*/ 	.short	(.L_623 - .L_622)
	.align		4
.L_622:
        /*0db4*/ 	.word	index@(_ZN2at6native29vectorized_elementwise_kernelILi4EZZZNS0_18GeluCUDAKernelImplERNS_18TensorIteratorBaseENS0_8GeluTypeEENKUlvE0_clEvENKUlvE1_clEvEUlN3c104HalfEE_St5arrayIPcLm2EEEEviT0_T1_)
        /*0db8*/ 	.word	0x00000000


	//----- nvinfo : EIATTR_MIN_STACK_SIZE
	.align		4
.L_623:
        /*0dbc*/ 	.byte	0x04, 0x12
        /*0dbe*/ 	.short	(.L_625 - .L_624)
	.align		4
.L_624:
        /*0dc0*/ 	.word	index@(_ZN2at6native29vectorized_elementwise_kernelILi8EZZZNS0_18GeluCUDAKernelImplERNS_18TensorIteratorBaseENS0_8GeluTypeEENKUlvE0_clEvENKUlvE1_clEvEUlN3c104HalfEE_St5arrayIPcLm2EEEEviT0_T1_)
        /*0dc4*/ 	.word	0x00000000


	//----- nvinfo : EIATTR_MIN_STACK_SIZE
	.align		4
.L_625:
        /*0dc8*/ 	.byte	0x04, 0x12
        /*0dca*/ 	.short	(.L_627 - .L_626)
	.align		4
.L_626:
        /*0dcc*/ 	.word	index@(_ZN2at6native18elementwise_kernelILi128ELi4EZNS0_15gpu_kernel_implIZZZNS0_18GeluCUDAKernelImplERNS_18TensorIteratorBaseENS0_8GeluTypeEENKUlvE0_clEvENKUlvE0_clEvEUlfE_EEvS4_RKT_EUliE_EEviT1_)
        /*0dd0*/ 	.word	0x00000000


	//----- nvinfo : EIATTR_MIN_STACK_SIZE
	.align		4
.L_627:
        /*0dd4*/ 	.byte	0x04, 0x12
        /*0dd6*/ 	.short	(.L_629 - .L_628)
	.align		4
.L_628:
        /*0dd8*/ 	.word	index@(_ZN2at6native27unrolled_elementwise_kernelIZZZNS0_18GeluCUDAKernelImplERNS_18TensorIteratorBaseENS0_8GeluTypeEENKUlvE0_clEvENKUlvE0_clEvEUlfE_St5arrayIPcLm2EELi4E23TrivialOffsetCalculatorILi1EjESC_NS0_6memory12LoadWithCastILi1EEENSD_13StoreWithCastILi1EEEEEviT_T0_T2_T3_T4_T5_)
        /*0ddc*/ 	.word	0x00000000


	//----- nvinfo : EIATTR_MIN_STACK_SIZE
	.align		4
.L_629:
        /*0de0*/ 	.byte	0x04, 0x12
        /*0de2*/ 	.short	(.L_631 - .L_630)
	.align		4
.L_630:
        /*0de4*/ 	.word	index@(_ZN2at6native18elementwise_kernelILi128ELi2EZNS0_22gpu_kernel_impl_nocastIZZZNS0_18GeluCUDAKernelImplERNS_18TensorIteratorBaseENS0_8GeluTypeEENKUlvE0_clEvENKUlvE0_clEvEUlfE_EEvS4_RKT_EUliE_EEviT1_)
        /*0de8*/ 	.word	0x00000000


	//----- nvinfo : EIATTR_MIN_STACK_SIZE
	.align		4
.L_631:
        /*0dec*/ 	.byte	0x04, 0x12
        /*0dee*/ 	.short	(.L_633 - .L_632)
	.align		4
.L_632:
        /*0df0*/ 	.word	index@(_ZN2at6native27unrolled_elementwise_kernelIZZZNS0_18GeluCUDAKernelImplERNS_18TensorIteratorBaseENS0_8GeluTypeEENKUlvE0_clEvENKUlvE0_clEvEUlfE_St5arrayIPcLm2EELi4E23TrivialOffsetCalculatorILi1EjESC_NS0_6memory15LoadWithoutCastENSD_16StoreWithoutCastEEEviT_T0_T2_T3_T4_T5_)
        /*0df4*/ 	.word	0x00000000


	//----- nvinfo : EIATTR_MIN_STACK_SIZE
	.align		4
.L_633:
        /*0df8*/ 	.byte	0x04, 0x12
        /*0dfa*/ 	.short	(.L_635 - .L_634)
	.align		4
.L_634:
        /*0dfc*/ 	.word	index@(_ZN2at6native29vectorized_elementwise_kernelILi2EZZZNS0_18GeluCUDAKernelImplERNS_18TensorIteratorBaseENS0_8GeluTypeEENKUlvE0_clEvENKUlvE0_clEvEUlfE_St5arrayIPcLm2EEEEviT0_T1_)
        /*0e00*/ 	.word	0x00000000


	//----- nvinfo : EIATTR_MIN_STACK_SIZE
	.align		4
.L_635:
        /*0e04*/ 	.byte	0x04, 0x12
        /*0e06*/ 	.short	(.L_637 - .L_636)
	.align		4
.L_636:
        /*0e08*/ 	.word	index@(_ZN2at6native29vectorized_elementwise_kernelILi4EZZZNS0_18GeluCUDAKernelImplERNS_18TensorIteratorBaseENS0_8GeluTypeEENKUlvE0_clEvENKUlvE0_clEvEUlfE_St5arrayIPcLm2EEEEviT0_T1_)
        /*0e0c*/ 	.word	0x00000000


	//----- nvinfo : EIATTR_MIN_STACK_SIZE
	.align		4
.L_637:
        /*0e10*/ 	.byte	0x04, 0x12
        /*0e12*/ 	.short	(.L_639 - .L_638)
	.align		4
.L_638:
        /*0e14*/ 	.word	index@(_ZN2at6native29vectorized_elementwise_kernelILi8EZZZNS0_18GeluCUDAKernelImplERNS_18TensorIteratorBaseENS0_8GeluTypeEENKUlvE0_clEvENKUlvE0_clEvEUlfE_St5arrayIPcLm2EEEEviT0_T1_)
        /*0e18*/ 	.word	0x00000000


	//----- nvinfo : EIATTR_MIN_STACK_SIZE
	.align		4
.L_639:
        /*0e1c*/ 	.byte	0x04, 0x12
        /*0e1e*/ 	.short	(.L_641 - .L_640)
	.align		4
.L_640:
        /*0e20*/ 	.word	index@(_ZN2at6native18elementwise_kernelILi128ELi4EZNS0_15gpu_kernel_implIZZZNS0_18GeluCUDAKernelImplERNS_18TensorIteratorBaseENS0_8GeluTypeEENKUlvE0_clEvENKUlvE_clEvEUldE_EEvS4_RKT_EUliE_EEviT1_)
        /*0e24*/ 	.word	0x00000000


	//----- nvinfo : EIATTR_MIN_STACK_SIZE
	.align		4
.L_641:
        /*0e28*/ 	.byte	0x04, 0x12
        /*0e2a*/ 	.short	(.L_643 - .L_642)
	.align		4
.L_642:
        /*0e2c*/ 	.word	index@(_ZN2at6native27unrolled_elementwise_kernelIZZZNS0_18GeluCUDAKernelImplERNS_18TensorIteratorBaseENS0_8GeluTypeEENKUlvE0_clEvENKUlvE_clEvEUldE_St5arrayIPcLm2EELi4E23TrivialOffsetCalculatorILi1EjESC_NS0_6memory12LoadWithCastILi1EEENSD_13StoreWithCastILi1EEEEEviT_T0_T2_T3_T4_T5_)
        /*0e30*/ 	.word	0x00000000


	//----- nvinfo : EIATTR_MIN_STACK_SIZE
	.align		4
.L_643:
        /*0e34*/ 	.byte	0x04, 0x12
        /*0e36*/ 	.short	(.L_645 - .L_644)
	.align		4
.L_644:
        /*0e38*/ 	.word	index@(_ZN2at6native18elementwise_kernelILi128ELi2EZNS0_22gpu_kernel_impl_nocastIZZZNS0_18GeluCUDAKernelImplERNS_18TensorIteratorBaseENS0_8GeluTypeEENKUlvE0_clEvENKUlvE_clEvEUldE_EEvS4_RKT_EUliE_EEviT1_)
        /*0e3c*/ 	.word	0x00000000


	//----- nvinfo : EIATTR_MIN_STACK_SIZE
	.align		4
.L_645:
        /*0e40*/ 	.byte	0x04, 0x12
        /*0e42*/ 	.short	(.L_647 - .L_646)
	.align		4
.L_646:
        /*0e44*/ 	.word	index@(_ZN2at6native27unrolled_elementwise_kernelIZZZNS0_18GeluCUDAKernelImplERNS_18TensorIteratorBaseENS0_8GeluTypeEENKUlvE0_clEvENKUlvE_clEvEUldE_St5arrayIPcLm2EELi4E23TrivialOffsetCalculatorILi1EjESC_NS0_6memory15LoadWithoutCastENSD_16StoreWithoutCastEEEviT_T0_T2_T3_T4_T5_)
        /*0e48*/ 	.word	0x00000000


	//----- nvinfo : EIATTR_MIN_STACK_SIZE
	.align		4
.L_647:
        /*0e4c*/ 	.byte	0x04, 0x12
        /*0e4e*/ 	.short	(.L_649 - .L_648)
	.align		4
.L_648:
        /*0e50*/ 	.word	index@(_ZN2at6native29vectorized_elementwise_kernelILi2EZZZNS0_18GeluCUDAKernelImplERNS_18TensorIteratorBaseENS0_8GeluTypeEENKUlvE0_clEvENKUlvE_clEvEUldE_St5arrayIPcLm2EEEEviT0_T1_)
        /*0e54*/ 	.word	0x00000000


	//----- nvinfo : EIATTR_MIN_STACK_SIZE
	.align		4
.L_649:
        /*0e58*/ 	.byte	0x04, 0x12
        /*0e5a*/ 	.short	(.L_651 - .L_650)
	.align		4
.L_650:
        /*0e5c*/ 	.word	index@(_ZN2at6native29vectorized_elementwise_kernelILi4EZZZNS0_18GeluCUDAKernelImplERNS_18TensorIteratorBaseENS0_8GeluTypeEENKUlvE0_clEvENKUlvE_clEvEUldE_St5arrayIPcLm2EEEEviT0_T1_)
        /*0e60*/ 	.word	0x00000000


	//----- nvinfo : EIATTR_MIN_STACK_SIZE
	.align		4
.L_651:
        /*0e64*/ 	.byte	0x04, 0x12
        /*0e66*/ 	.short	(.L_653 - .L_652)
	.align		4
.L_652:
        /*0e68*/ 	.word	index@(_ZN2at6native29vectorized_elementwise_kernelILi8EZZZNS0_18GeluCUDAKernelImplERNS_18TensorIteratorBaseENS0_8GeluTypeEENKUlvE0_clEvENKUlvE_clEvEUldE_St5arrayIPcLm2EEEEviT0_T1_)
        /*0e6c*/ 	.word	0x00000000


	//----- nvinfo : EIATTR_MIN_STACK_SIZE
	.align		4
.L_653:
        /*0e70*/ 	.byte	0x04, 0x12
        /*0e72*/ 	.short	(.L_655 - .L_654)
	.align		4
.L_654:
        /*0e74*/ 	.word	index@(_ZN2at6native18elementwise_kernelILi128ELi4EZNS0_15gpu_kernel_implIZZZNS0_18GeluCUDAKernelImplERNS_18TensorIteratorBaseENS0_8GeluTypeEENKUlvE_clEvENKUlvE2_clEvEUlN3c108BFloat16EE_EEvS4_RKT_EUliE_EEviT1_)
        /*0e78*/ 	.word	0x00000000


	//----- nvinfo : EIATTR_MIN_STACK_SIZE
	.align		4
.L_655:
        /*0e7c*/ 	.byte	0x04, 0x12
        /*0e7e*/ 	.short	(.L_657 - .L_656)
	.align		4
.L_656:
        /*0e80*/ 	.word	index@(_ZN2at6native27unrolled_elementwise_kernelIZZZNS0_18GeluCUDAKernelImplERNS_18TensorIteratorBaseENS0_8GeluTypeEENKUlvE_clEvENKUlvE2_clEvEUlN3c108BFloat16EE_St5arrayIPcLm2EELi4E23TrivialOffsetCalculatorILi1EjESE_NS0_6memory12LoadWithCastILi1EEENSF_13StoreWithCastILi1EEEEEviT_T0_T2_T3_T4_T5_)
        /*0e84*/ 	.word	0x00000000


	//----- nvinfo : EIATTR_MIN_STACK_SIZE
	.align		4
.L_657:
        /*0e88*/ 	.byte	0x04, 0x12
        /*0e8a*/ 	.short	(.L_659 - .L_658)
	.align		4
.L_658:
        /*0e8c*/ 	.word	index@(_ZN2at6native18elementwise_kernelILi128ELi4EZNS0_22gpu_kernel_impl_nocastIZZZNS0_18GeluCUDAKernelImplERNS_18TensorIteratorBaseENS0_8GeluTypeEENKUlvE_clEvENKUlvE2_clEvEUlN3c108BFloat16EE_EEvS4_RKT_EUliE_EEviT1_)
        /*0e90*/ 	.word	0x00000000


	//----- nvinfo : EIATTR_MIN_STACK_SIZE
	.align		4
.L_659:
        /*0e94*/ 	.byte	0x04, 0x12
        /*0e96*/ 	.short	(.L_661 - .L_660)
	.align		4
.L_660:
        /*0e98*/ 	.word	index@(_ZN2at6native27unrolled_elementwise_kernelIZZZNS0_18GeluCUDAKernelImplERNS_18TensorIteratorBaseENS0_8GeluTypeEENKUlvE_clEvENKUlvE2_clEvEUlN3c108BFloat16EE_St5arrayIPcLm2EELi4E23TrivialOffsetCalculatorILi1EjESE_NS0_6memory15LoadWithoutCastENSF_16StoreWithoutCastEEEviT_T0_T2_T3_T4_T5_)
        /*0e9c*/ 	.word	0x00000000


	//----- nvinfo : EIATTR_MIN_STACK_SIZE
	.align		4
.L_661:
        /*0ea0*/ 	.byte	0x04, 0x12
        /*0ea2*/ 	.short	(.L_663 - .L_662)
	.align		4
.L_662:
        /*0ea4*/ 	.word	index@(_ZN2at6native29vectorized_elementwise_kernelILi2EZZZNS0_18GeluCUDAKernelImplERNS_18TensorIteratorBaseENS0_8GeluTypeEENKUlvE_clEvENKUlvE2_clEvEUlN3c108BFloat16EE_St5arrayIPcLm2EEEEviT0_T1_)
        /*0ea8*/ 	.word	0x00000000


	//----- nvinfo : EIATTR_MIN_STACK_SIZE
	.align		4
.L_663:
        /*0eac*/ 	.byte	0x04, 0x12
        /*0eae*/ 	.short	(.L_665 - .L_664)
	.align		4
.L_664:
        /*0eb0*/ 	.word	index@(_ZN2at6native29vectorized_elementwise_kernelILi4EZZZNS0_18GeluCUDAKernelImplERNS_18TensorIteratorBaseENS0_8GeluTypeEENKUlvE_clEvENKUlvE2_clEvEUlN3c108BFloat16EE_St5arrayIPcLm2EEEEviT0_T1_)
        /*0eb4*/ 	.word	0x00000000


	//----- nvinfo : EIATTR_MIN_STACK_SIZE
	.align		4
.L_665:
        /*0eb8*/ 	.byte	0x04, 0x12
        /*0eba*/ 	.short	(.L_667 - .L_666)
	.align		4
.L_666:
        /*0ebc*/ 	.word	index@(_ZN2at6native29vectorized_elementwise_kernelILi8EZZZNS0_18GeluCUDAKernelImplERNS_18TensorIteratorBaseENS0_8GeluTypeEENKUlvE_clEvENKUlvE2_clEvEUlN3c108BFloat16EE_St5arrayIPcLm2EEEEviT0_T1_)
        /*0ec0*/ 	.word	0x00000000


	//----- nvinfo : EIATTR_MIN_STACK_SIZE
	.align		4
.L_667:
        /*0ec4*/ 	.byte	0x04, 0x12
        /*0ec6*/ 	.short	(.L_669 - .L_668)
	.align		4
.L_668:
        /*0ec8*/ 	.word	index@(_ZN2at6native18elementwise_kernelILi128ELi4EZNS0_15gpu_kernel_implIZZZNS0_18GeluCUDAKernelImplERNS_18TensorIteratorBaseENS0_8GeluTypeEENKUlvE_clEvENKUlvE1_clEvEUlN3c104HalfEE_EEvS4_RKT_EUliE_EEviT1_)
        /*0ecc*/ 	.word	0x00000000


	//----- nvinfo : EIATTR_MIN_STACK_SIZE
	.align		4
.L_669:
        /*0ed0*/ 	.byte	0x04, 0x12
        /*0ed2*/ 	.short	(.L_671 - .L_670)
	.align		4
.L_670:
        /*0ed4*/ 	.word	index@(_ZN2at6native27unrolled_elementwise_kernelIZZZNS0_18GeluCUDAKernelImplERNS_18TensorIteratorBaseENS0_8GeluTypeEENKUlvE_clEvENKUlvE1_clEvEUlN3c104HalfEE_St5arrayIPcLm2EELi4E23TrivialOffsetCalculatorILi1EjESE_NS0_6memory12LoadWithCastILi1EEENSF_13StoreWithCastILi1EEEEEviT_T0_T2_T3_T4_T5_)
        /*0ed8*/ 	.word	0x00000000


	//----- nvinfo : EIATTR_MIN_STACK_SIZE
	.align		4
.L_671:
        /*0edc*/ 	.byte	0x04, 0x12
        /*0ede*/ 	.short	(.L_673 - .L_672)
	.align		4
.L_672:
        /*0ee0*/ 	.word	index@(_ZN2at6native18elementwise_kernelILi128ELi4EZNS0_22gpu_kernel_impl_nocastIZZZNS0_18GeluCUDAKernelImplERNS_18TensorIteratorBaseENS0_8GeluTypeEENKUlvE_clEvENKUlvE1_clEvEUlN3c104HalfEE_EEvS4_RKT_EUliE_EEviT1_)
        /*0ee4*/ 	.word	0x00000000


	//----- nvinfo : EIATTR_MIN_STACK_SIZE
	.align		4
.L_673:
        /*0ee8*/ 	.byte	0x04, 0x12
        /*0eea*/ 	.short	(.L_675 - .L_674)
	.align		4
.L_674:
        /*0eec*/ 	.word	index@(_ZN2at6native27unrolled_elementwise_kernelIZZZNS0_18GeluCUDAKernelImplERNS_18TensorIteratorBaseENS0_8GeluTypeEENKUlvE_clEvENKUlvE1_clEvEUlN3c104HalfEE_St5arrayIPcLm2EELi4E23TrivialOffsetCalculatorILi1EjESE_NS0_6memory15LoadWithoutCastENSF_16StoreWithoutCastEEEviT_T0_T2_T3_T4_T5_)
        /*0ef0*/ 	.word	0x00000000


	//----- nvinfo : EIATTR_MIN_STACK_SIZE
	.align		4
.L_675:
        /*0ef4*/ 	.byte	0x04, 0x12
        /*0ef6*/ 	.short	(.L_677 - .L_676)
	.align		4
.L_676:
        /*0ef8*/ 	.word	index@(_ZN2at6native29vectorized_elementwise_kernelILi2EZZZNS0_18GeluCUDAKernelImplERNS_18TensorIteratorBaseENS0_8GeluTypeEENKUlvE_clEvENKUlvE1_clEvEUlN3c104HalfEE_St5arrayIPcLm2EEEEviT0_T1_)
        /*0efc*/ 	.word	0x00000000


	//----- nvinfo : EIATTR_MIN_STACK_SIZE
	.align		4
.L_677:
        /*0f00*/ 	.byte	0x04, 0x12
        /*0f02*/ 	.short	(.L_679 - .L_678)
	.align		4
.L_678:
        /*0f04*/ 	.word	index@(_ZN2at6native29vectorized_elementwise_kernelILi4EZZZNS0_18GeluCUDAKernelImplERNS_18TensorIteratorBaseENS0_8GeluTypeEENKUlvE_clEvENKUlvE1_clEvEUlN3c104HalfEE_St5arrayIPcLm2EEEEviT0_T1_)
        /*0f08*/ 	.word	0x00000000


	//----- nvinfo : EIATTR_MIN_STACK_SIZE
	.align		4
.L_679:
        /*0f0c*/ 	.byte	0x04, 0x12
        /*0f0e*/ 	.short	(.L_681 - .L_680)
	.align		4
.L_680:
        /*0f10*/ 	.word	index@(_ZN2at6native29vectorized_elementwise_kernelILi8EZZZNS0_18GeluCUDAKernelImplERNS_18TensorIteratorBaseENS0_8GeluTypeEENKUlvE_clEvENKUlvE1_clEvEUlN3c104HalfEE_St5arrayIPcLm2EEEEviT0_T1_)
        /*0f14*/ 	.word	0x00000000


	//----- nvinfo : EIATTR_MIN_STACK_SIZE
	.align		4
.L_681:
        /*0f18*/ 	.byte	0x04, 0x12
        /*0f1a*/ 	.short	(.L_683 - .L_682)
	.align		4
.L_682:
        /*0f1c*/ 	.word	index@(_ZN2at6native18elementwise_kernelILi128ELi4EZNS0_15gpu_kernel_implIZZZNS0_18GeluCUDAKernelImplERNS_18TensorIteratorBaseENS0_8GeluTypeEENKUlvE_clEvENKUlvE0_clEvEUlfE_EEvS4_RKT_EUliE_EEviT1_)
        /*0f20*/ 	.word	0x00000000


	//----- nvinfo : EIATTR_MIN_STACK_SIZE
	.align		4
.L_683:
        /*0f24*/ 	.byte	0x04, 0x12
        /*0f26*/ 	.short	(.L_685 - .L_684)
	.align		4
.L_684:
        /*0f28*/ 	.word	index@(_ZN2at6native27unrolled_elementwise_kernelIZZZNS0_18GeluCUDAKernelImplERNS_18TensorIteratorBaseENS0_8GeluTypeEENKUlvE_clEvENKUlvE0_clEvEUlfE_St5arrayIPcLm2EELi4E23TrivialOffsetCalculatorILi1EjESC_NS0_6memory12LoadWithCastILi1EEENSD_13StoreWithCastILi1EEEEEviT_T0_T2_T3_T4_T5_)
        /*0f2c*/ 	.word	0x00000000


	//----- nvinfo : EIATTR_MIN_STACK_SIZE
	.align		4
.L_685:
        /*0f30*/ 	.byte	0x04, 0x12
        /*0f32*/ 	.short	(.L_687 - .L_686)
	.align		4
.L_686:
        /*0f34*/ 	.word	index@(_ZN2at6native18elementwise_kernelILi128ELi2EZNS0_22gpu_kernel_impl_nocastIZZZNS0_18GeluCUDAKernelImplERNS_18TensorIteratorBaseENS0_8GeluTypeEENKUlvE_clEvENKUlvE0_clEvEUlfE_EEvS4_RKT_EUliE_EEviT1_)
        /*0f38*/ 	.word	0x00000000


	//----- nvinfo : EIATTR_MIN_STACK_SIZE
	.align		4
.L_687:
        /*0f3c*/ 	.byte	0x04, 0x12
        /*0f3e*/ 	.short	(.L_689 - .L_688)
	.align		4
.L_688:
        /*0f40*/ 	.word	index@(_ZN2at6native27unrolled_elementwise_kernelIZZZNS0_18GeluCUDAKernelImplERNS_18TensorIteratorBaseENS0_8GeluTypeEENKUlvE_clEvENKUlvE0_clEvEUlfE_St5arrayIPcLm2EELi4E23TrivialOffsetCalculatorILi1EjESC_NS0_6memory15LoadWithoutCastENSD_16StoreWithoutCastEEEviT_T0_T2_T3_T4_T5_)
        /*0f44*/ 	.word	0x00000000


	//----- nvinfo : EIATTR_MIN_STACK_SIZE
	.align		4
.L_689:
        /*0f48*/ 	.byte	0x04, 0x12
        /*0f4a*/ 	.short	(.L_691 - .L_690)
	.align		4
.L_690:
        /*0f4c*/ 	.word	index@(_ZN2at6native29vectorized_elementwise_kernelILi2EZZZNS0_18GeluCUDAKernelImplERNS_18TensorIteratorBaseENS0_8GeluTypeEENKUlvE_clEvENKUlvE0_clEvEUlfE_St5arrayIPcLm2EEEEviT0_T1_)
        /*0f50*/ 	.word	0x00000000


	//----- nvinfo : EIATTR_MIN_STACK_SIZE
	.align		4
.L_691:
        /*0f54*/ 	.byte	0x04, 0x12
        /*0f56*/ 	.short	(.L_693 - .L_692)
	.align		4
.L_692:
        /*0f58*/ 	.word	index@(_ZN2at6native29vectorized_elementwise_kernelILi4EZZZNS0_18GeluCUDAKernelImplERNS_18TensorIteratorBaseENS0_8GeluTypeEENKUlvE_clEvENKUlvE0_clEvEUlfE_St5arrayIPcLm2EEEEviT0_T1_)
        /*0f5c*/ 	.word	0x00000000


	//----- nvinfo : EIATTR_MIN_STACK_SIZE
	.align		4
.L_693:
        /*0f60*/ 	.byte	0x04, 0x12
        /*0f62*/ 	.short	(.L_695 - .L_694)
	.align		4
.L_694:
        /*0f64*/ 	.word	index@(_ZN2at6native29vectorized_elementwise_kernelILi8EZZZNS0_18GeluCUDAKernelImplERNS_18TensorIteratorBaseENS0_8GeluTypeEENKUlvE_clEvENKUlvE0_clEvEUlfE_St5arrayIPcLm2EEEEviT0_T1_)
        /*0f68*/ 	.word	0x00000000


	//----- nvinfo : EIATTR_MIN_STACK_SIZE
	.align		4
.L_695:
        /*0f6c*/ 	.byte	0x04, 0x12
        /*0f6e*/ 	.short	(.L_697 - .L_696)
	.align		4
.L_696:
        /*0f70*/ 	.word	index@(_ZN2at6native18elementwise_kernelILi128ELi4EZNS0_15gpu_kernel_implIZZZNS0_18GeluCUDAKernelImplERNS_18TensorIteratorBaseENS0_8GeluTypeEENKUlvE_clEvENKUlvE_clEvEUldE_EEvS4_RKT_EUliE_EEviT1_)
        /*0f74*/ 	.word	0x00000000


	//----- nvinfo : EIATTR_MIN_STACK_SIZE
	.align		4
.L_697:
        /*0f78*/ 	.byte	0x04, 0x12
        /*0f7a*/ 	.short	(.L_699 - .L_698)
	.align		4
.L_698:
        /*0f7c*/ 	.word	index@(_ZN2at6native27unrolled_elementwise_kernelIZZZNS0_18GeluCUDAKernelImplERNS_18TensorIteratorBaseENS0_8GeluTypeEENKUlvE_clEvENKUlvE_clEvEUldE_St5arrayIPcLm2EELi4E23TrivialOffsetCalculatorILi1EjESC_NS0_6memory12LoadWithCastILi1EEENSD_13StoreWithCastILi1EEEEEviT_T0_T2_T3_T4_T5_)
        /*0f80*/ 	.word	0x00000000


	//----- nvinfo : EIATTR_MIN_STACK_SIZE
	.align		4
.L_699:
        /*0f84*/ 	.byte	0x04, 0x12
        /*0f86*/ 	.short	(.L_701 - .L_700)
	.align		4
.L_700:
        /*0f88*/ 	.word	index@(_ZN2at6native18elementwise_kernelILi128ELi2EZNS0_22gpu_kernel_impl_nocastIZZZNS0_18GeluCUDAKernelImplERNS_18TensorIteratorBaseENS0_8GeluTypeEENKUlvE_clEvENKUlvE_clEvEUldE_EEvS4_RKT_EUliE_EEviT1_)
        /*0f8c*/ 	.word	0x00000000


	//----- nvinfo : EIATTR_MIN_STACK_SIZE
	.align		4
.L_701:
        /*0f90*/ 	.byte	0x04, 0x12
        /*0f92*/ 	.short	(.L_703 - .L_702)
	.align		4
.L_702:
        /*0f94*/ 	.word	index@(_ZN2at6native27unrolled_elementwise_kernelIZZZNS0_18GeluCUDAKernelImplERNS_18TensorIteratorBaseENS0_8GeluTypeEENKUlvE_clEvENKUlvE_clEvEUldE_St5arrayIPcLm2EELi4E23TrivialOffsetCalculatorILi1EjESC_NS0_6memory15LoadWithoutCastENSD_16StoreWithoutCastEEEviT_T0_T2_T3_T4_T5_)
        /*0f98*/ 	.word	0x00000000


	//----- nvinfo : EIATTR_MIN_STACK_SIZE
	.align		4
.L_703:
        /*0f9c*/ 	.byte	0x04, 0x12
        /*0f9e*/ 	.short	(.L_705 - .L_704)
	.align		4
.L_704:
        /*0fa0*/ 	.word	index@(_ZN2at6native29vectorized_elementwise_kernelILi2EZZZNS0_18GeluCUDAKernelImplERNS_18TensorIteratorBaseENS0_8GeluTypeEENKUlvE_clEvENKUlvE_clEvEUldE_St5arrayIPcLm2EEEEviT0_T1_)
        /*0fa4*/ 	.word	0x00000000


	//----- nvinfo : EIATTR_MIN_STACK_SIZE
	.align		4
.L_705:
        /*0fa8*/ 	.byte	0x04, 0x12
        /*0faa*/ 	.short	(.L_707 - .L_706)
	.align		4
.L_706:
        /*0fac*/ 	.word	index@(_ZN2at6native29vectorized_elementwise_kernelILi4EZZZNS0_18GeluCUDAKernelImplERNS_18TensorIteratorBaseENS0_8GeluTypeEENKUlvE_clEvENKUlvE_clEvEUldE_St5arrayIPcLm2EEEEviT0_T1_)
        /*0fb0*/ 	.word	0x00000000


	//----- nvinfo : EIATTR_MIN_STACK_SIZE
	.align		4
.L_707:
        /*0fb4*/ 	.byte	0x04, 0x12
        /*0fb6*/ 	.short	(.L_709 - .L_708)
	.align		4
.L_708:
        /*0fb8*/ 	.word	index@(_ZN2at6native29vectorized_elementwise_kernelILi8EZZZNS0_18GeluCUDAKernelImplERNS_18TensorIteratorBaseENS0_8GeluTypeEENKUlvE_clEvENKUlvE_clEvEUldE_St5arrayIPcLm2EEEEviT0_T1_)
        /*0fbc*/ 	.word	0x00000000
.L_709:


//--------------------- .nv.compat                --------------------------
	.section	.nv.compat,"",@"SHT_CUDA_COMPAT_INFO"
	.align	4
        /*0000*/ 	.byte	0x02, 0x09, 0x01, 0x00, 0x02, 0x02, 0x01, 0x00, 0x02, 0x05, 0x05, 0x00, 0x03, 0x07, 0x01, 0x01
        /*0010*/ 	.byte	0x02, 0x03, 0x00, 0x00, 0x02, 0x06, 0x01, 0x00, 0x04, 0x0b, 0x08, 0x00, 0x00, 0x00, 0x00, 0x00
        /*0020*/ 	.byte	0x00, 0x00, 0x00, 0x00


//--------------------- .nv.info._ZN2at6native18elementwise_kernelILi128ELi4EZNS0_15gpu_kernel_implIZZZNS0_26GeluBackwardCUDAKernelImplERNS_18TensorIteratorBaseENS0_8GeluTypeEENKUlvE0_clEvENKUlvE2_clEvEUlN3c108BFloat16ES9_E_EEvS4_RKT_EUliE_EEviT1_ --------------------------
	.section	.nv.info._ZN2at6native18elementwise_kernelILi128ELi4EZNS0_15gpu_kernel_implIZZZNS0_26GeluBackwardCUDAKernelImplERNS_18TensorIteratorBaseENS0_8GeluTypeEENKUlvE0_clEvENKUlvE2_clEvEUlN3c108BFloat16ES9_E_EEvS4_RKT_EUliE_EEviT1_,"",@"SHT_CUDA_INFO"
	.sectionflags	@""
	.align	4


	//----- nvinfo : EIATTR_CUDA_API_VERSION
	.align		4
        /*0000*/ 	.byte	0x04, 0x37
        /*0002*/ 	.short	(.L_711 - .L_710)
.L_710:
        /*0004*/ 	.word	0x00000082


	//----- nvinfo : EIATTR_KPARAM_INFO
	.align		4
.L_711:
        /*0008*/ 	.byte	0x04, 0x17
        /*000a*/ 	.short	(.L_713 - .L_712)
.L_712:
        /*000c*/ 	.word	0x00000000
        /*0010*/ 	.short	0x0001
        /*0012*/ 	.short	0x0008
        /*0014*/ 	.byte	0x00, 0xf0, 0x21, 0x0a


	//----- nvinfo : EIATTR_KPARAM_INFO
	.align		4
.L_713:
        /*0018*/ 	.byte	0x04, 0x17
        /*001a*/ 	.short	(.L_715 - .L_714)
.L_714:
        /*001c*/ 	.word	0x00000000
        /*0020*/ 	.short	0x0000
        /*0022*/ 	.short	0x0000
        /*0024*/ 	.byte	0x00, 0xf0, 0x11, 0x00


	//----- nvinfo : EIATTR_SPARSE_MMA_MASK
	.align		4
.L_715:
        /*0028*/ 	.byte	0x03, 0x50
        /*002a*/ 	.short	0x0000


	//----- nvinfo : EIATTR_MAXREG_COUNT
	.align		4
        /*002c*/ 	.byte	0x03, 0x1b
        /*002e*/ 	.short	0x0080


	//----- nvinfo : EIATTR_EXTERNS
	.align		4
        /*0030*/ 	.byte	0x04, 0x0f
        /*0032*/ 	.short	(.L_717 - .L_716)


	//   ....[0]....
	.align		4
.L_716:
        /*0034*/ 	.word	index@(__assertfail)


	//----- nvinfo : EIATTR_MERCURY_ISA_VERSION
	.align		4
.L_717:
        /*0038*/ 	.byte	0x03, 0x5f
        /*003a*/ 	.short	0x0101


	//----- nvinfo : EIATTR_SYSCALL_OFFSETS
	.align		4
        /*003c*/ 	.byte	0x04, 0x46
        /*003e*/ 	.short	(.L_719 - .L_718)


	//   ....[0]....
.L_718:
        /*0040*/ 	.word	0x00002710


	//   ....[1]....
        /*0044*/ 	.word	0x000036e0


	//   ....[2]....
        /*0048*/ 	.word	0x000048f0


	//   ....[3]....
        /*004c*/ 	.word	0x00007030


	//   ....[4]....
        /*0050*/ 	.word	0x00008000


	//   ....[5]....
        /*0054*/ 	.word	0x00009210


	//   ....[6]....
        /*0058*/ 	.word	0x0000b940


	//   ....[7]....
        /*005c*/ 	.word	0x0000c910


	//   ....[8]....
        /*0060*/ 	.word	0x0000db20


	//   ....[9]....
        /*0064*/ 	.word	0x00010240


	//   ....[10]....
        /*0068*/ 	.word	0x00011210


	//   ....[11]....
        /*006c*/ 	.word	0x00012420


	//----- nvinfo : EIATTR_EXIT_INSTR_OFFSETS
	.align		4
.L_719:
        /*0070*/ 	.byte	0x04, 0x1c
        /*0072*/ 	.short	(.L_721 - .L_720)


	//   ....[0]....
.L_720:
        /*0074*/ 	.word	0x0000dbf0


	//   ....[1]....
        /*0078*/ 	.word	0x00011650


	//   ....[2]....
        /*007c*/ 	.word	0x00011690


	//   ....[3]....
        /*0080*/ 	.word	0x00011730


	//   ....[4]....
        /*0084*/ 	.word	0x00011770


	//   ....[5]....
        /*0088*/ 	.word	0x000117b0


	//   ....[6]....
        /*008c*/ 	.word	0x00011840


	//   ....[7]....
        /*0090*/ 	.word	0x00011880


	//   ....[8]....
        /*0094*/ 	.word	0x00011920


	//   ....[9]....
        /*0098*/ 	.word	0x00011970


	//   ....[10]....
        /*009c*/ 	.word	0x000119c0


	//   ....[11]....
        /*00a0*/ 	.word	0x00011a90


	//   ....[12]....
        /*00a4*/ 	.word	0x00011af0


	//   ....[13]....
        /*00a8*/ 	.word	0x00011c80


	//   ....[14]....
        /*00ac*/ 	.word	0x00011de0


	//   ....[15]....
        /*00b0*/ 	.word	0x00011e00


	//   ....[16]....
        /*00b4*/ 	.word	0x00011ec0


	//   ....[17]....
        /*00b8*/ 	.word	0x00012040


	//   ....[18]....
        /*00bc*/ 	.word	0x000121c0


	//   ....[19]....
        /*00c0*/ 	.word	0x00012320


	//   ....[20]....
        /*00c4*/ 	.word	0x00012430


	//   ....[21]....
        /*00c8*/ 	.word	0x00012470


	//   ....[22]....
        /*00cc*/ 	.word	0x000124b0


	//----- nvinfo : EIATTR_MAX_THREADS
	.align		4
.L_721:
        /*00d0*/ 	.byte	0x04, 0x05
        /*00d2*/ 	.short	(.L_723 - .L_722)
.L_722:
        /*00d4*/ 	.word	0x00000080
        /*00d8*/ 	.word	0x00000001
        /*00dc*/ 	.word	0x00000001


	//----- nvinfo : EIATTR_CRS_STACK_SIZE
	.align		4
.L_723:
        /*00e0*/ 	.byte	0x04, 0x1e
        /*00e2*/ 	.short	(.L_725 - .L_724)
.L_724:
        /*00e4*/ 	.word	0x00000000


	//----- nvinfo : EIATTR_CBANK_PARAM_SIZE
	.align		4
.L_725:
        /*00e8*/ 	.byte	0x03, 0x19
        /*00ea*/ 	.short	0x0290


	//----- nvinfo : EIATTR_PARAM_CBANK
	.align		4
        /*00ec*/ 	.byte	0x04, 0x0a
        /*00ee*/ 	.short	(.L_727 - .L_726)
	.align		4
.L_726:
        /*00f0*/ 	.word	index@(.nv.constant0._ZN2at6native18elementwise_kernelILi128ELi4EZNS0_15gpu_kernel_implIZZZNS0_26GeluBackwardCUDAKernelImplERNS_18TensorIteratorBaseENS0_8GeluTypeEENKUlvE0_clEvENKUlvE2_clEvEUlN3c108BFloat16ES9_E_EEvS4_RKT_EUliE_EEviT1_)
        /*00f4*/ 	.short	0x0210
        /*00f6*/ 	.short	0x0290


	//----- nvinfo : EIATTR_SW_WAR
	.align		4
.L_727:
        /*00f8*/ 	.byte	0x04, 0x36
        /*00fa*/ 	.short	(.L_729 - .L_728)
.L_728:
        /*00fc*/ 	.word	0x00000008
.L_729:


//--------------------- .nv.info._ZN2at6native27unrolled_elementwise_kernelIZZZNS0_26GeluBackwardCUDAKernelImplERNS_18TensorIteratorBaseENS0_8GeluTypeEENKUlvE0_clEvENKUlvE2_clEvEUlN3c108BFloat16ES8_E_St5arrayIPcLm3EELi4E23TrivialOffsetCalculatorILi2EjESD_ILi1EjENS0_6memory12LoadWithCastILi2EEENSG_13StoreWithCastILi1EEEEEviT_T0_T2_T3_T4_T5_ --------------------------
	.section	.nv.info._ZN2at6native27unrolled_elementwise_kernelIZZZNS0_26GeluBackwardCUDAKernelImplERNS_18TensorIteratorBaseENS0_8GeluTypeEENKUlvE0_clEvENKUlvE2_clEvEUlN3c108BFloat16ES8_E_St5arrayIPcLm3EELi4E23TrivialOffsetCalculatorILi2EjESD_ILi1EjENS0_6memory12LoadWithCastILi2EEENSG_13StoreWithCastILi1EEEEEviT_T0_T2_T3_T4_T5_,"",@"SHT_CUDA_INFO"
	.sectionflags	@""
	.align	4


	//----- nvinfo : EIATTR_CUDA_API_VERSION
	.align		4
        /*0000*/ 	.byte	0x04, 0x37
        /*0002*/ 	.short	(.L_731 - .L_730)
.L_730:
        /*0004*/ 	.word	0x00000082


	//----- nvinfo : EIATTR_KPARAM_INFO
	.align		4
.L_731:
        /*0008*/ 	.byte	0x04, 0x17
        /*000a*/ 	.short	(.L_733 - .L_732)
.L_732:
        /*000c*/ 	.word	0x00000000
        /*0010*/ 	.short	0x0006
        /*0012*/ 	.short	0x0030
        /*0014*/ 	.byte	0x00, 0xf0, 0x21, 0x00


	//----- nvinfo : EIATTR_KPARAM_INFO
	.align		4
.L_733:
        /*0018*/ 	.byte	0x04, 0x17
        /*001a*/ 	.short	(.L_735 - .L_734)
.L_734:
        /*001c*/ 	.word	0x00000000
        /*0020*/ 	.short	0x0005
        /*0022*/ 	.short	0x0024
        /*0024*/ 	.byte	0x00, 0xf0, 0x31, 0x00


	//----- nvinfo : EIATTR_KPARAM_INFO
	.align		4
.L_735:
        /*0028*/ 	.byte	0x04, 0x17
        /*002a*/ 	.short	(.L_737 - .L_736)
.L_736:
        /*002c*/ 	.word	0x00000000
        /*0030*/ 	.short	0x0004
        /*0032*/ 	.short	0x0021
        /*0034*/ 	.byte	0x00, 0xf0, 0x05, 0x00


	//----- nvinfo : EIATTR_KPARAM_INFO
	.align		4
.L_737:
        /*0038*/ 	.byte	0x04, 0x17
        /*003a*/ 	.short	(.L_739 - .L_738)
.L_738:
        /*003c*/ 	.word	0x00000000
        /*0040*/ 	.short	0x0003
        /*0042*/ 	.short	0x0020
        /*0044*/ 	.byte	0x00, 0xf0, 0x05, 0x00


	//----- nvinfo : EIATTR_KPARAM_INFO
	.align		4
.L_739:
        /*0048*/ 	.byte	0x04, 0x17
        /*004a*/ 	.short	(.L_741 - .L_740)
.L_740:
        /*004c*/ 	.word	0x00000000
        /*0050*/ 	.short	0x0002
        /*0052*/ 	.short	0x0008
        /*0054*/ 	.byte	0x00, 0xf0, 0x61, 0x00


	//----- nvinfo : EIATTR_KPARAM_INFO
	.align		4
.L_741:
        /*0058*/ 	.byte	0x04, 0x17
        /*005a*/ 	.short	(.L_743 - .L_742)
.L_742:
        /*005c*/ 	.word	0x00000000
        /*0060*/ 	.short	0x0001
        /*0062*/ 	.short	0x0004
        /*0064*/ 	.byte	0x00, 0xf0, 0x05, 0x00


	//----- nvinfo : EIATTR_KPARAM_INFO
	.align		4
.L_743:
        /*0068*/ 	.byte	0x04, 0x17
        /*006a*/ 	.short	(.L_745 - .L_744)
.L_744:
        /*006c*/ 	.word	0x00000000
        /*0070*/ 	.short	0x0000
        /*0072*/ 	.short	0x0000
        /*0074*/ 	.byte	0x00, 0xf0, 0x11, 0x00


	//----- nvinfo : EIATTR_SPARSE_MMA_MASK
	.align		4
.L_745:
        /*0078*/ 	.byte	0x03, 0x50
        /*007a*/ 	.short	0x0000


	//----- nvinfo : EIATTR_MAXREG_COUNT
	.align		4
        /*007c*/ 	.byte	0x03, 0x1b
        /*007e*/ 	.short	0x00ff


	//----- nvinfo : EIATTR_EXTERNS
	.align		4
        /*0080*/ 	.byte	0x04, 0x0f
        /*0082*/ 	.short	(.L_747 - .L_746)


	//   ....[0]....
	.align		4
.L_746:
        /*0084*/ 	.word	index@(__assertfail)


	//----- nvinfo : EIATTR_MERCURY_ISA_VERSION
	.align		4
.L_747:
        /*0088*/ 	.byte	0x03, 0x5f
        /*008a*/ 	.short	0x0101


	//----- nvinfo : EIATTR_SYSCALL_OFFSETS
	.align		4
        /*008c*/ 	.byte	0x04, 0x46
        /*008e*/ 	.short	(.L_749 - .L_748)


	//   ....[0]....
.L_748:
        /*0090*/ 	.word	0x000010f0


	//   ....[1]....
        /*0094*/ 	.word	0x000021b0


	//   ....[2]....
        /*0098*/ 	.word	0x000032f0


	//   ....[3]....
        /*009c*/ 	.word	0x000043b0


	//   ....[4]....
        /*00a0*/ 	.word	0x00005500


	//   ....[5]....
        /*00a4*/ 	.word	0x000065d0


	//   ....[6]....
        /*00a8*/ 	.word	0x00007700


	//   ....[7]....
        /*00ac*/ 	.word	0x000086e0


	//   ....[8]....
        /*00b0*/ 	.word	0x0000a400


	//   ....[9]....
        /*00b4*/ 	.word	0x0000b420


	//   ....[10]....
        /*00b8*/ 	.word	0x0000c400


	//   ....[11]....
        /*00bc*/ 	.word	0x0000d3e0


	//----- nvinfo : EIATTR_EXIT_INSTR_OFFSETS
	.align		4
.L_749:
        /*00c0*/ 	.byte	0x04, 0x1c
        /*00c2*/ 	.short	(.L_751 - .L_750)


	//   ....[0]....
.L_750:
        /*00c4*/ 	.word	0x0000c4c0


	//   ....[1]....
        /*00c8*/ 	.word	0x0000c610


	//   ....[2]....
        /*00cc*/ 	.word	0x0000c650


	//   ....[3]....
        /*00d0*/ 	.word	0x0000c6f0


	//   ....[4]....
        /*00d4*/ 	.word	0x0000c730


	//   ....[5]....
        /*00d8*/ 	.word	0x0000c770


	//   ....[6]....
        /*00dc*/ 	.word	0x0000c800


	//   ....[7]....
        /*00e0*/ 	.word	0x0000c840


	//   ....[8]....
        /*00e4*/ 	.word	0x0000c8e0


	//   ....[9]....
        /*00e8*/ 	.word	0x0000c930


	//   ....[10]....
        /*00ec*/ 	.word	0x0000c980


	//   ....[11]....
        /*00f0*/ 	.word	0x0000ca50


	//   ....[12]....
        /*00f4*/ 	.word	0x0000cab0


	//   ....[13]....
        /*00f8*/ 	.word	0x0000cc40


	//   ....[14]....
        /*00fc*/ 	.word	0x0000cda0


	//   ....[15]....
        /*0100*/ 	.word	0x0000cdc0


	//   ....[16]....
        /*0104*/ 	.word	0x0000ce80


	//   ....[17]....
        /*0108*/ 	.word	0x0000d000


	//   ....[18]....
        /*010c*/ 	.word	0x0000d180


	//   ....[19]....
        /*0110*/ 	.word	0x0000d2e0


	//   ....[20]....
        /*0114*/ 	.word	0x0000d3f0


	//   ....[21]....
        /*0118*/ 	.word	0x0000d430


	//   ....[22]....
        /*011c*/ 	.word	0x0000d470


	//----- nvinfo : EIATTR_MAX_THREADS
	.align		4
.L_751:
        /*0120*/ 	.byte	0x04, 0x05
        /*0122*/ 	.short	(.L_753 - .L_752)
.L_752:
        /*0124*/ 	.word	0x00000080
        /*0128*/ 	.word	0x00000001
        /*012c*/ 	.word	0x00000001


	//----- nvinfo : EIATTR_CRS_STACK_SIZE
	.align		4
.L_753:
        /*0130*/ 	.byte	0x04, 0x1e
        /*0132*/ 	.short	(.L_755 - .L_754)
.L_754:
        /*0134*/ 	.word	0x00000000


	//----- nvinfo : EIATTR_CBANK_PARAM_SIZE
	.align		4
.L_755:
        /*0138*/ 	.byte	0x03, 0x19
        /*013a*/ 	.short	0x0038


	//----- nvinfo : EIATTR_PARAM_CBANK
	.align		4
        /*013c*/ 	.byte	0x04, 0x0a
        /*013e*/ 	.short	(.L_757 - .L_756)
	.align		4
.L_756:
        /*0140*/ 	.word	index@(.nv.constant0._ZN2at6native27unrolled_elementwise_kernelIZZZNS0_26GeluBackwardCUDAKernelImplERNS_18TensorIteratorBaseENS0_8GeluTypeEENKUlvE0_clEvENKUlvE2_clEvEUlN3c108BFloat16ES8_E_St5arrayIPcLm3EELi4E23TrivialOffsetCalculatorILi2EjESD_ILi1EjENS0_6memory12LoadWithCastILi2EEENSG_13StoreWithCastILi1EEEEEviT_T0_T2_T3_T4_T5_)
        /*0144*/ 	.short	0x0210
        /*0146*/ 	.short	0x0038


	//----- nvinfo : EIATTR_SW_WAR
	.align		4
.L_757:
        /*0148*/ 	.byte	0x04, 0x36
        /*014a*/ 	.short	(.L_759 - .L_758)
.L_758:
        /*014c*/ 	.word	0x00000008
.L_759:


//--------------------- .nv.info._ZN2at6native18elementwise_kernelILi128ELi4EZNS0_22gpu_kernel_impl_nocastIZZZNS0_26GeluBackwardCUDAKernelImplERNS_18TensorIteratorBaseENS0_8GeluTypeEENKUlvE0_clEvENKUlvE2_clEvEUlN3c108BFloat16ES9_E_EEvS4_RKT_EUliE_EEviT1_ --------------------------
	.section	.nv.info._ZN2at6native18elementwise_kernelILi128ELi4EZNS0_22gpu_kernel_impl_nocastIZZZNS0_26GeluBackwardCUDAKernelImplERNS_18TensorIteratorBaseENS0_8GeluTypeEENKUlvE0_clEvENKUlvE2_clEvEUlN3c108BFloat16ES9_E_EEvS4_RKT_EUliE_EEviT1_,"",@"SHT_CUDA_INFO"
	.sectionflags	@""
	.align	4


	//----- nvinfo : EIATTR_CUDA_API_VERSION
	.align		4
        /*0000*/ 	.byte	0x04, 0x37
        /*0002*/ 	.short	(.L_761 - .L_760)
.L_760:
        /*0004*/ 	.word	0x00000082


	//----- nvinfo : EIATTR_KPARAM_INFO
	.align		4
.L_761:
        /*0008*/ 	.byte	0x04, 0x17
        /*000a*/ 	.short	(.L_763 - .L_762)
.L_762:
        /*000c*/ 	.word	0x00000000
        /*0010*/ 	.short	0x0001
        /*0012*/ 	.short	0x0008
        /*0014*/ 	.byte	0x00, 0xf0, 0x21, 0x0a


	//----- nvinfo : EIATTR_KPARAM_INFO
	.align		4
.L_763:
        /*0018*/ 	.byte	0x04, 0x17
        /*001a*/ 	.short	(.L_765 - .L_764)
.L_764:
        /*001c*/ 	.word	0x00000000
        /*0020*/ 	.short	0x0000
        /*0022*/ 	.short	0x0000
        /*0024*/ 	.byte	0x00, 0xf0, 0x11, 0x00


	//----- nvinfo : EIATTR_SPARSE_MMA_MASK
	.align		4
.L_765:
        /*0028*/ 	.byte	0x03, 0x50
        /*002a*/ 	.short	0x0000


	//----- nvinfo : EIATTR_MAXREG_COUNT
	.align		4
        /*002c*/ 	.byte	0x03, 0x1b
        /*002e*/ 	.short	0x0080


	//----- nvinfo : EIATTR_MERCURY_ISA_VERSION
	.align		4
        /*0030*/ 	.byte	0x03, 0x5f
        /*0032*/ 	.short	0x0101


	//----- nvinfo : EIATTR_EXIT_INSTR_OFFSETS
	.align		4
        /*0034*/ 	.byte	0x04, 0x1c
        /*0036*/ 	.short	(.L_767 - .L_766)


	//   ....[0]....
.L_766:
        /*0038*/ 	.word	0x00004e00


	//   ....[1]....
        /*003c*/ 	.word	0x00006790


	//----- nvinfo : EIATTR_MAX_THREADS
	.align		4
.L_767:
        /*0040*/ 	.byte	0x04, 0x05
        /*0042*/ 	.short	(.L_769 - .L_768)
.L_768:
        /*0044*/ 	.word	0x00000080
        /*0048*/ 	.word	0x00000001
        /*004c*/ 	.word	0x00000001


	//----- nvinfo : EIATTR_CRS_STACK_SIZE
	.align		4
.L_769:
        /*0050*/ 	.byte	0x04, 0x1e
        /*0052*/ 	.short	(.L_771 - .L_770)
.L_770:
        /*0054*/ 	.word	0x00000000


	//----- nvinfo : EIATTR_CBANK_PARAM_SIZE
	.align		4
.L_771:
        /*0058*/ 	.byte	0x03, 0x19
        /*005a*/ 	.short	0x0290


	//----- nvinfo : EIATTR_PARAM_CBANK
	.align		4
        /*005c*/ 	.byte	0x04, 0x0a
        /*005e*/ 	.short	(.L_773 - .L_772)
	.align		4
.L_772:
        /*0060*/ 	.word	index@(.nv.constant0._ZN2at6native18elementwise_kernelILi128ELi4EZNS0_22gpu_kernel_impl_nocastIZZZNS0_26GeluBackwardCUDAKernelImplERNS_18TensorIteratorBaseENS0_8GeluTypeEENKUlvE0_clEvENKUlvE2_clEvEUlN3c108BFloat16ES9_E_EEvS4_RKT_EUliE_EEviT1_)
        /*0064*/ 	.short	0x0210
        /*0066*/ 	.short	0x0290


	//----- nvinfo : EIATTR_SW_WAR
	.align		4
.L_773:
        /*0068*/ 	.byte	0x04, 0x36
        /*006a*/ 	.short	(.L_775 - .L_774)
.L_774:
        /*006c*/ 	.word	0x00000008
.L_775:


//--------------------- .nv.info._ZN2at6native27unrolled_elementwise_kernelIZZZNS0_26GeluBackwardCUDAKernelImplERNS_18TensorIteratorBaseENS0_8GeluTypeEENKUlvE0_clEvENKUlvE2_clEvEUlN3c108BFloat16ES8_E_St5arrayIPcLm3EELi4E23TrivialOffsetCalculatorILi2EjESD_ILi1EjENS0_6memory15LoadWithoutCastENSG_16StoreWithoutCastEEEviT_T0_T2_T3_T4_T5_ --------------------------
	.section	.nv.info._ZN2at6native27unrolled_elementwise_kernelIZZZNS0_26GeluBackwardCUDAKernelImplERNS_18TensorIteratorBaseENS0_8GeluTypeEENKUlvE0_clEvENKUlvE2_clEvEUlN3c108BFloat16ES8_E_St5arrayIPcLm3EELi4E23TrivialOffsetCalculatorILi2EjESD_ILi1EjENS0_6memory15LoadWithoutCastENSG_16StoreWithoutCastEEEviT_T0_T2_T3_T4_T5_,"",@"SHT_CUDA_INFO"
	.sectionflags	@""
	.align	4


	//----- nvinfo : EIATTR_CUDA_API_VERSION
	.align		4
        /*0000*/ 	.byte	0x04, 0x37
        /*0002*/ 	.short	(.L_777 - .L_776)
.L_776:
        /*0004*/ 	.word	0x00000082


	//----- nvinfo : EIATTR_KPARAM_INFO
	.align		4
.L_777:
        /*0008*/ 	.byte	0x04, 0x17
        /*000a*/ 	.short	(.L_779 - .L_778)
.L_778:
        /*000c*/ 	.word	0x00000000
        /*0010*/ 	.short	0x0006
        /*0012*/ 	.short	0x0023
        /*0014*/ 	.byte	0x00, 0xf0, 0x05, 0x00


	//----- nvinfo : EIATTR_KPARAM_INFO
	.align		4
.L_779:
        /*0018*/ 	.byte	0x04, 0x17
        /*001a*/ 	.short	(.L_781 - .L_780)
.L_780:
        /*001c*/ 	.word	0x00000000
        /*0020*/ 	.short	0x0005
        /*0022*/ 	.short	0x0022
        /*0024*/ 	.byte	0x00, 0xf0, 0x05, 0x00


	//----- nvinfo : EIATTR_KPARAM_INFO
	.align		4
.L_781:
        /*0028*/ 	.byte	0x04, 0x17
        /*002a*/ 	.short	(.L_783 - .L_782)
.L_782:
        /*002c*/ 	.word	0x00000000
        /*0030*/ 	.short	0x0004
        /*0032*/ 	.short	0x0021
        /*0034*/ 	.byte	0x00, 0xf0, 0x05, 0x00


	//----- nvinfo : EIATTR_KPARAM_INFO
	.align		4
.L_783:
        /*0038*/ 	.byte	0x04, 0x17
        /*003a*/ 	.short	(.L_785 - .L_784)
.L_784:
        /*003c*/ 	.word	0x00000000
        /*0040*/ 	.short	0x0003
        /*0042*/ 	.short	0x0020
        /*0044*/ 	.byte	0x00, 0xf0, 0x05, 0x00


	//----- nvinfo : EIATTR_KPARAM_INFO
	.align		4
.L_785:
        /*0048*/ 	.byte	0x04, 0x17
        /*004a*/ 	.short	(.L_787 - .L_786)
.L_786:
        /*004c*/ 	.word	0x00000000
        /*0050*/ 	.short	0x0002
        /*0052*/ 	.short	0x0008
        /*0054*/ 	.byte	0x00, 0xf0, 0x61, 0x00


	//----- nvinfo : EIATTR_KPARAM_INFO
	.align		4
.L_787:
        /*0058*/ 	.byte	0x04, 0x17
        /*005a*/ 	.short	(.L_789 - .L_788)
.L_788:
        /*005c*/ 	.word	0x00000000
        /*0060*/ 	.short	0x0001
        /*0062*/ 	.short	0x0004
        /*0064*/ 	.byte	0x00, 0xf0, 0x05, 0x00


	//----- nvinfo : EIATTR_KPARAM_INFO
	.align		4
.L_789:
        /*0068*/ 	.byte	0x04, 0x17
        /*006a*/ 	.short	(.L_791 - .L_790)
.L_790:
        /*006c*/ 	.word	0x00000000
        /*0070*/ 	.short	0x0000
        /*0072*/ 	.short	0x0000
        /*0074*/ 	.byte	0x00, 0xf0, 0x11, 0x00


	//----- nvinfo : EIATTR_SPARSE_MMA_MASK
	.align		4
.L_791:
        /*0078*/ 	.byte	0x03, 0x50
        /*007a*/ 	.short	0x0000


	//----- nvinfo : EIATTR_MAXREG_COUNT
	.align		4
        /*007c*/ 	.byte	0x03, 0x1b
        /*007e*/ 	.short	0x00ff


	//----- nvinfo : EIATTR_MERCURY_ISA_VERSION
	.align		4
        /*0080*/ 	.byte	0x03, 0x5f
        /*0082*/ 	.short	0x0101


	//----- nvinfo : EIATTR_EXIT_INSTR_OFFSETS
	.align		4
        /*0084*/ 	.byte	0x04, 0x1c
        /*0086*/ 	.short	(.L_793 - .L_792)


	//   ....[0]....
.L_792:
        /*0088*/ 	.word	0x00001050


	//   ....[1]....
        /*008c*/ 	.word	0x000010a0


	//----- nvinfo : EIATTR_MAX_THREADS
	.align		4
.L_793:
        /*0090*/ 	.byte	0x04, 0x05
        /*0092*/ 	.short	(.L_795 - .L_794)
.L_794:
        /*0094*/ 	.word	0x00000080
        /*0098*/ 	.word	0x00000001
        /*009c*/ 	.word	0x00000001


	//----- nvinfo : EIATTR_CRS_STACK_SIZE
	.align		4
.L_795:
        /*00a0*/ 	.byte	0x04, 0x1e
        /*00a2*/ 	.short	(.L_797 - .L_796)
.L_796:
        /*00a4*/ 	.word	0x00000000


	//----- nvinfo : EIATTR_CBANK_PARAM_SIZE
	.align		4
.L_797:
        /*00a8*/ 	.byte	0x03, 0x19
        /*00aa*/ 	.short	0x0024


	//----- nvinfo : EIATTR_PARAM_CBANK
	.align		4
        /*00ac*/ 	.byte	0x04, 0x0a
        /*00ae*/ 	.short	(.L_799 - .L_798)
	.align		4
.L_798:
        /*00b0*/ 	.word	index@(.nv.constant0._ZN2at6native27unrolled_elementwise_kernelIZZZNS0_26GeluBackwardCUDAKernelImplERNS_18TensorIteratorBaseENS0_8GeluTypeEENKUlvE0_clEvENKUlvE2_clEvEUlN3c108BFloat16ES8_E_St5arrayIPcLm3EELi4E23TrivialOffsetCalculatorILi2EjESD_ILi1EjENS0_6memory15LoadWithoutCastENSG_16StoreWithoutCastEEEviT_T0_T2_T3_T4_T5_)
        /*00b4*/ 	.short	0x0210
        /*00b6*/ 	.short	0x0024


	//----- nvinfo : EIATTR_SW_WAR
	.align		4
.L_799:
        /*00b8*/ 	.byte	0x04, 0x36
        /*00ba*/ 	.short	(.L_801 - .L_800)
.L_800:
        /*00bc*/ 	.word	0x00000008
.L_801:


//--------------------- .nv.info._ZN2at6native29vectorized_elementwise_kernelILi2EZZZNS0_26GeluBackwardCUDAKernelImplERNS_18TensorIteratorBaseENS0_8GeluTypeEENKUlvE0_clEvENKUlvE2_clEvEUlN3c108BFloat16ES8_E_St5arrayIPcLm3EEEEviT0_T1_ --------------------------
	.section	.nv.info._ZN2at6native29vectorized_elementwise_kernelILi2EZZZNS0_26GeluBackwardCUDAKernelImplERNS_18TensorIteratorBaseENS0_8GeluTypeEENKUlvE0_clEvENKUlvE2_clEvEUlN3c108BFloat16ES8_E_St5arrayIPcLm3EEEEviT0_T1_,"",@"SHT_CUDA_INFO"
	.sectionflags	@""
	.align	4


	//----- nvinfo : EIATTR_CUDA_API_VERSION
	.align		4
        /*0000*/ 	.byte	0x04, 0x37
        /*0002*/ 	.short	(.L_803 - .L_802)
.L_802:
        /*0004*/ 	.word	0x00000082


	//----- nvinfo : EIATTR_KPARAM_INFO
	.align		4
.L_803:
        /*0008*/ 	.byte	0x04, 0x17
        /*000a*/ 	.short	(.L_805 - .L_804)
.L_804:
        /*000c*/ 	.word	0x00000000
        /*0010*/ 	.short	0x0002
        /*0012*/ 	.short	0x0008
        /*0014*/ 	.byte	0x00, 0xf0, 0x61, 0x00


	//----- nvinfo : EIATTR_KPARAM_INFO
	.align		4
.L_805:
        /*0018*/ 	.byte	0x04, 0x17
        /*001a*/ 	.short	(.L_807 - .L_806)
.L_806:
        /*001c*/ 	.word	0x00000000
        /*0020*/ 	.short	0x0001
        /*0022*/ 	.short	0x0004
        /*0024*/ 	.byte	0x00, 0xf0, 0x05, 0x00


	//----- nvinfo : EIATTR_KPARAM_INFO
	.align		4
.L_807:
        /*0028*/ 	.byte	0x04, 0x17
        /*002a*/ 	.short	(.L_809 - .L_808)
.L_808:
        /*002c*/ 	.word	0x00000000
        /*0030*/ 	.short	0x0000
        /*0032*/ 	.short	0x0000
        /*0034*/ 	.byte	0x00, 0xf0, 0x11, 0x00


	//----- nvinfo : EIATTR_SPARSE_MMA_MASK
	.align		4
.L_809:
        /*0038*/ 	.byte	0x03, 0x50
        /*003a*/ 	.short	0x0000


	//----- nvinfo : EIATTR_MAXREG_COUNT
	.align		4
        /*003c*/ 	.byte	0x03, 0x1b
        /*003e*/ 	.short	0x00ff


	//----- nvinfo : EIATTR_MERCURY_ISA_VERSION
	.align		4
        /*0040*/ 	.byte	0x03, 0x5f
        /*0042*/ 	.short	0x0101


	//----- nvinfo : EIATTR_EXIT_INSTR_OFFSETS
	.align		4
        /*0044*/ 	.byte	0x04, 0x1c
        /*0046*/ 	.short	(.L_811 - .L_810)


	//   ....[0]....
.L_810:
        /*0048*/ 	.word	0x00001490


	//   ....[1]....
        /*004c*/ 	.word	0x00003560


	//   ....[2]....
        /*0050*/ 	.word	0x000035b0


	//----- nvinfo : EIATTR_MAX_THREADS
	.align		4
.L_811:
        /*0054*/ 	.byte	0x04, 0x05
        /*0056*/ 	.short	(.L_813 - .L_812)
.L_812:
        /*0058*/ 	.word	0x00000080
        /*005c*/ 	.word	0x00000001
        /*0060*/ 	.word	0x00000001


	//----- nvinfo : EIATTR_CRS_STACK_SIZE
	.align		4
.L_813:
        /*0064*/ 	.byte	0x04, 0x1e
        /*0066*/ 	.short	(.L_815 - .L_814)
.L_814:
        /*0068*/ 	.word	0x00000000


	//----- nvinfo : EIATTR_CBANK_PARAM_SIZE
	.align		4
.L_815:
        /*006c*/ 	.byte	0x03, 0x19
        /*006e*/ 	.short	0x0020


	//----- nvinfo : EIATTR_PARAM_CBANK
	.align		4
        /*0070*/ 	.byte	0x04, 0x0a
        /*0072*/ 	.short	(.L_817 - .L_816)
	.align		4
.L_816:
        /*0074*/ 	.word	index@(.nv.constant0._ZN2at6native29vectorized_elementwise_kernelILi2EZZZNS0_26GeluBackwardCUDAKernelImplERNS_18TensorIteratorBaseENS0_8GeluTypeEENKUlvE0_clEvENKUlvE2_clEvEUlN3c108BFloat16ES8_E_St5arrayIPcLm3EEEEviT0_T1_)
        /*0078*/ 	.short	0x0210
        /*007a*/ 	.short	0x0020


	//----- nvinfo : EIATTR_SW_WAR
	.align		4
.L_817:
        /*007c*/ 	.byte	0x04, 0x36
        /*007e*/ 	.short	(.L_819 - .L_818)
.L_818:
        /*0080*/ 	.word	0x00000008
.L_819:


//--------------------- .nv.info._ZN2at6native29vectorized_elementwise_kernelILi4EZZZNS0_26GeluBackwardCUDAKernelImplERNS_18TensorIteratorBaseENS0_8GeluTypeEENKUlvE0_clEvENKUlvE2_clEvEUlN3c108BFloat16ES8_E_St5arrayIPcLm3EEEEviT0_T1_ --------------------------
	.section	.nv.info._ZN2at6native29vectorized_elementwise_kernelILi4EZZZNS0_26GeluBackwardCUDAKernelImplERNS_18TensorIteratorBaseENS0_8GeluTypeEENKUlvE0_clEvENKUlvE2_clEvEUlN3c108BFloat16ES8_E_St5arrayIPcLm3EEEEviT0_T1_,"",@"SHT_CUDA_INFO"
	.sectionflags	@""
	.align	4


	//----- nvinfo : EIATTR_CUDA_API_VERSION
	.align		4
        /*0000*/ 	.byte	0x04, 0x37
        /*0002*/ 	.short	(.L_821 - .L_820)
.L_820:
        /*0004*/ 	.word	0x00000082


	//----- nvinfo : EIATTR_KPARAM_INFO
	.align		4
.L_821:
        /*0008*/ 	.byte	0x04, 0x17
        /*000a*/ 	.short	(.L_823 - .L_822)
.L_822:
        /*000c*/ 	.word	0x00000000
        /*0010*/ 	.short	0x0002
        /*0012*/ 	.short	0x0008
        /*0014*/ 	.byte	0x00, 0xf0, 0x61, 0x00


	//----- nvinfo : EIATTR_KPARAM_INFO
	.align		4
.L_823:
        /*0018*/ 	.byte	0x04, 0x17
        /*001a*/ 	.short	(.L_825 - .L_824)
.L_824:
        /*001c*/ 	.word	0x00000000
        /*0020*/ 	.short	0x0001
        /*0022*/ 	.short	0x0004
        /*0024*/ 	.byte	0x00, 0xf0, 0x05, 0x00


	//----- nvinfo : EIATTR_KPARAM_INFO
	.align		4
.L_825:
        /*0028*/ 	.byte	0x04, 0x17
        /*002a*/ 	.short	(.L_827 - .L_826)
.L_826:
        /*002c*/ 	.word	0x00000000
        /*0030*/ 	.short	0x0000
        /*0032*/ 	.short	0x0000
        /*0034*/ 	.byte	0x00, 0xf0, 0x11, 0x00


	//----- nvinfo : EIATTR_SPARSE_MMA_MASK
	.align		4
.L_827:
        /*0038*/ 	.byte	0x03, 0x50
        /*003a*/ 	.short	0x0000


	//----- nvinfo : EIATTR_MAXREG_COUNT
	.align		4
        /*003c*/ 	.byte	0x03, 0x1b
        /*003e*/ 	.short	0x00ff


	//----- nvinfo : EIATTR_MERCURY_ISA_VERSION
	.align		4
        /*0040*/ 	.byte	0x03, 0x5f
        /*0042*/ 	.short	0x0101


	//----- nvinfo : EIATTR_EXIT_INSTR_OFFSETS
	.align		4
        /*0044*/ 	.byte	0x04, 0x1c
        /*0046*/ 	.short	(.L_829 - .L_828)


	//   ....[0]....
.L_828:
        /*0048*/ 	.word	0x00001430


	//   ....[1]....
        /*004c*/ 	.word	0x00003500


	//   ....[2]....
        /*0050*/ 	.word	0x00003550


	//----- nvinfo : EIATTR_MAX_THREADS
	.align		4
.L_829:
        /*0054*/ 	.byte	0x04, 0x05
        /*0056*/ 	.short	(.L_831 - .L_830)
.L_830:
        /*0058*/ 	.word	0x00000080
        /*005c*/ 	.word	0x00000001
        /*0060*/ 	.word	0x00000001


	//----- nvinfo : EIATTR_CRS_STACK_SIZE
	.align		4
.L_831:
        /*0064*/ 	.byte	0x04, 0x1e
        /*0066*/ 	.short	(.L_833 - .L_832)
.L_832:
        /*0068*/ 	.word	0x00000000


	//----- nvinfo : EIATTR_CBANK_PARAM_SIZE
	.align		4
.L_833:
        /*006c*/ 	.byte	0x03, 0x19
        /*006e*/ 	.short	0x0020


	//----- nvinfo : EIATTR_PARAM_CBANK
	.align		4
        /*0070*/ 	.byte	0x04, 0x0a
        /*0072*/ 	.short	(.L_835 - .L_834)
	.align		4
.L_834:
        /*0074*/ 	.word	index@(.nv.constant0._ZN2at6native29vectorized_elementwise_kernelILi4EZZZNS0_26GeluBackwardCUDAKernelImplERNS_18TensorIteratorBaseENS0_8GeluTypeEENKUlvE0_clEvENKUlvE2_clEvEUlN3c108BFloat16ES8_E_St5arrayIPcLm3EEEEviT0_T1_)
        /*0078*/ 	.short	0x0210
        /*007a*/ 	.short	0x0020


	//----- nvinfo : EIATTR_SW_WAR
	.align		4
.L_835:
        /*007c*/ 	.byte	0x04, 0x36
        /*007e*/ 	.short	(.L_837 - .L_836)
.L_836:
        /*0080*/ 	.word	0x00000008
.L_837:


//--------------------- .nv.info._ZN2at6native29vectorized_elementwise_kernelILi8EZZZNS0_26GeluBackwardCUDAKernelImplERNS_18TensorIteratorBaseENS0_8GeluTypeEENKUlvE0_clEvENKUlvE2_clEvEUlN3c108BFloat16ES8_E_St5arrayIPcLm3EEEEviT0_T1_ --------------------------
	.section	.nv.info._ZN2at6native29vectorized_elementwise_kernelILi8EZZZNS0_26GeluBackwardCUDAKernelImplERNS_18TensorIteratorBaseENS0_8GeluTypeEENKUlvE0_clEvENKUlvE2_clEvEUlN3c108BFloat16ES8_E_St5arrayIPcLm3EEEEviT0_T1_,"",@"SHT_CUDA_INFO"
	.sectionflags	@""
	.align	4


	//----- nvinfo : EIATTR_CUDA_API_VERSION
	.align		4
        /*0000*/ 	.byte	0x04, 0x37
        /*0002*/ 	.short	(.L_839 - .L_838)
.L_838:
        /*0004*/ 	.word	0x00000082


	//----- nvinfo : EIATTR_KPARAM_INFO
	.align		4
.L_839:
        /*0008*/ 	.byte	0x04, 0x17
        /*000a*/ 	.short	(.L_841 - .L_840)
.L_840:
        /*000c*/ 	.word	0x00000000
        /*0010*/ 	.short	0x0002
        /*0012*/ 	.short	0x0008
        /*0014*/ 	.byte	0x00, 0xf0, 0x61, 0x00


	//----- nvinfo : EIATTR_KPARAM_INFO
	.align		4
.L_841:
        /*0018*/ 	.byte	0x04, 0x17
        /*001a*/ 	.short	(.L_843 - .L_842)
.L_842:
        /*001c*/ 	.word	0x00000000
        /*0020*/ 	.short	0x0001
        /*0022*/ 	.short	0x0004
        /*0024*/ 	.byte	0x00, 0xf0, 0x05, 0x00


	//----- nvinfo : EIATTR_KPARAM_INFO
	.align		4
.L_843:
        /*0028*/ 	.byte	0x04, 0x17
        /*002a*/ 	.short	(.L_845 - .L_844)
.L_844:
        /*002c*/ 	.word	0x00000000
        /*0030*/ 	.short	0x0000
        /*0032*/ 	.short	0x0000
        /*0034*/ 	.byte	0x00, 0xf0, 0x11, 0x00


	//----- nvinfo : EIATTR_SPARSE_MMA_MASK
	.align		4
.L_845:
        /*0038*/ 	.byte	0x03, 0x50
        /*003a*/ 	.short	0x0000


	//----- nvinfo : EIATTR_MAXREG_COUNT
	.align		4
        /*003c*/ 	.byte	0x03, 0x1b
        /*003e*/ 	.short	0x00ff


	//----- nvinfo : EIATTR_MERCURY_ISA_VERSION
	.align		4
        /*0040*/ 	.byte	0x03, 0x5f
        /*0042*/ 	.short	0x0101


	//----- nvinfo : EIATTR_EXIT_INSTR_OFFSETS
	.align		4
        /*0044*/ 	.byte	0x04, 0x1c
        /*0046*/ 	.short	(.L_847 - .L_846)


	//   ....[0]....
.L_846:
        /*0048*/ 	.word	0x00001400


	//   ....[1]....
        /*004c*/ 	.word	0x000034d0


	//   ....[2]....
        /*0050*/ 	.word	0x00003520


	//----- nvinfo : EIATTR_MAX_THREADS
	.align		4
.L_847:
        /*0054*/ 	.byte	0x04, 0x05
        /*0056*/ 	.short	(.L_849 - .L_848)
.L_848:
        /*0058*/ 	.word	0x00000080
        /*005c*/ 	.word	0x00000001
        /*0060*/ 	.word	0x00000001


	//----- nvinfo : EIATTR_CRS_STACK_SIZE
	.align		4
.L_849:
        /*0064*/ 	.byte	0x04, 0x1e
        /*0066*/ 	.short	(.L_851 - .L_850)
.L_850:
        /*0068*/ 	.word	0x00000000


	//----- nvinfo : EIATTR_CBANK_PARAM_SIZE
	.align		4
.L_851:
        /*006c*/ 	.byte	0x03, 0x19
        /*006e*/ 	.short	0x0020


	//----- nvinfo : EIATTR_PARAM_CBANK
	.align		4
        /*0070*/ 	.byte	0x04, 0x0a
        /*0072*/ 	.short	(.L_853 - .L_852)
	.align		4
.L_852:
        /*0074*/ 	.word	index@(.nv.constant0._ZN2at6native29vectorized_elementwise_kernelILi8EZZZNS0_26GeluBackwardCUDAKernelImplERNS_18TensorIteratorBaseENS0_8GeluTypeEENKUlvE0_clEvENKUlvE2_clEvEUlN3c108BFloat16ES8_E_St5arrayIPcLm3EEEEviT0_T1_)
        /*0078*/ 	.short	0x0210
        /*007a*/ 	.short	0x0020


	//----- nvinfo : EIATTR_SW_WAR
	.align		4
.L_853:
        /*007c*/ 	.byte	0x04, 0x36
        /*007e*/ 	.short	(.L_855 - .L_854)
.L_854:
        /*0080*/ 	.word	0x00000008
.L_855:


//--------------------- .nv.info._ZN2at6native18elementwise_kernelILi128ELi4EZNS0_15gpu_kernel_implIZZZNS0_26GeluBackwardCUDAKernelImplERNS_18TensorIteratorBaseENS0_8GeluTypeEENKUlvE0_clEvENKUlvE1_clEvEUlN3c104HalfES9_E_EEvS4_RKT_EUliE_EEviT1_ --------------------------
	.section	.nv.info._ZN2at6native18elementwise_kernelILi128ELi4EZNS0_15gpu_kernel_implIZZZNS0_26GeluBackwardCUDAKernelImplERNS_18TensorIteratorBaseENS0_8GeluTypeEENKUlvE0_clEvENKUlvE1_clEvEUlN3c104HalfES9_E_EEvS4_RKT_EUliE_EEviT1_,"",@"SHT_CUDA_INFO"
	.sectionflags	@""
	.align	4


	//----- nvinfo : EIATTR_CUDA_API_VERSION
	.align		4
        /*0000*/ 	.byte	0x04, 0x37
        /*0002*/ 	.short	(.L_857 - .L_856)
.L_856:
        /*0004*/ 	.word	0x00000082


	//----- nvinfo : EIATTR_KPARAM_INFO
	.align		4
.L_857:
        /*0008*/ 	.byte	0x04, 0x17
        /*000a*/ 	.short	(.L_859 - .L_858)
.L_858:
        /*000c*/ 	.word	0x00000000
        /*0010*/ 	.short	0x0001
        /*0012*/ 	.short	0x0008
        /*0014*/ 	.byte	0x00, 0xf0, 0x21, 0x0a


	//----- nvinfo : EIATTR_KPARAM_INFO
	.align		4
.L_859:
        /*0018*/ 	.byte	0x04, 0x17
        /*001a*/ 	.short	(.L_861 - .L_860)
.L_860:
        /*001c*/ 	.word	0x00000000
        /*0020*/ 	.short	0x0000
        /*0022*/ 	.short	0x0000
        /*0024*/ 	.byte	0x00, 0xf0, 0x11, 0x00


	//----- nvinfo : EIATTR_SPARSE_MMA_MASK
	.align		4
.L_861:
        /*0028*/ 	.byte	0x03, 0x50
        /*002a*/ 	.short	0x0000


	//----- nvinfo : EIATTR_MAXREG_COUNT
	.align		4
        /*002c*/ 	.byte	0x03, 0x1b
        /*002e*/ 	.short	0x0080


	//----- nvinfo : EIATTR_EXTERNS
	.align		4
        /*0030*/ 	.byte	0x04, 0x0f
        /*0032*/ 	.short	(.L_863 - .L_862)


	//   ....[0]....
	.align		4
.L_862:
        /*0034*/ 	.word	index@(__assertfail)


	//----- nvinfo : EIATTR_MERCURY_ISA_VERSION
	.align		4
.L_863:
        /*0038*/ 	.byte	0x03, 0x5f
        /*003a*/ 	.short	0x0101


	//----- nvinfo : EIATTR_SYSCALL_OFFSETS
	.align		4
        /*003c*/ 	.byte	0x04, 0x46
        /*003e*/ 	.short	(.L_865 - .L_864)


	//   ....[0]....
.L_864:
        /*0040*/ 	.word	0x000026e0


	//   ....[1]....
        /*0044*/ 	.word	0x00003690


	//   ....[2]....
        /*0048*/ 	.word	0x000048b0


	//   ....[3]....
        /*004c*/ 	.word	0x00006fc0


	//   ....[4]....
        /*0050*/ 	.word	0x00007f70


	//   ....[5]....
        /*0054*/ 	.word	0x00009190


	//   ....[6]....
        /*0058*/ 	.word	0x0000b890


	//   ....[7]....
        /*005c*/ 	.word	0x0000c840


	//   ....[8]....
        /*0060*/ 	.word	0x0000da60


	//   ....[9]....
        /*0064*/ 	.word	0x00010150


	//   ....[10]....
        /*0068*/ 	.word	0x00011100


	//   ....[11]....
        /*006c*/ 	.word	0x00012320


	//----- nvinfo : EIATTR_EXIT_INSTR_OFFSETS
	.align		4
.L_865:
        /*0070*/ 	.byte	0x04, 0x1c
        /*0072*/ 	.short	(.L_867 - .L_866)


	//   ....[0]....
.L_866:
        /*0074*/ 	.word	0x0000db30


	//   ....[1]....
        /*0078*/ 	.word	0x00011550


	//   ....[2]....
        /*007c*/ 	.word	0x00011590


	//   ....[3]....
        /*0080*/ 	.word	0x00011630


	//   ....[4]....
        /*0084*/ 	.word	0x00011670


	//   ....[5]....
        /*0088*/ 	.word	0x000116b0


	//   ....[6]....
        /*008c*/ 	.word	0x00011740


	//   ....[7]....
        /*0090*/ 	.word	0x00011760


	//   ....[8]....
        /*0094*/ 	.word	0x00011800


	//   ....[9]....
        /*0098*/ 	.word	0x00011850


	//   ....[10]....
        /*009c*/ 	.word	0x000118a0


	//   ....[11]....
        /*00a0*/ 	.word	0x00011970


	//   ....[12]....
        /*00a4*/ 	.word	0x000119d0


	//   ....[13]....
        /*00a8*/ 	.word	0x00011b60


	//   ....[14]....
        /*00ac*/ 	.word	0x00011cc0


	//   ....[15]....
        /*00b0*/ 	.word	0x00011d00


	//   ....[16]....
        /*00b4*/ 	.word	0x00011dc0


	//   ....[17]....
        /*00b8*/ 	.word	0x00011f40


	//   ....[18]....
        /*00bc*/ 	.word	0x000120c0


	//   ....[19]....
        /*00c0*/ 	.word	0x00012220


	//   ....[20]....
        /*00c4*/ 	.word	0x00012330


	//   ....[21]....
        /*00c8*/ 	.word	0x00012370


	//   ....[22]....
        /*00cc*/ 	.word	0x000123b0


	//----- nvinfo : EIATTR_MAX_THREADS
	.align		4
.L_867:
        /*00d0*/ 	.byte	0x04, 0x05
        /*00d2*/ 	.short	(.L_869 - .L_868)
.L_868:
        /*00d4*/ 	.word	0x00000080
        /*00d8*/ 	.word	0x00000001
        /*00dc*/ 	.word	0x00000001


	//----- nvinfo : EIATTR_CRS_STACK_SIZE
	.align		4
.L_869:
        /*00e0*/ 	.byte	0x04, 0x1e
        /*00e2*/ 	.short	(.L_871 - .L_870)
.L_870:
        /*00e4*/ 	.word	0x00000000


	//----- nvinfo : EIATTR_CBANK_PARAM_SIZE
	.align		4
.L_871:
        /*00e8*/ 	.byte	0x03, 0x19
        /*00ea*/ 	.short	0x0290


	//----- nvinfo : EIATTR_PARAM_CBANK
	.align		4
        /*00ec*/ 	.byte	0x04, 0x0a
        /*00ee*/ 	.short	(.L_873 - .L_872)
	.align		4
.L_872:
        /*00f0*/ 	.word	index@(.nv.constant0._ZN2at6native18elementwise_kernelILi128ELi4EZNS0_15gpu_kernel_implIZZZNS0_26GeluBackwardCUDAKernelImplERNS_18TensorIteratorBaseENS0_8GeluTypeEENKUlvE0_clEvENKUlvE1_clEvEUlN3c104HalfES9_E_EEvS4_RKT_EUliE_EEviT1_)
        /*00f4*/ 	.short	0x0210
        /*00f6*/ 	.short	0x0290


	//----- nvinfo : EIATTR_SW_WAR
	.align		4
.L_873:
        /*00f8*/ 	.byte	0x04, 0x36
        /*00fa*/ 	.short	(.L_875 - .L_874)
.L_874:
        /*00fc*/ 	.word	0x00000008
.L_875:


//--------------------- .nv.info._ZN2at6native27unrolled_elementwise_kernelIZZZNS0_26GeluBackwardCUDAKernelImplERNS_18TensorIteratorBaseENS0_8GeluTypeEENKUlvE0_clEvENKUlvE1_clEvEUlN3c104HalfES8_E_St5arrayIPcLm3EELi4E23TrivialOffsetCalculatorILi2EjESD_ILi1EjENS0_6memory12LoadWithCastILi2EEENSG_13StoreWithCastILi1EEEEEviT_T0_T2_T3_T4_T5_ --------------------------
	.section	.nv.info._ZN2at6native27unrolled_elementwise_kernelIZZZNS0_26GeluBackwardCUDAKernelImplERNS_18TensorIteratorBaseENS0_8GeluTypeEENKUlvE0_clEvENKUlvE1_clEvEUlN3c104HalfES8_E_St5arrayIPcLm3EELi4E23TrivialOffsetCalculatorILi2EjESD_ILi1EjENS0_6memory12LoadWithCastILi2EEENSG_13StoreWithCastILi1EEEEEviT_T0_T2_T3_T4_T5_,"",@"SHT_CUDA_INFO"
	.sectionflags	@""
	.align	4


	//----- nvinfo : EIATTR_CUDA_API_VERSION
	.align		4
        /*0000*/ 	.byte	0x04, 0x37
        /*0002*/ 	.short	(.L_877 - .L_876)
.L_876:
        /*0004*/ 	.word	0x00000082


	//----- nvinfo : EIATTR_KPARAM_INFO
	.align		4
.L_877:
        /*0008*/ 	.byte	0x04, 0x17
        /*000a*/ 	.short	(.L_879 - .L_878)
.L_878:
        /*000c*/ 	.word	0x00000000
        /*0010*/ 	.short	0x0006
        /*0012*/ 	.short	0x0030
        /*0014*/ 	.byte	0x00, 0xf0, 0x21, 0x00


	//----- nvinfo : EIATTR_KPARAM_INFO
	.align		4
.L_879:
        /*0018*/ 	.byte	0x04, 0x17
        /*001a*/ 	.short	(.L_881 - .L_880)
.L_880:
        /*001c*/ 	.word	0x00000000
        /*0020*/ 	.short	0x0005
        /*0022*/ 	.short	0x0024
        /*0024*/ 	.byte	0x00, 0xf0, 0x31, 0x00


	//----- nvinfo : EIATTR_KPARAM_INFO
	.align		4
.L_881:
        /*0028*/ 	.byte	0x04, 0x17
        /*002a*/ 	.short	(.L_883 - .L_882)
.L_882:
        /*002c*/ 	.word	0x00000000
        /*0030*/ 	.short	0x0004
        /*0032*/ 	.short	0x0021
        /*0034*/ 	.byte	0x00, 0xf0, 0x05, 0x00


	//----- nvinfo : EIATTR_KPARAM_INFO
	.align		4
.L_883:
        /*0038*/ 	.byte	0x04, 0x17
        /*003a*/ 	.short	(.L_885 - .L_884)
.L_884:
        /*003c*/ 	.word	0x00000000
        /*0040*/ 	.short	0x0003
        /*0042*/ 	.short	0x0020
        /*0044*/ 	.byte	0x00, 0xf0, 0x05, 0x00


	//----- nvinfo : EIATTR_KPARAM_INFO
	.align		4
.L_885:
        /*0048*/ 	.byte	0x04, 0x17
        /*004a*/ 	.short	(.L_887 - .L_886)
.L_886:
        /*004c*/ 	.word	0x00000000
        /*0050*/ 	.short	0x0002
        /*0052*/ 	.short	0x0008
        /*0054*/ 	.byte	0x00, 0xf0, 0x61, 0x00


	//----- nvinfo : EIATTR_KPARAM_INFO
	.align		4
.L_887:
        /*0058*/ 	.byte	0x04, 0x17
        /*005a*/ 	.short	(.L_889 - .L_888)
.L_888:
        /*005c*/ 	.word	0x00000000
        /*0060*/ 	.short	0x0001
        /*0062*/ 	.short	0x0004
        /*0064*/ 	.byte	0x00, 0xf0, 0x05, 0x00


	//----- nvinfo : EIATTR_KPARAM_INFO
	.align		4
.L_889:
        /*0068*/ 	.byte	0x04, 0x17
        /*006a*/ 	.short	(.L_891 - .L_890)
.L_890:
        /*006c*/ 	.word	0x00000000
        /*0070*/ 	.short	0x0000
        /*0072*/ 	.short	0x0000
        /*0074*/ 	.byte	0x00, 0xf0, 0x11, 0x00


	//----- nvinfo : EIATTR_SPARSE_MMA_MASK
	.align		4
.L_891:
        /*0078*/ 	.byte	0x03, 0x50
        /*007a*/ 	.short	0x0000


	//----- nvinfo : EIATTR_MAXREG_COUNT
	.align		4
        /*007c*/ 	.byte	0x03, 0x1b
        /*007e*/ 	.short	0x00ff


	//----- nvinfo : EIATTR_EXTERNS
	.align		4
        /*0080*/ 	.byte	0x04, 0x0f
        /*0082*/ 	.short	(.L_893 - .L_892)


	//   ....[0]....
	.align		4
.L_892:
        /*0084*/ 	.word	index@(__assertfail)


	//----- nvinfo : EIATTR_MERCURY_ISA_VERSION
	.align		4
.L_893:
        /*0088*/ 	.byte	0x03, 0x5f
        /*008a*/ 	.short	0x0101


	//----- nvinfo : EIATTR_SYSCALL_OFFSETS
	.align		4
        /*008c*/ 	.byte	0x04, 0x46
        /*008e*/ 	.short	(.L_895 - .L_894)


	//   ....[0]....
.L_894:
        /*0090*/ 	.word	0x000010c0


	//   ....[1]....
        /*0094*/ 	.word	0x00002150


	//   ....[2]....
        /*0098*/ 	.word	0x00003260


	//   ....[3]....
        /*009c*/ 	.word	0x000042f0


	//   ....[4]....
        /*00a0*/ 	.word	0x00005410


	//   ....[5]....
        /*00a4*/ 	.word	0x000064b0


	//   ....[6]....
        /*00a8*/ 	.word	0x000075b0


	//   ....[7]....
        /*00ac*/ 	.word	0x00008570


	//   ....[8]....
        /*00b0*/ 	.word	0x0000a290


	//   ....[9]....
        /*00b4*/ 	.word	0x0000b2b0


	//   ....[10]....
        /*00b8*/ 	.word	0x0000c290


	//   ....[11]....
        /*00bc*/ 	.word	0x0000d270


	//----- nvinfo : EIATTR_EXIT_INSTR_OFFSETS
	.align		4
.L_895:
        /*00c0*/ 	.byte	0x04, 0x1c
        /*00c2*/ 	.short	(.L_897 - .L_896)


	//   ....[0]....
.L_896:
        /*00c4*/ 	.word	0x0000c350


	//   ....[1]....
        /*00c8*/ 	.word	0x0000c4a0


	//   ....[2]....
        /*00cc*/ 	.word	0x0000c4e0


	//   ....[3]....
        /*00d0*/ 	.word	0x0000c580


	//   ....[4]....
        /*00d4*/ 	.word	0x0000c5c0


	//   ....[5]....
        /*00d8*/ 	.word	0x0000c600


	//   ....[6]....
        /*00dc*/ 	.word	0x0000c690


	//   ....[7]....
        /*00e0*/ 	.word	0x0000c6b0


	//   ....[8]....
        /*00e4*/ 	.word	0x0000c750


	//   ....[9]....
        /*00e8*/ 	.word	0x0000c7a0


	//   ....[10]....
        /*00ec*/ 	.word	0x0000c7f0


	//   ....[11]....
        /*00f0*/ 	.word	0x0000c8c0


	//   ....[12]....
        /*00f4*/ 	.word	0x0000c920


	//   ....[13]....
        /*00f8*/ 	.word	0x0000cab0


	//   ....[14]....
        /*00fc*/ 	.word	0x0000cc10


	//   ....[15]....
        /*0100*/ 	.word	0x0000cc50


	//   ....[16]....
        /*0104*/ 	.word	0x0000cd10


	//   ....[17]....
        /*0108*/ 	.word	0x0000ce90


	//   ....[18]....
        /*010c*/ 	.word	0x0000d010


	//   ....[19]....
        /*0110*/ 	.word	0x0000d170


	//   ....[20]....
        /*0114*/ 	.word	0x0000d280


	//   ....[21]....
        /*0118*/ 	.word	0x0000d2c0


	//   ....[22]....
        /*011c*/ 	.word	0x0000d300


	//----- nvinfo : EIATTR_MAX_THREADS
	.align		4
.L_897:
        /*0120*/ 	.byte	0x04, 0x05
        /*0122*/ 	.short	(.L_899 - .L_898)
.L_898:
        /*0124*/ 	.word	0x00000080
        /*0128*/ 	.word	0x00000001
        /*012c*/ 	.word	0x00000001


	//----- nvinfo : EIATTR_CRS_STACK_SIZE
	.align		4
.L_899:
        /*0130*/ 	.byte	0x04, 0x1e
        /*0132*/ 	.short	(.L_901 - .L_900)
.L_900:
        /*0134*/ 	.word	0x00000000


	//----- nvinfo : EIATTR_CBANK_PARAM_SIZE
	.align		4
.L_901:
        /*0138*/ 	.byte	0x03, 0x19
        /*013a*/ 	.short	0x0038


	//----- nvinfo : EIATTR_PARAM_CBANK
	.align		4
        /*013c*/ 	.byte	0x04, 0x0a
        /*013e*/ 	.short	(.L_903 - .L_902)
	.align		4
.L_902:
        /*0140*/ 	.word	index@(.nv.constant0._ZN2at6native27unrolled_elementwise_kernelIZZZNS0_26GeluBackwardCUDAKernelImplERNS_18TensorIteratorBaseENS0_8GeluTypeEENKUlvE0_clEvENKUlvE1_clEvEUlN3c104HalfES8_E_St5arrayIPcLm3EELi4E23TrivialOffsetCalculatorILi2EjESD_ILi1EjENS0_6memory12LoadWithCastILi2EEENSG_13StoreWithCastILi1EEEEEviT_T0_T2_T3_T4_T5_)
        /*0144*/ 	.short	0x0210
        /*0146*/ 	.short	0x0038


	//----- nvinfo : EIATTR_SW_WAR
	.align		4
.L_903:
        /*0148*/ 	.byte	0x04, 0x36
        /*014a*/ 	.short	(.L_905 - .L_904)
.L_904:
        /*014c*/ 	.word	0x00000008
.L_905:


//--------------------- .nv.info._ZN2at6native18elementwise_kernelILi128ELi4EZNS0_22gpu_kernel_impl_nocastIZZZNS0_26GeluBackwardCUDAKernelImplERNS_18TensorIteratorBaseENS0_8GeluTypeEENKUlvE0_clEvENKUlvE1_clEvEUlN3c104HalfES9_E_EEvS4_RKT_EUliE_EEviT1_ --------------------------
	.section	.nv.info._ZN2at6native18elementwise_kernelILi128ELi4EZNS0_22gpu_kernel_impl_nocastIZZZNS0_26GeluBackwardCUDAKernelImplERNS_18TensorIteratorBaseENS0_8GeluTypeEENKUlvE0_clEvENKUlvE1_clEvEUlN3c104HalfES9_E_EEvS4_RKT_EUliE_EEviT1_,"",@"SHT_CUDA_INFO"
	.sectionflags	@""
	.align	4


	//----- nvinfo : EIATTR_CUDA_API_VERSION
	.align		4
        /*0000*/ 	.byte	0x04, 0x37
        /*0002*/ 	.short	(.L_907 - .L_906)
.L_906:
        /*0004*/ 	.word	0x00000082


	//----- nvinfo : EIATTR_KPARAM_INFO
	.align		4
.L_907:
        /*0008*/ 	.byte	0x04, 0x17
        /*000a*/ 	.short	(.L_909 - .L_908)
.L_908:
        /*000c*/ 	.word	0x00000000
        /*0010*/ 	.short	0x0001
        /*0012*/ 	.short	0x0008
        /*0014*/ 	.byte	0x00, 0xf0, 0x21, 0x0a


	//----- nvinfo : EIATTR_KPARAM_INFO
	.align		4
.L_909:
        /*0018*/ 	.byte	0x04, 0x17
        /*001a*/ 	.short	(.L_911 - .L_910)
.L_910:
        /*001c*/ 	.word	0x00000000
        /*0020*/ 	.short	0x0000
        /*0022*/ 	.short	0x0000
        /*0024*/ 	.byte	0x00, 0xf0, 0x11, 0x00


	//----- nvinfo : EIATTR_SPARSE_MMA_MASK
	.align		4
.L_911:
        /*0028*/ 	.byte	0x03, 0x50
        /*002a*/ 	.short	0x0000


	//----- nvinfo : EIATTR_MAXREG_COUNT
	.align		4
        /*002c*/ 	.byte	0x03, 0x1b
        /*002e*/ 	.short	0x0080


	//----- nvinfo : EIATTR_MERCURY_ISA_VERSION
	.align		4
        /*0030*/ 	.byte	0x03, 0x5f
        /*0032*/ 	.short	0x0101


	//----- nvinfo : EIATTR_EXIT_INSTR_OFFSETS
	.align		4
        /*0034*/ 	.byte	0x04, 0x1c
        /*0036*/ 	.short	(.L_913 - .L_912)


	//   ....[0]....
.L_912:
        /*0038*/ 	.word	0x00004e00


	//   ....[1]....
        /*003c*/ 	.word	0x00006790


	//----- nvinfo : EIATTR_MAX_THREADS
	.align		4
.L_913:
        /*0040*/ 	.byte	0x04, 0x05
        /*0042*/ 	.short	(.L_915 - .L_914)
.L_914:
        /*0044*/ 	.word	0x00000080
        /*0048*/ 	.word	0x00000001
        /*004c*/ 	.word	0x00000001


	//----- nvinfo : EIATTR_CRS_STACK_SIZE
	.align		4
.L_915:
        /*0050*/ 	.byte	0x04, 0x1e
        /*0052*/ 	.short	(.L_917 - .L_916)
.L_916:
        /*0054*/ 	.word	0x00000000


	//----- nvinfo : EIATTR_CBANK_PARAM_SIZE
	.align		4
.L_917:
        /*0058*/ 	.byte	0x03, 0x19
        /*005a*/ 	.short	0x0290


	//----- nvinfo : EIATTR_PARAM_CBANK
	.align		4
        /*005c*/ 	.byte	0x04, 0x0a
        /*005e*/ 	.short	(.L_919 - .L_918)
	.align		4
.L_918:
        /*0060*/ 	.word	index@(.nv.constant0._ZN2at6native18elementwise_kernelILi128ELi4EZNS0_22gpu_kernel_impl_nocastIZZZNS0_26GeluBackwardCUDAKernelImplERNS_18TensorIteratorBaseENS0_8GeluTypeEENKUlvE0_clEvENKUlvE1_clEvEUlN3c104HalfES9_E_EEvS4_RKT_EUliE_EEviT1_)
        /*0064*/ 	.short	0x0210
        /*0066*/ 	.short	0x0290


	//----- nvinfo : EIATTR_SW_WAR
	.align		4
.L_919:
        /*0068*/ 	.byte	0x04, 0x36
        /*006a*/ 	.short	(.L_921 - .L_920)
.L_920:
        /*006c*/ 	.word	0x00000008
.L_921:


//--------------------- .nv.info._ZN2at6native27unrolled_elementwise_kernelIZZZNS0_26GeluBackwardCUDAKernelImplERNS_18TensorIteratorBaseENS0_8GeluTypeEENKUlvE0_clEvENKUlvE1_clEvEUlN3c104HalfES8_E_St5arrayIPcLm3EELi4E23TrivialOffsetCalculatorILi2EjESD_ILi1EjENS0_6memory15LoadWithoutCastENSG_16StoreWithoutCastEEEviT_T0_T2_T3_T4_T5_ --------------------------
	.section	.nv.info._ZN2at6native27unrolled_elementwise_kernelIZZZNS0_26GeluBackwardCUDAKernelImplERNS_18TensorIteratorBaseENS0_8GeluTypeEENKUlvE0_clEvENKUlvE1_clEvEUlN3c104HalfES8_E_St5arrayIPcLm3EELi4E23TrivialOffsetCalculatorILi2EjESD_ILi1EjENS0_6memory15LoadWithoutCastENSG_16StoreWithoutCastEEEviT_T0_T2_T3_T4_T5_,"",@"SHT_CUDA_INFO"
	.sectionflags	@""
	.align	4


	//----- nvinfo : EIATTR_CUDA_API_VERSION
	.align		4
        /*0000*/ 	.byte	0x04, 0x37
        /*0002*/ 	.short	(.L_923 - .L_922)
.L_922:
        /*0004*/ 	.word	0x00000082


	//----- nvinfo : EIATTR_KPARAM_INFO
	.align		4
.L_923:
        /*0008*/ 	.byte	0x04, 0x17
        /*000a*/ 	.short	(.L_925 - .L_924)
.L_924:
        /*000c*/ 	.word	0x00000000
        /*0010*/ 	.short	0x0006
        /*0012*/ 	.short	0x0023
        /*0014*/ 	.byte	0x00, 0xf0, 0x05, 0x00


	//----- nvinfo : EIATTR_KPARAM_INFO
	.align		4
.L_925:
        /*0018*/ 	.byte	0x04, 0x17
        /*001a*/ 	.short	(.L_927 - .L_926)
.L_926:
        /*001c*/ 	.word	0x00000000
        /*0020*/ 	.short	0x0005
        /*0022*/ 	.short	0x0022
        /*0024*/ 	.byte	0x00, 0xf0, 0x05, 0x00


	//----- nvinfo : EIATTR_KPARAM_INFO
	.align		4
.L_927:
        /*0028*/ 	.byte	0x04, 0x17
        /*002a*/ 	.short	(.L_929 - .L_928)
.L_928:
        /*002c*/ 	.word	0x00000000
        /*0030*/ 	.short	0x0004
        /*0032*/ 	.short	0x0021
        /*0034*/ 	.byte	0x00, 0xf0, 0x05, 0x00


	//----- nvinfo : EIATTR_KPARAM_INFO
	.align		4
.L_929:
        /*0038*/ 	.byte	0x04, 0x17
        /*003a*/ 	.short	(.L_931 - .L_930)
.L_930:
        /*003c*/ 	.word	0x00000000
        /*0040*/ 	.short	0x0003
        /*0042*/ 	.short	0x0020
        /*0044*/ 	.byte	0x00, 0xf0, 0x05, 0x00


	//----- nvinfo : EIATTR_KPARAM_INFO
	.align		4
.L_931:
        /*0048*/ 	.byte	0x04, 0x17
        /*004a*/ 	.short	(.L_933 - .L_932)
.L_932:
        /*004c*/ 	.word	0x00000000
        /*0050*/ 	.short	0x0002
        /*0052*/ 	.short	0x0008
        /*0054*/ 	.byte	0x00, 0xf0, 0x61, 0x00


	//----- nvinfo : EIATTR_KPARAM_INFO
	.align		4
.L_933:
        /*0058*/ 	.byte	0x04, 0x17
        /*005a*/ 	.short	(.L_935 - .L_934)
.L_934:
        /*005c*/ 	.word	0x00000000
        /*0060*/ 	.short	0x0001
        /*0062*/ 	.short	0x0004
        /*0064*/ 	.byte	0x00, 0xf0, 0x05, 0x00


	//----- nvinfo : EIATTR_KPARAM_INFO
	.align		4
.L_935:
        /*0068*/ 	.byte	0x04, 0x17
        /*006a*/ 	.short	(.L_937 - .L_936)
.L_936:
        /*006c*/ 	.word	0x00000000
        /*0070*/ 	.short	0x0000
        /*0072*/ 	.short	0x0000
        /*0074*/ 	.byte	0x00, 0xf0, 0x11, 0x00


	//----- nvinfo : EIATTR_SPARSE_MMA_MASK
	.align		4
.L_937:
        /*0078*/ 	.byte	0x03, 0x50
        /*007a*/ 	.short	0x0000


	//----- nvinfo : EIATTR_MAXREG_COUNT
	.align		4
        /*007c*/ 	.byte	0x03, 0x1b
        /*007e*/ 	.short	0x00ff


	//----- nvinfo : EIATTR_MERCURY_ISA_VERSION
	.align		4
        /*0080*/ 	.byte	0x03, 0x5f
        /*0082*/ 	.short	0x0101


	//----- nvinfo : EIATTR_EXIT_INSTR_OFFSETS
	.align		4
        /*0084*/ 	.byte	0x04, 0x1c
        /*0086*/ 	.short	(.L_939 - .L_938)


	//   ....[0]....
.L_938:
        /*0088*/ 	.word	0x00001050


	//   ....[1]....
        /*008c*/ 	.word	0x000010a0


	//----- nvinfo : EIATTR_MAX_THREADS
	.align		4
.L_939:
        /*0090*/ 	.byte	0x04, 0x05
        /*0092*/ 	.short	(.L_941 - .L_940)
.L_940:
        /*0094*/ 	.word	0x00000080
        /*0098*/ 	.word	0x00000001
        /*009c*/ 	.word	0x00000001


	//----- nvinfo : EIATTR_CRS_STACK_SIZE
	.align		4
.L_941:
        /*00a0*/ 	.byte	0x04, 0x1e
        /*00a2*/ 	.short	(.L_943 - .L_942)
.L_942:
        /*00a4*/ 	.word	0x00000000


	//----- nvinfo : EIATTR_CBANK_PARAM_SIZE
	.align		4
.L_943:
        /*00a8*/ 	.byte	0x03, 0x19
        /*00aa*/ 	.short	0x0024


	//----- nvinfo : EIATTR_PARAM_CBANK
	.align		4
        /*00ac*/ 	.byte	0x04, 0x0a
        /*00ae*/ 	.short	(.L_945 - .L_944)
	.align		4
.L_944:
        /*00b0*/ 	.word	index@(.nv.constant0._ZN2at6native27unrolled_elementwise_kernelIZZZNS0_26GeluBackwardCUDAKernelImplERNS_18TensorIteratorBaseENS0_8GeluTypeEENKUlvE0_clEvENKUlvE1_clEvEUlN3c104HalfES8_E_St5arrayIPcLm3EELi4E23TrivialOffsetCalculatorILi2EjESD_ILi1EjENS0_6memory15LoadWithoutCastENSG_16StoreWithoutCastEEEviT_T0_T2_T3_T4_T5_)
        /*00b4*/ 	.short	0x0210
        /*00b6*/ 	.short	0x0024


	//----- nvinfo : EIATTR_SW_WAR
	.align		4
.L_945:
        /*00b8*/ 	.byte	0x04, 0x36
        /*00ba*/ 	.short	(.L_947 - .L_946)
.L_946:
        /*00bc*/ 	.word	0x00000008
.L_947:


//--------------------- .nv.info._ZN2at6native29vectorized_elementwise_kernelILi2EZZZNS0_26GeluBackwardCUDAKernelImplERNS_18TensorIteratorBaseENS0_8GeluTypeEENKUlvE0_clEvENKUlvE1_clEvEUlN3c104HalfES8_E_St5arrayIPcLm3EEEEviT0_T1_ --------------------------
	.section	.nv.info._ZN2at6native29vectorized_elementwise_kernelILi2EZZZNS0_26GeluBackwardCUDAKernelImplERNS_18TensorIteratorBaseENS0_8GeluTypeEENKUlvE0_clEvENKUlvE1_clEvEUlN3c104HalfES8_E_St5arrayIPcLm3EEEEviT0_T1_,"",@"SHT_CUDA_INFO"
	.sectionflags	@""
	.align	4


	//----- nvinfo : EIATTR_CUDA_API_VERSION
	.align		4
        /*0000*/ 	.byte	0x04, 0x37
        /*0002*/ 	.short	(.L_949 - .L_948)
.L_948:
        /*0004*/ 	.word	0x00000082


	//----- nvinfo : EIATTR_KPARAM_INFO
	.align		4
.L_949:
        /*0008*/ 	.byte	0x04, 0x17
        /*000a*/ 	.short	(.L_951 - .L_950)
.L_950:
        /*000c*/ 	.word	0x00000000
        /*0010*/ 	.short	0x0002
        /*0012*/ 	.short	0x0008
        /*0014*/ 	.byte	0x00, 0xf0, 0x61, 0x00


	//----- nvinfo : EIATTR_KPARAM_INFO
	.align		4
.L_951:
        /*0018*/ 	.byte	0x04, 0x17
        /*001a*/ 	.short	(.L_953 - .L_952)
.L_952:
        /*001c*/ 	.word	0x00000000
        /*0020*/ 	.short	0x0001
        /*0022*/ 	.short	0x0004
        /*0024*/ 	.byte	0x00, 0xf0, 0x05, 0x00


	//----- nvinfo : EIATTR_KPARAM_INFO
	.align		4
.L_953:
        /*0028*/ 	.byte	0x04, 0x17
        /*002a*/ 	.short	(.L_955 - .L_954)
.L_954:
        /*002c*/ 	.word	0x00000000
        /*0030*/ 	.short	0x0000
        /*0032*/ 	.short	0x0000
        /*0034*/ 	.byte	0x00, 0xf0, 0x11, 0x00


	//----- nvinfo : EIATTR_SPARSE_MMA_MASK
	.align		4
.L_955:
        /*0038*/ 	.byte	0x03, 0x50
        /*003a*/ 	.short	0x0000


	//----- nvinfo : EIATTR_MAXREG_COUNT
	.align		4
        /*003c*/ 	.byte	0x03, 0x1b
        /*003e*/ 	.short	0x00ff


	//----- nvinfo : EIATTR_MERCURY_ISA_VERSION
	.align		4
        /*0040*/ 	.byte	0x03, 0x5f
        /*0042*/ 	.short	0x0101


	//----- nvinfo : EIATTR_EXIT_INSTR_OFFSETS
	.align		4
        /*0044*/ 	.byte	0x04, 0x1c
        /*0046*/ 	.short	(.L_957 - .L_956)


	//   ....[0]....
.L_956:
        /*0048*/ 	.word	0x00001410


	//   ....[1]....
        /*004c*/ 	.word	0x000034e0


	//   ....[2]....
        /*0050*/ 	.word	0x00003530


	//----- nvinfo : EIATTR_MAX_THREADS
	.align		4
.L_957:
        /*0054*/ 	.byte	0x04, 0x05
        /*0056*/ 	.short	(.L_959 - .L_958)
.L_958:
        /*0058*/ 	.word	0x00000080
        /*005c*/ 	.word	0x00000001
        /*0060*/ 	.word	0x00000001


	//----- nvinfo : EIATTR_CRS_STACK_SIZE
	.align		4
.L_959:
        /*0064*/ 	.byte	0x04, 0x1e
        /*0066*/ 	.short	(.L_961 - .L_960)
.L_960:
        /*0068*/ 	.word	0x00000000


	//----- nvinfo : EIATTR_CBANK_PARAM_SIZE
	.align		4
.L_961:
        /*006c*/ 	.byte	0x03, 0x19
        /*006e*/ 	.short	0x0020


	//----- nvinfo : EIATTR_PARAM_CBANK
	.align		4
        /*0070*/ 	.byte	0x04, 0x0a
        /*0072*/ 	.short	(.L_963 - .L_962)
	.align		4
.L_962:
        /*0074*/ 	.word	index@(.nv.constant0._ZN2at6native29vectorized_elementwise_kernelILi2EZZZNS0_26GeluBackwardCUDAKernelImplERNS_18TensorIteratorBaseENS0_8GeluTypeEENKUlvE0_clEvENKUlvE1_clEvEUlN3c104HalfES8_E_St5arrayIPcLm3EEEEviT0_T1_)
        /*0078*/ 	.short	0x0210
        /*007a*/ 	.short	0x0020


	//----- nvinfo : EIATTR_SW_WAR
	.align		4
.L_963:
        /*007c*/ 	.byte	0x04, 0x36
        /*007e*/ 	.short	(.L_965 - .L_964)
.L_964:
        /*0080*/ 	.word	0x00000008
.L_965:


//--------------------- .nv.info._ZN2at6native29vectorized_elementwise_kernelILi4EZZZNS0_26GeluBackwardCUDAKernelImplERNS_18TensorIteratorBaseENS0_8GeluTypeEENKUlvE0_clEvENKUlvE1_clEvEUlN3c104HalfES8_E_St5arrayIPcLm3EEEEviT0_T1_ --------------------------
	.section	.nv.info._ZN2at6native29vectorized_elementwise_kernelILi4EZZZNS0_26GeluBackwardCUDAKernelImplERNS_18TensorIteratorBaseENS0_8GeluTypeEENKUlvE0_clEvENKUlvE1_clEvEUlN3c104HalfES8_E_St5arrayIPcLm3EEEEviT0_T1_,"",@"SHT_CUDA_INFO"
	.sectionflags	@""
	.align	4


	//----- nvinfo : EIATTR_CUDA_API_VERSION
	.align		4
        /*0000*/ 	.byte	0x04, 0x37
        /*0002*/ 	.short	(.L_967 - .L_966)
.L_966:
        /*0004*/ 	.word	0x00000082


	//----- nvinfo : EIATTR_KPARAM_INFO
	.align		4
.L_967:
        /*0008*/ 	.byte	0x04, 0x17
        /*000a*/ 	.short	(.L_969 - .L_968)
.L_968:
        /*000c*/ 	.word	0x00000000
        /*0010*/ 	.short	0x0002
        /*0012*/ 	.short	0x0008
        /*0014*/ 	.byte	0x00, 0xf0, 0x61, 0x00


	//----- nvinfo : EIATTR_KPARAM_INFO
	.align		4
.L_969:
        /*0018*/ 	.byte	0x04, 0x17
        /*001a*/ 	.short	(.L_971 - .L_970)
.L_970:
        /*001c*/ 	.word	0x00000000
        /*0020*/ 	.short	0x0001
        /*0022*/ 	.short	0x0004
        /*0024*/ 	.byte	0x00, 0xf0, 0x05, 0x00


	//----- nvinfo : EIATTR_KPARAM_INFO
	.align		4
.L_971:
        /*0028*/ 	.byte	0x04, 0x17
        /*002a*/ 	.short	(.L_973 - .L_972)
.L_972:
        /*002c*/ 	.word	0x00000000
        /*0030*/ 	.short	0x0000
        /*0032*/ 	.short	0x0000
        /*0034*/ 	.byte	0x00, 0xf0, 0x11, 0x00


	//----- nvinfo : EIATTR_SPARSE_MMA_MASK
	.align		4
.L_973:
        /*0038*/ 	.byte	0x03, 0x50
        /*003a*/ 	.short	0x0000


	//----- nvinfo : EIATTR_MAXREG_COUNT
	.align		4
        /*003c*/ 	.byte	0x03, 0x1b
        /*003e*/ 	.short	0x00ff


	//----- nvinfo : EIATTR_MERCURY_ISA_VERSION
	.align		4
        /*0040*/ 	.byte	0x03, 0x5f
        /*0042*/ 	.short	0x0101


	//----- nvinfo : EIATTR_EXIT_INSTR_OFFSETS
	.align		4
        /*0044*/ 	.byte	0x04, 0x1c
        /*0046*/ 	.short	(.L_975 - .L_974)


	//   ....[0]....
.L_974:
        /*0048*/ 	.word	0x000013b0


	//   ....[1]....
        /*004c*/ 	.word	0x00003480


	//   ....[2]....
        /*0050*/ 	.word	0x000034d0


	//----- nvinfo : EIATTR_MAX_THREADS
	.align		4
.L_975:
        /*0054*/ 	.byte	0x04, 0x05
        /*0056*/ 	.short	(.L_977 - .L_976)
.L_976:
        /*0058*/ 	.word	0x00000080
        /*005c*/ 	.word	0x00000001
        /*0060*/ 	.word	0x00000001


	//----- nvinfo : EIATTR_CRS_STACK_SIZE
	.align		4
.L_977:
        /*0064*/ 	.byte	0x04, 0x1e
        /*0066*/ 	.short	(.L_979 - .L_978)
.L_978:
        /*0068*/ 	.word	0x00000000


	//----- nvinfo : EIATTR_CBANK_PARAM_SIZE
	.align		4
.L_979:
        /*006c*/ 	.byte	0x03, 0x19
        /*006e*/ 	.short	0x0020


	//----- nvinfo : EIATTR_PARAM_CBANK
	.align		4
        /*0070*/ 	.byte	0x04, 0x0a
        /*0072*/ 	.short	(.L_981 - .L_980)
	.align		4
.L_980:
        /*0074*/ 	.word	index@(.nv.constant0._ZN2at6native29vectorized_elementwise_kernelILi4EZZZNS0_26GeluBackwardCUDAKernelImplERNS_18TensorIteratorBaseENS0_8GeluTypeEENKUlvE0_clEvENKUlvE1_clEvEUlN3c104HalfES8_E_St5arrayIPcLm3EEEEviT0_T1_)
        /*0078*/ 	.short	0x0210
        /*007a*/ 	.short	0x0020


	//----- nvinfo : EIATTR_SW_WAR
	.align		4
.L_981:
        /*007c*/ 	.byte	0x04, 0x36
        /*007e*/ 	.short	(.L_983 - .L_982)
.L_982:
        /*0080*/ 	.word	0x00000008
.L_983:


//--------------------- .nv.info._ZN2at6native29vectorized_elementwise_kernelILi8EZZZNS0_26GeluBackwardCUDAKernelImplERNS_18TensorIteratorBaseENS0_8GeluTypeEENKUlvE0_clEvENKUlvE1_clEvEUlN3c104HalfES8_E_St5arrayIPcLm3EEEEviT0_T1_ --------------------------
	.section	.nv.info._ZN2at6native29vectorized_elementwise_kernelILi8EZZZNS0_26GeluBackwardCUDAKernelImplERNS_18TensorIteratorBaseENS0_8GeluTypeEENKUlvE0_clEvENKUlvE1_clEvEUlN3c104HalfES8_E_St5arrayIPcLm3EEEEviT0_T1_,"",@"SHT_CUDA_INFO"
	.sectionflags	@""
	.align	4


	//----- nvinfo : EIATTR_CUDA_API_VERSION
	.align		4
        /*0000*/ 	.byte	0x04, 0x37
        /*0002*/ 	.short	(.L_985 - .L_984)
.L_984:
        /*0004*/ 	.word	0x00000082


	//----- nvinfo : EIATTR_KPARAM_INFO
	.align		4
.L_985:
        /*0008*/ 	.byte	0x04, 0x17
        /*000a*/ 	.short	(.L_987 - .L_986)
.L_986:
        /*000c*/ 	.word	0x00000000
        /*0010*/ 	.short	0x0002
        /*0012*/ 	.short	0x0008
        /*0014*/ 	.byte	0x00, 0xf0, 0x61, 0x00


	//----- nvinfo : EIATTR_KPARAM_INFO
	.align		4
.L_987:
        /*0018*/ 	.byte	0x04, 0x17
        /*001a*/ 	.short	(.L_989 - .L_988)
.L_988:
        /*001c*/ 	.word	0x00000000
        /*0020*/ 	.short	0x0001
        /*0022*/ 	.short	0x0004
        /*0024*/ 	.byte	0x00, 0xf0, 0x05, 0x00


	//----- nvinfo : EIATTR_KPARAM_INFO
	.align		4
.L_989:
        /*0028*/ 	.byte	0x04, 0x17
        /*002a*/ 	.short	(.L_991 - .L_990)
.L_990:
        /*002c*/ 	.word	0x00000000
        /*0030*/ 	.short	0x0000
        /*0032*/ 	.short	0x0000
        /*0034*/ 	.byte	0x00, 0xf0, 0x11, 0x00


	//----- nvinfo : EIATTR_SPARSE_MMA_MASK
	.align		4
.L_991:
        /*0038*/ 	.byte	0x03, 0x50
        /*003a*/ 	.short	0x0000


	//----- nvinfo : EIATTR_MAXREG_COUNT
	.align		4
        /*003c*/ 	.byte	0x03, 0x1b
        /*003e*/ 	.short	0x00ff


	//----- nvinfo : EIATTR_MERCURY_ISA_VERSION
	.align		4
        /*0040*/ 	.byte	0x03, 0x5f
        /*0042*/ 	.short	0x0101


	//----- nvinfo : EIATTR_EXIT_INSTR_OFFSETS
	.align		4
        /*0044*/ 	.byte	0x04, 0x1c
        /*0046*/ 	.short	(.L_993 - .L_992)


	//   ....[0]....
.L_992:
        /*0048*/ 	.word	0x00001380


	//   ....[1]....
        /*004c*/ 	.word	0x00003450


	//   ....[2]....
        /*0050*/ 	.word	0x000034a0


	//----- nvinfo : EIATTR_MAX_THREADS
	.align		4
.L_993:
        /*0054*/ 	.byte	0x04, 0x05
        /*0056*/ 	.short	(.L_995 - .L_994)
.L_994:
        /*0058*/ 	.word	0x00000080
        /*005c*/ 	.word	0x00000001
        /*0060*/ 	.word	0x00000001


	//----- nvinfo : EIATTR_CRS_STACK_SIZE
	.align		4
.L_995:
        /*0064*/ 	.byte	0x04, 0x1e
        /*0066*/ 	.short	(.L_997 - .L_996)
.L_996:
        /*0068*/ 	.word	0x00000000


	//----- nvinfo : EIATTR_CBANK_PARAM_SIZE
	.align		4
.L_997:
        /*006c*/ 	.byte	0x03, 0x19
        /*006e*/ 	.short	0x0020


	//----- nvinfo : EIATTR_PARAM_CBANK
	.align		4
        /*0070*/ 	.byte	0x04, 0x0a
        /*0072*/ 	.short	(.L_999 - .L_998)
	.align		4
.L_998:
        /*0074*/ 	.word	index@(.nv.constant0._ZN2at6native29vectorized_elementwise_kernelILi8EZZZNS0_26GeluBackwardCUDAKernelImplERNS_18TensorIteratorBaseENS0_8GeluTypeEENKUlvE0_clEvENKUlvE1_clEvEUlN3c104HalfES8_E_St5arrayIPcLm3EEEEviT0_T1_)
        /*0078*/ 	.short	0x0210
        /*007a*/ 	.short	0x0020


	//----- nvinfo : EIATTR_SW_WAR
	.align		4
.L_999:
        /*007c*/ 	.byte	0x04, 0x36
        /*007e*/ 	.short	(.L_1001 - .L_1000)
.L_1000:
        /*0080*/ 	.word	0x00000008
.L_1001:


//--------------------- .nv.info._ZN2at6native18elementwise_kernelILi128ELi4EZNS0_15gpu_kernel_implIZZZNS0_26GeluBackwardCUDAKernelImplERNS_18TensorIteratorBaseENS0_8GeluTypeEENKUlvE0_clEvENKUlvE0_clEvEUlffE_EEvS4_RKT_EUliE_EEviT1_ --------------------------
	.section	.nv.info._ZN2at6native18elementwise_kernelILi128ELi4EZNS0_15gpu_kernel_implIZZZNS0_26GeluBackwardCUDAKernelImplERNS_18TensorIteratorBaseENS0_8GeluTypeEENKUlvE0_clEvENKUlvE0_clEvEUlffE_EEvS4_RKT_EUliE_EEviT1_,"",@"SHT_CUDA_INFO"
	.sectionflags	@""
	.align	4


	//----- nvinfo : EIATTR_CUDA_API_VERSION
	.align		4
        /*0000*/ 	.byte	0x04, 0x37
        /*0002*/ 	.short	(.L_1003 - .L_1002)
.L_1002:
        /*0004*/ 	.word	0x00000082


	//----- nvinfo : EIATTR_KPARAM_INFO
	.align		4
.L_1003:
        /*0008*/ 	.byte	0x04, 0x17
        /*000a*/ 	.short	(.L_1005 - .L_1004)
.L_1004:
        /*000c*/ 	.word	0x00000000
        /*0010*/ 	.short	0x0001
        /*0012*/ 	.short	0x0008
        /*0014*/ 	.byte	0x00, 0xf0, 0x21, 0x0a


	//----- nvinfo : EIATTR_KPARAM_INFO
	.align		4
.L_1005:
        /*0018*/ 	.byte	0x04, 0x17
        /*001a*/ 	.short	(.L_1007 - .L_1006)
.L_1006:
        /*001c*/ 	.word	0x00000000
        /*0020*/ 	.short	0x0000
        /*0022*/ 	.short	0x0000
        /*0024*/ 	.byte	0x00, 0xf0, 0x11, 0x00


	//----- nvinfo : EIATTR_SPARSE_MMA_MASK
	.align		4
.L_1007:
        /*0028*/ 	.byte	0x03, 0x50
        /*002a*/ 	.short	0x0000


	//----- nvinfo : EIATTR_MAXREG_COUNT
	.align		4
        /*002c*/ 	.byte	0x03, 0x1b
        /*002e*/ 	.short	0x0080


	//----- nvinfo : EIATTR_EXTERNS
	.align		4
        /*0030*/ 	.byte	0x04, 0x0f
        /*0032*/ 	.short	(.L_1009 - .L_1008)


	//   ....[0]....
	.align		4
.L_1008:
        /*0034*/ 	.word	index@(__assertfail)


	//----- nvinfo : EIATTR_MERCURY_ISA_VERSION
	.align		4
.L_1009:
        /*0038*/ 	.byte	0x03, 0x5f
        /*003a*/ 	.short	0x0101


	//----- nvinfo : EIATTR_SYSCALL_OFFSETS
	.align		4
        /*003c*/ 	.byte	0x04, 0x46
        /*003e*/ 	.short	(.L_1011 - .L_1010)


	//   ....[0]....
.L_1010:
        /*0040*/ 	.word	0x000024b0


	//   ....[1]....
        /*0044*/ 	.word	0x000032d0


	//   ....[2]....
        /*0048*/ 	.word	0x000043b0


	//   ....[3]....
        /*004c*/ 	.word	0x00006870


	//   ....[4]....
        /*0050*/ 	.word	0x00007690


	//   ....[5]....
        /*0054*/ 	.word	0x00008770


	//   ....[6]....
        /*0058*/ 	.word	0x0000ac20


	//   ....[7]....
        /*005c*/ 	.word	0x0000ba40


	//   ....[8]....
        /*0060*/ 	.word	0x0000cb20


	//   ....[9]....
        /*0064*/ 	.word	0x0000efc0


	//   ....[10]....
        /*0068*/ 	.word	0x0000fde0


	//   ....[11]....
        /*006c*/ 	.word	0x00010ec0


	//----- nvinfo : EIATTR_EXIT_INSTR_OFFSETS
	.align		4
.L_1011:
        /*0070*/ 	.byte	0x04, 0x1c
        /*0072*/ 	.short	(.L_1013 - .L_1012)


	//   ....[0]....
.L_1012:
        /*0074*/ 	.word	0x0000cbd0


	//   ....[1]....
        /*0078*/ 	.word	0x000101e0


	//   ....[2]....
        /*007c*/ 	.word	0x00010220


	//   ....[3]....
        /*0080*/ 	.word	0x000102b0


	//   ....[4]....
        /*0084*/ 	.word	0x000102e0


	//   ....[5]....
        /*0088*/ 	.word	0x00010310


	//   ....[6]....
        /*008c*/ 	.word	0x00010390


	//   ....[7]....
        /*0090*/ 	.word	0x000103c0


	//   ....[8]....
        /*0094*/ 	.word	0x00010450


	//   ....[9]....
        /*0098*/ 	.word	0x00010490


	//   ....[10]....
        /*009c*/ 	.word	0x000104d0


	//   ....[11]....
        /*00a0*/ 	.word	0x00010590


	//   ....[12]....
        /*00a4*/ 	.word	0x000105e0


	//   ....[13]....
        /*00a8*/ 	.word	0x00010760


	//   ....[14]....
        /*00ac*/ 	.word	0x000108b0


	//   ....[15]....
        /*00b0*/ 	.word	0x000108e0


	//   ....[16]....
        /*00b4*/ 	.word	0x00010990


	//   ....[17]....
        /*00b8*/ 	.word	0x00010b00


	//   ....[18]....
        /*00bc*/ 	.word	0x00010c70


	//   ....[19]....
        /*00c0*/ 	.word	0x00010dc0


	//   ....[20]....
        /*00c4*/ 	.word	0x00010ed0


	//   ....[21]....
        /*00c8*/ 	.word	0x00010f00


	//   ....[22]....
        /*00cc*/ 	.word	0x00010f30


	//----- nvinfo : EIATTR_MAX_THREADS
	.align		4
.L_1013:
        /*00d0*/ 	.byte	0x04, 0x05
        /*00d2*/ 	.short	(.L_1015 - .L_1014)
.L_1014:
        /*00d4*/ 	.word	0x00000080
        /*00d8*/ 	.word	0x00000001
        /*00dc*/ 	.word	0x00000001


	//----- nvinfo : EIATTR_CRS_STACK_SIZE
	.align		4
.L_1015:
        /*00e0*/ 	.byte	0x04, 0x1e
        /*00e2*/ 	.short	(.L_1017 - .L_1016)
.L_1016:
        /*00e4*/ 	.word	0x00000000


	//----- nvinfo : EIATTR_CBANK_PARAM_SIZE
	.align		4
.L_1017:
        /*00e8*/ 	.byte	0x03, 0x19
        /*00ea*/ 	.short	0x0290


	//----- nvinfo : EIATTR_PARAM_CBANK
	.align		4
        /*00ec*/ 	.byte	0x04, 0x0a
        /*00ee*/ 	.short	(.L_1019 - .L_1018)
	.align		4
.L_1018:
        /*00f0*/ 	.word	index@(.nv.constant0._ZN2at6native18elementwise_kernelILi128ELi4EZNS0_15gpu_kernel_implIZZZNS0_26GeluBackwardCUDAKernelImplERNS_18TensorIteratorBaseENS0_8GeluTypeEENKUlvE0_clEvENKUlvE0_clEvEUlffE_EEvS4_RKT_EUliE_EEviT1_)
        /*00f4*/ 	.short	0x0210
        /*00f6*/ 	.short	0x0290


	//----- nvinfo : EIATTR_SW_WAR
	.align		4
.L_1019:
        /*00f8*/ 	.byte	0x04, 0x36
        /*00fa*/ 	.short	(.L_1021 - .L_1020)
.L_1020:
        /*00fc*/ 	.word	0x00000008
.L_1021:


//--------------------- .nv.info._ZN2at6native27unrolled_elementwise_kernelIZZZNS0_26GeluBackwardCUDAKernelImplERNS_18TensorIteratorBaseENS0_8GeluTypeEENKUlvE0_clEvENKUlvE0_clEvEUlffE_St5arrayIPcLm3EELi4E23TrivialOffsetCalculatorILi2EjESB_ILi1EjENS0_6memory12LoadWithCastILi2EEENSE_13StoreWithCastILi1EEEEEviT_T0_T2_T3_T4_T5_ --------------------------
	.section	.nv.info._ZN2at6native27unrolled_elementwise_kernelIZZZNS0_26GeluBackwardCUDAKernelImplERNS_18TensorIteratorBaseENS0_8GeluTypeEENKUlvE0_clEvENKUlvE0_clEvEUlffE_St5arrayIPcLm3EELi4E23TrivialOffsetCalculatorILi2EjESB_ILi1EjENS0_6memory12LoadWithCastILi2EEENSE_13StoreWithCastILi1EEEEEviT_T0_T2_T3_T4_T5_,"",@"SHT_CUDA_INFO"
	.sectionflags	@""
	.align	4


	//----- nvinfo : EIATTR_CUDA_API_VERSION
	.align		4
        /*0000*/ 	.byte	0x04, 0x37
        /*0002*/ 	.short	(.L_1023 - .L_1022)
.L_1022:
        /*0004*/ 	.word	0x00000082


	//----- nvinfo : EIATTR_KPARAM_INFO
	.align		4
.L_1023:
        /*0008*/ 	.byte	0x04, 0x17
        /*000a*/ 	.short	(.L_1025 - .L_1024)
.L_1024:
        /*000c*/ 	.word	0x00000000
        /*0010*/ 	.short	0x0006
        /*0012*/ 	.short	0x0030
        /*0014*/ 	.byte	0x00, 0xf0, 0x21, 0x00


	//----- nvinfo : EIATTR_KPARAM_INFO
	.align		4
.L_1025:
        /*0018*/ 	.byte	0x04, 0x17
        /*001a*/ 	.short	(.L_1027 - .L_1026)
.L_1026:
        /*001c*/ 	.word	0x00000000
        /*0020*/ 	.short	0x0005
        /*0022*/ 	.short	0x0024
        /*0024*/ 	.byte	0x00, 0xf0, 0x31, 0x00


	//----- nvinfo : EIATTR_KPARAM_INFO
	.align		4
.L_1027:
        /*0028*/ 	.byte	0x04, 0x17
        /*002a*/ 	.short	(.L_1029 - .L_1028)
.L_1028:
        /*002c*/ 	.word	0x00000000
        /*0030*/ 	.short	0x0004
        /*0032*/ 	.short	0x0021
        /*0034*/ 	.byte	0x00, 0xf0, 0x05, 0x00


	//----- nvinfo : EIATTR_KPARAM_INFO
	.align		4
.L_1029:
        /*0038*/ 	.byte	0x04, 0x17
        /*003a*/ 	.short	(.L_1031 - .L_1030)
.L_1030:
        /*003c*/ 	.word	0x00000000
        /*0040*/ 	.short	0x0003
        /*0042*/ 	.short	0x0020
        /*0044*/ 	.byte	0x00, 0xf0, 0x05, 0x00


	//----- nvinfo : EIATTR_KPARAM_INFO
	.align		4
.L_1031:
        /*0048*/ 	.byte	0x04, 0x17
        /*004a*/ 	.short	(.L_1033 - .L_1032)
.L_1032:
        /*004c*/ 	.word	0x00000000
        /*0050*/ 	.short	0x0002
        /*0052*/ 	.short	0x0008
        /*0054*/ 	.byte	0x00, 0xf0, 0x61, 0x00


	//----- nvinfo : EIATTR_KPARAM_INFO
	.align		4
.L_1033:
        /*0058*/ 	.byte	0x04, 0x17
        /*005a*/ 	.short	(.L_1035 - .L_1034)
.L_1034:
        /*005c*/ 	.word	0x00000000
        /*0060*/ 	.short	0x0001
        /*0062*/ 	.short	0x0004
        /*0064*/ 	.byte	0x00, 0xf0, 0x05, 0x00


	//----- nvinfo : EIATTR_KPARAM_INFO
	.align		4
.L_1035:
        /*0068*/ 	.byte	0x04, 0x17
        /*006a*/ 	.short	(.L_1037 - .L_1036)
.L_1036:
        /*006c*/ 	.word	0x00000000
        /*0070*/ 	.short	0x0000
        /*0072*/ 	.short	0x0000
        /*0074*/ 	.byte	0x00, 0xf0, 0x11, 0x00


	//----- nvinfo : EIATTR_SPARSE_MMA_MASK
	.align		4
.L_1037:
        /*0078*/ 	.byte	0x03, 0x50
        /*007a*/ 	.short	0x0000


	//----- nvinfo : EIATTR_MAXREG_COUNT
	.align		4
        /*007c*/ 	.byte	0x03, 0x1b
        /*007e*/ 	.short	0x00ff


	//----- nvinfo : EIATTR_EXTERNS
	.align		4
        /*0080*/ 	.byte	0x04, 0x0f
        /*0082*/ 	.short	(.L_1039 - .L_1038)


	//   ....[0]....
	.align		4
.L_1038:
        /*0084*/ 	.word	index@(__assertfail)


	//----- nvinfo : EIATTR_MERCURY_ISA_VERSION
	.align		4
.L_1039:
        /*0088*/ 	.byte	0x03, 0x5f
        /*008a*/ 	.short	0x0101


	//----- nvinfo : EIATTR_SYSCALL_OFFSETS
	.align		4
        /*008c*/ 	.byte	0x04, 0x46
        /*008e*/ 	.short	(.L_1041 - .L_1040)


	//   ....[0]....
.L_1040:
        /*0090*/ 	.word	0x00000e90


	//   ....[1]....
        /*0094*/ 	.word	0x00001cc0


	//   ....[2]....
        /*0098*/ 	.word	0x00002b70


	//   ....[3]....
        /*009c*/ 	.word	0x000039a0


	//   ....[4]....
        /*00a0*/ 	.word	0x00004850


	//   ....[5]....
        /*00a4*/ 	.word	0x00005690


	//   ....[6]....
        /*00a8*/ 	.word	0x00006530


	//   ....[7]....
        /*00ac*/ 	.word	0x00007340


	//   ....[8]....
        /*00b0*/ 	.word	0x00008e70


	//   ....[9]....
        /*00b4*/ 	.word	0x00009d70


	//   ....[10]....
        /*00b8*/ 	.word	0x0000ac30


	//   ....[11]....
        /*00bc*/ 	.word	0x0000baf0


	//----- nvinfo : EIATTR_EXIT_INSTR_OFFSETS
	.align		4
.L_1041:
        /*00c0*/ 	.byte	0x04, 0x1c
        /*00c2*/ 	.short	(.L_1043 - .L_1042)


	//   ....[0]....
.L_1042:
        /*00c4*/ 	.word	0x0000acd0


	//   ....[1]....
        /*00c8*/ 	.word	0x0000ae10


	//   ....[2]....
        /*00cc*/ 	.word	0x0000ae50


	//   ....[3]....
        /*00d0*/ 	.word	0x0000aee0


	//   ....[4]....
        /*00d4*/ 	.word	0x0000af10


	//   ....[5]....
        /*00d8*/ 	.word	0x0000af40


	//   ....[6]....
        /*00dc*/ 	.word	0x0000afc0


	//   ....[7]....
        /*00e0*/ 	.word	0x0000aff0


	//   ....[8]....
        /*00e4*/ 	.word	0x0000b080


	//   ....[9]....
        /*00e8*/ 	.word	0x0000b0c0


	//   ....[10]....
        /*00ec*/ 	.word	0x0000b100


	//   ....[11]....
        /*00f0*/ 	.word	0x0000b1c0


	//   ....[12]....
        /*00f4*/ 	.word	0x0000b210


	//   ....[13]....
        /*00f8*/ 	.word	0x0000b390


	//   ....[14]....
        /*00fc*/ 	.word	0x0000b4e0


	//   ....[15]....
        /*0100*/ 	.word	0x0000b510


	//   ....[16]....
        /*0104*/ 	.word	0x0000b5c0


	//   ....[17]....
        /*0108*/ 	.word	0x0000b730


	//   ....[18]....
        /*010c*/ 	.word	0x0000b8a0


	//   ....[19]....
        /*0110*/ 	.word	0x0000b9f0


	//   ....[20]....
        /*0114*/ 	.word	0x0000bb00


	//   ....[21]....
        /*0118*/ 	.word	0x0000bb30


	//   ....[22]....
        /*011c*/ 	.word	0x0000bb60


	//----- nvinfo : EIATTR_MAX_THREADS
	.align		4
.L_1043:
        /*0120*/ 	.byte	0x04, 0x05
        /*0122*/ 	.short	(.L_1045 - .L_1044)
.L_1044:
        /*0124*/ 	.word	0x00000080
        /*0128*/ 	.word	0x00000001
        /*012c*/ 	.word	0x00000001


	//----- nvinfo : EIATTR_CRS_STACK_SIZE
	.align		4
.L_1045:
        /*0130*/ 	.byte	0x04, 0x1e
        /*0132*/ 	.short	(.L_1047 - .L_1046)
.L_1046:
        /*0134*/ 	.word	0x00000000


	//----- nvinfo : EIATTR_CBANK_PARAM_SIZE
	.align		4
.L_1047:
        /*0138*/ 	.byte	0x03, 0x19
        /*013a*/ 	.short	0x0038


	//----- nvinfo : EIATTR_PARAM_CBANK
	.align		4
        /*013c*/ 	.byte	0x04, 0x0a
        /*013e*/ 	.short	(.L_1049 - .L_1048)
	.align		4
.L_1048:
        /*0140*/ 	.word	index@(.nv.constant0._ZN2at6native27unrolled_elementwise_kernelIZZZNS0_26GeluBackwardCUDAKernelImplERNS_18TensorIteratorBaseENS0_8GeluTypeEENKUlvE0_clEvENKUlvE0_clEvEUlffE_St5arrayIPcLm3EELi4E23TrivialOffsetCalculatorILi2EjESB_ILi1EjENS0_6memory12LoadWithCastILi2EEENSE_13StoreWithCastILi1EEEEEviT_T0_T2_T3_T4_T5_)
        /*0144*/ 	.short	0x0210
        /*0146*/ 	.short	0x0038


	//----- nvinfo : EIATTR_SW_WAR
	.align		4
.L_1049:
        /*0148*/ 	.byte	0x04, 0x36
        /*014a*/ 	.short	(.L_1051 - .L_1050)
.L_1050:
        /*014c*/ 	.word	0x00000008
.L_1051:


//--------------------- .nv.info._ZN2at6native18elementwise_kernelILi128ELi2EZNS0_22gpu_kernel_impl_nocastIZZZNS0_26GeluBackwardCUDAKernelImplERNS_18TensorIteratorBaseENS0_8GeluTypeEENKUlvE0_clEvENKUlvE0_clEvEUlffE_EEvS4_RKT_EUliE_EEviT1_ --------------------------
	.section	.nv.info._ZN2at6native18elementwise_kernelILi128ELi2EZNS0_22gpu_kernel_impl_nocastIZZZNS0_26GeluBackwardCUDAKernelImplERNS_18TensorIteratorBaseENS0_8GeluTypeEENKUlvE0_clEvENKUlvE0_clEvEUlffE_EEvS4_RKT_EUliE_EEviT1_,"",@"SHT_CUDA_INFO"
	.sectionflags	@""
	.align	4


	//----- nvinfo : EIATTR_CUDA_API_VERSION
	.align		4
        /*0000*/ 	.byte	0x04, 0x37
        /*0002*/ 	.short	(.L_1053 - .L_1052)
.L_1052:
        /*0004*/ 	.word	0x00000082


	//----- nvinfo : EIATTR_KPARAM_INFO
	.align		4
.L_1053:
        /*0008*/ 	.byte	0x04, 0x17
        /*000a*/ 	.short	(.L_1055 - .L_1054)
.L_1054:
        /*000c*/ 	.word	0x00000000
        /*0010*/ 	.short	0x0001
        /*0012*/ 	.short	0x0008
        /*0014*/ 	.byte	0x00, 0xf0, 0x21, 0x0a


	//----- nvinfo : EIATTR_KPARAM_INFO
	.align		4
.L_1055:
        /*0018*/ 	.byte	0x04, 0x17
        /*001a*/ 	.short	(.L_1057 - .L_1056)
.L_1056:
        /*001c*/ 	.word	0x00000000
        /*0020*/ 	.short	0x0000
        /*0022*/ 	.short	0x0000
        /*0024*/ 	.byte	0x00, 0xf0, 0x11, 0x00


	//----- nvinfo : EIATTR_SPARSE_MMA_MASK
	.align		4
.L_1057:
        /*0028*/ 	.byte	0x03, 0x50
        /*002a*/ 	.short	0x0000


	//----- nvinfo : EIATTR_MAXREG_COUNT
	.align		4
        /*002c*/ 	.byte	0x03, 0x1b
        /*002e*/ 	.short	0x0080


	//----- nvinfo : EIATTR_MERCURY_ISA_VERSION
	.align		4
        /*0030*/ 	.byte	0x03, 0x5f
        /*0032*/ 	.short	0x0101


	//----- nvinfo : EIATTR_EXIT_INSTR_OFFSETS
	.align		4
        /*0034*/ 	.byte	0x04, 0x1c
        /*0036*/ 	.short	(.L_1059 - .L_1058)


	//   ....[0]....
.L_1058:
        /*0038*/ 	.word	0x00001a30


	//   ....[1]....
        /*003c*/ 	.word	0x00003390


	//----- nvinfo : EIATTR_MAX_THREADS
	.align		4
.L_1059:
        /*0040*/ 	.byte	0x04, 0x05
        /*0042*/ 	.short	(.L_1061 - .L_1060)
.L_1060:
        /*0044*/ 	.word	0x00000080
        /*0048*/ 	.word	0x00000001
        /*004c*/ 	.word	0x00000001


	//----- nvinfo : EIATTR_CRS_STACK_SIZE
	.align		4
.L_1061:
        /*0050*/ 	.byte	0x04, 0x1e
        /*0052*/ 	.short	(.L_1063 - .L_1062)
.L_1062:
        /*0054*/ 	.word	0x00000000


	//----- nvinfo : EIATTR_CBANK_PARAM_SIZE
	.align		4
.L_1063:
        /*0058*/ 	.byte	0x03, 0x19
        /*005a*/ 	.short	0x0290


	//----- nvinfo : EIATTR_PARAM_CBANK
	.align		4
        /*005c*/ 	.byte	0x04, 0x0a
        /*005e*/ 	.short	(.L_1065 - .L_1064)
	.align		4
.L_1064:
        /*0060*/ 	.word	index@(.nv.constant0._ZN2at6native18elementwise_kernelILi128ELi2EZNS0_22gpu_kernel_impl_nocastIZZZNS0_26GeluBackwardCUDAKernelImplERNS_18TensorIteratorBaseENS0_8GeluTypeEENKUlvE0_clEvENKUlvE0_clEvEUlffE_EEvS4_RKT_EUliE_EEviT1_)
        /*0064*/ 	.short	0x0210
        /*0066*/ 	.short	0x0290


	//----- nvinfo : EIATTR_SW_WAR
	.align		4
.L_1065:
        /*0068*/ 	.byte	0x04, 0x36
        /*006a*/ 	.short	(.L_1067 - .L_1066)
.L_1066:
        /*006c*/ 	.word	0x00000008
.L_1067:


//--------------------- .nv.info._ZN2at6native27unrolled_elementwise_kernelIZZZNS0_26GeluBackwardCUDAKernelImplERNS_18TensorIteratorBaseENS0_8GeluTypeEENKUlvE0_clEvENKUlvE0_clEvEUlffE_St5arrayIPcLm3EELi4E23TrivialOffsetCalculatorILi2EjESB_ILi1EjENS0_6memory15LoadWithoutCastENSE_16StoreWithoutCastEEEviT_T0_T2_T3_T4_T5_ --------------------------
	.section	.nv.info._ZN2at6native27unrolled_elementwise_kernelIZZZNS0_26GeluBackwardCUDAKernelImplERNS_18TensorIteratorBaseENS0_8GeluTypeEENKUlvE0_clEvENKUlvE0_clEvEUlffE_St5arrayIPcLm3EELi4E23TrivialOffsetCalculatorILi2EjESB_ILi1EjENS0_6memory15LoadWithoutCastENSE_16StoreWithoutCastEEEviT_T0_T2_T3_T4_T5_,"",@"SHT_CUDA_INFO"
	.sectionflags	@""
	.align	4


	//----- nvinfo : EIATTR_CUDA_API_VERSION
	.align		4
        /*0000*/ 	.byte	0x04, 0x37
        /*0002*/ 	.short	(.L_1069 - .L_1068)
.L_1068:
        /*0004*/ 	.word	0x00000082


	//----- nvinfo : EIATTR_KPARAM_INFO
	.align		4
.L_1069:
        /*0008*/ 	.byte	0x04, 0x17
        /*000a*/ 	.short	(.L_1071 - .L_1070)
.L_1070:
        /*000c*/ 	.word	0x00000000
        /*0010*/ 	.short	0x0006
        /*0012*/ 	.short	0x0023
        /*0014*/ 	.byte	0x00, 0xf0, 0x05, 0x00


	//----- nvinfo : EIATTR_KPARAM_INFO
	.align		4
.L_1071:
        /*0018*/ 	.byte	0x04, 0x17
        /*001a*/ 	.short	(.L_1073 - .L_1072)
.L_1072:
        /*001c*/ 	.word	0x00000000
        /*0020*/ 	.short	0x0005
        /*0022*/ 	.short	0x0022
        /*0024*/ 	.byte	0x00, 0xf0, 0x05, 0x00


	//----- nvinfo : EIATTR_KPARAM_INFO
	.align		4
.L_1073:
        /*0028*/ 	.byte	0x04, 0x17
        /*002a*/ 	.short	(.L_1075 - .L_1074)
.L_1074:
        /*002c*/ 	.word	0x00000000
        /*0030*/ 	.short	0x0004
        /*0032*/ 	.short	0x0021
        /*0034*/ 	.byte	0x00, 0xf0, 0x05, 0x00


	//----- nvinfo : EIATTR_KPARAM_INFO
	.align		4
.L_1075:
        /*0038*/ 	.byte	0x04, 0x17
        /*003a*/ 	.short	(.L_1077 - .L_1076)
.L_1076:
        /*003c*/ 	.word	0x00000000
        /*0040*/ 	.short	0x0003
        /*0042*/ 	.short	0x0020
        /*0044*/ 	.byte	0x00, 0xf0, 0x05, 0x00


	//----- nvinfo : EIATTR_KPARAM_INFO
	.align		4
.L_1077:
        /*0048*/ 	.byte	0x04, 0x17
        /*004a*/ 	.short	(.L_1079 - .L_1078)
.L_1078:
        /*004c*/ 	.word	0x00000000
        /*0050*/ 	.short	0x0002
        /*0052*/ 	.short	0x0008
        /*0054*/ 	.byte	0x00, 0xf0, 0x61, 0x00


	//----- nvinfo : EIATTR_KPARAM_INFO
	.align		4
.L_1079:
        /*0058*/ 	.byte	0x04, 0x17
        /*005a*/ 	.short	(.L_1081 - .L_1080)
.L_1080:
        /*005c*/ 	.word	0x00000000
        /*0060*/ 	.short	0x0001
        /*0062*/ 	.short	0x0004
        /*0064*/ 	.byte	0x00, 0xf0, 0x05, 0x00


	//----- nvinfo : EIATTR_KPARAM_INFO
	.align		4
.L_1081:
        /*0068*/ 	.byte	0x04, 0x17
        /*006a*/ 	.short	(.L_1083 - .L_1082)
.L_1082:
        /*006c*/ 	.word	0x00000000
        /*0070*/ 	.short	0x0000
        /*0072*/ 	.short	0x0000
        /*0074*/ 	.byte	0x00, 0xf0, 0x11, 0x00


	//----- nvinfo : EIATTR_SPARSE_MMA_MASK
	.align		4
.L_1083:
        /*0078*/ 	.byte	0x03, 0x50
        /*007a*/ 	.short	0x0000


	//----- nvinfo : EIATTR_MAXREG_COUNT
	.align		4
        /*007c*/ 	.byte	0x03, 0x1b
        /*007e*/ 	.short	0x00ff


	//----- nvinfo : EIATTR_MERCURY_ISA_VERSION
	.align		4
        /*0080*/ 	.byte	0x03, 0x5f
        /*0082*/ 	.short	0x0101


	//----- nvinfo : EIATTR_EXIT_INSTR_OFFSETS
	.align		4
        /*0084*/ 	.byte	0x04, 0x1c
        /*0086*/ 	.short	(.L_1085 - .L_1084)


	//   ....[0]....
.L_1084:
        /*0088*/ 	.word	0x00000f60


	//   ....[1]....
        /*008c*/ 	.word	0x00000fb0


	//----- nvinfo : EIATTR_MAX_THREADS
	.align		4
.L_1085:
        /*0090*/ 	.byte	0x04, 0x05
        /*0092*/ 	.short	(.L_1087 - .L_1086)
.L_1086:
        /*0094*/ 	.word	0x00000080
        /*0098*/ 	.word	0x00000001
        /*009c*/ 	.word	0x00000001


	//----- nvinfo : EIATTR_CRS_STACK_SIZE
	.align		4
.L_1087:
        /*00a0*/ 	.byte	0x04, 0x1e
        /*00a2*/ 	.short	(.L_1089 - .L_1088)
.L_1088:
        /*00a4*/ 	.word	0x00000000


	//----- nvinfo : EIATTR_CBANK_PARAM_SIZE
	.align		4
.L_1089:
        /*00a8*/ 	.byte	0x03, 0x19
        /*00aa*/ 	.short	0x0024


	//----- nvinfo : EIATTR_PARAM_CBANK
	.align		4
        /*00ac*/ 	.byte	0x04, 0x0a
        /*00ae*/ 	.short	(.L_1091 - .L_1090)
	.align		4
.L_1090:
        /*00b0*/ 	.word	index@(.nv.constant0._ZN2at6native27unrolled_elementwise_kernelIZZZNS0_26GeluBackwardCUDAKernelImplERNS_18TensorIteratorBaseENS0_8GeluTypeEENKUlvE0_clEvENKUlvE0_clEvEUlffE_St5arrayIPcLm3EELi4E23TrivialOffsetCalculatorILi2EjESB_ILi1EjENS0_6memory15LoadWithoutCastENSE_16StoreWithoutCastEEEviT_T0_T2_T3_T4_T5_)
        /*00b4*/ 	.short	0x0210
        /*00b6*/ 	.short	0x0024


	//----- nvinfo : EIATTR_SW_WAR
	.align		4
.L_1091:
        /*00b8*/ 	.byte	0x04, 0x36
        /*00ba*/ 	.short	(.L_1093 - .L_1092)
.L_1092:
        /*00bc*/ 	.word	0x00000008
.L_1093:


//--------------------- .nv.info._ZN2at6native29vectorized_elementwise_kernelILi2EZZZNS0_26GeluBackwardCUDAKernelImplERNS_18TensorIteratorBaseENS0_8GeluTypeEENKUlvE0_clEvENKUlvE0_clEvEUlffE_St5arrayIPcLm3EEEEviT0_T1_ --------------------------
	.section	.nv.info._ZN2at6native29vectorized_elementwise_kernelILi2EZZZNS0_26GeluBackwardCUDAKernelImplERNS_18TensorIteratorBaseENS0_8GeluTypeEENKUlvE0_clEvENKUlvE0_clEvEUlffE_St5arrayIPcLm3EEEEviT0_T1_,"",@"SHT_CUDA_INFO"
	.sectionflags	@""
	.align	4


	//----- nvinfo : EIATTR_CUDA_API_VERSION
	.align		4
        /*0000*/ 	.byte	0x04, 0x37
        /*0002*/ 	.short	(.L_1095 - .L_1094)
.L_1094:
        /*0004*/ 	.word	0x00000082


	//----- nvinfo : EIATTR_KPARAM_INFO
	.align		4
.L_1095:
        /*0008*/ 	.byte	0x04, 0x17
        /*000a*/ 	.short	(.L_1097 - .L_1096)
.L_1096:
        /*000c*/ 	.word	0x00000000
        /*0010*/ 	.short	0x0002
        /*0012*/ 	.short	0x0008
        /*0014*/ 	.byte	0x00, 0xf0, 0x61, 0x00


	//----- nvinfo : EIATTR_KPARAM_INFO
	.align		4
.L_1097:
        /*0018*/ 	.byte	0x04, 0x17
        /*001a*/ 	.short	(.L_1099 - .L_1098)
.L_1098:
        /*001c*/ 	.word	0x00000000
        /*0020*/ 	.short	0x0001
        /*0022*/ 	.short	0x0004
        /*0024*/ 	.byte	0x00, 0xf0, 0x05, 0x00


	//----- nvinfo : EIATTR_KPARAM_INFO
	.align		4
.L_1099:
        /*0028*/ 	.byte	0x04, 0x17
        /*002a*/ 	.short	(.L_1101 - .L_1100)
.L_1100:
        /*002c*/ 	.word	0x00000000
        /*0030*/ 	.short	0x0000
        /*0032*/ 	.short	0x0000
        /*0034*/ 	.byte	0x00, 0xf0, 0x11, 0x00


	//----- nvinfo : EIATTR_SPARSE_MMA_MASK
	.align		4
.L_1101:
        /*0038*/ 	.byte	0x03, 0x50
        /*003a*/ 	.short	0x0000


	//----- nvinfo : EIATTR_MAXREG_COUNT
	.align		4
        /*003c*/ 	.byte	0x03, 0x1b
        /*003e*/ 	.short	0x00ff


	//----- nvinfo : EIATTR_MERCURY_ISA_VERSION
	.align		4
        /*0040*/ 	.byte	0x03, 0x5f
        /*0042*/ 	.short	0x0101


	//----- nvinfo : EIATTR_EXIT_INSTR_OFFSETS
	.align		4
        /*0044*/ 	.byte	0x04, 0x1c
        /*0046*/ 	.short	(.L_1103 - .L_1102)


	//   ....[0]....
.L_1102:
        /*0048*/ 	.word	0x00001300


	//   ....[1]....
        /*004c*/ 	.word	0x00003230


	//   ....[2]....
        /*0050*/ 	.word	0x00003280


	//----- nvinfo : EIATTR_MAX_THREADS
	.align		4
.L_1103:
        /*0054*/ 	.byte	0x04, 0x05
        /*0056*/ 	.short	(.L_1105 - .L_1104)
.L_1104:
        /*0058*/ 	.word	0x00000080
        /*005c*/ 	.word	0x00000001
        /*0060*/ 	.word	0x00000001


	//----- nvinfo : EIATTR_CRS_STACK_SIZE
	.align		4
.L_1105:
        /*0064*/ 	.byte	0x04, 0x1e
        /*0066*/ 	.short	(.L_1107 - .L_1106)
.L_1106:
        /*0068*/ 	.word	0x00000000


	//----- nvinfo : EIATTR_CBANK_PARAM_SIZE
	.align		4
.L_1107:
        /*006c*/ 	.byte	0x03, 0x19
        /*006e*/ 	.short	0x0020


	//----- nvinfo : EIATTR_PARAM_CBANK
	.align		4
        /*0070*/ 	.byte	0x04, 0x0a
        /*0072*/ 	.short	(.L_1109 - .L_1108)
	.align		4
.L_1108:
        /*0074*/ 	.word	index@(.nv.constant0._ZN2at6native29vectorized_elementwise_kernelILi2EZZZNS0_26GeluBackwardCUDAKernelImplERNS_18TensorIteratorBaseENS0_8GeluTypeEENKUlvE0_clEvENKUlvE0_clEvEUlffE_St5arrayIPcLm3EEEEviT0_T1_)
        /*0078*/ 	.short	0x0210
        /*007a*/ 	.short	0x0020


	//----- nvinfo : EIATTR_SW_WAR
	.align		4
.L_1109:
        /*007c*/ 	.byte	0x04, 0x36
        /*007e*/ 	.short	(.L_1111 - .L_1110)
.L_1110:
        /*0080*/ 	.word	0x00000008
.L_1111:


//--------------------- .nv.info._ZN2at6native29vectorized_elementwise_kernelILi4EZZZNS0_26GeluBackwardCUDAKernelImplERNS_18TensorIteratorBaseENS0_8GeluTypeEENKUlvE0_clEvENKUlvE0_clEvEUlffE_St5arrayIPcLm3EEEEviT0_T1_ --------------------------
	.section	.nv.info._ZN2at6native29vectorized_elementwise_kernelILi4EZZZNS0_26GeluBackwardCUDAKernelImplERNS_18TensorIteratorBaseENS0_8GeluTypeEENKUlvE0_clEvENKUlvE0_clEvEUlffE_St5arrayIPcLm3EEEEviT0_T1_,"",@"SHT_CUDA_INFO"
	.sectionflags	@""
	.align	4


	//----- nvinfo : EIATTR_CUDA_API_VERSION
	.align		4
        /*0000*/ 	.byte	0x04, 0x37
        /*0002*/ 	.short	(.L_1113 - .L_1112)
.L_1112:
        /*0004*/ 	.word	0x00000082


	//----- nvinfo : EIATTR_KPARAM_INFO
	.align		4
.L_1113:
        /*0008*/ 	.byte	0x04, 0x17
        /*000a*/ 	.short	(.L_1115 - .L_1114)
.L_1114:
        /*000c*/ 	.word	0x00000000
        /*0010*/ 	.short	0x0002
        /*0012*/ 	.short	0x0008
        /*0014*/ 	.byte	0x00, 0xf0, 0x61, 0x00


	//----- nvinfo : EIATTR_KPARAM_INFO
	.align		4
.L_1115:
        /*0018*/ 	.byte	0x04, 0x17
        /*001a*/ 	.short	(.L_1117 - .L_1116)
.L_1116:
        /*001c*/ 	.word	0x00000000
        /*0020*/ 	.short	0x0001
        /*0022*/ 	.short	0x0004
        /*0024*/ 	.byte	0x00, 0xf0, 0x05, 0x00


	//----- nvinfo : EIATTR_KPARAM_INFO
	.align		4
.L_1117:
        /*0028*/ 	.byte	0x04, 0x17
        /*002a*/ 	.short	(.L_1119 - .L_1118)
.L_1118:
        /*002c*/ 	.word	0x00000000
        /*0030*/ 	.short	0x0000
        /*0032*/ 	.short	0x0000
        /*0034*/ 	.byte	0x00, 0xf0, 0x11, 0x00


	//----- nvinfo : EIATTR_SPARSE_MMA_MASK
	.align		4
.L_1119:
        /*0038*/ 	.byte	0x03, 0x50
        /*003a*/ 	.short	0x0000


	//----- nvinfo : EIATTR_MAXREG_COUNT
	.align		4
        /*003c*/ 	.byte	0x03, 0x1b
        /*003e*/ 	.short	0x00ff


	//----- nvinfo : EIATTR_MERCURY_ISA_VERSION
	.align		4
        /*0040*/ 	.byte	0x03, 0x5f
        /*0042*/ 	.short	0x0101


	//----- nvinfo : EIATTR_EXIT_INSTR_OFFSETS
	.align		4
        /*0044*/ 	.byte	0x04, 0x1c
        /*0046*/ 	.short	(.L_1121 - .L_1120)


	//   ....[0]....
.L_1120:
        /*0048*/ 	.word	0x000012a0


	//   ....[1]....
        /*004c*/ 	.word	0x000031d0


	//   ....[2]....
        /*0050*/ 	.word	0x00003220


	//----- nvinfo : EIATTR_MAX_THREADS
	.align		4
.L_1121:
        /*0054*/ 	.byte	0x04, 0x05
        /*0056*/ 	.short	(.L_1123 - .L_1122)
.L_1122:
        /*0058*/ 	.word	0x00000080
        /*005c*/ 	.word	0x00000001
        /*0060*/ 	.word	0x00000001


	//----- nvinfo : EIATTR_CRS_STACK_SIZE
	.align		4
.L_1123:
        /*0064*/ 	.byte	0x04, 0x1e
        /*0066*/ 	.short	(.L_1125 - .L_1124)
.L_1124:
        /*0068*/ 	.word	0x00000000


	//----- nvinfo : EIATTR_CBANK_PARAM_SIZE
	.align		4
.L_1125:
        /*006c*/ 	.byte	0x03, 0x19
        /*006e*/ 	.short	0x0020


	//----- nvinfo : EIATTR_PARAM_CBANK
	.align		4
        /*0070*/ 	.byte	0x04, 0x0a
        /*0072*/ 	.short	(.L_1127 - .L_1126)
	.align		4
.L_1126:
        /*0074*/ 	.word	index@(.nv.constant0._ZN2at6native29vectorized_elementwise_kernelILi4EZZZNS0_26GeluBackwardCUDAKernelImplERNS_18TensorIteratorBaseENS0_8GeluTypeEENKUlvE0_clEvENKUlvE0_clEvEUlffE_St5arrayIPcLm3EEEEviT0_T1_)
        /*0078*/ 	.short	0x0210
        /*007a*/ 	.short	0x0020


	//----- nvinfo : EIATTR_SW_WAR
	.align		4
.L_1127:
        /*007c*/ 	.byte	0x04, 0x36
        /*007e*/ 	.short	(.L_1129 - .L_1128)
.L_1128:
        /*0080*/ 	.word	0x00000008
.L_1129:


//--------------------- .nv.info._ZN2at6native29vectorized_elementwise_kernelILi8EZZZNS0_26GeluBackwardCUDAKernelImplERNS_18TensorIteratorBaseENS0_8GeluTypeEENKUlvE0_clEvENKUlvE0_clEvEUlffE_St5arrayIPcLm3EEEEviT0_T1_ --------------------------
	.section	.nv.info._ZN2at6native29vectorized_elementwise_kernelILi8EZZZNS0_26GeluBackwardCUDAKernelImplERNS_18TensorIteratorBaseENS0_8GeluTypeEENKUlvE0_clEvENKUlvE0_clEvEUlffE_St5arrayIPcLm3EEEEviT0_T1_,"",@"SHT_CUDA_INFO"
	.sectionflags	@""
	.align	4


	//----- nvinfo : EIATTR_CUDA_API_VERSION
	.align		4
        /*0000*/ 	.byte	0x04, 0x37
        /*0002*/ 	.short	(.L_1131 - .L_1130)
.L_1130:
        /*0004*/ 	.word	0x00000082


	//----- nvinfo : EIATTR_KPARAM_INFO
	.align		4
.L_1131:
        /*0008*/ 	.byte	0x04, 0x17
        /*000a*/ 	.short	(.L_1133 - .L_1132)
.L_1132:
        /*000c*/ 	.word	0x00000000
        /*0010*/ 	.short	0x0002
        /*0012*/ 	.short	0x0008
        /*0014*/ 	.byte	0x00, 0xf0, 0x61, 0x00


	//----- nvinfo : EIATTR_KPARAM_INFO
	.align		4
.L_1133:
        /*0018*/ 	.byte	0x04, 0x17
        /*001a*/ 	.short	(.L_1135 - .L_1134)
.L_1134:
        /*001c*/ 	.word	0x00000000
        /*0020*/ 	.short	0x0001
        /*0022*/ 	.short	0x0004
        /*0024*/ 	.byte	0x00, 0xf0, 0x05, 0x00


	//----- nvinfo : EIATTR_KPARAM_INFO
	.align		4
.L_1135:
        /*0028*/ 	.byte	0x04, 0x17
        /*002a*/ 	.short	(.L_1137 - .L_1136)
.L_1136:
        /*002c*/ 	.word	0x00000000
        /*0030*/ 	.short	0x0000
        /*0032*/ 	.short	0x0000
        /*0034*/ 	.byte	0x00, 0xf0, 0x11, 0x00


	//----- nvinfo : EIATTR_SPARSE_MMA_MASK
	.align		4
.L_1137:
        /*0038*/ 	.byte	0x03, 0x50
        /*003a*/ 	.short	0x0000


	//----- nvinfo : EIATTR_MAXREG_COUNT
	.align		4
        /*003c*/ 	.byte	0x03, 0x1b
        /*003e*/ 	.short	0x00ff


	//----- nvinfo : EIATTR_MERCURY_ISA_VERSION
	.align		4
        /*0040*/ 	.byte	0x03, 0x5f
        /*0042*/ 	.short	0x0101


	//----- nvinfo : EIATTR_EXIT_INSTR_OFFSETS
	.align		4
        /*0044*/ 	.byte	0x04, 0x1c
        /*0046*/ 	.short	(.L_1139 - .L_1138)


	//   ....[0]....
.L_1138:
        /*0048*/ 	.word	0x000012a0


	//   ....[1]....
        /*004c*/ 	.word	0x000031d0


	//   ....[2]....
        /*0050*/ 	.word	0x00003220


	//----- nvinfo : EIATTR_MAX_THREADS
	.align		4
.L_1139:
        /*0054*/ 	.byte	0x04, 0x05
        /*0056*/ 	.short	(.L_1141 - .L_1140)
.L_1140:
        /*0058*/ 	.word	0x00000080
        /*005c*/ 	.word	0x00000001
        /*0060*/ 	.word	0x00000001


	//----- nvinfo : EIATTR_CRS_STACK_SIZE
	.align		4
.L_1141:
        /*0064*/ 	.byte	0x04, 0x1e
        /*0066*/ 	.short	(.L_1143 - .L_1142)
.L_1142:
        /*0068*/ 	.word	0x00000000


	//----- nvinfo : EIATTR_CBANK_PARAM_SIZE
	.align		4
.L_1143:
        /*006c*/ 	.byte	0x03, 0x19
        /*006e*/ 	.short	0x0020


	//----- nvinfo : EIATTR_PARAM_CBANK
	.align		4
        /*0070*/ 	.byte	0x04, 0x0a
        /*0072*/ 	.short	(.L_1145 - .L_1144)
	.align		4
.L_1144:
        /*0074*/ 	.word	index@(.nv.constant0._ZN2at6native29vectorized_elementwise_kernelILi8EZZZNS0_26GeluBackwardCUDAKernelImplERNS_18TensorIteratorBaseENS0_8GeluTypeEENKUlvE0_clEvENKUlvE0_clEvEUlffE_St5arrayIPcLm3EEEEviT0_T1_)
        /*0078*/ 	.short	0x0210
        /*007a*/ 	.short	0x0020


	//----- nvinfo : EIATTR_SW_WAR
	.align		4
.L_1145:
        /*007c*/ 	.byte	0x04, 0x36
        /*007e*/ 	.short	(.L_1147 - .L_1146)
.L_1146:
        /*0080*/ 	.word	0x00000008
.L_1147:


//--------------------- .nv.info._ZN2at6native18elementwise_kernelILi128ELi4EZNS0_15gpu_kernel_implIZZZNS0_26GeluBackwardCUDAKernelImplERNS_18TensorIteratorBaseENS0_8GeluTypeEENKUlvE0_clEvENKUlvE_clEvEUlddE_EEvS4_RKT_EUliE_EEviT1_ --------------------------
	.section	.nv.info._ZN2at6native18elementwise_kernelILi128ELi4EZNS0_15gpu_kernel_implIZZZNS0_26GeluBackwardCUDAKernelImplERNS_18TensorIteratorBaseENS0_8GeluTypeEENKUlvE0_clEvENKUlvE_clEvEUlddE_EEvS4_RKT_EUliE_EEviT1_,"",@"SHT_CUDA_INFO"
	.sectionflags	@""
	.align	4


	//----- nvinfo : EIATTR_CUDA_API_VERSION
	.align		4
        /*0000*/ 	.byte	0x04, 0x37
        /*0002*/ 	.short	(.L_1149 - .L_1148)
.L_1148:
        /*0004*/ 	.word	0x00000082


	//----- nvinfo : EIATTR_KPARAM_INFO
	.align		4
.L_1149:
        /*0008*/ 	.byte	0x04, 0x17
        /*000a*/ 	.short	(.L_1151 - .L_1150)
.L_1150:
        /*000c*/ 	.word	0x00000000
        /*0010*/ 	.short	0x0001
        /*0012*/ 	.short	0x0008
        /*0014*/ 	.byte	0x00, 0xf0, 0x21, 0x0a


	//----- nvinfo : EIATTR_KPARAM_INFO
	.align		4
.L_1151:
        /*0018*/ 	.byte	0x04, 0x17
        /*001a*/ 	.short	(.L_1153 - .L_1152)
.L_1152:
        /*001c*/ 	.word	0x00000000
        /*0020*/ 	.short	0x0000
        /*0022*/ 	.short	0x0000
        /*0024*/ 	.byte	0x00, 0xf0, 0x11, 0x00


	//----- nvinfo : EIATTR_SPARSE_MMA_MASK
	.align		4
.L_1153:
        /*0028*/ 	.byte	0x03, 0x50
        /*002a*/ 	.short	0x0000


	//----- nvinfo : EIATTR_MAXREG_COUNT
	.align		4
        /*002c*/ 	.byte	0x03, 0x1b
        /*002e*/ 	.short	0x0080


	//----- nvinfo : EIATTR_EXTERNS
	.align		4
        /*0030*/ 	.byte	0x04, 0x0f
        /*0032*/ 	.short	(.L_1155 - .L_1154)


	//   ....[0]....
	.align		4
.L_1154:
        /*0034*/ 	.word	index@(__assertfail)


	//----- nvinfo : EIATTR_MERCURY_ISA_VERSION
	.align		4
.L_1155:
        /*0038*/ 	.byte	0x03, 0x5f
        /*003a*/ 	.short	0x0101


	//----- nvinfo : EIATTR_SYSCALL_OFFSETS
	.align		4
        /*003c*/ 	.byte	0x04, 0x46
        /*003e*/ 	.short	(.L_1157 - .L_1156)


	//   ....[0]....
.L_1156:
        /*0040*/ 	.word	0x00002570


	//   ....[1]....
        /*0044*/ 	.word	0x00003480


	//   ....[2]....
        /*0048*/ 	.word	0x000050f0


	//   ....[3]....
        /*004c*/ 	.word	0x000076d0


	//   ....[4]....
        /*0050*/ 	.word	0x000085e0


	//   ....[5]....
        /*0054*/ 	.word	0x0000a250


	//   ....[6]....
        /*0058*/ 	.word	0x0000c800


	//   ....[7]....
        /*005c*/ 	.word	0x0000d710


	//   ....[8]....
        /*0060*/ 	.word	0x0000f380


	//   ....[9]....
        /*0064*/ 	.word	0x00011920


	//   ....[10]....
        /*0068*/ 	.word	0x00012830


	//   ....[11]....
        /*006c*/ 	.word	0x000144a0


	//----- nvinfo : EIATTR_EXIT_INSTR_OFFSETS
	.align		4
.L_1157:
        /*0070*/ 	.byte	0x04, 0x1c
        /*0072*/ 	.short	(.L_1159 - .L_1158)


	//   ....[0]....
.L_1158:
        /*0074*/ 	.word	0x0000f430


	//   ....[1]....
        /*0078*/ 	.word	0x00013620


	//   ....[2]....
        /*007c*/ 	.word	0x00013660


	//   ....[3]....
        /*0080*/ 	.word	0x000136f0


	//   ....[4]....
        /*0084*/ 	.word	0x00013720


	//   ....[5]....
        /*0088*/ 	.word	0x00013750


	//   ....[6]....
        /*008c*/ 	.word	0x00013800


	//   ....[7]....
        /*0090*/ 	.word	0x00013860


	//   ....[8]....
        /*0094*/ 	.word	0x00013920


	//   ....[9]....
        /*0098*/ 	.word	0x00013990


	//   ....[10]....
        /*009c*/ 	.word	0x000139b0


	//   ....[11]....
        /*00a0*/ 	.word	0x00013a70


	//   ....[12]....
        /*00a4*/ 	.word	0x00013aa0


	//   ....[13]....
        /*00a8*/ 	.word	0x00013c50


	//   ....[14]....
        /*00ac*/ 	.word	0x00013dd0


	//   ....[15]....
        /*00b0*/ 	.word	0x00013e30


	//   ....[16]....
        /*00b4*/ 	.word	0x00013ee0


	//   ....[17]....
        /*00b8*/ 	.word	0x00014080


	//   ....[18]....
        /*00bc*/ 	.word	0x00014220


	//   ....[19]....
        /*00c0*/ 	.word	0x000143a0


	//   ....[20]....
        /*00c4*/ 	.word	0x000144b0


	//   ....[21]....
        /*00c8*/ 	.word	0x000144e0


	//   ....[22]....
        /*00cc*/ 	.word	0x00014510


	//----- nvinfo : EIATTR_MAX_THREADS
	.align		4
.L_1159:
        /*00d0*/ 	.byte	0x04, 0x05
        /*00d2*/ 	.short	(.L_1161 - .L_1160)
.L_1160:
        /*00d4*/ 	.word	0x00000080
        /*00d8*/ 	.word	0x00000001
        /*00dc*/ 	.word	0x00000001


	//----- nvinfo : EIATTR_CRS_STACK_SIZE
	.align		4
.L_1161:
        /*00e0*/ 	.byte	0x04, 0x1e
        /*00e2*/ 	.short	(.L_1163 - .L_1162)
.L_1162:
        /*00e4*/ 	.word	0x00000000


	//----- nvinfo : EIATTR_CBANK_PARAM_SIZE
	.align		4
.L_1163:
        /*00e8*/ 	.byte	0x03, 0x19
        /*00ea*/ 	.short	0x0290


	//----- nvinfo : EIATTR_PARAM_CBANK
	.align		4
        /*00ec*/ 	.byte	0x04, 0x0a
        /*00ee*/ 	.short	(.L_1165 - .L_1164)
	.align		4
.L_1164:
        /*00f0*/ 	.word	index@(.nv.constant0._ZN2at6native18elementwise_kernelILi128ELi4EZNS0_15gpu_kernel_implIZZZNS0_26GeluBackwardCUDAKernelImplERNS_18TensorIteratorBaseENS0_8GeluTypeEENKUlvE0_clEvENKUlvE_clEvEUlddE_EEvS4_RKT_EUliE_EEviT1_)
        /*00f4*/ 	.short	0x0210
        /*00f6*/ 	.short	0x0290


	//----- nvinfo : EIATTR_SW_WAR
	.align		4
.L_1165:
        /*00f8*/ 	.byte	0x04, 0x36
        /*00fa*/ 	.short	(.L_1167 - .L_1166)
.L_1166:
        /*00fc*/ 	.word	0x00000008
.L_1167:


//--------------------- .nv.info._ZN2at6native27unrolled_elementwise_kernelIZZZNS0_26GeluBackwardCUDAKernelImplERNS_18TensorIteratorBaseENS0_8GeluTypeEENKUlvE0_clEvENKUlvE_clEvEUlddE_St5arrayIPcLm3EELi4E23TrivialOffsetCalculatorILi2EjESB_ILi1EjENS0_6memory12LoadWithCastILi2EEENSE_13StoreWithCastILi1EEEEEviT_T0_T2_T3_T4_T5_ --------------------------
	.section	.nv.info._ZN2at6native27unrolled_elementwise_kernelIZZZNS0_26GeluBackwardCUDAKernelImplERNS_18TensorIteratorBaseENS0_8GeluTypeEENKUlvE0_clEvENKUlvE_clEvEUlddE_St5arrayIPcLm3EELi4E23TrivialOffsetCalculatorILi2EjESB_ILi1EjENS0_6memory12LoadWithCastILi2EEENSE_13StoreWithCastILi1EEEEEviT_T0_T2_T3_T4_T5_,"",@"SHT_CUDA_INFO"
	.sectionflags	@""
	.align	4


	//----- nvinfo : EIATTR_CUDA_API_VERSION
	.align		4
        /*0000*/ 	.byte	0x04, 0x37
        /*0002*/ 	.short	(.L_1169 - .L_1168)
.L_1168:
        /*0004*/ 	.word	0x00000082


	//----- nvinfo : EIATTR_KPARAM_INFO
	.align		4
.L_1169:
        /*0008*/ 	.byte	0x04, 0x17
        /*000a*/ 	.short	(.L_1171 - .L_1170)
.L_1170:
        /*000c*/ 	.word	0x00000000
        /*0010*/ 	.short	0x0006
        /*0012*/ 	.short	0x0030
        /*0014*/ 	.byte	0x00, 0xf0, 0x21, 0x00


	//----- nvinfo : EIATTR_KPARAM_INFO
	.align		4
.L_1171:
        /*0018*/ 	.byte	0x04, 0x17
        /*001a*/ 	.short	(.L_1173 - .L_1172)
.L_1172:
        /*001c*/ 	.word	0x00000000
        /*0020*/ 	.short	0x0005
        /*0022*/ 	.short	0x0024
        /*0024*/ 	.byte	0x00, 0xf0, 0x31, 0x00


	//----- nvinfo : EIATTR_KPARAM_INFO
	.align		4
.L_1173:
        /*0028*/ 	.byte	0x04, 0x17
        /*002a*/ 	.short	(.L_1175 - .L_1174)
.L_1174:
        /*002c*/ 	.word	0x00000000
        /*0030*/ 	.short	0x0004
        /*0032*/ 	.short	0x0021
        /*0034*/ 	.byte	0x00, 0xf0, 0x05, 0x00


	//----- nvinfo : EIATTR_KPARAM_INFO
	.align		4
.L_1175:
        /*0038*/ 	.byte	0x04, 0x17
        /*003a*/ 	.short	(.L_1177 - .L_1176)
.L_1176:
        /*003c*/ 	.word	0x00000000
        /*0040*/ 	.short	0x0003
        /*0042*/ 	.short	0x0020
        /*0044*/ 	.byte	0x00, 0xf0, 0x05, 0x00


	//----- nvinfo : EIATTR_KPARAM_INFO
	.align		4
.L_1177:
        /*0048*/ 	.byte	0x04, 0x17
        /*004a*/ 	.short	(.L_1179 - .L_1178)
.L_1178:
        /*004c*/ 	.word	0x00000000
        /*0050*/ 	.short	0x0002
        /*0052*/ 	.short	0x0008
        /*0054*/ 	.byte	0x00, 0xf0, 0x61, 0x00


	//----- nvinfo : EIATTR_KPARAM_INFO
	.align		4
.L_1179:
        /*0058*/ 	.byte	0x04, 0x17
        /*005a*/ 	.short	(.L_1181 - .L_1180)
.L_1180:
        /*005c*/ 	.word	0x00000000
        /*0060*/ 	.short	0x0001
        /*0062*/ 	.short	0x0004
        /*0064*/ 	.byte	0x00, 0xf0, 0x05, 0x00


	//----- nvinfo : EIATTR_KPARAM_INFO
	.align		4
.L_1181:
        /*0068*/ 	.byte	0x04, 0x17
        /*006a*/ 	.short	(.L_1183 - .L_1182)
.L_1182:
        /*006c*/ 	.word	0x00000000
        /*0070*/ 	.short	0x0000
        /*0072*/ 	.short	0x0000
        /*0074*/ 	.byte	0x00, 0xf0, 0x11, 0x00


	//----- nvinfo : EIATTR_SPARSE_MMA_MASK
	.align		4
.L_1183:
        /*0078*/ 	.byte	0x03, 0x50
        /*007a*/ 	.short	0x0000


	//----- nvinfo : EIATTR_MAXREG_COUNT
	.align		4
        /*007c*/ 	.byte	0x03, 0x1b
        /*007e*/ 	.short	0x00ff


	//----- nvinfo : EIATTR_EXTERNS
	.align		4
        /*0080*/ 	.byte	0x04, 0x0f
        /*0082*/ 	.short	(.L_1185 - .L_1184)


	//   ....[0]....
	.align		4
.L_1184:
        /*0084*/ 	.word	index@(__assertfail)


	//----- nvinfo : EIATTR_MERCURY_ISA_VERSION
	.align		4
.L_1185:
        /*0088*/ 	.byte	0x03, 0x5f
        /*008a*/ 	.short	0x0101


	//----- nvinfo : EIATTR_SYSCALL_OFFSETS
	.align		4
        /*008c*/ 	.byte	0x04, 0x46
        /*008e*/ 	.short	(.L_1187 - .L_1186)


	//   ....[0]....
.L_1186:
        /*0090*/ 	.word	0x00000fa0


	//   ....[1]....
        /*0094*/ 	.word	0x00001ec0


	//   ....[2]....
        /*0098*/ 	.word	0x00002e60


	//   ....[3]....
        /*009c*/ 	.word	0x00003d80


	//   ....[4]....
        /*00a0*/ 	.word	0x00004d30


	//   ....[5]....
        /*00a4*/ 	.word	0x00005c50


	//   ....[6]....
        /*00a8*/ 	.word	0x00006be0


	//   ....[7]....
        /*00ac*/ 	.word	0x00007b10


	//   ....[8]....
        /*00b0*/ 	.word	0x0000c190


	//   ....[9]....
        /*00b4*/ 	.word	0x0000d380


	//   ....[10]....
        /*00b8*/ 	.word	0x0000e530


	//   ....[11]....
        /*00bc*/ 	.word	0x0000f6e0


	//----- nvinfo : EIATTR_EXIT_INSTR_OFFSETS
	.align		4
.L_1187:
        /*00c0*/ 	.byte	0x04, 0x1c
        /*00c2*/ 	.short	(.L_1189 - .L_1188)


	//   ....[0]....
.L_1188:
        /*00c4*/ 	.word	0x0000e5d0


	//   ....[1]....
        /*00c8*/ 	.word	0x0000e720


	//   ....[2]....
        /*00cc*/ 	.word	0x0000e760


	//   ....[3]....
        /*00d0*/ 	.word	0x0000e7f0


	//   ....[4]....
        /*00d4*/ 	.word	0x0000e820


	//   ....[5]....
        /*00d8*/ 	.word	0x0000e850


	//   ....[6]....
        /*00dc*/ 	.word	0x0000e920


	//   ....[7]....
        /*00e0*/ 	.word	0x0000e9a0


	//   ....[8]....
        /*00e4*/ 	.word	0x0000ea80


	//   ....[9]....
        /*00e8*/ 	.word	0x0000eb10


	//   ....[10]....
        /*00ec*/ 	.word	0x0000eb30


	//   ....[11]....
        /*00f0*/ 	.word	0x0000ebf0


	//   ....[12]....
        /*00f4*/ 	.word	0x0000ec20


	//   ....[13]....
        /*00f8*/ 	.word	0x0000edf0


	//   ....[14]....
        /*00fc*/ 	.word	0x0000ef90


	//   ....[15]....
        /*0100*/ 	.word	0x0000f010


	//   ....[16]....
        /*0104*/ 	.word	0x0000f0c0


	//   ....[17]....
        /*0108*/ 	.word	0x0000f280


	//   ....[18]....
        /*010c*/ 	.word	0x0000f440


	//   ....[19]....
        /*0110*/ 	.word	0x0000f5e0


	//   ....[20]....
        /*0114*/ 	.word	0x0000f6f0


	//   ....[21]....
        /*0118*/ 	.word	0x0000f720


	//   ....[22]....
        /*011c*/ 	.word	0x0000f750


	//----- nvinfo : EIATTR_MAX_THREADS
	.align		4
.L_1189:
        /*0120*/ 	.byte	0x04, 0x05
        /*0122*/ 	.short	(.L_1191 - .L_1190)
.L_1190:
        /*0124*/ 	.word	0x00000080
        /*0128*/ 	.word	0x00000001
        /*012c*/ 	.word	0x00000001


	//----- nvinfo : EIATTR_CRS_STACK_SIZE
	.align		4
.L_1191:
        /*0130*/ 	.byte	0x04, 0x1e
        /*0132*/ 	.short	(.L_1193 - .L_1192)
.L_1192:
        /*0134*/ 	.word	0x00000000


	//----- nvinfo : EIATTR_CBANK_PARAM_SIZE
	.align		4
.L_1193:
        /*0138*/ 	.byte	0x03, 0x19
        /*013a*/ 	.short	0x0038


	//----- nvinfo : EIATTR_PARAM_CBANK
	.align		4
        /*013c*/ 	.byte	0x04, 0x0a
        /*013e*/ 	.short	(.L_1195 - .L_1194)
	.align		4
.L_1194:
        /*0140*/ 	.word	index@(.nv.constant0._ZN2at6native27unrolled_elementwise_kernelIZZZNS0_26GeluBackwardCUDAKernelImplERNS_18TensorIteratorBaseENS0_8GeluTypeEENKUlvE0_clEvENKUlvE_clEvEUlddE_St5arrayIPcLm3EELi4E23TrivialOffsetCalculatorILi2EjESB_ILi1EjENS0_6memory12LoadWithCastILi2EEENSE_13StoreWithCastILi1EEEEEviT_T0_T2_T3_T4_T5_)
        /*0144*/ 	.short	0x0210
        /*0146*/ 	.short	0x0038


	//----- nvinfo : EIATTR_SW_WAR
	.align		4
.L_1195:
        /*0148*/ 	.byte	0x04, 0x36
        /*014a*/ 	.short	(.L_1197 - .L_1196)
.L_1196:
        /*014c*/ 	.word	0x00000008
.L_1197:


//--------------------- .nv.info._ZN2at6native18elementwise_kernelILi128ELi2EZNS0_22gpu_kernel_impl_nocastIZZZNS0_26GeluBackwardCUDAKernelImplERNS_18TensorIteratorBaseENS0_8GeluTypeEENKUlvE0_clEvENKUlvE_clEvEUlddE_EEvS4_RKT_EUliE_EEviT1_ --------------------------
	.section	.nv.info._ZN2at6native18elementwise_kernelILi128ELi2EZNS0_22gpu_kernel_impl_nocastIZZZNS0_26GeluBackwardCUDAKernelImplERNS_18TensorIteratorBaseENS0_8GeluTypeEENKUlvE0_clEvENKUlvE_clEvEUlddE_EEvS4_RKT_EUliE_EEviT1_,"",@"SHT_CUDA_INFO"
	.sectionflags	@""
	.align	4


	//----- nvinfo : EIATTR_CUDA_API_VERSION
	.align		4
        /*0000*/ 	.byte	0x04, 0x37
        /*0002*/ 	.short	(.L_1199 - .L_1198)
.L_1198:
        /*0004*/ 	.word	0x00000082


	//----- nvinfo : EIATTR_KPARAM_INFO
	.align		4
.L_1199:
        /*0008*/ 	.byte	0x04, 0x17
        /*000a*/ 	.short	(.L_1201 - .L_1200)
.L_1200:
        /*000c*/ 	.word	0x00000000
        /*0010*/ 	.short	0x0001
        /*0012*/ 	.short	0x0008
        /*0014*/ 	.byte	0x00, 0xf0, 0x21, 0x0a


	//----- nvinfo : EIATTR_KPARAM_INFO
	.align		4
.L_1201:
        /*0018*/ 	.byte	0x04, 0x17
        /*001a*/ 	.short	(.L_1203 - .L_1202)
.L_1202:
        /*001c*/ 	.word	0x00000000
        /*0020*/ 	.short	0x0000
        /*0022*/ 	.short	0x0000
        /*0024*/ 	.byte	0x00, 0xf0, 0x11, 0x00


	//----- nvinfo : EIATTR_SPARSE_MMA_MASK
	.align		4
.L_1203:
        /*0028*/ 	.byte	0x03, 0x50
        /*002a*/ 	.short	0x0000


	//----- nvinfo : EIATTR_MAXREG_COUNT
	.align		4
        /*002c*/ 	.byte	0x03, 0x1b
        /*002e*/ 	.short	0x0080


	//----- nvinfo : EIATTR_MERCURY_ISA_VERSION
	.align		4
        /*0030*/ 	.byte	0x03, 0x5f
        /*0032*/ 	.short	0x0101


	//----- nvinfo : EIATTR_EXIT_INSTR_OFFSETS
	.align		4
        /*0034*/ 	.byte	0x04, 0x1c
        /*0036*/ 	.short	(.L_1205 - .L_1204)


	//   ....[0]....
.L_1204:
        /*0038*/ 	.word	0x00002420


	//   ....[1]....
        /*003c*/ 	.word	0x00004790


	//----- nvinfo : EIATTR_MAX_THREADS
	.align		4
.L_1205:
        /*0040*/ 	.byte	0x04, 0x05
        /*0042*/ 	.short	(.L_1207 - .L_1206)
.L_1206:
        /*0044*/ 	.word	0x00000080
        /*0048*/ 	.word	0x00000001
        /*004c*/ 	.word	0x00000001


	//----- nvinfo : EIATTR_CRS_STACK_SIZE
	.align		4
.L_1207:
        /*0050*/ 	.byte	0x04, 0x1e
        /*0052*/ 	.short	(.L_1209 - .L_1208)
.L_1208:
        /*0054*/ 	.word	0x00000000


	//----- nvinfo : EIATTR_CBANK_PARAM_SIZE
	.align		4
.L_1209:
        /*0058*/ 	.byte	0x03, 0x19
        /*005a*/ 	.short	0x0290


	//----- nvinfo : EIATTR_PARAM_CBANK
	.align		4
        /*005c*/ 	.byte	0x04, 0x0a
        /*005e*/ 	.short	(.L_1211 - .L_1210)
	.align		4
.L_1210:
        /*0060*/ 	.word	index@(.nv.constant0._ZN2at6native18elementwise_kernelILi128ELi2EZNS0_22gpu_kernel_impl_nocastIZZZNS0_26GeluBackwardCUDAKernelImplERNS_18TensorIteratorBaseENS0_8GeluTypeEENKUlvE0_clEvENKUlvE_clEvEUlddE_EEvS4_RKT_EUliE_EEviT1_)
        /*0064*/ 	.short	0x0210
        /*0066*/ 	.short	0x0290


	//----- nvinfo : EIATTR_SW_WAR
	.align		4
.L_1211:
        /*0068*/ 	.byte	0x04, 0x36
        /*006a*/ 	.short	(.L_1213 - .L_1212)
.L_1212:
        /*006c*/ 	.word	0x00000008
.L_1213:


//--------------------- .nv.info._ZN2at6native27unrolled_elementwise_kernelIZZZNS0_26GeluBackwardCUDAKernelImplERNS_18TensorIteratorBaseENS0_8GeluTypeEENKUlvE0_clEvENKUlvE_clEvEUlddE_St5arrayIPcLm3EELi4E23TrivialOffsetCalculatorILi2EjESB_ILi1EjENS0_6memory15LoadWithoutCastENSE_16StoreWithoutCastEEEviT_T0_T2_T3_T4_T5_ --------------------------
	.section	.nv.info._ZN2at6native27unrolled_elementwise_kernelIZZZNS0_26GeluBackwardCUDAKernelImplERNS_18TensorIteratorBaseENS0_8GeluTypeEENKUlvE0_clEvENKUlvE_clEvEUlddE_St5arrayIPcLm3EELi4E23TrivialOffsetCalculatorILi2EjESB_ILi1EjENS0_6memory15LoadWithoutCastENSE_16StoreWithoutCastEEEviT_T0_T2_T3_T4_T5_,"",@"SHT_CUDA_INFO"
	.sectionflags	@""
	.align	4


	//----- nvinfo : EIATTR_CUDA_API_VERSION
	.align		4
        /*0000*/ 	.byte	0x04, 0x37
        /*0002*/ 	.short	(.L_1215 - .L_1214)
.L_1214:
        /*0004*/ 	.word	0x00000082


	//----- nvinfo : EIATTR_KPARAM_INFO
	.align		4
.L_1215:
        /*0008*/ 	.byte	0x04, 0x17
        /*000a*/ 	.short	(.L_1217 - .L_1216)
.L_1216:
        /*000c*/ 	.word	0x00000000
        /*0010*/ 	.short	0x0006
        /*0012*/ 	.short	0x0023
        /*0014*/ 	.byte	0x00, 0xf0, 0x05, 0x00


	//----- nvinfo : EIATTR_KPARAM_INFO
	.align		4
.L_1217:
        /*0018*/ 	.byte	0x04, 0x17
        /*001a*/ 	.short	(.L_1219 - .L_1218)
.L_1218:
        /*001c*/ 	.word	0x00000000
        /*0020*/ 	.short	0x0005
        /*0022*/ 	.short	0x0022
        /*0024*/ 	.byte	0x00, 0xf0, 0x05, 0x00


	//----- nvinfo : EIATTR_KPARAM_INFO
	.align		4
.L_1219:
        /*0028*/ 	.byte	0x04, 0x17
        /*002a*/ 	.short	(.L_1221 - .L_1220)
.L_1220:
        /*002c*/ 	.word	0x00000000
        /*0030*/ 	.short	0x0004
        /*0032*/ 	.short	0x0021
        /*0034*/ 	.byte	0x00, 0xf0, 0x05, 0x00


	//----- nvinfo : EIATTR_KPARAM_INFO
	.align		4
.L_1221:
        /*0038*/ 	.byte	0x04, 0x17
        /*003a*/ 	.short	(.L_1223 - .L_1222)
.L_1222:
        /*003c*/ 	.word	0x00000000
        /*0040*/ 	.short	0x0003
        /*0042*/ 	.short	0x0020
        /*0044*/ 	.byte	0x00, 0xf0, 0x05, 0x00


	//----- nvinfo : EIATTR_KPARAM_INFO
	.align		4
.L_1223:
        /*0048*/ 	.byte	0x04, 0x17
        /*004a*/ 	.short	(.L_1225 - .L_1224)
.L_1224:
        /*004c*/ 	.word	0x00000000
        /*0050*/ 	.short	0x0002
        /*0052*/ 	.short	0x0008
        /*0054*/ 	.byte	0x00, 0xf0, 0x61, 0x00


	//----- nvinfo : EIATTR_KPARAM_INFO
	.align		4
.L_1225:
        /*0058*/ 	.byte	0x04, 0x17
        /*005a*/ 	.short	(.L_1227 - .L_1226)
.L_1226:
        /*005c*/ 	.word	0x00000000
        /*0060*/ 	.short	0x0001
        /*0062*/ 	.short	0x0004
        /*0064*/ 	.byte	0x00, 0xf0, 0x05, 0x00


	//----- nvinfo : EIATTR_KPARAM_INFO
	.align		4
.L_1227:
        /*0068*/ 	.byte	0x04, 0x17
        /*006a*/ 	.short	(.L_1229 - .L_1228)
.L_1228:
        /*006c*/ 	.word	0x00000000
        /*0070*/ 	.short	0x0000
        /*0072*/ 	.short	0x0000
        /*0074*/ 	.byte	0x00, 0xf0, 0x11, 0x00


	//----- nvinfo : EIATTR_SPARSE_MMA_MASK
	.align		4
.L_1229:
        /*0078*/ 	.byte	0x03, 0x50
        /*007a*/ 	.short	0x0000


	//----- nvinfo : EIATTR_MAXREG_COUNT
	.align		4
        /*007c*/ 	.byte	0x03, 0x1b
        /*007e*/ 	.short	0x00ff


	//----- nvinfo : EIATTR_MERCURY_ISA_VERSION
	.align		4
        /*0080*/ 	.byte	0x03, 0x5f
        /*0082*/ 	.short	0x0101


	//----- nvinfo : EIATTR_EXIT_INSTR_OFFSETS
	.align		4
        /*0084*/ 	.byte	0x04, 0x1c
        /*0086*/ 	.short	(.L_1231 - .L_1230)


	//   ....[0]....
.L_1230:
        /*0088*/ 	.word	0x00003790


	//   ....[1]....
        /*008c*/ 	.word	0x000037e0


	//----- nvinfo : EIATTR_MAX_THREADS
	.align		4
.L_1231:
        /*0090*/ 	.byte	0x04, 0x05
        /*0092*/ 	.short	(.L_1233 - .L_1232)
.L_1232:
        /*0094*/ 	.word	0x00000080
        /*0098*/ 	.word	0x00000001
        /*009c*/ 	.word	0x00000001


	//----- nvinfo : EIATTR_CRS_STACK_SIZE
	.align		4
.L_1233:
        /*00a0*/ 	.byte	0x04, 0x1e
        /*00a2*/ 	.short	(.L_1235 - .L_1234)
.L_1234:
        /*00a4*/ 	.word	0x00000000


	//----- nvinfo : EIATTR_CBANK_PARAM_SIZE
	.align		4
.L_1235:
        /*00a8*/ 	.byte	0x03, 0x19
        /*00aa*/ 	.short	0x0024


	//----- nvinfo : EIATTR_PARAM_CBANK
	.align		4
        /*00ac*/ 	.byte	0x04, 0x0a
        /*00ae*/ 	.short	(.L_1237 - .L_1236)
	.align		4
.L_1236:
        /*00b0*/ 	.word	index@(.nv.constant0._ZN2at6native27unrolled_elementwise_kernelIZZZNS0_26GeluBackwardCUDAKernelImplERNS_18TensorIteratorBaseENS0_8GeluTypeEENKUlvE0_clEvENKUlvE_clEvEUlddE_St5arrayIPcLm3EELi4E23TrivialOffsetCalculatorILi2EjESB_ILi1EjENS0_6memory15LoadWithoutCastENSE_16StoreWithoutCastEEEviT_T0_T2_T3_T4_T5_)
        /*00b4*/ 	.short	0x0210
        /*00b6*/ 	.short	0x0024


	//----- nvinfo : EIATTR_SW_WAR
	.align		4
.L_1237:
        /*00b8*/ 	.byte	0x04, 0x36
        /*00ba*/ 	.short	(.L_1239 - .L_1238)
.L_1238:
        /*00bc*/ 	.word	0x00000008
.L_1239:


//--------------------- .nv.info._ZN2at6native29vectorized_elementwise_kernelILi2EZZZNS0_26GeluBackwardCUDAKernelImplERNS_18TensorIteratorBaseENS0_8GeluTypeEENKUlvE0_clEvENKUlvE_clEvEUlddE_St5arrayIPcLm3EEEEviT0_T1_ --------------------------
	.section	.nv.info._ZN2at6native29vectorized_elementwise_kernelILi2EZZZNS0_26GeluBackwardCUDAKernelImplERNS_18TensorIteratorBaseENS0_8GeluTypeEENKUlvE0_clEvENKUlvE_clEvEUlddE_St5arrayIPcLm3EEEEviT0_T1_,"",@"SHT_CUDA_INFO"
	.sectionflags	@""
	.align	4


	//----- nvinfo : EIATTR_CUDA_API_VERSION
	.align		4
        /*0000*/ 	.byte	0x04, 0x37
        /*0002*/ 	.short	(.L_1241 - .L_1240)
.L_1240:
        /*0004*/ 	.word	0x00000082


	//----- nvinfo : EIATTR_KPARAM_INFO
	.align		4
.L_1241:
        /*0008*/ 	.byte	0x04, 0x17
        /*000a*/ 	.short	(.L_1243 - .L_1242)
.L_1242:
        /*000c*/ 	.word	0x00000000
        /*0010*/ 	.short	0x0002
        /*0012*/ 	.short	0x0008
        /*0014*/ 	.byte	0x00, 0xf0, 0x61, 0x00


	//----- nvinfo : EIATTR_KPARAM_INFO
	.align		4
.L_1243:
        /*0018*/ 	.byte	0x04, 0x17
        /*001a*/ 	.short	(.L_1245 - .L_1244)
.L_1244:
        /*001c*/ 	.word	0x00000000
        /*0020*/ 	.short	0x0001
        /*0022*/ 	.short	0x0004
        /*0024*/ 	.byte	0x00, 0xf0, 0x05, 0x00


	//----- nvinfo : EIATTR_KPARAM_INFO
	.align		4
.L_1245:
        /*0028*/ 	.byte	0x04, 0x17
        /*002a*/ 	.short	(.L_1247 - .L_1246)
.L_1246:
        /*002c*/ 	.word	0x00000000
        /*0030*/ 	.short	0x0000
        /*0032*/ 	.short	0x0000
        /*0034*/ 	.byte	0x00, 0xf0, 0x11, 0x00


	//----- nvinfo : EIATTR_SPARSE_MMA_MASK
	.align		4
.L_1247:
        /*0038*/ 	.byte	0x03, 0x50
        /*003a*/ 	.short	0x0000


	//----- nvinfo : EIATTR_MAXREG_COUNT
	.align		4
        /*003c*/ 	.byte	0x03, 0x1b
        /*003e*/ 	.short	0x00ff


	//----- nvinfo : EIATTR_MERCURY_ISA_VERSION
	.align		4
        /*0040*/ 	.byte	0x03, 0x5f
        /*0042*/ 	.short	0x0101


	//----- nvinfo : EIATTR_EXIT_INSTR_OFFSETS
	.align		4
        /*0044*/ 	.byte	0x04, 0x1c
        /*0046*/ 	.short	(.L_1249 - .L_1248)


	//   ....[0]....
.L_1248:
        /*0048*/ 	.word	0x00005930


	//   ....[1]....
        /*004c*/ 	.word	0x0000c920


	//   ....[2]....
        /*0050*/ 	.word	0x0000c970


	//----- nvinfo : EIATTR_MAX_THREADS
	.align		4
.L_1249:
        /*0054*/ 	.byte	0x04, 0x05
        /*0056*/ 	.short	(.L_1251 - .L_1250)
.L_1250:
        /*0058*/ 	.word	0x00000080
        /*005c*/ 	.word	0x00000001
        /*0060*/ 	.word	0x00000001


	//----- nvinfo : EIATTR_CRS_STACK_SIZE
	.align		4
.L_1251:
        /*0064*/ 	.byte	0x04, 0x1e
        /*0066*/ 	.short	(.L_1253 - .L_1252)
.L_1252:
        /*0068*/ 	.word	0x00000000


	//----- nvinfo : EIATTR_CBANK_PARAM_SIZE
	.align		4
.L_1253:
        /*006c*/ 	.byte	0x03, 0x19
        /*006e*/ 	.short	0x0020


	//----- nvinfo : EIATTR_PARAM_CBANK
	.align		4
        /*0070*/ 	.byte	0x04, 0x0a
        /*0072*/ 	.short	(.L_1255 - .L_1254)
	.align		4
.L_1254:
        /*0074*/ 	.word	index@(.nv.constant0._ZN2at6native29vectorized_elementwise_kernelILi2EZZZNS0_26GeluBackwardCUDAKernelImplERNS_18TensorIteratorBaseENS0_8GeluTypeEENKUlvE0_clEvENKUlvE_clEvEUlddE_St5arrayIPcLm3EEEEviT0_T1_)
        /*0078*/ 	.short	0x0210
        /*007a*/ 	.short	0x0020


	//----- nvinfo : EIATTR_SW_WAR
	.align		4
.L_1255:
        /*007c*/ 	.byte	0x04, 0x36
        /*007e*/ 	.short	(.L_1257 - .L_1256)
.L_1256:
        /*0080*/ 	.word	0x00000008
.L_1257:


//--------------------- .nv.info._ZN2at6native29vectorized_elementwise_kernelILi4EZZZNS0_26GeluBackwardCUDAKernelImplERNS_18TensorIteratorBaseENS0_8GeluTypeEENKUlvE0_clEvENKUlvE_clEvEUlddE_St5arrayIPcLm3EEEEviT0_T1_ --------------------------
	.section	.nv.info._ZN2at6native29vectorized_elementwise_kernelILi4EZZZNS0_26GeluBackwardCUDAKernelImplERNS_18TensorIteratorBaseENS0_8GeluTypeEENKUlvE0_clEvENKUlvE_clEvEUlddE_St5arrayIPcLm3EEEEviT0_T1_,"",@"SHT_CUDA_INFO"
	.sectionflags	@""
	.align	4


	//----- nvinfo : EIATTR_CUDA_API_VERSION
	.align		4
        /*0000*/ 	.byte	0x04, 0x37
        /*0002*/ 	.short	(.L_1259 - .L_1258)
.L_1258:
        /*0004*/ 	.word	0x00000082


	//----- nvinfo : EIATTR_KPARAM_INFO
	.align		4
.L_1259:
        /*0008*/ 	.byte	0x04, 0x17
        /*000a*/ 	.short	(.L_1261 - .L_1260)
.L_1260:
        /*000c*/ 	.word	0x00000000
        /*0010*/ 	.short	0x0002
        /*0012*/ 	.short	0x0008
        /*0014*/ 	.byte	0x00, 0xf0, 0x61, 0x00


	//----- nvinfo : EIATTR_KPARAM_INFO
	.align		4
.L_1261:
        /*0018*/ 	.byte	0x04, 0x17
        /*001a*/ 	.short	(.L_1263 - .L_1262)
.L_1262:
        /*001c*/ 	.word	0x00000000
        /*0020*/ 	.short	0x0001
        /*0022*/ 	.short	0x0004
        /*0024*/ 	.byte	0x00, 0xf0, 0x05, 0x00


	//----- nvinfo : EIATTR_KPARAM_INFO
	.align		4
.L_1263:
        /*0028*/ 	.byte	0x04, 0x17
        /*002a*/ 	.short	(.L_1265 - .L_1264)
.L_1264:
        /*002c*/ 	.word	0x00000000
        /*0030*/ 	.short	0x0000
        /*0032*/ 	.short	0x0000
        /*0034*/ 	.byte	0x00, 0xf0, 0x11, 0x00


	//----- nvinfo : EIATTR_SPARSE_MMA_MASK
	.align		4
.L_1265:
        /*0038*/ 	.byte	0x03, 0x50
        /*003a*/ 	.short	0x0000


	//----- nvinfo : EIATTR_MAXREG_COUNT
	.align		4
        /*003c*/ 	.byte	0x03, 0x1b
        /*003e*/ 	.short	0x00ff


	//----- nvinfo : EIATTR_MERCURY_ISA_VERSION
	.align		4
        /*0040*/ 	.byte	0x03, 0x5f
        /*0042*/ 	.short	0x0101


	//----- nvinfo : EIATTR_EXIT_INSTR_OFFSETS
	.align		4
        /*0044*/ 	.byte	0x04, 0x1c
        /*0046*/ 	.short	(.L_1267 - .L_1266)


	//   ....[0]....
.L_1266:
        /*0048*/ 	.word	0x00005930


	//   ....[1]....
        /*004c*/ 	.word	0x0000c920


	//   ....[2]....
        /*0050*/ 	.word	0x0000c970


	//----- nvinfo : EIATTR_MAX_THREADS
	.align		4
.L_1267:
        /*0054*/ 	.byte	0x04, 0x05
        /*0056*/ 	.short	(.L_1269 - .L_1268)
.L_1268:
        /*0058*/ 	.word	0x00000080
        /*005c*/ 	.word	0x00000001
        /*0060*/ 	.word	0x00000001


	//----- nvinfo : EIATTR_CRS_STACK_SIZE
	.align		4
.L_1269:
        /*0064*/ 	.byte	0x04, 0x1e
        /*0066*/ 	.short	(.L_1271 - .L_1270)
.L_1270:
        /*0068*/ 	.word	0x00000000


	//----- nvinfo : EIATTR_CBANK_PARAM_SIZE
	.align		4
.L_1271:
        /*006c*/ 	.byte	0x03, 0x19
        /*006e*/ 	.short	0x0020


	//----- nvinfo : EIATTR_PARAM_CBANK
	.align		4
        /*0070*/ 	.byte	0x04, 0x0a
        /*0072*/ 	.short	(.L_1273 - .L_1272)
	.align		4
.L_1272:
        /*0074*/ 	.word	index@(.nv.constant0._ZN2at6native29vectorized_elementwise_kernelILi4EZZZNS0_26GeluBackwardCUDAKernelImplERNS_18TensorIteratorBaseENS0_8GeluTypeEENKUlvE0_clEvENKUlvE_clEvEUlddE_St5arrayIPcLm3EEEEviT0_T1_)
        /*0078*/ 	.short	0x0210
        /*007a*/ 	.short	0x0020


	//----- nvinfo : EIATTR_SW_WAR
	.align		4
.L_1273:
        /*007c*/ 	.byte	0x04, 0x36
        /*007e*/ 	.short	(.L_1275 - .L_1274)
.L_1274:
        /*0080*/ 	.word	0x00000008
.L_1275:


//--------------------- .nv.info._ZN2at6native29vectorized_elementwise_kernelILi8EZZZNS0_26GeluBackwardCUDAKernelImplERNS_18TensorIteratorBaseENS0_8GeluTypeEENKUlvE0_clEvENKUlvE_clEvEUlddE_St5arrayIPcLm3EEEEviT0_T1_ --------------------------
	.section	.nv.info._ZN2at6native29vectorized_elementwise_kernelILi8EZZZNS0_26GeluBackwardCUDAKernelImplERNS_18TensorIteratorBaseENS0_8GeluTypeEENKUlvE0_clEvENKUlvE_clEvEUlddE_St5arrayIPcLm3EEEEviT0_T1_,"",@"SHT_CUDA_INFO"
	.sectionflags	@""
	.align	4


	//----- nvinfo : EIATTR_CUDA_API_VERSION
	.align		4
        /*0000*/ 	.byte	0x04, 0x37
        /*0002*/ 	.short	(.L_1277 - .L_1276)
.L_1276:
        /*0004*/ 	.word	0x00000082


	//----- nvinfo : EIATTR_KPARAM_INFO
	.align		4
.L_1277:
        /*0008*/ 	.byte	0x04, 0x17
        /*000a*/ 	.short	(.L_1279 - .L_1278)
.L_1278:
        /*000c*/ 	.word	0x00000000
        /*0010*/ 	.short	0x0002
        /*0012*/ 	.short	0x0008
        /*0014*/ 	.byte	0x00, 0xf0, 0x61, 0x00


	//----- nvinfo : EIATTR_KPARAM_INFO
	.align		4
.L_1279:
        /*0018*/ 	.byte	0x04, 0x17
        /*001a*/ 	.short	(.L_1281 - .L_1280)
.L_1280:
        /*001c*/ 	.word	0x00000000
        /*0020*/ 	.short	0x0001
        /*0022*/ 	.short	0x0004
        /*0024*/ 	.byte	0x00, 0xf0, 0x05, 0x00


	//----- nvinfo : EIATTR_KPARAM_INFO
	.align		4
.L_1281:
        /*0028*/ 	.byte	0x04, 0x17
        /*002a*/ 	.short	(.L_1283 - .L_1282)
.L_1282:
        /*002c*/ 	.word	0x00000000
        /*0030*/ 	.short	0x0000
        /*0032*/ 	.short	0x0000
        /*0034*/ 	.byte	0x00, 0xf0, 0x11, 0x00


	//----- nvinfo : EIATTR_SPARSE_MMA_MASK
	.align		4
.L_1283:
        /*0038*/ 	.byte	0x03, 0x50
        /*003a*/ 	.short	0x0000


	//----- nvinfo : EIATTR_MAXREG_COUNT
	.align		4
        /*003c*/ 	.byte	0x03, 0x1b
        /*003e*/ 	.short	0x00ff


	//----- nvinfo : EIATTR_MERCURY_ISA_VERSION
	.align		4
        /*0040*/ 	.byte	0x03, 0x5f
        /*0042*/ 	.short	0x0101


	//----- nvinfo : EIATTR_EXIT_INSTR_OFFSETS
	.align		4
        /*0044*/ 	.byte	0x04, 0x1c
        /*0046*/ 	.short	(.L_1285 - .L_1284)


	//   ....[0]....
.L_1284:
        /*0048*/ 	.word	0x00005930


	//   ....[1]....
        /*004c*/ 	.word	0x0000c920


	//   ....[2]....
        /*0050*/ 	.word	0x0000c970


	//----- nvinfo : EIATTR_MAX_THREADS
	.align		4
.L_1285:
        /*0054*/ 	.byte	0x04, 0x05
        /*0056*/ 	.short	(.L_1287 - .L_1286)
.L_1286:
        /*0058*/ 	.word	0x00000080
        /*005c*/ 	.word	0x00000001
        /*0060*/ 	.word	0x00000001


	//----- nvinfo : EIATTR_CRS_STACK_SIZE
	.align		4
.L_1287:
        /*0064*/ 	.byte	0x04, 0x1e
        /*0066*/ 	.short	(.L_1289 - .L_1288)
.L_1288:
        /*0068*/ 	.word	0x00000000


	//----- nvinfo : EIATTR_CBANK_PARAM_SIZE
	.align		4
.L_1289:
        /*006c*/ 	.byte	0x03, 0x19
        /*006e*/ 	.short	0x0020


	//----- nvinfo : EIATTR_PARAM_CBANK
	.align		4
        /*0070*/ 	.byte	0x04, 0x0a
        /*0072*/ 	.short	(.L_1291 - .L_1290)
	.align		4
.L_1290:
        /*0074*/ 	.word	index@(.nv.constant0._ZN2at6native29vectorized_elementwise_kernelILi8EZZZNS0_26GeluBackwardCUDAKernelImplERNS_18TensorIteratorBaseENS0_8GeluTypeEENKUlvE0_clEvENKUlvE_clEvEUlddE_St5arrayIPcLm3EEEEviT0_T1_)
        /*0078*/ 	.short	0x0210
        /*007a*/ 	.short	0x0020


	//----- nvinfo : EIATTR_SW_WAR
	.align		4
.L_1291:
        /*007c*/ 	.byte	0x04, 0x36
        /*007e*/ 	.short	(.L_1293 - .L_1292)
.L_1292:
        /*0080*/ 	.word	0x00000008
.L_1293:


//--------------------- .nv.info._ZN2at6native18elementwise_kernelILi128ELi4EZNS0_15gpu_kernel_implIZZZNS0_26GeluBackwardCUDAKernelImplERNS_18TensorIteratorBaseENS0_8GeluTypeEENKUlvE_clEvENKUlvE2_clEvEUlN3c108BFloat16ES9_E_EEvS4_RKT_EUliE_EEviT1_ --------------------------
	.section	.nv.info._ZN2at6native18elementwise_kernelILi128ELi4EZNS0_15gpu_kernel_implIZZZNS0_26GeluBackwardCUDAKernelImplERNS_18TensorIteratorBaseENS0_8GeluTypeEENKUlvE_clEvENKUlvE2_clEvEUlN3c108BFloat16ES9_E_EEvS4_RKT_EUliE_EEviT1_,"",@"SHT_CUDA_INFO"
	.sectionflags	@""
	.align	4


	//----- nvinfo : EIATTR_CUDA_API_VERSION
	.align		4
        /*0000*/ 	.byte	0x04, 0x37
        /*0002*/ 	.short	(.L_1295 - .L_1294)
.L_1294:
        /*0004*/ 	.word	0x00000082


	//----- nvinfo : EIATTR_KPARAM_INFO
	.align		4
.L_1295:
        /*0008*/ 	.byte	0x04, 0x17
        /*000a*/ 	.short	(.L_1297 - .L_1296)
.L_1296:
        /*000c*/ 	.word	0x00000000
        /*0010*/ 	.short	0x0001
        /*0012*/ 	.short	0x0008
        /*0014*/ 	.byte	0x00, 0xf0, 0x21, 0x0a


	//----- nvinfo : EIATTR_KPARAM_INFO
	.align		4
.L_1297:
        /*0018*/ 	.byte	0x04, 0x17
        /*001a*/ 	.short	(.L_1299 - .L_1298)
.L_1298:
        /*001c*/ 	.word	0x00000000
        /*0020*/ 	.short	0x0000
        /*0022*/ 	.short	0x0000
        /*0024*/ 	.byte	0x00, 0xf0, 0x11, 0x00


	//----- nvinfo : EIATTR_SPARSE_MMA_MASK
	.align		4
.L_1299:
        /*0028*/ 	.byte	0x03, 0x50
        /*002a*/ 	.short	0x0000


	//----- nvinfo : EIATTR_MAXREG_COUNT
	.align		4
        /*002c*/ 	.byte	0x03, 0x1b
        /*002e*/ 	.short	0x0080


	//----- nvinfo : EIATTR_EXTERNS
	.align		4
        /*0030*/ 	.byte	0x04, 0x0f
        /*0032*/ 	.short	(.L_1301 - .L_1300)


	//   ....[0]....
	.align		4
.L_1300:
        /*0034*/ 	.word	index@(__assertfail)


	//----- nvinfo : EIATTR_MERCURY_ISA_VERSION
	.align		4
.L_1301:
        /*0038*/ 	.byte	0x03, 0x5f
        /*003a*/ 	.short	0x0101


	//----- nvinfo : EIATTR_SYSCALL_OFFSETS
	.align		4
        /*003c*/ 	.byte	0x04, 0x46
        /*003e*/ 	.short	(.L_1303 - .L_1302)


	//   ....[0]....
.L_1302:
        /*0040*/ 	.word	0x000026f0


	//   ....[1]....
        /*0044*/ 	.word	0x000036c0


	//   ....[2]....
        /*0048*/ 	.word	0x00004740


	//   ....[3]....
        /*004c*/ 	.word	0x00006e80


	//   ....[4]....
        /*0050*/ 	.word	0x00007e50


	//   ....[5]....
        /*0054*/ 	.word	0x00008ed0


	//   ....[6]....
        /*0058*/ 	.word	0x0000b600


	//   ....[7]....
        /*005c*/ 	.word	0x0000c5d0


	//   ....[8]....
        /*0060*/ 	.word	0x0000d650


	//   ....[9]....
        /*0064*/ 	.word	0x0000fd70


	//   ....[10]....
        /*0068*/ 	.word	0x00010d40


	//   ....[11]....
        /*006c*/ 	.word	0x00011dc0


	//----- nvinfo : EIATTR_EXIT_INSTR_OFFSETS
	.align		4
.L_1303:
        /*0070*/ 	.byte	0x04, 0x1c
        /*0072*/ 	.short	(.L_1305 - .L_1304)


	//   ....[0]....
.L_1304:
        /*0074*/ 	.word	0x0000d720


	//   ....[1]....
        /*0078*/ 	.word	0x00010ff0


	//   ....[2]....
        /*007c*/ 	.word	0x00011030


	//   ....[3]....
        /*0080*/ 	.word	0x000110d0


	//   ....[4]....
        /*0084*/ 	.word	0x00011110


	//   ....[5]....
        /*0088*/ 	.word	0x00011150


	//   ....[6]....
        /*008c*/ 	.word	0x000111e0


	//   ....[7]....
        /*0090*/ 	.word	0x00011220


	//   ....[8]....
        /*0094*/ 	.word	0x000112c0


	//   ....[9]....
        /*0098*/ 	.word	0x00011310


	//   ....[10]....
        /*009c*/ 	.word	0x00011360


	//   ....[11]....
        /*00a0*/ 	.word	0x00011430


	//   ....[12]....
        /*00a4*/ 	.word	0x00011490


	//   ....[13]....
        /*00a8*/ 	.word	0x00011620


	//   ....[14]....
        /*00ac*/ 	.word	0x00011780


	//   ....[15]....
        /*00b0*/ 	.word	0x000117a0


	//   ....[16]....
        /*00b4*/ 	.word	0x00011860


	//   ....[17]....
        /*00b8*/ 	.word	0x000119e0


	//   ....[18]....
        /*00bc*/ 	.word	0x00011b60


	//   ....[19]....
        /*00c0*/ 	.word	0x00011cc0


	//   ....[20]....
        /*00c4*/ 	.word	0x00011dd0


	//   ....[21]....
        /*00c8*/ 	.word	0x00011e10


	//   ....[22]....
        /*00cc*/ 	.word	0x00011e50


	//----- nvinfo : EIATTR_MAX_THREADS
	.align		4
.L_1305:
        /*00d0*/ 	.byte	0x04, 0x05
        /*00d2*/ 	.short	(.L_1307 - .L_1306)
.L_1306:
        /*00d4*/ 	.word	0x00000080
        /*00d8*/ 	.word	0x00000001
        /*00dc*/ 	.word	0x00000001


	//----- nvinfo : EIATTR_CRS_STACK_SIZE
	.align		4
.L_1307:
        /*00e0*/ 	.byte	0x04, 0x1e
        /*00e2*/ 	.short	(.L_1309 - .L_1308)
.L_1308:
        /*00e4*/ 	.word	0x00000000


	//----- nvinfo : EIATTR_CBANK_PARAM_SIZE
	.align		4
.L_1309:
        /*00e8*/ 	.byte	0x03, 0x19
        /*00ea*/ 	.short	0x0290


	//----- nvinfo : EIATTR_PARAM_CBANK
	.align		4
        /*00ec*/ 	.byte	0x04, 0x0a
        /*00ee*/ 	.short	(.L_1311 - .L_1310)
	.align		4
.L_1310:
        /*00f0*/ 	.word	index@(.nv.constant0._ZN2at6native18elementwise_kernelILi128ELi4EZNS0_15gpu_kernel_implIZZZNS0_26GeluBackwardCUDAKernelImplERNS_18TensorIteratorBaseENS0_8GeluTypeEENKUlvE_clEvENKUlvE2_clEvEUlN3c108BFloat16ES9_E_EEvS4_RKT_EUliE_EEviT1_)
        /*00f4*/ 	.short	0x0210
        /*00f6*/ 	.short	0x0290


	//----- nvinfo : EIATTR_SW_WAR
	.align		4
.L_1311:
        /*00f8*/ 	.byte	0x04, 0x36
        /*00fa*/ 	.short	(.L_1313 - .L_1312)
.L_1312:
        /*00fc*/ 	.word	0x00000008
.L_1313:


//--------------------- .nv.info._ZN2at6native27unrolled_elementwise_kernelIZZZNS0_26GeluBackwardCUDAKernelImplERNS_18TensorIteratorBaseENS0_8GeluTypeEENKUlvE_clEvENKUlvE2_clEvEUlN3c108BFloat16ES8_E_St5arrayIPcLm3EELi4E23TrivialOffsetCalculatorILi2EjESD_ILi1EjENS0_6memory12LoadWithCastILi2EEENSG_13StoreWithCastILi1EEEEEviT_T0_T2_T3_T4_T5_ --------------------------
	.section	.nv.info._ZN2at6native27unrolled_elementwise_kernelIZZZNS0_26GeluBackwardCUDAKernelImplERNS_18TensorIteratorBaseENS0_8GeluTypeEENKUlvE_clEvENKUlvE2_clEvEUlN3c108BFloat16ES8_E_St5arrayIPcLm3EELi4E23TrivialOffsetCalculatorILi2EjESD_ILi1EjENS0_6memory12LoadWithCastILi2EEENSG_13StoreWithCastILi1EEEEEviT_T0_T2_T3_T4_T5_,"",@"SHT_CUDA_INFO"
	.sectionflags	@""
	.align	4


	//----- nvinfo : EIATTR_CUDA_API_VERSION
	.align		4
        /*0000*/ 	.byte	0x04, 0x37
        /*0002*/ 	.short	(.L_1315 - .L_1314)
.L_1314:
        /*0004*/ 	.word	0x00000082


	//----- nvinfo : EIATTR_KPARAM_INFO
	.align		4
.L_1315:
        /*0008*/ 	.byte	0x04, 0x17
        /*000a*/ 	.short	(.L_1317 - .L_1316)
.L_1316:
        /*000c*/ 	.word	0x00000000
        /*0010*/ 	.short	0x0006
        /*0012*/ 	.short	0x0030
        /*0014*/ 	.byte	0x00, 0xf0, 0x21, 0x00


	//----- nvinfo : EIATTR_KPARAM_INFO
	.align		4
.L_1317:
        /*0018*/ 	.byte	0x04, 0x17
        /*001a*/ 	.short	(.L_1319 - .L_1318)
.L_1318:
        /*001c*/ 	.word	0x00000000
        /*0020*/ 	.short	0x0005
        /*0022*/ 	.short	0x0024
        /*0024*/ 	.byte	0x00, 0xf0, 0x31, 0x00


	//----- nvinfo : EIATTR_KPARAM_INFO
	.align		4
.L_1319:
        /*0028*/ 	.byte	0x04, 0x17
        /*002a*/ 	.short	(.L_1321 - .L_1320)
.L_1320:
        /*002c*/ 	.word	0x00000000
        /*0030*/ 	.short	0x0004
        /*0032*/ 	.short	0x0021
        /*0034*/ 	.byte	0x00, 0xf0, 0x05, 0x00


	//----- nvinfo : EIATTR_KPARAM_INFO
	.align		4
.L_1321:
        /*0038*/ 	.byte	0x04, 0x17
        /*003a*/ 	.short	(.L_1323 - .L_1322)
.L_1322:
        /*003c*/ 	.word	0x00000000
        /*0040*/ 	.short	0x0003
        /*0042*/ 	.short	0x0020
        /*0044*/ 	.byte	0x00, 0xf0, 0x05, 0x00


	//----- nvinfo : EIATTR_KPARAM_INFO
	.align		4
.L_1323:
        /*0048*/ 	.byte	0x04, 0x17
        /*004a*/ 	.short	(.L_1325 - .L_1324)
.L_1324:
        /*004c*/ 	.word	0x00000000
        /*0050*/ 	.short	0x0002
        /*0052*/ 	.short	0x0008
        /*0054*/ 	.byte	0x00, 0xf0, 0x61, 0x00


	//----- nvinfo : EIATTR_KPARAM_INFO
	.align		4
.L_1325:
        /*0058*/ 	.byte	0x04, 0x17
        /*005a*/ 	.short	(.L_1327 - .L_1326)
.L_1326:
        /*005c*/ 	.word	0x00000000
        /*0060*/ 	.short	0x0001
        /*0062*/ 	.short	0x0004
        /*0064*/ 	.byte	0x00, 0xf0, 0x05, 0x00


	//----- nvinfo : EIATTR_KPARAM_INFO
	.align		4
.L_1327:
        /*0068*/ 	.byte	0x04, 0x17
        /*006a*/ 	.short	(.L_1329 - .L_1328)
.L_1328:
        /*006c*/ 	.word	0x00000000
        /*0070*/ 	.short	0x0000
        /*0072*/ 	.short	0x0000
        /*0074*/ 	.byte	0x00, 0xf0, 0x11, 0x00


	//----- nvinfo : EIATTR_SPARSE_MMA_MASK
	.align		4
.L_1329:
        /*0078*/ 	.byte	0x03, 0x50
        /*007a*/ 	.short	0x0000


	//----- nvinfo : EIATTR_MAXREG_COUNT
	.align		4
        /*007c*/ 	.byte	0x03, 0x1b
        /*007e*/ 	.short	0x00ff


	//----- nvinfo : EIATTR_EXTERNS
	.align		4
        /*0080*/ 	.byte	0x04, 0x0f
        /*0082*/ 	.short	(.L_1331 - .L_1330)


	//   ....[0]....
	.align		4
.L_1330:
        /*0084*/ 	.word	index@(__assertfail)


	//----- nvinfo : EIATTR_MERCURY_ISA_VERSION
	.align		4
.L_1331:
        /*0088*/ 	.byte	0x03, 0x5f
        /*008a*/ 	.short	0x0101


	//----- nvinfo : EIATTR_SYSCALL_OFFSETS
	.align		4
        /*008c*/ 	.byte	0x04, 0x46
        /*008e*/ 	.short	(.L_1333 - .L_1332)


	//   ....[0]....
.L_1332:
        /*0090*/ 	.word	0x000010f0


	//   ....[1]....
        /*0094*/ 	.word	0x000021b0


	//   ....[2]....
        /*0098*/ 	.word	0x000032f0


	//   ....[3]....
        /*009c*/ 	.word	0x000043b0


	//   ....[4]....
        /*00a0*/ 	.word	0x00005500


	//   ....[5]....
        /*00a4*/ 	.word	0x000065d0


	//   ....[6]....
        /*00a8*/ 	.word	0x00007700


	//   ....[7]....
        /*00ac*/ 	.word	0x000086e0


	//   ....[8]....
        /*00b0*/ 	.word	0x00009dc0


	//   ....[9]....
        /*00b4*/ 	.word	0x0000ade0


	//   ....[10]....
        /*00b8*/ 	.word	0x0000bdc0


	//   ....[11]....
        /*00bc*/ 	.word	0x0000cda0


	//----- nvinfo : EIATTR_EXIT_INSTR_OFFSETS
	.align		4
.L_1333:
        /*00c0*/ 	.byte	0x04, 0x1c
        /*00c2*/ 	.short	(.L_1335 - .L_1334)


	//   ....[0]....
.L_1334:
        /*00c4*/ 	.word	0x0000be80


	//   ....[1]....
        /*00c8*/ 	.word	0x0000bfd0


	//   ....[2]....
        /*00cc*/ 	.word	0x0000c010


	//   ....[3]....
        /*00d0*/ 	.word	0x0000c0b0


	//   ....[4]....
        /*00d4*/ 	.word	0x0000c0f0


	//   ....[5]....
        /*00d8*/ 	.word	0x0000c130


	//   ....[6]....
        /*00dc*/ 	.word	0x0000c1c0


	//   ....[7]....
        /*00e0*/ 	.word	0x0000c200


	//   ....[8]....
        /*00e4*/ 	.word	0x0000c2a0


	//   ....[9]....
        /*00e8*/ 	.word	0x0000c2f0


	//   ....[10]....
        /*00ec*/ 	.word	0x0000c340


	//   ....[11]....
        /*00f0*/ 	.word	0x0000c410


	//   ....[12]....
        /*00f4*/ 	.word	0x0000c470


	//   ....[13]....
        /*00f8*/ 	.word	0x0000c600


	//   ....[14]....
        /*00fc*/ 	.word	0x0000c760


	//   ....[15]....
        /*0100*/ 	.word	0x0000c780


	//   ....[16]....
        /*0104*/ 	.word	0x0000c840


	//   ....[17]....
        /*0108*/ 	.word	0x0000c9c0


	//   ....[18]....
        /*010c*/ 	.word	0x0000cb40


	//   ....[19]....
        /*0110*/ 	.word	0x0000cca0


	//   ....[20]....
        /*0114*/ 	.word	0x0000cdb0


	//   ....[21]....
        /*0118*/ 	.word	0x0000cdf0


	//   ....[22]....
        /*011c*/ 	.word	0x0000ce30


	//----- nvinfo : EIATTR_MAX_THREADS
	.align		4
.L_1335:
        /*0120*/ 	.byte	0x04, 0x05
        /*0122*/ 	.short	(.L_1337 - .L_1336)
.L_1336:
        /*0124*/ 	.word	0x00000080
        /*0128*/ 	.word	0x00000001
        /*012c*/ 	.word	0x00000001


	//----- nvinfo : EIATTR_CRS_STACK_SIZE
	.align		4
.L_1337:
        /*0130*/ 	.byte	0x04, 0x1e
        /*0132*/ 	.short	(.L_1339 - .L_1338)
.L_1338:
        /*0134*/ 	.word	0x00000000


	//----- nvinfo : EIATTR_CBANK_PARAM_SIZE
	.align		4
.L_1339:
        /*0138*/ 	.byte	0x03, 0x19
        /*013a*/ 	.short	0x0038


	//----- nvinfo : EIATTR_PARAM_CBANK
	.align		4
        /*013c*/ 	.byte	0x04, 0x0a
        /*013e*/ 	.short	(.L_1341 - .L_1340)
	.align		4
.L_1340:
        /*0140*/ 	.word	index@(.nv.constant0._ZN2at6native27unrolled_elementwise_kernelIZZZNS0_26GeluBackwardCUDAKernelImplERNS_18TensorIteratorBaseENS0_8GeluTypeEENKUlvE_clEvENKUlvE2_clEvEUlN3c108BFloat16ES8_E_St5arrayIPcLm3EELi4E23TrivialOffsetCalculatorILi2EjESD_ILi1EjENS0_6memory12LoadWithCastILi2EEENSG_13StoreWithCastILi1EEEEEviT_T0_T2_T3_T4_T5_)
        /*0144*/ 	.short	0x0210
        /*0146*/ 	.short	0x0038


	//----- nvinfo : EIATTR_SW_WAR
	.align		4
.L_1341:
        /*0148*/ 	.byte	0x04, 0x36
        /*014a*/ 	.short	(.L_1343 - .L_1342)
.L_1342:
        /*014c*/ 	.word	0x00000008
.L_1343:


//--------------------- .nv.info._ZN2at6native18elementwise_kernelILi128ELi4EZNS0_22gpu_kernel_impl_nocastIZZZNS0_26GeluBackwardCUDAKernelImplERNS_18TensorIteratorBaseENS0_8GeluTypeEENKUlvE_clEvENKUlvE2_clEvEUlN3c108BFloat16ES9_E_EEvS4_RKT_EUliE_EEviT1_ --------------------------
	.section	.nv.info._ZN2at6native18elementwise_kernelILi128ELi4EZNS0_22gpu_kernel_impl_nocastIZZZNS0_26GeluBackwardCUDAKernelImplERNS_18TensorIteratorBaseENS0_8GeluTypeEENKUlvE_clEvENKUlvE2_clEvEUlN3c108BFloat16ES9_E_EEvS4_RKT_EUliE_EEviT1_,"",@"SHT_CUDA_INFO"
	.sectionflags	@""
	.align	4


	//----- nvinfo : EIATTR_CUDA_API_VERSION
	.align		4
        /*0000*/ 	.byte	0x04, 0x37
        /*0002*/ 	.short	(.L_1345 - .L_1344)
.L_1344:
        /*0004*/ 	.word	0x00000082


	//----- nvinfo : EIATTR_KPARAM_INFO
	.align		4
.L_1345:
        /*0008*/ 	.byte	0x04, 0x17
        /*000a*/ 	.short	(.L_1347 - .L_1346)
.L_1346:
        /*000c*/ 	.word	0x00000000
        /*0010*/ 	.short	0x0001
        /*0012*/ 	.short	0x0008
        /*0014*/ 	.byte	0x00, 0xf0, 0x21, 0x0a


	//----- nvinfo : EIATTR_KPARAM_INFO
	.align		4
.L_1347:
        /*0018*/ 	.byte	0x04, 0x17
        /*001a*/ 	.short	(.L_1349 - .L_1348)
.L_1348:
        /*001c*/ 	.word	0x00000000
        /*0020*/ 	.short	0x0000
        /*0022*/ 	.short	0x0000
        /*0024*/ 	.byte	0x00, 0xf0, 0x11, 0x00


	//----- nvinfo : EIATTR_SPARSE_MMA_MASK
	.align		4
.L_1349:
        /*0028*/ 	.byte	0x03, 0x50
        /*002a*/ 	.short	0x0000


	//----- nvinfo : EIATTR_MAXREG_COUNT
	.align		4
        /*002c*/ 	.byte	0x03, 0x1b
        /*002e*/ 	.short	0x0080


	//----- nvinfo : EIATTR_MERCURY_ISA_VERSION
	.align		4
        /*0030*/ 	.byte	0x03, 0x5f
        /*0032*/ 	.short	0x0101


	//----- nvinfo : EIATTR_EXIT_INSTR_OFFSETS
	.align		4
        /*0034*/ 	.byte	0x04, 0x1c
        /*0036*/ 	.short	(.L_1351 - .L_1350)


	//   ....[0]....
.L_1350:
        /*0038*/ 	.word	0x00004920


	//   ....[1]....
        /*003c*/ 	.word	0x00006120


	//----- nvinfo : EIATTR_MAX_THREADS
	.align		4
.L_1351:
        /*0040*/ 	.byte	0x04, 0x05
        /*0042*/ 	.short	(.L_1353 - .L_1352)
.L_1352:
        /*0044*/ 	.word	0x00000080
        /*0048*/ 	.word	0x00000001
        /*004c*/ 	.word	0x00000001


	//----- nvinfo : EIATTR_CRS_STACK_SIZE
	.align		4
.L_1353:
        /*0050*/ 	.byte	0x04, 0x1e
        /*0052*/ 	.short	(.L_1355 - .L_1354)
.L_1354:
        /*0054*/ 	.word	0x00000000


	//----- nvinfo : EIATTR_CBANK_PARAM_SIZE
	.align		4
.L_1355:
        /*0058*/ 	.byte	0x03, 0x19
        /*005a*/ 	.short	0x0290


	//----- nvinfo : EIATTR_PARAM_CBANK
	.align		4
        /*005c*/ 	.byte	0x04, 0x0a
        /*005e*/ 	.short	(.L_1357 - .L_1356)
	.align		4
.L_1356:
        /*0060*/ 	.word	index@(.nv.constant0._ZN2at6native18elementwise_kernelILi128ELi4EZNS0_22gpu_kernel_impl_nocastIZZZNS0_26GeluBackwardCUDAKernelImplERNS_18TensorIteratorBaseENS0_8GeluTypeEENKUlvE_clEvENKUlvE2_clEvEUlN3c108BFloat16ES9_E_EEvS4_RKT_EUliE_EEviT1_)
        /*0064*/ 	.short	0x0210
        /*0066*/ 	.short	0x0290


	//----- nvinfo : EIATTR_SW_WAR
	.align		4
.L_1357:
        /*0068*/ 	.byte	0x04, 0x36
        /*006a*/ 	.short	(.L_1359 - .L_1358)
.L_1358:
        /*006c*/ 	.word	0x00000008
.L_1359:


//--------------------- .nv.info._ZN2at6native27unrolled_elementwise_kernelIZZZNS0_26GeluBackwardCUDAKernelImplERNS_18TensorIteratorBaseENS0_8GeluTypeEENKUlvE_clEvENKUlvE2_clEvEUlN3c108BFloat16ES8_E_St5arrayIPcLm3EELi4E23TrivialOffsetCalculatorILi2EjESD_ILi1EjENS0_6memory15LoadWithoutCastENSG_16StoreWithoutCastEEEviT_T0_T2_T3_T4_T5_ --------------------------
	.section	.nv.info._ZN2at6native27unrolled_elementwise_kernelIZZZNS0_26GeluBackwardCUDAKernelImplERNS_18TensorIteratorBaseENS0_8GeluTypeEENKUlvE_clEvENKUlvE2_clEvEUlN3c108BFloat16ES8_E_St5arrayIPcLm3EELi4E23TrivialOffsetCalculatorILi2EjESD_ILi1EjENS0_6memory15LoadWithoutCastENSG_16StoreWithoutCastEEEviT_T0_T2_T3_T4_T5_,"",@"SHT_CUDA_INFO"
	.sectionflags	@""
	.align	4


	//----- nvinfo : EIATTR_CUDA_API_VERSION
	.align		4
        /*0000*/ 	.byte	0x04, 0x37
        /*0002*/ 	.short	(.L_1361 - .L_1360)
.L_1360:
        /*0004*/ 	.word	0x00000082


	//----- nvinfo : EIATTR_KPARAM_INFO
	.align		4
.L_1361:
        /*0008*/ 	.byte	0x04, 0x17
        /*000a*/ 	.short	(.L_1363 - .L_1362)
.L_1362:
        /*000c*/ 	.word	0x00000000
        /*0010*/ 	.short	0x0006
        /*0012*/ 	.short	0x0023
        /*0014*/ 	.byte	0x00, 0xf0, 0x05, 0x00


	//----- nvinfo : EIATTR_KPARAM_INFO
	.align		4
.L_1363:
        /*0018*/ 	.byte	0x04, 0x17
        /*001a*/ 	.short	(.L_1365 - .L_1364)
.L_1364:
        /*001c*/ 	.word	0x00000000
        /*0020*/ 	.short	0x0005
        /*0022*/ 	.short	0x0022
        /*0024*/ 	.byte	0x00, 0xf0, 0x05, 0x00


	//----- nvinfo : EIATTR_KPARAM_INFO
	.align		4
.L_1365:
        /*0028*/ 	.byte	0x04, 0x17
        /*002a*/ 	.short	(.L_1367 - .L_1366)
.L_1366:
        /*002c*/ 	.word	0x00000000
        /*0030*/ 	.short	0x0004
        /*0032*/ 	.short	0x0021
        /*0034*/ 	.byte	0x00, 0xf0, 0x05, 0x00


	//----- nvinfo : EIATTR_KPARAM_INFO
	.align		4
.L_1367:
        /*0038*/ 	.byte	0x04, 0x17
        /*003a*/ 	.short	(.L_1369 - .L_1368)
.L_1368:
        /*003c*/ 	.word	0x00000000
        /*0040*/ 	.short	0x0003
        /*0042*/ 	.short	0x0020
        /*0044*/ 	.byte	0x00, 0xf0, 0x05, 0x00


	//----- nvinfo : EIATTR_KPARAM_INFO
	.align		4
.L_1369:
        /*0048*/ 	.byte	0x04, 0x17
        /*004a*/ 	.short	(.L_1371 - .L_1370)
.L_1370:
        /*004c*/ 	.word	0x00000000
        /*0050*/ 	.short	0x0002
        /*0052*/ 	.short	0x0008
        /*0054*/ 	.byte	0x00, 0xf0, 0x61, 0x00


	//----- nvinfo : EIATTR_KPARAM_INFO
	.align		4
.L_1371:
        /*0058*/ 	.byte	0x04, 0x17
        /*005a*/ 	.short	(.L_1373 - .L_1372)
.L_1372:
        /*005c*/ 	.word	0x00000000
        /*0060*/ 	.short	0x0001
        /*0062*/ 	.short	0x0004
        /*0064*/ 	.byte	0x00, 0xf0, 0x05, 0x00


	//----- nvinfo : EIATTR_KPARAM_INFO
	.align		4
.L_1373:
        /*0068*/ 	.byte	0x04, 0x17
        /*006a*/ 	.short	(.L_1375 - .L_1374)
.L_1374:
        /*006c*/ 	.word	0x00000000
        /*0070*/ 	.short	0x0000
        /*0072*/ 	.short	0x0000
        /*0074*/ 	.byte	0x00, 0xf0, 0x11, 0x00


	//----- nvinfo : EIATTR_SPARSE_MMA_MASK
	.align		4
.L_1375:
        /*0078*/ 	.byte	0x03, 0x50
        /*007a*/ 	.short	0x0000


	//----- nvinfo : EIATTR_MAXREG_COUNT
	.align		4
        /*007c*/ 	.byte	0x03, 0x1b
        /*007e*/ 	.short	0x00ff


	//----- nvinfo : EIATTR_MERCURY_ISA_VERSION
	.align		4
        /*0080*/ 	.byte	0x03, 0x5f
        /*0082*/ 	.short	0x0101


	//----- nvinfo : EIATTR_EXIT_INSTR_OFFSETS
	.align		4
        /*0084*/ 	.byte	0x04, 0x1c
        /*0086*/ 	.short	(.L_1377 - .L_1376)


	//   ....[0]....
.L_1376:
        /*0088*/ 	.word	0x00000a10


	//   ....[1]....
        /*008c*/ 	.word	0x00000a60


	//----- nvinfo : EIATTR_MAX_THREADS
	.align		4
.L_1377:
        /*0090*/ 	.byte	0x04, 0x05
        /*0092*/ 	.short	(.L_1379 - .L_1378)
.L_1378:
        /*0094*/ 	.word	0x00000080
        /*0098*/ 	.word	0x00000001
        /*009c*/ 	.word	0x00000001


	//----- nvinfo : EIATTR_CRS_STACK_SIZE
	.align		4
.L_1379:
        /*00a0*/ 	.byte	0x04, 0x1e
        /*00a2*/ 	.short	(.L_1381 - .L_1380)
.L_1380:
        /*00a4*/ 	.word	0x00000000


	//----- nvinfo : EIATTR_CBANK_PARAM_SIZE
	.align		4
.L_1381:
        /*00a8*/ 	.byte	0x03, 0x19
        /*00aa*/ 	.short	0x0024


	//----- nvinfo : EIATTR_PARAM_CBANK
	.align		4
        /*00ac*/ 	.byte	0x04, 0x0a
        /*00ae*/ 	.short	(.L_1383 - .L_1382)
	.align		4
.L_1382:
        /*00b0*/ 	.word	index@(.nv.constant0._ZN2at6native27unrolled_elementwise_kernelIZZZNS0_26GeluBackwardCUDAKernelImplERNS_18TensorIteratorBaseENS0_8GeluTypeEENKUlvE_clEvENKUlvE2_clEvEUlN3c108BFloat16ES8_E_St5arrayIPcLm3EELi4E23TrivialOffsetCalculatorILi2EjESD_ILi1EjENS0_6memory15LoadWithoutCastENSG_16StoreWithoutCastEEEviT_T0_T2_T3_T4_T5_)
        /*00b4*/ 	.short	0x0210
        /*00b6*/ 	.short	0x0024


	//----- nvinfo : EIATTR_SW_WAR
	.align		4
.L_1383:
        /*00b8*/ 	.byte	0x04, 0x36
        /*00ba*/ 	.short	(.L_1385 - .L_1384)
.L_1384:
        /*00bc*/ 	.word	0x00000008
.L_1385:


//--------------------- .nv.info._ZN2at6native29vectorized_elementwise_kernelILi2EZZZNS0_26GeluBackwardCUDAKernelImplERNS_18TensorIteratorBaseENS0_8GeluTypeEENKUlvE_clEvENKUlvE2_clEvEUlN3c108BFloat16ES8_E_St5arrayIPcLm3EEEEviT0_T1_ --------------------------
	.section	.nv.info._ZN2at6native29vectorized_elementwise_kernelILi2EZZZNS0_26GeluBackwardCUDAKernelImplERNS_18TensorIteratorBaseENS0_8GeluTypeEENKUlvE_clEvENKUlvE2_clEvEUlN3c108BFloat16ES8_E_St5arrayIPcLm3EEEEviT0_T1_,"",@"SHT_CUDA_INFO"
	.sectionflags	@""
	.align	4


	//----- nvinfo : EIATTR_CUDA_API_VERSION
	.align		4
        /*0000*/ 	.byte	0x04, 0x37
        /*0002*/ 	.short	(.L_1387 - .L_1386)
.L_1386:
        /*0004*/ 	.word	0x00000082


	//----- nvinfo : EIATTR_KPARAM_INFO
	.align		4
.L_1387:
        /*0008*/ 	.byte	0x04, 0x17
        /*000a*/ 	.short	(.L_1389 - .L_1388)
.L_1388:
        /*000c*/ 	.word	0x00000000
        /*0010*/ 	.short	0x0002
        /*0012*/ 	.short	0x0008
        /*0014*/ 	.byte	0x00, 0xf0, 0x61, 0x00


	//----- nvinfo : EIATTR_KPARAM_INFO
	.align		4
.L_1389:
        /*0018*/ 	.byte	0x04, 0x17
        /*001a*/ 	.short	(.L_1391 - .L_1390)
.L_1390:
        /*001c*/ 	.word	0x00000000
        /*0020*/ 	.short	0x0001
        /*0022*/ 	.short	0x0004
        /*0024*/ 	.byte	0x00, 0xf0, 0x05, 0x00


	//----- nvinfo : EIATTR_KPARAM_INFO
	.align		4
.L_1391:
        /*0028*/ 	.byte	0x04, 0x17
        /*002a*/ 	.short	(.L_1393 - .L_1392)
.L_1392:
        /*002c*/ 	.word	0x00000000
        /*0030*/ 	.short	0x0000
        /*0032*/ 	.short	0x0000
        /*0034*/ 	.byte	0x00, 0xf0, 0x11, 0x00


	//----- nvinfo : EIATTR_SPARSE_MMA_MASK
	.align		4
.L_1393:
        /*0038*/ 	.byte	0x03, 0x50
        /*003a*/ 	.short	0x0000


	//----- nvinfo : EIATTR_MAXREG_COUNT
	.align		4
        /*003c*/ 	.byte	0x03, 0x1b
        /*003e*/ 	.short	0x00ff


	//----- nvinfo : EIATTR_MERCURY_ISA_VERSION
	.align		4
        /*0040*/ 	.byte	0x03, 0x5f
        /*0042*/ 	.short	0x0101


	//----- nvinfo : EIATTR_EXIT_INSTR_OFFSETS
	.align		4
        /*0044*/ 	.byte	0x04, 0x1c
        /*0046*/ 	.short	(.L_1395 - .L_1394)


	//   ....[0]....
.L_1394:
        /*0048*/ 	.word	0x00000ab0


	//   ....[1]....
        /*004c*/ 	.word	0x00001f00


	//   ....[2]....
        /*0050*/ 	.word	0x00001f50


	//----- nvinfo : EIATTR_MAX_THREADS
	.align		4
.L_1395:
        /*0054*/ 	.byte	0x04, 0x05
        /*0056*/ 	.short	(.L_1397 - .L_1396)
.L_1396:
        /*0058*/ 	.word	0x00000080
        /*005c*/ 	.word	0x00000001
        /*0060*/ 	.word	0x00000001


	//----- nvinfo : EIATTR_CRS_STACK_SIZE
	.align		4
.L_1397:
        /*0064*/ 	.byte	0x04, 0x1e
        /*0066*/ 	.short	(.L_1399 - .L_1398)
.L_1398:
        /*0068*/ 	.word	0x00000000


	//----- nvinfo : EIATTR_CBANK_PARAM_SIZE
	.align		4
.L_1399:
        /*006c*/ 	.byte	0x03, 0x19
        /*006e*/ 	.short	0x0020


	//----- nvinfo : EIATTR_PARAM_CBANK
	.align		4
        /*0070*/ 	.byte	0x04, 0x0a
        /*0072*/ 	.short	(.L_1401 - .L_1400)
	.align		4
.L_1400:
        /*0074*/ 	.word	index@(.nv.constant0._ZN2at6native29vectorized_elementwise_kernelILi2EZZZNS0_26GeluBackwardCUDAKernelImplERNS_18TensorIteratorBaseENS0_8GeluTypeEENKUlvE_clEvENKUlvE2_clEvEUlN3c108BFloat16ES8_E_St5arrayIPcLm3EEEEviT0_T1_)
        /*0078*/ 	.short	0x0210
        /*007a*/ 	.short	0x0020


	//----- nvinfo : EIATTR_SW_WAR
	.align		4
.L_1401:
        /*007c*/ 	.byte	0x04, 0x36
        /*007e*/ 	.short	(.L_1403 - .L_1402)
.L_1402:
        /*0080*/ 	.word	0x00000008
.L_1403:


//--------------------- .nv.info._ZN2at6native29vectorized_elementwise_kernelILi4EZZZNS0_26GeluBackwardCUDAKernelImplERNS_18TensorIteratorBaseENS0_8GeluTypeEENKUlvE_clEvENKUlvE2_clEvEUlN3c108BFloat16ES8_E_St5arrayIPcLm3EEEEviT0_T1_ --------------------------
	.section	.nv.info._ZN2at6native29vectorized_elementwise_kernelILi4EZZZNS0_26GeluBackwardCUDAKernelImplERNS_18TensorIteratorBaseENS0_8GeluTypeEENKUlvE_clEvENKUlvE2_clEvEUlN3c108BFloat16ES8_E_St5arrayIPcLm3EEEEviT0_T1_,"",@"SHT_CUDA_INFO"
	.sectionflags	@""
	.align	4


	//----- nvinfo : EIATTR_CUDA_API_VERSION
	.align		4
        /*0000*/ 	.byte	0x04, 0x37
        /*0002*/ 	.short	(.L_1405 - .L_1404)
.L_1404:
        /*0004*/ 	.word	0x00000082


	//----- nvinfo : EIATTR_KPARAM_INFO
	.align		4
.L_1405:
        /*0008*/ 	.byte	0x04, 0x17
        /*000a*/ 	.short	(.L_1407 - .L_1406)
.L_1406:
        /*000c*/ 	.word	0x00000000
        /*0010*/ 	.short	0x0002
        /*0012*/ 	.short	0x0008
        /*0014*/ 	.byte	0x00, 0xf0, 0x61, 0x00


	//----- nvinfo : EIATTR_KPARAM_INFO
	.align		4
.L_1407:
        /*0018*/ 	.byte	0x04, 0x17
        /*001a*/ 	.short	(.L_1409 - .L_1408)
.L_1408:
        /*001c*/ 	.word	0x00000000
        /*0020*/ 	.short	0x0001
        /*0022*/ 	.short	0x0004
        /*0024*/ 	.byte	0x00, 0xf0, 0x05, 0x00


	//----- nvinfo : EIATTR_KPARAM_INFO
	.align		4
.L_1409:
        /*0028*/ 	.byte	0x04, 0x17
        /*002a*/ 	.short	(.L_1411 - .L_1410)
.L_1410:
        /*002c*/ 	.word	0x00000000
        /*0030*/ 	.short	0x0000
        /*0032*/ 	.short	0x0000
        /*0034*/ 	.byte	0x00, 0xf0, 0x11, 0x00


	//----- nvinfo : EIATTR_SPARSE_MMA_MASK
	.align		4
.L_1411:
        /*0038*/ 	.byte	0x03, 0x50
        /*003a*/ 	.short	0x0000


	//----- nvinfo : EIATTR_MAXREG_COUNT
	.align		4
        /*003c*/ 	.byte	0x03, 0x1b
        /*003e*/ 	.short	0x00ff


	//----- nvinfo : EIATTR_MERCURY_ISA_VERSION
	.align		4
        /*0040*/ 	.byte	0x03, 0x5f
        /*0042*/ 	.short	0x0101


	//----- nvinfo : EIATTR_EXIT_INSTR_OFFSETS
	.align		4
        /*0044*/ 	.byte	0x04, 0x1c
        /*0046*/ 	.short	(.L_1413 - .L_1412)


	//   ....[0]....
.L_1412:
        /*0048*/ 	.word	0x00000a50


	//   ....[1]....
        /*004c*/ 	.word	0x00001ea0


	//   ....[2]....
        /*0050*/ 	.word	0x00001ef0


	//----- nvinfo : EIATTR_MAX_THREADS
	.align		4
.L_1413:
        /*0054*/ 	.byte	0x04, 0x05
        /*0056*/ 	.short	(.L_1415 - .L_1414)
.L_1414:
        /*0058*/ 	.word	0x00000080
        /*005c*/ 	.word	0x00000001
        /*0060*/ 	.word	0x00000001


	//----- nvinfo : EIATTR_CRS_STACK_SIZE
	.align		4
.L_1415:
        /*0064*/ 	.byte	0x04, 0x1e
        /*0066*/ 	.short	(.L_1417 - .L_1416)
.L_1416:
        /*0068*/ 	.word	0x00000000


	//----- nvinfo : EIATTR_CBANK_PARAM_SIZE
	.align		4
.L_1417:
        /*006c*/ 	.byte	0x03, 0x19
        /*006e*/ 	.short	0x0020


	//----- nvinfo : EIATTR_PARAM_CBANK
	.align		4
        /*0070*/ 	.byte	0x04, 0x0a
        /*0072*/ 	.short	(.L_1419 - .L_1418)
	.align		4
.L_1418:
        /*0074*/ 	.word	index@(.nv.constant0._ZN2at6native29vectorized_elementwise_kernelILi4EZZZNS0_26GeluBackwardCUDAKernelImplERNS_18TensorIteratorBaseENS0_8GeluTypeEENKUlvE_clEvENKUlvE2_clEvEUlN3c108BFloat16ES8_E_St5arrayIPcLm3EEEEviT0_T1_)
        /*0078*/ 	.short	0x0210
        /*007a*/ 	.short	0x0020


	//----- nvinfo : EIATTR_SW_WAR
	.align		4
.L_1419:
        /*007c*/ 	.byte	0x04, 0x36
        /*007e*/ 	.short	(.L_1421 - .L_1420)
.L_1420:
        /*0080*/ 	.word	0x00000008
.L_1421:


//--------------------- .nv.info._ZN2at6native29vectorized_elementwise_kernelILi8EZZZNS0_26GeluBackwardCUDAKernelImplERNS_18TensorIteratorBaseENS0_8GeluTypeEENKUlvE_clEvENKUlvE2_clEvEUlN3c108BFloat16ES8_E_St5arrayIPcLm3EEEEviT0_T1_ --------------------------
	.section	.nv.info._ZN2at6native29vectorized_elementwise_kernelILi8EZZZNS0_26GeluBackwardCUDAKernelImplERNS_18TensorIteratorBaseENS0_8GeluTypeEENKUlvE_clEvENKUlvE2_clEvEUlN3c108BFloat16ES8_E_St5arrayIPcLm3EEEEviT0_T1_,"",@"SHT_CUDA_INFO"
	.sectionflags	@""
	.align	4


	//----- nvinfo : EIATTR_CUDA_API_VERSION
	.align		4
        /*0000*/ 	.byte	0x04, 0x37
        /*0002*/ 	.short	(.L_1423 - .L_1422)
.L_1422:
        /*0004*/ 	.word	0x00000082


	//----- nvinfo : EIATTR_KPARAM_INFO
	.align		4
.L_1423:
        /*0008*/ 	.byte	0x04, 0x17
        /*000a*/ 	.short	(.L_1425 - .L_1424)
.L_1424:
        /*000c*/ 	.word	0x00000000
        /*0010*/ 	.short	0x0002
        /*0012*/ 	.short	0x0008
        /*0014*/ 	.byte	0x00, 0xf0, 0x61, 0x00


	//----- nvinfo : EIATTR_KPARAM_INFO
	.align		4
.L_1425:
        /*0018*/ 	.byte	0x04, 0x17
        /*001a*/ 	.short	(.L_1427 - .L_1426)
.L_1426:
        /*001c*/ 	.word	0x00000000
        /*0020*/ 	.short	0x0001
        /*0022*/ 	.short	0x0004
        /*0024*/ 	.byte	0x00, 0xf0, 0x05, 0x00


	//----- nvinfo : EIATTR_KPARAM_INFO
	.align		4
.L_1427:
        /*0028*/ 	.byte	0x04, 0x17
        /*002a*/ 	.short	(.L_1429 - .L_1428)
.L_1428:
        /*002c*/ 	.word	0x00000000
        /*0030*/ 	.short	0x0000
        /*0032*/ 	.short	0x0000
        /*0034*/ 	.byte	0x00, 0xf0, 0x11, 0x00


	//----- nvinfo : EIATTR_SPARSE_MMA_MASK
	.align		4
.L_1429:
        /*0038*/ 	.byte	0x03, 0x50
        /*003a*/ 	.short	0x0000


	//----- nvinfo : EIATTR_MAXREG_COUNT
	.align		4
        /*003c*/ 	.byte	0x03, 0x1b
        /*003e*/ 	.short	0x00ff


	//----- nvinfo : EIATTR_MERCURY_ISA_VERSION
	.align		4
        /*0040*/ 	.byte	0x03, 0x5f
        /*0042*/ 	.short	0x0101


	//----- nvinfo : EIATTR_EXIT_INSTR_OFFSETS
	.align		4
        /*0044*/ 	.byte	0x04, 0x1c
        /*0046*/ 	.short	(.L_1431 - .L_1430)


	//   ....[0]....
.L_1430:
        /*0048*/ 	.word	0x00000a20


	//   ....[1]....
        /*004c*/ 	.word	0x00001e70


	//   ....[2]....
        /*0050*/ 	.word	0x00001ec0


	//----- nvinfo : EIATTR_MAX_THREADS
	.align		4
.L_1431:
        /*0054*/ 	.byte	0x04, 0x05
        /*0056*/ 	.short	(.L_1433 - .L_1432)
.L_1432:
        /*0058*/ 	.word	0x00000080
        /*005c*/ 	.word	0x00000001
        /*0060*/ 	.word	0x00000001


	//----- nvinfo : EIATTR_CRS_STACK_SIZE
	.align		4
.L_1433:
        /*0064*/ 	.byte	0x04, 0x1e
        /*0066*/ 	.short	(.L_1435 - .L_1434)
.L_1434:
        /*0068*/ 	.word	0x00000000


	//----- nvinfo : EIATTR_CBANK_PARAM_SIZE
	.align		4
.L_1435:
        /*006c*/ 	.byte	0x03, 0x19
        /*006e*/ 	.short	0x0020


	//----- nvinfo : EIATTR_PARAM_CBANK
	.align		4
        /*0070*/ 	.byte	0x04, 0x0a
        /*0072*/ 	.short	(.L_1437 - .L_1436)
	.align		4
.L_1436:
        /*0074*/ 	.word	index@(.nv.constant0._ZN2at6native29vectorized_elementwise_kernelILi8EZZZNS0_26GeluBackwardCUDAKernelImplERNS_18TensorIteratorBaseENS0_8GeluTypeEENKUlvE_clEvENKUlvE2_clEvEUlN3c108BFloat16ES8_E_St5arrayIPcLm3EEEEviT0_T1_)
        /*0078*/ 	.short	0x0210
        /*007a*/ 	.short	0x0020


	//----- nvinfo : EIATTR_SW_WAR
	.align		4
.L_1437:
        /*007c*/ 	.byte	0x04, 0x36
        /*007e*/ 	.short	(.L_1439 - .L_1438)
.L_1438:
        /*0080*/ 	.word	0x00000008
.L_1439:


//--------------------- .nv.info._ZN2at6native18elementwise_kernelILi128ELi4EZNS0_15gpu_kernel_implIZZZNS0_26GeluBackwardCUDAKernelImplERNS_18TensorIteratorBaseENS0_8GeluTypeEENKUlvE_clEvENKUlvE1_clEvEUlN3c104HalfES9_E_EEvS4_RKT_EUliE_EEviT1_ --------------------------
	.section	.nv.info._ZN2at6native18elementwise_kernelILi128ELi4EZNS0_15gpu_kernel_implIZZZNS0_26GeluBackwardCUDAKernelImplERNS_18TensorIteratorBaseENS0_8GeluTypeEENKUlvE_clEvENKUlvE1_clEvEUlN3c104HalfES9_E_EEvS4_RKT_EUliE_EEviT1_,"",@"SHT_CUDA_INFO"
	.sectionflags	@""
	.align	4


	//----- nvinfo : EIATTR_CUDA_API_VERSION
	.align		4
        /*0000*/ 	.byte	0x04, 0x37
        /*0002*/ 	.short	(.L_1441 - .L_1440)
.L_1440:
        /*0004*/ 	.word	0x00000082


	//----- nvinfo : EIATTR_KPARAM_INFO
	.align		4
.L_1441:
        /*0008*/ 	.byte	0x04, 0x17
        /*000a*/ 	.short	(.L_1443 - .L_1442)
.L_1442:
        /*000c*/ 	.word	0x00000000
        /*0010*/ 	.short	0x0001
        /*0012*/ 	.short	0x0008
        /*0014*/ 	.byte	0x00, 0xf0, 0x21, 0x0a


	//----- nvinfo : EIATTR_KPARAM_INFO
	.align		4
.L_1443:
        /*0018*/ 	.byte	0x04, 0x17
        /*001a*/ 	.short	(.L_1445 - .L_1444)
.L_1444:
        /*001c*/ 	.word	0x00000000
        /*0020*/ 	.short	0x0000
        /*0022*/ 	.short	0x0000
        /*0024*/ 	.byte	0x00, 0xf0, 0x11, 0x00


	//----- nvinfo : EIATTR_SPARSE_MMA_MASK
	.align		4
.L_1445:
        /*0028*/ 	.byte	0x03, 0x50
        /*002a*/ 	.short	0x0000


	//----- nvinfo : EIATTR_MAXREG_COUNT
	.align		4
        /*002c*/ 	.byte	0x03, 0x1b
        /*002e*/ 	.short	0x0080


	//----- nvinfo : EIATTR_EXTERNS
	.align		4
        /*0030*/ 	.byte	0x04, 0x0f
        /*0032*/ 	.short	(.L_1447 - .L_1446)


	//   ....[0]....
	.align		4
.L_1446:
        /*0034*/ 	.word	index@(__assertfail)


	//----- nvinfo : EIATTR_MERCURY_ISA_VERSION
	.align		4
.L_1447:
        /*0038*/ 	.byte	0x03, 0x5f
        /*003a*/ 	.short	0x0101


	//----- nvinfo : EIATTR_SYSCALL_OFFSETS
	.align		4
        /*003c*/ 	.byte	0x04, 0x46
        /*003e*/ 	.short	(.L_1449 - .L_1448)


	//   ....[0]....
.L_1448:
        /*0040*/ 	.word	0x000026c0


	//   ....[1]....
        /*0044*/ 	.word	0x00003670


	//   ....[2]....
        /*0048*/ 	.word	0x00004700


	//   ....[3]....
        /*004c*/ 	.word	0x00006e10


	//   ....[4]....
        /*0050*/ 	.word	0x00007dc0


	//   ....[5]....
        /*0054*/ 	.word	0x00008e50


	//   ....[6]....
        /*0058*/ 	.word	0x0000b550


	//   ....[7]....
        /*005c*/ 	.word	0x0000c500


	//   ....[8]....
        /*0060*/ 	.word	0x0000d590


	//   ....[9]....
        /*0064*/ 	.word	0x0000fc80


	//   ....[10]....
        /*0068*/ 	.word	0x00010c30


	//   ....[11]....
        /*006c*/ 	.word	0x00011cc0


	//----- nvinfo : EIATTR_EXIT_INSTR_OFFSETS
	.align		4
.L_1449:
        /*0070*/ 	.byte	0x04, 0x1c
        /*0072*/ 	.short	(.L_1451 - .L_1450)


	//   ....[0]....
.L_1450:
        /*0074*/ 	.word	0x0000d660


	//   ....[1]....
        /*0078*/ 	.word	0x00010ef0


	//   ....[2]....
        /*007c*/ 	.word	0x00010f30


	//   ....[3]....
        /*0080*/ 	.word	0x00010fd0


	//   ....[4]....
        /*0084*/ 	.word	0x00011010


	//   ....[5]....
        /*0088*/ 	.word	0x00011050


	//   ....[6]....
        /*008c*/ 	.word	0x000110e0


	//   ....[7]....
        /*0090*/ 	.word	0x00011100


	//   ....[8]....
        /*0094*/ 	.word	0x000111a0


	//   ....[9]....
        /*0098*/ 	.word	0x000111f0


	//   ....[10]....
        /*009c*/ 	.word	0x00011240


	//   ....[11]....
        /*00a0*/ 	.word	0x00011310


	//   ....[12]....
        /*00a4*/ 	.word	0x00011370


	//   ....[13]....
        /*00a8*/ 	.word	0x00011500


	//   ....[14]....
        /*00ac*/ 	.word	0x00011660


	//   ....[15]....
        /*00b0*/ 	.word	0x000116a0


	//   ....[16]....
        /*00b4*/ 	.word	0x00011760


	//   ....[17]....
        /*00b8*/ 	.word	0x000118e0


	//   ....[18]....
        /*00bc*/ 	.word	0x00011a60


	//   ....[19]....
        /*00c0*/ 	.word	0x00011bc0


	//   ....[20]....
        /*00c4*/ 	.word	0x00011cd0


	//   ....[21]....
        /*00c8*/ 	.word	0x00011d10


	//   ....[22]....
        /*00cc*/ 	.word	0x00011d50


	//----- nvinfo : EIATTR_MAX_THREADS
	.align		4
.L_1451:
        /*00d0*/ 	.byte	0x04, 0x05
        /*00d2*/ 	.short	(.L_1453 - .L_1452)
.L_1452:
        /*00d4*/ 	.word	0x00000080
        /*00d8*/ 	.word	0x00000001
        /*00dc*/ 	.word	0x00000001


	//----- nvinfo : EIATTR_CRS_STACK_SIZE
	.align		4
.L_1453:
        /*00e0*/ 	.byte	0x04, 0x1e
        /*00e2*/ 	.short	(.L_1455 - .L_1454)
.L_1454:
        /*00e4*/ 	.word	0x00000000


	//----- nvinfo : EIATTR_CBANK_PARAM_SIZE
	.align		4
.L_1455:
        /*00e8*/ 	.byte	0x03, 0x19
        /*00ea*/ 	.short	0x0290


	//----- nvinfo : EIATTR_PARAM_CBANK
	.align		4
        /*00ec*/ 	.byte	0x04, 0x0a
        /*00ee*/ 	.short	(.L_1457 - .L_1456)
	.align		4
.L_1456:
        /*00f0*/ 	.word	index@(.nv.constant0._ZN2at6native18elementwise_kernelILi128ELi4EZNS0_15gpu_kernel_implIZZZNS0_26GeluBackwardCUDAKernelImplERNS_18TensorIteratorBaseENS0_8GeluTypeEENKUlvE_clEvENKUlvE1_clEvEUlN3c104HalfES9_E_EEvS4_RKT_EUliE_EEviT1_)
        /*00f4*/ 	.short	0x0210
        /*00f6*/ 	.short	0x0290


	//----- nvinfo : EIATTR_SW_WAR
	.align		4
.L_1457:
        /*00f8*/ 	.byte	0x04, 0x36
        /*00fa*/ 	.short	(.L_1459 - .L_1458)
.L_1458:
        /*00fc*/ 	.word	0x00000008
.L_1459:


//--------------------- .nv.info._ZN2at6native27unrolled_elementwise_kernelIZZZNS0_26GeluBackwardCUDAKernelImplERNS_18TensorIteratorBaseENS0_8GeluTypeEENKUlvE_clEvENKUlvE1_clEvEUlN3c104HalfES8_E_St5arrayIPcLm3EELi4E23TrivialOffsetCalculatorILi2EjESD_ILi1EjENS0_6memory12LoadWithCastILi2EEENSG_13StoreWithCastILi1EEEEEviT_T0_T2_T3_T4_T5_ --------------------------
	.section	.nv.info._ZN2at6native27unrolled_elementwise_kernelIZZZNS0_26GeluBackwardCUDAKernelImplERNS_18TensorIteratorBaseENS0_8GeluTypeEENKUlvE_clEvENKUlvE1_clEvEUlN3c104HalfES8_E_St5arrayIPcLm3EELi4E23TrivialOffsetCalculatorILi2EjESD_ILi1EjENS0_6memory12LoadWithCastILi2EEENSG_13StoreWithCastILi1EEEEEviT_T0_T2_T3_T4_T5_,"",@"SHT_CUDA_INFO"
	.sectionflags	@""
	.align	4


	//----- nvinfo : EIATTR_CUDA_API_VERSION
	.align		4
        /*0000*/ 	.byte	0x04, 0x37
        /*0002*/ 	.short	(.L_1461 - .L_1460)
.L_1460:
        /*0004*/ 	.word	0x00000082


	//----- nvinfo : EIATTR_KPARAM_INFO
	.align		4
.L_1461:
        /*0008*/ 	.byte	0x04, 0x17
        /*000a*/ 	.short	(.L_1463 - .L_1462)
.L_1462:
        /*000c*/ 	.word	0x00000000
        /*0010*/ 	.short	0x0006
        /*0012*/ 	.short	0x0030
        /*0014*/ 	.byte	0x00, 0xf0, 0x21, 0x00


	//----- nvinfo : EIATTR_KPARAM_INFO
	.align		4
.L_1463:
        /*0018*/ 	.byte	0x04, 0x17
        /*001a*/ 	.short	(.L_1465 - .L_1464)
.L_1464:
        /*001c*/ 	.word	0x00000000
        /*0020*/ 	.short	0x0005
        /*0022*/ 	.short	0x0024
        /*0024*/ 	.byte	0x00, 0xf0, 0x31, 0x00


	//----- nvinfo : EIATTR_KPARAM_INFO
	.align		4
.L_1465:
        /*0028*/ 	.byte	0x04, 0x17
        /*002a*/ 	.short	(.L_1467 - .L_1466)
.L_1466:
        /*002c*/ 	.word	0x00000000
        /*0030*/ 	.short	0x0004
        /*0032*/ 	.short	0x0021
        /*0034*/ 	.byte	0x00, 0xf0, 0x05, 0x00


	//----- nvinfo : EIATTR_KPARAM_INFO
	.align		4
.L_1467:
        /*0038*/ 	.byte	0x04, 0x17
        /*003a*/ 	.short	(.L_1469 - .L_1468)
.L_1468:
        /*003c*/ 	.word	0x00000000
        /*0040*/ 	.short	0x0003
        /*0042*/ 	.short	0x0020
        /*0044*/ 	.byte	0x00, 0xf0, 0x05, 0x00


	//----- nvinfo : EIATTR_KPARAM_INFO
	.align		4
.L_1469:
        /*0048*/ 	.byte	0x04, 0x17
        /*004a*/ 	.short	(.L_1471 - .L_1470)
.L_1470:
        /*004c*/ 	.word	0x00000000
        /*0050*/ 	.short	0x0002
        /*0052*/ 	.short	0x0008
        /*0054*/ 	.byte	0x00, 0xf0, 0x61, 0x00


	//----- nvinfo : EIATTR_KPARAM_INFO
	.align		4
.L_1471:
        /*0058*/ 	.byte	0x04, 0x17
        /*005a*/ 	.short	(.L_1473 - .L_1472)
.L_1472:
        /*005c*/ 	.word	0x00000000
        /*0060*/ 	.short	0x0001
        /*0062*/ 	.short	0x0004
        /*0064*/ 	.byte	0x00, 0xf0, 0x05, 0x00


	//----- nvinfo : EIATTR_KPARAM_INFO
	.align		4
.L_1473:
        /*0068*/ 	.byte	0x04, 0x17
        /*006a*/ 	.short	(.L_1475 - .L_1474)
.L_1474:
        /*006c*/ 	.word	0x00000000
        /*0070*/ 	.short	0x0000
        /*0072*/ 	.short	0x0000
        /*0074*/ 	.byte	0x00, 0xf0, 0x11, 0x00


	//----- nvinfo : EIATTR_SPARSE_MMA_MASK
	.align		4
.L_1475:
        /*0078*/ 	.byte	0x03, 0x50
        /*007a*/ 	.short	0x0000


	//----- nvinfo : EIATTR_MAXREG_COUNT
	.align		4
        /*007c*/ 	.byte	0x03, 0x1b
        /*007e*/ 	.short	0x00ff


	//----- nvinfo : EIATTR_EXTERNS
	.align		4
        /*0080*/ 	.byte	0x04, 0x0f
        /*0082*/ 	.short	(.L_1477 - .L_1476)


	//   ....[0]....
	.align		4
.L_1476:
        /*0084*/ 	.word	index@(__assertfail)


	//----- nvinfo : EIATTR_MERCURY_ISA_VERSION
	.align		4
.L_1477:
        /*0088*/ 	.byte	0x03, 0x5f
        /*008a*/ 	.short	0x0101


	//----- nvinfo : EIATTR_SYSCALL_OFFSETS
	.align		4
        /*008c*/ 	.byte	0x04, 0x46
        /*008e*/ 	.short	(.L_1479 - .L_1478)


	//   ....[0]....
.L_1478:
        /*0090*/ 	.word	0x000010c0


	//   ....[1]....
        /*0094*/ 	.word	0x00002150


	//   ....[2]....
        /*0098*/ 	.word	0x00003260


	//   ....[3]....
        /*009c*/ 	.word	0x000042f0


	//   ....[4]....
        /*00a0*/ 	.word	0x00005410


	//   ....[5]....
        /*00a4*/ 	.word	0x000064b0


	//   ....[6]....
        /*00a8*/ 	.word	0x000075b0


	//   ....[7]....
        /*00ac*/ 	.word	0x00008570


	//   ....[8]....
        /*00b0*/ 	.word	0x00009c50


	//   ....[9]....
        /*00b4*/ 	.word	0x0000ac70


	//   ....[10]....
        /*00b8*/ 	.word	0x0000bc50


	//   ....[11]....
        /*00bc*/ 	.word	0x0000cc30


	//----- nvinfo : EIATTR_EXIT_INSTR_OFFSETS
	.align		4
.L_1479:
        /*00c0*/ 	.byte	0x04, 0x1c
        /*00c2*/ 	.short	(.L_1481 - .L_1480)


	//   ....[0]....
.L_1480:
        /*00c4*/ 	.word	0x0000bd10


	//   ....[1]....
        /*00c8*/ 	.word	0x0000be60


	//   ....[2]....
        /*00cc*/ 	.word	0x0000bea0


	//   ....[3]....
        /*00d0*/ 	.word	0x0000bf40


	//   ....[4]....
        /*00d4*/ 	.word	0x0000bf80


	//   ....[5]....
        /*00d8*/ 	.word	0x0000bfc0


	//   ....[6]....
        /*00dc*/ 	.word	0x0000c050


	//   ....[7]....
        /*00e0*/ 	.word	0x0000c070


	//   ....[8]....
        /*00e4*/ 	.word	0x0000c110


	//   ....[9]....
        /*00e8*/ 	.word	0x0000c160


	//   ....[10]....
        /*00ec*/ 	.word	0x0000c1b0


	//   ....[11]....
        /*00f0*/ 	.word	0x0000c280


	//   ....[12]....
        /*00f4*/ 	.word	0x0000c2e0


	//   ....[13]....
        /*00f8*/ 	.word	0x0000c470


	//   ....[14]....
        /*00fc*/ 	.word	0x0000c5d0


	//   ....[15]....
        /*0100*/ 	.word	0x0000c610


	//   ....[16]....
        /*0104*/ 	.word	0x0000c6d0


	//   ....[17]....
        /*0108*/ 	.word	0x0000c850


	//   ....[18]....
        /*010c*/ 	.word	0x0000c9d0


	//   ....[19]....
        /*0110*/ 	.word	0x0000cb30


	//   ....[20]....
        /*0114*/ 	.word	0x0000cc40


	//   ....[21]....
        /*0118*/ 	.word	0x0000cc80


	//   ....[22]....
        /*011c*/ 	.word	0x0000ccc0


	//----- nvinfo : EIATTR_MAX_THREADS
	.align		4
.L_1481:
        /*0120*/ 	.byte	0x04, 0x05
        /*0122*/ 	.short	(.L_1483 - .L_1482)
.L_1482:
        /*0124*/ 	.word	0x00000080
        /*0128*/ 	.word	0x00000001
        /*012c*/ 	.word	0x00000001


	//----- nvinfo : EIATTR_CRS_STACK_SIZE
	.align		4
.L_1483:
        /*0130*/ 	.byte	0x04, 0x1e
        /*0132*/ 	.short	(.L_1485 - .L_1484)
.L_1484:
        /*0134*/ 	.word	0x00000000


	//----- nvinfo : EIATTR_CBANK_PARAM_SIZE
	.align		4
.L_1485:
        /*0138*/ 	.byte	0x03, 0x19
        /*013a*/ 	.short	0x0038


	//----- nvinfo : EIATTR_PARAM_CBANK
	.align		4
        /*013c*/ 	.byte	0x04, 0x0a
        /*013e*/ 	.short	(.L_1487 - .L_1486)
	.align		4
.L_1486:
        /*0140*/ 	.word	index@(.nv.constant0._ZN2at6native27unrolled_elementwise_kernelIZZZNS0_26GeluBackwardCUDAKernelImplERNS_18TensorIteratorBaseENS0_8GeluTypeEENKUlvE_clEvENKUlvE1_clEvEUlN3c104HalfES8_E_St5arrayIPcLm3EELi4E23TrivialOffsetCalculatorILi2EjESD_ILi1EjENS0_6memory12LoadWithCastILi2EEENSG_13StoreWithCastILi1EEEEEviT_T0_T2_T3_T4_T5_)
        /*0144*/ 	.short	0x0210
        /*0146*/ 	.short	0x0038


	//----- nvinfo : EIATTR_SW_WAR
	.align		4
.L_1487:
        /*0148*/ 	.byte	0x04, 0x36
        /*014a*/ 	.short	(.L_1489 - .L_1488)
.L_1488:
        /*014c*/ 	.word	0x00000008
.L_1489:


//--------------------- .nv.info._ZN2at6native18elementwise_kernelILi128ELi4EZNS0_22gpu_kernel_impl_nocastIZZZNS0_26GeluBackwardCUDAKernelImplERNS_18TensorIteratorBaseENS0_8GeluTypeEENKUlvE_clEvENKUlvE1_clEvEUlN3c104HalfES9_E_EEvS4_RKT_EUliE_EEviT1_ --------------------------
	.section	.nv.info._ZN2at6native18elementwise_kernelILi128ELi4EZNS0_22gpu_kernel_impl_nocastIZZZNS0_26GeluBackwardCUDAKernelImplERNS_18TensorIteratorBaseENS0_8GeluTypeEENKUlvE_clEvENKUlvE1_clEvEUlN3c104HalfES9_E_EEvS4_RKT_EUliE_EEviT1_,"",@"SHT_CUDA_INFO"
	.sectionflags	@""
	.align	4


	//----- nvinfo : EIATTR_CUDA_API_VERSION
	.align		4
        /*0000*/ 	.byte	0x04, 0x37
        /*0002*/ 	.short	(.L_1491 - .L_1490)
.L_1490:
        /*0004*/ 	.word	0x00000082


	//----- nvinfo : EIATTR_KPARAM_INFO
	.align		4
.L_1491:
        /*0008*/ 	.byte	0x04, 0x17
        /*000a*/ 	.short	(.L_1493 - .L_1492)
.L_1492:
        /*000c*/ 	.word	0x00000000
        /*0010*/ 	.short	0x0001
        /*0012*/ 	.short	0x0008
        /*0014*/ 	.byte	0x00, 0xf0, 0x21, 0x0a


	//----- nvinfo : EIATTR_KPARAM_INFO
	.align		4
.L_1493:
        /*0018*/ 	.byte	0x04, 0x17
        /*001a*/ 	.short	(.L_1495 - .L_1494)
.L_1494:
        /*001c*/ 	.word	0x00000000
        /*0020*/ 	.short	0x0000
        /*0022*/ 	.short	0x0000
        /*0024*/ 	.byte	0x00, 0xf0, 0x11, 0x00


	//----- nvinfo : EIATTR_SPARSE_MMA_MASK
	.align		4
.L_1495:
        /*0028*/ 	.byte	0x03, 0x50
        /*002a*/ 	.short	0x0000


	//----- nvinfo : EIATTR_MAXREG_COUNT
	.align		4
        /*002c*/ 	.byte	0x03, 0x1b
        /*002e*/ 	.short	0x0080


	//----- nvinfo : EIATTR_MERCURY_ISA_VERSION
	.align		4
        /*0030*/ 	.byte	0x03, 0x5f
        /*0032*/ 	.short	0x0101


	//----- nvinfo : EIATTR_EXIT_INSTR_OFFSETS
	.align		4
        /*0034*/ 	.byte	0x04, 0x1c
        /*0036*/ 	.short	(.L_1497 - .L_1496)


	//   ....[0]....
.L_1496:
        /*0038*/ 	.word	0x00004920


	//   ....[1]....
        /*003c*/ 	.word	0x00006120


	//----- nvinfo : EIATTR_MAX_THREADS
	.align		4
.L_1497:
        /*0040*/ 	.byte	0x04, 0x05
        /*0042*/ 	.short	(.L_1499 - .L_1498)
.L_1498:
        /*0044*/ 	.word	0x00000080
        /*0048*/ 	.word	0x00000001
        /*004c*/ 	.word	0x00000001


	//----- nvinfo : EIATTR_CRS_STACK_SIZE
	.align		4
.L_1499:
        /*0050*/ 	.byte	0x04, 0x1e
        /*0052*/ 	.short	(.L_1501 - .L_1500)
.L_1500:
        /*0054*/ 	.word	0x00000000


	//----- nvinfo : EIATTR_CBANK_PARAM_SIZE
	.align		4
.L_1501:
        /*0058*/ 	.byte	0x03, 0x19
        /*005a*/ 	.short	0x0290


	//----- nvinfo : EIATTR_PARAM_CBANK
	.align		4
        /*005c*/ 	.byte	0x04, 0x0a
        /*005e*/ 	.short	(.L_1503 - .L_1502)
	.align		4
.L_1502:
        /*0060*/ 	.word	index@(.nv.constant0._ZN2at6native18elementwise_kernelILi128ELi4EZNS0_22gpu_kernel_impl_nocastIZZZNS0_26GeluBackwardCUDAKernelImplERNS_18TensorIteratorBaseENS0_8GeluTypeEENKUlvE_clEvENKUlvE1_clEvEUlN3c104HalfES9_E_EEvS4_RKT_EUliE_EEviT1_)
        /*0064*/ 	.short	0x0210
        /*0066*/ 	.short	0x0290


	//----- nvinfo : EIATTR_SW_WAR
	.align		4
.L_1503:
        /*0068*/ 	.byte	0x04, 0x36
        /*006a*/ 	.short	(.L_1505 - .L_1504)
.L_1504:
        /*006c*/ 	.word	0x00000008
.L_1505:


//--------------------- .nv.info._ZN2at6native27unrolled_elementwise_kernelIZZZNS0_26GeluBackwardCUDAKernelImplERNS_18TensorIteratorBaseENS0_8GeluTypeEENKUlvE_clEvENKUlvE1_clEvEUlN3c104HalfES8_E_St5arrayIPcLm3EELi4E23TrivialOffsetCalculatorILi2EjESD_ILi1EjENS0_6memory15LoadWithoutCastENSG_16StoreWithoutCastEEEviT_T0_T2_T3_T4_T5_ --------------------------
	.section	.nv.info._ZN2at6native27unrolled_elementwise_kernelIZZZNS0_26GeluBackwardCUDAKernelImplERNS_18TensorIteratorBaseENS0_8GeluTypeEENKUlvE_clEvENKUlvE1_clEvEUlN3c104HalfES8_E_St5arrayIPcLm3EELi4E23TrivialOffsetCalculatorILi2EjESD_ILi1EjENS0_6memory15LoadWithoutCastENSG_16StoreWithoutCastEEEviT_T0_T2_T3_T4_T5_,"",@"SHT_CUDA_INFO"
	.sectionflags	@""
	.align	4


	//----- nvinfo : EIATTR_CUDA_API_VERSION
	.align		4
        /*0000*/ 	.byte	0x04, 0x37
        /*0002*/ 	.short	(.L_1507 - .L_1506)
.L_1506:
        /*0004*/ 	.word	0x00000082


	//----- nvinfo : EIATTR_KPARAM_INFO
	.align		4
.L_1507:
        /*0008*/ 	.byte	0x04, 0x17
        /*000a*/ 	.short	(.L_1509 - .L_1508)
.L_1508:
        /*000c*/ 	.word	0x00000000
        /*0010*/ 	.short	0x0006
        /*0012*/ 	.short	0x0023
        /*0014*/ 	.byte	0x00, 0xf0, 0x05, 0x00


	//----- nvinfo : EIATTR_KPARAM_INFO
	.align		4
.L_1509:
        /*0018*/ 	.byte	0x04, 0x17
        /*001a*/ 	.short	(.L_1511 - .L_1510)
.L_1510:
        /*001c*/ 	.word	0x00000000
        /*0020*/ 	.short	0x0005
        /*0022*/ 	.short	0x0022
        /*0024*/ 	.byte	0x00, 0xf0, 0x05, 0x00


	//----- nvinfo : EIATTR_KPARAM_INFO
	.align		4
.L_1511:
        /*0028*/ 	.byte	0x04, 0x17
        /*002a*/ 	.short	(.L_1513 - .L_1512)
.L_1512:
        /*002c*/ 	.word	0x00000000
        /*0030*/ 	.short	0x0004
        /*0032*/ 	.short	0x0021
        /*0034*/ 	.byte	0x00, 0xf0, 0x05, 0x00


	//----- nvinfo : EIATTR_KPARAM_INFO
	.align		4
.L_1513:
        /*0038*/ 	.byte	0x04, 0x17
        /*003a*/ 	.short	(.L_1515 - .L_1514)
.L_1514:
        /*003c*/ 	.word	0x00000000
        /*0040*/ 	.short	0x0003
        /*0042*/ 	.short	0x0020
        /*0044*/ 	.byte	0x00, 0xf0, 0x05, 0x00


	//----- nvinfo : EIATTR_KPARAM_INFO
	.align		4
.L_1515:
        /*0048*/ 	.byte	0x04, 0x17
        /*004a*/ 	.short	(.L_1517 - .L_1516)
.L_1516:
        /*004c*/ 	.word	0x00000000
        /*0050*/ 	.short	0x0002
        /*0052*/ 	.short	0x0008
        /*0054*/ 	.byte	0x00, 0xf0, 0x61, 0x00


	//----- nvinfo : EIATTR_KPARAM_INFO
	.align		4
.L_1517:
        /*0058*/ 	.byte	0x04, 0x17
        /*005a*/ 	.short	(.L_1519 - .L_1518)
.L_1518:
        /*005c*/ 	.word	0x00000000
        /*0060*/ 	.short	0x0001
        /*0062*/ 	.short	0x0004
        /*0064*/ 	.byte	0x00, 0xf0, 0x05, 0x00


	//----- nvinfo : EIATTR_KPARAM_INFO
	.align		4
.L_1519:
        /*0068*/ 	.byte	0x04, 0x17
        /*006a*/ 	.short	(.L_1521 - .L_1520)
.L_1520:
        /*006c*/ 	.word	0x00000000
        /*0070*/ 	.short	0x0000
        /*0072*/ 	.short	0x0000
        /*0074*/ 	.byte	0x00, 0xf0, 0x11, 0x00


	//----- nvinfo : EIATTR_SPARSE_MMA_MASK
	.align		4
.L_1521:
        /*0078*/ 	.byte	0x03, 0x50
        /*007a*/ 	.short	0x0000


	//----- nvinfo : EIATTR_MAXREG_COUNT
	.align		4
        /*007c*/ 	.byte	0x03, 0x1b
        /*007e*/ 	.short	0x00ff


	//----- nvinfo : EIATTR_MERCURY_ISA_VERSION
	.align		4
        /*0080*/ 	.byte	0x03, 0x5f
        /*0082*/ 	.short	0x0101


	//----- nvinfo : EIATTR_EXIT_INSTR_OFFSETS
	.align		4
        /*0084*/ 	.byte	0x04, 0x1c
        /*0086*/ 	.short	(.L_1523 - .L_1522)


	//   ....[0]....
.L_1522:
        /*0088*/ 	.word	0x00000a10


	//   ....[1]....
        /*008c*/ 	.word	0x00000a60


	//----- nvinfo : EIATTR_MAX_THREADS
	.align		4
.L_1523:
        /*0090*/ 	.byte	0x04, 0x05
        /*0092*/ 	.short	(.L_1525 - .L_1524)
.L_1524:
        /*0094*/ 	.word	0x00000080
        /*0098*/ 	.word	0x00000001
        /*009c*/ 	.word	0x00000001


	//----- nvinfo : EIATTR_CRS_STACK_SIZE
	.align		4
.L_1525:
        /*00a0*/ 	.byte	0x04, 0x1e
        /*00a2*/ 	.short	(.L_1527 - .L_1526)
.L_1526:
        /*00a4*/ 	.word	0x00000000


	//----- nvinfo : EIATTR_CBANK_PARAM_SIZE
	.align		4
.L_1527:
        /*00a8*/ 	.byte	0x03, 0x19
        /*00aa*/ 	.short	0x0024


	//----- nvinfo : EIATTR_PARAM_CBANK
	.align		4
        /*00ac*/ 	.byte	0x04, 0x0a
        /*00ae*/ 	.short	(.L_1529 - .L_1528)
	.align		4
.L_1528:
        /*00b0*/ 	.word	index@(.nv.constant0._ZN2at6native27unrolled_elementwise_kernelIZZZNS0_26GeluBackwardCUDAKernelImplERNS_18TensorIteratorBaseENS0_8GeluTypeEENKUlvE_clEvENKUlvE1_clEvEUlN3c104HalfES8_E_St5arrayIPcLm3EELi4E23TrivialOffsetCalculatorILi2EjESD_ILi1EjENS0_6memory15LoadWithoutCastENSG_16StoreWithoutCastEEEviT_T0_T2_T3_T4_T5_)
        /*00b4*/ 	.short	0x0210
        /*00b6*/ 	.short	0x0024


	//----- nvinfo : EIATTR_SW_WAR
	.align		4
.L_1529:
        /*00b8*/ 	.byte	0x04, 0x36
        /*00ba*/ 	.short	(.L_1531 - .L_1530)
.L_1530:
        /*00bc*/ 	.word	0x00000008
.L_1531:


//--------------------- .nv.info._ZN2at6native29vectorized_elementwise_kernelILi2EZZZNS0_26GeluBackwardCUDAKernelImplERNS_18TensorIteratorBaseENS0_8GeluTypeEENKUlvE_clEvENKUlvE1_clEvEUlN3c104HalfES8_E_St5arrayIPcLm3EEEEviT0_T1_ --------------------------
	.section	.nv.info._ZN2at6native29vectorized_elementwise_kernelILi2EZZZNS0_26GeluBackwardCUDAKernelImplERNS_18TensorIteratorBaseENS0_8GeluTypeEENKUlvE_clEvENKUlvE1_clEvEUlN3c104HalfES8_E_St5arrayIPcLm3EEEEviT0_T1_,"",@"SHT_CUDA_INFO"
	.sectionflags	@""
	.align	4


	//----- nvinfo : EIATTR_CUDA_API_VERSION
	.align		4
        /*0000*/ 	.byte	0x04, 0x37
        /*0002*/ 	.short	(.L_1533 - .L_1532)
.L_1532:
        /*0004*/ 	.word	0x00000082


	//----- nvinfo : EIATTR_KPARAM_INFO
	.align		4
.L_1533:
        /*0008*/ 	.byte	0x04, 0x17
        /*000a*/ 	.short	(.L_1535 - .L_1534)
.L_1534:
        /*000c*/ 	.word	0x00000000
        /*0010*/ 	.short	0x0002
        /*0012*/ 	.short	0x0008
        /*0014*/ 	.byte	0x00, 0xf0, 0x61, 0x00


	//----- nvinfo : EIATTR_KPARAM_INFO
	.align		4
.L_1535:
        /*0018*/ 	.byte	0x04, 0x17
        /*001a*/ 	.short	(.L_1537 - .L_1536)
.L_1536:
        /*001c*/ 	.word	0x00000000
        /*0020*/ 	.short	0x0001
        /*0022*/ 	.short	0x0004
        /*0024*/ 	.byte	0x00, 0xf0, 0x05, 0x00


	//----- nvinfo : EIATTR_KPARAM_INFO
	.align		4
.L_1537:
        /*0028*/ 	.byte	0x04, 0x17
        /*002a*/ 	.short	(.L_1539 - .L_1538)
.L_1538:
        /*002c*/ 	.word	0x00000000
        /*0030*/ 	.short	0x0000
        /*0032*/ 	.short	0x0000
        /*0034*/ 	.byte	0x00, 0xf0, 0x11, 0x00


	//----- nvinfo : EIATTR_SPARSE_MMA_MASK
	.align		4
.L_1539:
        /*0038*/ 	.byte	0x03, 0x50
        /*003a*/ 	.short	0x0000


	//----- nvinfo : EIATTR_MAXREG_COUNT
	.align		4
        /*003c*/ 	.byte	0x03, 0x1b
        /*003e*/ 	.short	0x00ff


	//----- nvinfo : EIATTR_MERCURY_ISA_VERSION
	.align		4
        /*0040*/ 	.byte	0x03, 0x5f
        /*0042*/ 	.short	0x0101


	//----- nvinfo : EIATTR_EXIT_INSTR_OFFSETS
	.align		4
        /*0044*/ 	.byte	0x04, 0x1c
        /*0046*/ 	.short	(.L_1541 - .L_1540)


	//   ....[0]....
.L_1540:
        /*0048*/ 	.word	0x00000a30


	//   ....[1]....
        /*004c*/ 	.word	0x00001e80


	//   ....[2]....
        /*0050*/ 	.word	0x00001ed0


	//----- nvinfo : EIATTR_MAX_THREADS
	.align		4
.L_1541:
        /*0054*/ 	.byte	0x04, 0x05
        /*0056*/ 	.short	(.L_1543 - .L_1542)
.L_1542:
        /*0058*/ 	.word	0x00000080
        /*005c*/ 	.word	0x00000001
        /*0060*/ 	.word	0x00000001


	//----- nvinfo : EIATTR_CRS_STACK_SIZE
	.align		4
.L_1543:
        /*0064*/ 	.byte	0x04, 0x1e
        /*0066*/ 	.short	(.L_1545 - .L_1544)
.L_1544:
        /*0068*/ 	.word	0x00000000


	//----- nvinfo : EIATTR_CBANK_PARAM_SIZE
	.align		4
.L_1545:
        /*006c*/ 	.byte	0x03, 0x19
        /*006e*/ 	.short	0x0020


	//----- nvinfo : EIATTR_PARAM_CBANK
	.align		4
        /*0070*/ 	.byte	0x04, 0x0a
        /*0072*/ 	.short	(.L_1547 - .L_1546)
	.align		4
.L_1546:
        /*0074*/ 	.word	index@(.nv.constant0._ZN2at6native29vectorized_elementwise_kernelILi2EZZZNS0_26GeluBackwardCUDAKernelImplERNS_18TensorIteratorBaseENS0_8GeluTypeEENKUlvE_clEvENKUlvE1_clEvEUlN3c104HalfES8_E_St5arrayIPcLm3EEEEviT0_T1_)
        /*0078*/ 	.short	0x0210
        /*007a*/ 	.short	0x0020


	//----- nvinfo : EIATTR_SW_WAR
	.align		4
.L_1547:
        /*007c*/ 	.byte	0x04, 0x36
        /*007e*/ 	.short	(.L_1549 - .L_1548)
.L_1548:
        /*0080*/ 	.word	0x00000008
.L_1549:


//--------------------- .nv.info._ZN2at6native29vectorized_elementwise_kernelILi4EZZZNS0_26GeluBackwardCUDAKernelImplERNS_18TensorIteratorBaseENS0_8GeluTypeEENKUlvE_clEvENKUlvE1_clEvEUlN3c104HalfES8_E_St5arrayIPcLm3EEEEviT0_T1_ --------------------------
	.section	.nv.info._ZN2at6native29vectorized_elementwise_kernelILi4EZZZNS0_26GeluBackwardCUDAKernelImplERNS_18TensorIteratorBaseENS0_8GeluTypeEENKUlvE_clEvENKUlvE1_clEvEUlN3c104HalfES8_E_St5arrayIPcLm3EEEEviT0_T1_,"",@"SHT_CUDA_INFO"
	.sectionflags	@""
	.align	4


	//----- nvinfo : EIATTR_CUDA_API_VERSION
	.align		4
        /*0000*/ 	.byte	0x04, 0x37
        /*0002*/ 	.short	(.L_1551 - .L_1550)
.L_1550:
        /*0004*/ 	.word	0x00000082


	//----- nvinfo : EIATTR_KPARAM_INFO
	.align		4
.L_1551:
        /*0008*/ 	.byte	0x04, 0x17
        /*000a*/ 	.short	(.L_1553 - .L_1552)
.L_1552:
        /*000c*/ 	.word	0x00000000
        /*0010*/ 	.short	0x0002
        /*0012*/ 	.short	0x0008
        /*0014*/ 	.byte	0x00, 0xf0, 0x61, 0x00


	//----- nvinfo : EIATTR_KPARAM_INFO
	.align		4
.L_1553:
        /*0018*/ 	.byte	0x04, 0x17
        /*001a*/ 	.short	(.L_1555 - .L_1554)
.L_1554:
        /*001c*/ 	.word	0x00000000
        /*0020*/ 	.short	0x0001
        /*0022*/ 	.short	0x0004
        /*0024*/ 	.byte	0x00, 0xf0, 0x05, 0x00


	//----- nvinfo : EIATTR_KPARAM_INFO
	.align		4
.L_1555:
        /*0028*/ 	.byte	0x04, 0x17
        /*002a*/ 	.short	(.L_1557 - .L_1556)
.L_1556:
        /*002c*/ 	.word	0x00000000
        /*0030*/ 	.short	0x0000
        /*0032*/ 	.short	0x0000
        /*0034*/ 	.byte	0x00, 0xf0, 0x11, 0x00


	//----- nvinfo : EIATTR_SPARSE_MMA_MASK
	.align		4
.L_1557:
        /*0038*/ 	.byte	0x03, 0x50
        /*003a*/ 	.short	0x0000


	//----- nvinfo : EIATTR_MAXREG_COUNT
	.align		4
        /*003c*/ 	.byte	0x03, 0x1b
        /*003e*/ 	.short	0x00ff


	//----- nvinfo : EIATTR_MERCURY_ISA_VERSION
	.align		4
        /*0040*/ 	.byte	0x03, 0x5f
        /*0042*/ 	.short	0x0101


	//----- nvinfo : EIATTR_EXIT_INSTR_OFFSETS
	.align		4
        /*0044*/ 	.byte	0x04, 0x1c
        /*0046*/ 	.short	(.L_1559 - .L_1558)


	//   ....[0]....
.L_1558:
        /*0048*/ 	.word	0x000009d0


	//   ....[1]....
        /*004c*/ 	.word	0x00001e20


	//   ....[2]....
        /*0050*/ 	.word	0x00001e70


	//----- nvinfo : EIATTR_MAX_THREADS
	.align		4
.L_1559:
        /*0054*/ 	.byte	0x04, 0x05
        /*0056*/ 	.short	(.L_1561 - .L_1560)
.L_1560:
        /*0058*/ 	.word	0x00000080
        /*005c*/ 	.word	0x00000001
        /*0060*/ 	.word	0x00000001


	//----- nvinfo : EIATTR_CRS_STACK_SIZE
	.align		4
.L_1561:
        /*0064*/ 	.byte	0x04, 0x1e
        /*0066*/ 	.short	(.L_1563 - .L_1562)
.L_1562:
        /*0068*/ 	.word	0x00000000


	//----- nvinfo : EIATTR_CBANK_PARAM_SIZE
	.align		4
.L_1563:
        /*006c*/ 	.byte	0x03, 0x19
        /*006e*/ 	.short	0x0020


	//----- nvinfo : EIATTR_PARAM_CBANK
	.align		4
        /*0070*/ 	.byte	0x04, 0x0a
        /*0072*/ 	.short	(.L_1565 - .L_1564)
	.align		4
.L_1564:
        /*0074*/ 	.word	index@(.nv.constant0._ZN2at6native29vectorized_elementwise_kernelILi4EZZZNS0_26GeluBackwardCUDAKernelImplERNS_18TensorIteratorBaseENS0_8GeluTypeEENKUlvE_clEvENKUlvE1_clEvEUlN3c104HalfES8_E_St5arrayIPcLm3EEEEviT0_T1_)
        /*0078*/ 	.short	0x0210
        /*007a*/ 	.short	0x0020


	//----- nvinfo : EIATTR_SW_WAR
	.align		4
.L_1565:
        /*007c*/ 	.byte	0x04, 0x36
        /*007e*/ 	.short	(.L_1567 - .L_1566)
.L_1566:
        /*0080*/ 	.word	0x00000008
.L_1567:


//--------------------- .nv.info._ZN2at6native29vectorized_elementwise_kernelILi8EZZZNS0_26GeluBackwardCUDAKernelImplERNS_18TensorIteratorBaseENS0_8GeluTypeEENKUlvE_clEvENKUlvE1_clEvEUlN3c104HalfES8_E_St5arrayIPcLm3EEEEviT0_T1_ --------------------------
	.section	.nv.info._ZN2at6native29vectorized_elementwise_kernelILi8EZZZNS0_26GeluBackwardCUDAKernelImplERNS_18TensorIteratorBaseENS0_8GeluTypeEENKUlvE_clEvENKUlvE1_clEvEUlN3c104HalfES8_E_St5arrayIPcLm3EEEEviT0_T1_,"",@"SHT_CUDA_INFO"
	.sectionflags	@""
	.align	4


	//----- nvinfo : EIATTR_CUDA_API_VERSION
	.align		4
        /*0000*/ 	.byte	0x04, 0x37
        /*0002*/ 	.short	(.L_1569 - .L_1568)
.L_1568:
        /*0004*/ 	.word	0x00000082


	//----- nvinfo : EIATTR_KPARAM_INFO
	.align		4
.L_1569:
        /*0008*/ 	.byte	0x04, 0x17
        /*000a*/ 	.short	(.L_1571 - .L_1570)
.L_1570:
        /*000c*/ 	.word	0x00000000
        /*0010*/ 	.short	0x0002
        /*0012*/ 	.short	0x0008
        /*0014*/ 	.byte	0x00, 0xf0, 0x61, 0x00


	//----- nvinfo : EIATTR_KPARAM_INFO
	.align		4
.L_1571:
        /*0018*/ 	.byte	0x04, 0x17
        /*001a*/ 	.short	(.L_1573 - .L_1572)
.L_1572:
        /*001c*/ 	.word	0x00000000
        /*0020*/ 	.short	0x0001
        /*0022*/ 	.short	0x0004
        /*0024*/ 	.byte	0x00, 0xf0, 0x05, 0x00


	//----- nvinfo : EIATTR_KPARAM_INFO
	.align		4
.L_1573:
        /*0028*/ 	.byte	0x04, 0x17
        /*002a*/ 	.short	(.L_1575 - .L_1574)
.L_1574:
        /*002c*/ 	.word	0x00000000
        /*0030*/ 	.short	0x0000
        /*0032*/ 	.short	0x0000
        /*0034*/ 	.byte	0x00, 0xf0, 0x11, 0x00


	//----- nvinfo : EIATTR_SPARSE_MMA_MASK
	.align		4
.L_1575:
        /*0038*/ 	.byte	0x03, 0x50
        /*003a*/ 	.short	0x0000


	//----- nvinfo : EIATTR_MAXREG_COUNT
	.align		4
        /*003c*/ 	.byte	0x03, 0x1b
        /*003e*/ 	.short	0x00ff


	//----- nvinfo : EIATTR_MERCURY_ISA_VERSION
	.align		4
        /*0040*/ 	.byte	0x03, 0x5f
        /*0042*/ 	.short	0x0101


	//----- nvinfo : EIATTR_EXIT_INSTR_OFFSETS
	.align		4
        /*0044*/ 	.byte	0x04, 0x1c
        /*0046*/ 	.short	(.L_1577 - .L_1576)


	//   ....[0]....
.L_1576:
        /*0048*/ 	.word	0x000009a0


	//   ....[1]....
        /*004c*/ 	.word	0x00001df0


	//   ....[2]....
        /*0050*/ 	.word	0x00001e40


	//----- nvinfo : EIATTR_MAX_THREADS
	.align		4
.L_1577:
        /*0054*/ 	.byte	0x04, 0x05
        /*0056*/ 	.short	(.L_1579 - .L_1578)
.L_1578:
        /*0058*/ 	.word	0x00000080
        /*005c*/ 	.word	0x00000001
        /*0060*/ 	.word	0x00000001


	//----- nvinfo : EIATTR_CRS_STACK_SIZE
	.align		4
.L_1579:
        /*0064*/ 	.byte	0x04, 0x1e
        /*0066*/ 	.short	(.L_1581 - .L_1580)
.L_1580:
        /*0068*/ 	.word	0x00000000


	//----- nvinfo : EIATTR_CBANK_PARAM_SIZE
	.align		4
.L_1581:
        /*006c*/ 	.byte	0x03, 0x19
        /*006e*/ 	.short	0x0020


	//----- nvinfo : EIATTR_PARAM_CBANK
	.align		4
        /*0070*/ 	.byte	0x04, 0x0a
        /*0072*/ 	.short	(.L_1583 - .L_1582)
	.align		4
.L_1582:
        /*0074*/ 	.word	index@(.nv.constant0._ZN2at6native29vectorized_elementwise_kernelILi8EZZZNS0_26GeluBackwardCUDAKernelImplERNS_18TensorIteratorBaseENS0_8GeluTypeEENKUlvE_clEvENKUlvE1_clEvEUlN3c104HalfES8_E_St5arrayIPcLm3EEEEviT0_T1_)
        /*0078*/ 	.short	0x0210
        /*007a*/ 	.short	0x0020


	//----- nvinfo : EIATTR_SW_WAR
	.align		4
.L_1583:
        /*007c*/ 	.byte	0x04, 0x36
        /*007e*/ 	.short	(.L_1585 - .L_1584)
.L_1584:
        /*0080*/ 	.word	0x00000008
.L_1585:


//--------------------- .nv.info._ZN2at6native18elementwise_kernelILi128ELi4EZNS0_15gpu_kernel_implIZZZNS0_26GeluBackwardCUDAKernelImplERNS_18TensorIteratorBaseENS0_8GeluTypeEENKUlvE_clEvENKUlvE0_clEvEUlffE_EEvS4_RKT_EUliE_EEviT1_ --------------------------
	.section	.nv.info._ZN2at6native18elementwise_kernelILi128ELi4EZNS0_15gpu_kernel_implIZZZNS0_26GeluBackwardCUDAKernelImplERNS_18TensorIteratorBaseENS0_8GeluTypeEENKUlvE_clEvENKUlvE0_clEvEUlffE_EEvS4_RKT_EUliE_EEviT1_,"",@"SHT_CUDA_INFO"
	.sectionflags	@""
	.align	4


	//----- nvinfo : EIATTR_CUDA_API_VERSION
	.align		4
        /*0000*/ 	.byte	0x04, 0x37
        /*0002*/ 	.short	(.L_1587 - .L_1586)
.L_1586:
        /*0004*/ 	.word	0x00000082


	//----- nvinfo : EIATTR_KPARAM_INFO
	.align		4
.L_1587:
        /*0008*/ 	.byte	0x04, 0x17
        /*000a*/ 	.short	(.L_1589 - .L_1588)
.L_1588:
        /*000c*/ 	.word	0x00000000
        /*0010*/ 	.short	0x0001
        /*0012*/ 	.short	0x0008
        /*0014*/ 	.byte	0x00, 0xf0, 0x21, 0x0a


	//----- nvinfo : EIATTR_KPARAM_INFO
	.align		4
.L_1589:
        /*0018*/ 	.byte	0x04, 0x17
        /*001a*/ 	.short	(.L_1591 - .L_1590)
.L_1590:
        /*001c*/ 	.word	0x00000000
        /*0020*/ 	.short	0x0000
        /*0022*/ 	.short	0x0000
        /*0024*/ 	.byte	0x00, 0xf0, 0x11, 0x00


	//----- nvinfo : EIATTR_SPARSE_MMA_MASK
	.align		4
.L_1591:
        /*0028*/ 	.byte	0x03, 0x50
        /*002a*/ 	.short	0x0000


	//----- nvinfo : EIATTR_MAXREG_COUNT
	.align		4
        /*002c*/ 	.byte	0x03, 0x1b
        /*002e*/ 	.short	0x0080


	//----- nvinfo : EIATTR_EXTERNS
	.align		4
        /*0030*/ 	.byte	0x04, 0x0f
        /*0032*/ 	.short	(.L_1593 - .L_1592)


	//   ....[0]....
	.align		4
.L_1592:
        /*0034*/ 	.word	index@(__assertfail)


	//----- nvinfo : EIATTR_MERCURY_ISA_VERSION
	.align		4
.L_1593:
        /*0038*/ 	.byte	0x03, 0x5f
        /*003a*/ 	.short	0x0101


	//----- nvinfo : EIATTR_SYSCALL_OFFSETS
	.align		4
        /*003c*/ 	.byte	0x04, 0x46
        /*003e*/ 	.short	(.L_1595 - .L_1594)


	//   ....[0]....
.L_1594:
        /*0040*/ 	.word	0x00002490


	//   ....[1]....
        /*0044*/ 	.word	0x000032b0


	//   ....[2]....
        /*0048*/ 	.word	0x000041f0


	//   ....[3]....
        /*004c*/ 	.word	0x000066b0


	//   ....[4]....
        /*0050*/ 	.word	0x000074d0


	//   ....[5]....
        /*0054*/ 	.word	0x00008410


	//   ....[6]....
        /*0058*/ 	.word	0x0000a8c0


	//   ....[7]....
        /*005c*/ 	.word	0x0000b6e0


	//   ....[8]....
        /*0060*/ 	.word	0x0000c620


	//   ....[9]....
        /*0064*/ 	.word	0x0000eac0


	//   ....[10]....
        /*0068*/ 	.word	0x0000f8e0


	//   ....[11]....
        /*006c*/ 	.word	0x00010820


	//----- nvinfo : EIATTR_EXIT_INSTR_OFFSETS
	.align		4
.L_1595:
        /*0070*/ 	.byte	0x04, 0x1c
        /*0072*/ 	.short	(.L_1597 - .L_1596)


	//   ....[0]....
.L_1596:
        /*0074*/ 	.word	0x0000c6d0


	//   ....[1]....
        /*0078*/ 	.word	0x0000fb40


	//   ....[2]....
        /*007c*/ 	.word	0x0000fb80


	//   ....[3]....
        /*0080*/ 	.word	0x0000fc10


	//   ....[4]....
        /*0084*/ 	.word	0x0000fc40


	//   ....[5]....
        /*0088*/ 	.word	0x0000fc70


	//   ....[6]....
        /*008c*/ 	.word	0x0000fcf0


	//   ....[7]....
        /*0090*/ 	.word	0x0000fd20


	//   ....[8]....
        /*0094*/ 	.word	0x0000fdb0


	//   ....[9]....
        /*0098*/ 	.word	0x0000fdf0


	//   ....[10]....
        /*009c*/ 	.word	0x0000fe30


	//   ....[11]....
        /*00a0*/ 	.word	0x0000fef0


	//   ....[12]....
        /*00a4*/ 	.word	0x0000ff40


	//   ....[13]....
        /*00a8*/ 	.word	0x000100c0


	//   ....[14]....
        /*00ac*/ 	.word	0x00010210


	//   ....[15]....
        /*00b0*/ 	.word	0x00010240


	//   ....[16]....
        /*00b4*/ 	.word	0x000102f0


	//   ....[17]....
        /*00b8*/ 	.word	0x00010460


	//   ....[18]....
        /*00bc*/ 	.word	0x000105d0


	//   ....[19]....
        /*00c0*/ 	.word	0x00010720


	//   ....[20]....
        /*00c4*/ 	.word	0x00010830


	//   ....[21]....
        /*00c8*/ 	.word	0x00010860


	//   ....[22]....
        /*00cc*/ 	.word	0x00010890


	//----- nvinfo : EIATTR_MAX_THREADS
	.align		4
.L_1597:
        /*00d0*/ 	.byte	0x04, 0x05
        /*00d2*/ 	.short	(.L_1599 - .L_1598)
.L_1598:
        /*00d4*/ 	.word	0x00000080
        /*00d8*/ 	.word	0x00000001
        /*00dc*/ 	.word	0x00000001


	//----- nvinfo : EIATTR_CRS_STACK_SIZE
	.align		4
.L_1599:
        /*00e0*/ 	.byte	0x04, 0x1e
        /*00e2*/ 	.short	(.L_1601 - .L_1600)
.L_1600:
        /*00e4*/ 	.word	0x00000000


	//----- nvinfo : EIATTR_CBANK_PARAM_SIZE
	.align		4
.L_1601:
        /*00e8*/ 	.byte	0x03, 0x19
        /*00ea*/ 	.short	0x0290


	//----- nvinfo : EIATTR_PARAM_CBANK
	.align		4
        /*00ec*/ 	.byte	0x04, 0x0a
        /*00ee*/ 	.short	(.L_1603 - .L_1602)
	.align		4
.L_1602:
        /*00f0*/ 	.word	index@(.nv.constant0._ZN2at6native18elementwise_kernelILi128ELi4EZNS0_15gpu_kernel_implIZZZNS0_26GeluBackwardCUDAKernelImplERNS_18TensorIteratorBaseENS0_8GeluTypeEENKUlvE_clEvENKUlvE0_clEvEUlffE_EEvS4_RKT_EUliE_EEviT1_)
        /*00f4*/ 	.short	0x0210
        /*00f6*/ 	.short	0x0290


	//----- nvinfo : EIATTR_SW_WAR
	.align		4
.L_1603:
        /*00f8*/ 	.byte	0x04, 0x36
        /*00fa*/ 	.short	(.L_1605 - .L_1604)
.L_1604:
        /*00fc*/ 	.word	0x00000008
.L_1605:


//--------------------- .nv.info._ZN2at6native27unrolled_elementwise_kernelIZZZNS0_26GeluBackwardCUDAKernelImplERNS_18TensorIteratorBaseENS0_8GeluTypeEENKUlvE_clEvENKUlvE0_clEvEUlffE_St5arrayIPcLm3EELi4E23TrivialOffsetCalculatorILi2EjESB_ILi1EjENS0_6memory12LoadWithCastILi2EEENSE_13StoreWithCastILi1EEEEEviT_T0_T2_T3_T4_T5_ --------------------------
	.section	.nv.info._ZN2at6native27unrolled_elementwise_kernelIZZZNS0_26GeluBackwardCUDAKernelImplERNS_18TensorIteratorBaseENS0_8GeluTypeEENKUlvE_clEvENKUlvE0_clEvEUlffE_St5arrayIPcLm3EELi4E23TrivialOffsetCalculatorILi2EjESB_ILi1EjENS0_6memory12LoadWithCastILi2EEENSE_13StoreWithCastILi1EEEEEviT_T0_T2_T3_T4_T5_,"",@"SHT_CUDA_INFO"
	.sectionflags	@""
	.align	4


	//----- nvinfo : EIATTR_CUDA_API_VERSION
	.align		4
        /*0000*/ 	.byte	0x04, 0x37
        /*0002*/ 	.short	(.L_1607 - .L_1606)
.L_1606:
        /*0004*/ 	.word	0x00000082


	//----- nvinfo : EIATTR_KPARAM_INFO
	.align		4
.L_1607:
        /*0008*/ 	.byte	0x04, 0x17
        /*000a*/ 	.short	(.L_1609 - .L_1608)
.L_1608:
        /*000c*/ 	.word	0x00000000
        /*0010*/ 	.short	0x0006
        /*0012*/ 	.short	0x0030
        /*0014*/ 	.byte	0x00, 0xf0, 0x21, 0x00


	//----- nvinfo : EIATTR_KPARAM_INFO
	.align		4
.L_1609:
        /*0018*/ 	.byte	0x04, 0x17
        /*001a*/ 	.short	(.L_1611 - .L_1610)
.L_1610:
        /*001c*/ 	.word	0x00000000
        /*0020*/ 	.short	0x0005
        /*0022*/ 	.short	0x0024
        /*0024*/ 	.byte	0x00, 0xf0, 0x31, 0x00


	//----- nvinfo : EIATTR_KPARAM_INFO
	.align		4
.L_1611:
        /*0028*/ 	.byte	0x04, 0x17
        /*002a*/ 	.short	(.L_1613 - .L_1612)
.L_1612:
        /*002c*/ 	.word	0x00000000
        /*0030*/ 	.short	0x0004
        /*0032*/ 	.short	0x0021
        /*0034*/ 	.byte	0x00, 0xf0, 0x05, 0x00


	//----- nvinfo : EIATTR_KPARAM_INFO
	.align		4
.L_1613:
        /*0038*/ 	.byte	0x04, 0x17
        /*003a*/ 	.short	(.L_1615 - .L_1614)
.L_1614:
        /*003c*/ 	.word	0x00000000
        /*0040*/ 	.short	0x0003
        /*0042*/ 	.short	0x0020
        /*0044*/ 	.byte	0x00, 0xf0, 0x05, 0x00


	//----- nvinfo : EIATTR_KPARAM_INFO
	.align		4
.L_1615:
        /*0048*/ 	.byte	0x04, 0x17
        /*004a*/ 	.short	(.L_1617 - .L_1616)
.L_1616:
        /*004c*/ 	.word	0x00000000
        /*0050*/ 	.short	0x0002
        /*0052*/ 	.short	0x0008
        /*0054*/ 	.byte	0x00, 0xf0, 0x61, 0x00


	//----- nvinfo : EIATTR_KPARAM_INFO
	.align		4
.L_1617:
        /*0058*/ 	.byte	0x04, 0x17
        /*005a*/ 	.short	(.L_1619 - .L_1618)
.L_1618:
        /*005c*/ 	.word	0x00000000
        /*0060*/ 	.short	0x0001
        /*0062*/ 	.short	0x0004
        /*0064*/ 	.byte	0x00, 0xf0, 0x05, 0x00


	//----- nvinfo : EIATTR_KPARAM_INFO
	.align		4
.L_1619:
        /*0068*/ 	.byte	0x04, 0x17
        /*006a*/ 	.short	(.L_1621 - .L_1620)
.L_1620:
        /*006c*/ 	.word	0x00000000
        /*0070*/ 	.short	0x0000
        /*0072*/ 	.short	0x0000
        /*0074*/ 	.byte	0x00, 0xf0, 0x11, 0x00


	//----- nvinfo : EIATTR_SPARSE_MMA_MASK
	.align		4
.L_1621:
        /*0078*/ 	.byte	0x03, 0x50
        /*007a*/ 	.short	0x0000


	//----- nvinfo : EIATTR_MAXREG_COUNT
	.align		4
        /*007c*/ 	.byte	0x03, 0x1b
        /*007e*/ 	.short	0x00ff


	//----- nvinfo : EIATTR_EXTERNS
	.align		4
        /*0080*/ 	.byte	0x04, 0x0f
        /*0082*/ 	.short	(.L_1623 - .L_1622)


	//   ....[0]....
	.align		4
.L_1622:
        /*0084*/ 	.word	index@(__assertfail)


	//----- nvinfo : EIATTR_MERCURY_ISA_VERSION
	.align		4
.L_1623:
        /*0088*/ 	.byte	0x03, 0x5f
        /*008a*/ 	.short	0x0101


	//----- nvinfo : EIATTR_SYSCALL_OFFSETS
	.align		4
        /*008c*/ 	.byte	0x04, 0x46
        /*008e*/ 	.short	(.L_1625 - .L_1624)


	//   ....[0]....
.L_1624:
        /*0090*/ 	.word	0x00000e90


	//   ....[1]....
        /*0094*/ 	.word	0x00001cc0


	//   ....[2]....
        /*0098*/ 	.word	0x00002b70


	//   ....[3]....
        /*009c*/ 	.word	0x000039a0


	//   ....[4]....
        /*00a0*/ 	.word	0x00004850


	//   ....[5]....
        /*00a4*/ 	.word	0x00005690


	//   ....[6]....
        /*00a8*/ 	.word	0x00006530


	//   ....[7]....
        /*00ac*/ 	.word	0x00007340


	//   ....[8]....
        /*00b0*/ 	.word	0x00008830


	//   ....[9]....
        /*00b4*/ 	.word	0x00009730


	//   ....[10]....
        /*00b8*/ 	.word	0x0000a5f0


	//   ....[11]....
        /*00bc*/ 	.word	0x0000b4b0


	//----- nvinfo : EIATTR_EXIT_INSTR_OFFSETS
	.align		4
.L_1625:
        /*00c0*/ 	.byte	0x04, 0x1c
        /*00c2*/ 	.short	(.L_1627 - .L_1626)


	//   ....[0]....
.L_1626:
        /*00c4*/ 	.word	0x0000a690


	//   ....[1]....
        /*00c8*/ 	.word	0x0000a7d0


	//   ....[2]....
        /*00cc*/ 	.word	0x0000a810


	//   ....[3]....
        /*00d0*/ 	.word	0x0000a8a0


	//   ....[4]....
        /*00d4*/ 	.word	0x0000a8d0


	//   ....[5]....
        /*00d8*/ 	.word	0x0000a900


	//   ....[6]....
        /*00dc*/ 	.word	0x0000a980


	//   ....[7]....
        /*00e0*/ 	.word	0x0000a9b0


	//   ....[8]....
        /*00e4*/ 	.word	0x0000aa40


	//   ....[9]....
        /*00e8*/ 	.word	0x0000aa80


	//   ....[10]....
        /*00ec*/ 	.word	0x0000aac0


	//   ....[11]....
        /*00f0*/ 	.word	0x0000ab80


	//   ....[12]....
        /*00f4*/ 	.word	0x0000abd0


	//   ....[13]....
        /*00f8*/ 	.word	0x0000ad50


	//   ....[14]....
        /*00fc*/ 	.word	0x0000aea0


	//   ....[15]....
        /*0100*/ 	.word	0x0000aed0


	//   ....[16]....
        /*0104*/ 	.word	0x0000af80


	//   ....[17]....
        /*0108*/ 	.word	0x0000b0f0


	//   ....[18]....
        /*010c*/ 	.word	0x0000b260


	//   ....[19]....
        /*0110*/ 	.word	0x0000b3b0


	//   ....[20]....
        /*0114*/ 	.word	0x0000b4c0


	//   ....[21]....
        /*0118*/ 	.word	0x0000b4f0


	//   ....[22]....
        /*011c*/ 	.word	0x0000b520


	//----- nvinfo : EIATTR_MAX_THREADS
	.align		4
.L_1627:
        /*0120*/ 	.byte	0x04, 0x05
        /*0122*/ 	.short	(.L_1629 - .L_1628)
.L_1628:
        /*0124*/ 	.word	0x00000080
        /*0128*/ 	.word	0x00000001
        /*012c*/ 	.word	0x00000001


	//----- nvinfo : EIATTR_CRS_STACK_SIZE
	.align		4
.L_1629:
        /*0130*/ 	.byte	0x04, 0x1e
        /*0132*/ 	.short	(.L_1631 - .L_1630)
.L_1630:
        /*0134*/ 	.word	0x00000000


	//----- nvinfo : EIATTR_CBANK_PARAM_SIZE
	.align		4
.L_1631:
        /*0138*/ 	.byte	0x03, 0x19
        /*013a*/ 	.short	0x0038


	//----- nvinfo : EIATTR_PARAM_CBANK
	.align		4
        /*013c*/ 	.byte	0x04, 0x0a
        /*013e*/ 	.short	(.L_1633 - .L_1632)
	.align		4
.L_1632:
        /*0140*/ 	.word	index@(.nv.constant0._ZN2at6native27unrolled_elementwise_kernelIZZZNS0_26GeluBackwardCUDAKernelImplERNS_18TensorIteratorBaseENS0_8GeluTypeEENKUlvE_clEvENKUlvE0_clEvEUlffE_St5arrayIPcLm3EELi4E23TrivialOffsetCalculatorILi2EjESB_ILi1EjENS0_6memory12LoadWithCastILi2EEENSE_13StoreWithCastILi1EEEEEviT_T0_T2_T3_T4_T5_)
        /*0144*/ 	.short	0x0210
        /*0146*/ 	.short	0x0038


	//----- nvinfo : EIATTR_SW_WAR
	.align		4
.L_1633:
        /*0148*/ 	.byte	0x04, 0x36
        /*014a*/ 	.short	(.L_1635 - .L_1634)
.L_1634:
        /*014c*/ 	.word	0x00000008
.L_1635:


//--------------------- .nv.info._ZN2at6native18elementwise_kernelILi128ELi2EZNS0_22gpu_kernel_impl_nocastIZZZNS0_26GeluBackwardCUDAKernelImplERNS_18TensorIteratorBaseENS0_8GeluTypeEENKUlvE_clEvENKUlvE0_clEvEUlffE_EEvS4_RKT_EUliE_EEviT1_ --------------------------
	.section	.nv.info._ZN2at6native18elementwise_kernelILi128ELi2EZNS0_22gpu_kernel_impl_nocastIZZZNS0_26GeluBackwardCUDAKernelImplERNS_18TensorIteratorBaseENS0_8GeluTypeEENKUlvE_clEvENKUlvE0_clEvEUlffE_EEvS4_RKT_EUliE_EEviT1_,"",@"SHT_CUDA_INFO"
	.sectionflags	@""
	.align	4


	//----- nvinfo : EIATTR_CUDA_API_VERSION
	.align		4
        /*0000*/ 	.byte	0x04, 0x37
        /*0002*/ 	.short	(.L_1637 - .L_1636)
.L_1636:
        /*0004*/ 	.word	0x00000082


	//----- nvinfo : EIATTR_KPARAM_INFO
	.align		4
.L_1637:
        /*0008*/ 	.byte	0x04, 0x17
        /*000a*/ 	.short	(.L_1639 - .L_1638)
.L_1638:
        /*000c*/ 	.word	0x00000000
        /*0010*/ 	.short	0x0001
        /*0012*/ 	.short	0x0008
        /*0014*/ 	.byte	0x00, 0xf0, 0x21, 0x0a


	//----- nvinfo : EIATTR_KPARAM_INFO
	.align		4
.L_1639:
        /*0018*/ 	.byte	0x04, 0x17
        /*001a*/ 	.short	(.L_1641 - .L_1640)
.L_1640:
        /*001c*/ 	.word	0x00000000
        /*0020*/ 	.short	0x0000
        /*0022*/ 	.short	0x0000
        /*0024*/ 	.byte	0x00, 0xf0, 0x11, 0x00


	//----- nvinfo : EIATTR_SPARSE_MMA_MASK
	.align		4
.L_1641:
        /*0028*/ 	.byte	0x03, 0x50
        /*002a*/ 	.short	0x0000


	//----- nvinfo : EIATTR_MAXREG_COUNT
	.align		4
        /*002c*/ 	.byte	0x03, 0x1b
        /*002e*/ 	.short	0x0080


	//----- nvinfo : EIATTR_MERCURY_ISA_VERSION
	.align		4
        /*0030*/ 	.byte	0x03, 0x5f
        /*0032*/ 	.short	0x0101


	//----- nvinfo : EIATTR_EXIT_INSTR_OFFSETS
	.align		4
        /*0034*/ 	.byte	0x04, 0x1c
        /*0036*/ 	.short	(.L_1643 - .L_1642)


	//   ....[0]....
.L_1642:
        /*0038*/ 	.word	0x00001890


	//   ....[1]....
        /*003c*/ 	.word	0x00003060


	//----- nvinfo : EIATTR_MAX_THREADS
	.align		4
.L_1643:
        /*0040*/ 	.byte	0x04, 0x05
        /*0042*/ 	.short	(.L_1645 - .L_1644)
.L_1644:
        /*0044*/ 	.word	0x00000080
        /*0048*/ 	.word	0x00000001
        /*004c*/ 	.word	0x00000001


	//----- nvinfo : EIATTR_CRS_STACK_SIZE
	.align		4
.L_1645:
        /*0050*/ 	.byte	0x04, 0x1e
        /*0052*/ 	.short	(.L_1647 - .L_1646)
.L_1646:
        /*0054*/ 	.word	0x00000000


	//----- nvinfo : EIATTR_CBANK_PARAM_SIZE
	.align		4
.L_1647:
        /*0058*/ 	.byte	0x03, 0x19
        /*005a*/ 	.short	0x0290


	//----- nvinfo : EIATTR_PARAM_CBANK
	.align		4
        /*005c*/ 	.byte	0x04, 0x0a
        /*005e*/ 	.short	(.L_1649 - .L_1648)
	.align		4
.L_1648:
        /*0060*/ 	.word	index@(.nv.constant0._ZN2at6native18elementwise_kernelILi128ELi2EZNS0_22gpu_kernel_impl_nocastIZZZNS0_26GeluBackwardCUDAKernelImplERNS_18TensorIteratorBaseENS0_8GeluTypeEENKUlvE_clEvENKUlvE0_clEvEUlffE_EEvS4_RKT_EUliE_EEviT1_)
        /*0064*/ 	.short	0x0210
        /*0066*/ 	.short	0x0290


	//----- nvinfo : EIATTR_SW_WAR
	.align		4
.L_1649:
        /*0068*/ 	.byte	0x04, 0x36
        /*006a*/ 	.short	(.L_1651 - .L_1650)
.L_1650:
        /*006c*/ 	.word	0x00000008
.L_1651:


//--------------------- .nv.info._ZN2at6native27unrolled_elementwise_kernelIZZZNS0_26GeluBackwardCUDAKernelImplERNS_18TensorIteratorBaseENS0_8GeluTypeEENKUlvE_clEvENKUlvE0_clEvEUlffE_St5arrayIPcLm3EELi4E23TrivialOffsetCalculatorILi2EjESB_ILi1EjENS0_6memory15LoadWithoutCastENSE_16StoreWithoutCastEEEviT_T0_T2_T3_T4_T5_ --------------------------
	.section	.nv.info._ZN2at6native27unrolled_elementwise_kernelIZZZNS0_26GeluBackwardCUDAKernelImplERNS_18TensorIteratorBaseENS0_8GeluTypeEENKUlvE_clEvENKUlvE0_clEvEUlffE_St5arrayIPcLm3EELi4E23TrivialOffsetCalculatorILi2EjESB_ILi1EjENS0_6memory15LoadWithoutCastENSE_16StoreWithoutCastEEEviT_T0_T2_T3_T4_T5_,"",@"SHT_CUDA_INFO"
	.sectionflags	@""
	.align	4


	//----- nvinfo : EIATTR_CUDA_API_VERSION
	.align		4
        /*0000*/ 	.byte	0x04, 0x37
        /*0002*/ 	.short	(.L_1653 - .L_1652)
.L_1652:
        /*0004*/ 	.word	0x00000082


	//----- nvinfo : EIATTR_KPARAM_INFO
	.align		4
.L_1653:
        /*0008*/ 	.byte	0x04, 0x17
        /*000a*/ 	.short	(.L_1655 - .L_1654)
.L_1654:
        /*000c*/ 	.word	0x00000000
        /*0010*/ 	.short	0x0006
        /*0012*/ 	.short	0x0023
        /*0014*/ 	.byte	0x00, 0xf0, 0x05, 0x00


	//----- nvinfo : EIATTR_KPARAM_INFO
	.align		4
.L_1655:
        /*0018*/ 	.byte	0x04, 0x17
        /*001a*/ 	.short	(.L_1657 - .L_1656)
.L_1656:
        /*001c*/ 	.word	0x00000000
        /*0020*/ 	.short	0x0005
        /*0022*/ 	.short	0x0022
        /*0024*/ 	.byte	0x00, 0xf0, 0x05, 0x00


	//----- nvinfo : EIATTR_KPARAM_INFO
	.align		4
.L_1657:
        /*0028*/ 	.byte	0x04, 0x17
        /*002a*/ 	.short	(.L_1659 - .L_1658)
.L_1658:
        /*002c*/ 	.word	0x00000000
        /*0030*/ 	.short	0x0004
        /*0032*/ 	.short	0x0021
        /*0034*/ 	.byte	0x00, 0xf0, 0x05, 0x00


	//----- nvinfo : EIATTR_KPARAM_INFO
	.align		4
.L_1659:
        /*0038*/ 	.byte	0x04, 0x17
        /*003a*/ 	.short	(.L_1661 - .L_1660)
.L_1660:
        /*003c*/ 	.word	0x00000000
        /*0040*/ 	.short	0x0003
        /*0042*/ 	.short	0x0020
        /*0044*/ 	.byte	0x00, 0xf0, 0x05, 0x00


	//----- nvinfo : EIATTR_KPARAM_INFO
	.align		4
.L_1661:
        /*0048*/ 	.byte	0x04, 0x17
        /*004a*/ 	.short	(.L_1663 - .L_1662)
.L_1662:
        /*004c*/ 	.word	0x00000000
        /*0050*/ 	.short	0x0002
        /*0052*/ 	.short	0x0008
        /*0054*/ 	.byte	0x00, 0xf0, 0x61, 0x00


	//----- nvinfo : EIATTR_KPARAM_INFO
	.align		4
.L_1663:
        /*0058*/ 	.byte	0x04, 0x17
        /*005a*/ 	.short	(.L_1665 - .L_1664)
.L_1664:
        /*005c*/ 	.word	0x00000000
        /*0060*/ 	.short	0x0001
        /*0062*/ 	.short	0x0004
        /*0064*/ 	.byte	0x00, 0xf0, 0x05, 0x00


	//----- nvinfo : EIATTR_KPARAM_INFO
	.align		4
.L_1665:
        /*0068*/ 	.byte	0x04, 0x17
        /*006a*/ 	.short	(.L_1667 - .L_1666)
.L_1666:
        /*006c*/ 	.word	0x00000000
        /*0070*/ 	.short	0x0000
        /*0072*/ 	.short	0x0000
        /*0074*/ 	.byte	0x00, 0xf0, 0x11, 0x00


	//----- nvinfo : EIATTR_SPARSE_MMA_MASK
	.align		4
.L_1667:
        /*0078*/ 	.byte	0x03, 0x50
        /*007a*/ 	.short	0x0000


	//----- nvinfo : EIATTR_MAXREG_COUNT
	.align		4
        /*007c*/ 	.byte	0x03, 0x1b
        /*007e*/ 	.short	0x00ff


	//----- nvinfo : EIATTR_MERCURY_ISA_VERSION
	.align		4
        /*0080*/ 	.byte	0x03, 0x5f
        /*0082*/ 	.short	0x0101


	//----- nvinfo : EIATTR_EXIT_INSTR_OFFSETS
	.align		4
        /*0084*/ 	.byte	0x04, 0x1c
        /*0086*/ 	.short	(.L_1669 - .L_1668)


	//   ....[0]....
.L_1668:
        /*0088*/ 	.word	0x00000920


	//   ....[1]....
        /*008c*/ 	.word	0x00000970


	//----- nvinfo : EIATTR_MAX_THREADS
	.align		4
.L_1669:
        /*0090*/ 	.byte	0x04, 0x05
        /*0092*/ 	.short	(.L_1671 - .L_1670)
.L_1670:
        /*0094*/ 	.word	0x00000080
        /*0098*/ 	.word	0x00000001
        /*009c*/ 	.word	0x00000001


	//----- nvinfo : EIATTR_CRS_STACK_SIZE
	.align		4
.L_1671:
        /*00a0*/ 	.byte	0x04, 0x1e
        /*00a2*/ 	.short	(.L_1673 - .L_1672)
.L_1672:
        /*00a4*/ 	.word	0x00000000


	//----- nvinfo : EIATTR_CBANK_PARAM_SIZE
	.align		4
.L_1673:
        /*00a8*/ 	.byte	0x03, 0x19
        /*00aa*/ 	.short	0x0024


	//----- nvinfo : EIATTR_PARAM_CBANK
	.align		4
        /*00ac*/ 	.byte	0x04, 0x0a
        /*00ae*/ 	.short	(.L_1675 - .L_1674)
	.align		4
.L_1674:
        /*00b0*/ 	.word	index@(.nv.constant0._ZN2at6native27unrolled_elementwise_kernelIZZZNS0_26GeluBackwardCUDAKernelImplERNS_18TensorIteratorBaseENS0_8GeluTypeEENKUlvE_clEvENKUlvE0_clEvEUlffE_St5arrayIPcLm3EELi4E23TrivialOffsetCalculatorILi2EjESB_ILi1EjENS0_6memory15LoadWithoutCastENSE_16StoreWithoutCastEEEviT_T0_T2_T3_T4_T5_)
        /*00b4*/ 	.short	0x0210
        /*00b6*/ 	.short	0x0024


	//----- nvinfo : EIATTR_SW_WAR
	.align		4
.L_1675:
        /*00b8*/ 	.byte	0x04, 0x36
        /*00ba*/ 	.short	(.L_1677 - .L_1676)
.L_1676:
        /*00bc*/ 	.word	0x00000008
.L_1677:


//--------------------- .nv.info._ZN2at6native29vectorized_elementwise_kernelILi2EZZZNS0_26GeluBackwardCUDAKernelImplERNS_18TensorIteratorBaseENS0_8GeluTypeEENKUlvE_clEvENKUlvE0_clEvEUlffE_St5arrayIPcLm3EEEEviT0_T1_ --------------------------
	.section	.nv.info._ZN2at6native29vectorized_elementwise_kernelILi2EZZZNS0_26GeluBackwardCUDAKernelImplERNS_18TensorIteratorBaseENS0_8GeluTypeEENKUlvE_clEvENKUlvE0_clEvEUlffE_St5arrayIPcLm3EEEEviT0_T1_,"",@"SHT_CUDA_INFO"
	.sectionflags	@""
	.align	4


	//----- nvinfo : EIATTR_CUDA_API_VERSION
	.align		4
        /*0000*/ 	.byte	0x04, 0x37
        /*0002*/ 	.short	(.L_1679 - .L_1678)
.L_1678:
        /*0004*/ 	.word	0x00000082


	//----- nvinfo : EIATTR_KPARAM_INFO
	.align		4
.L_1679:
        /*0008*/ 	.byte	0x04, 0x17
        /*000a*/ 	.short	(.L_1681 - .L_1680)
.L_1680:
        /*000c*/ 	.word	0x00000000
        /*0010*/ 	.short	0x0002
        /*0012*/ 	.short	0x0008
        /*0014*/ 	.byte	0x00, 0xf0, 0x61, 0x00


	//----- nvinfo : EIATTR_KPARAM_INFO
	.align		4
.L_1681:
        /*0018*/ 	.byte	0x04, 0x17
        /*001a*/ 	.short	(.L_1683 - .L_1682)
.L_1682:
        /*001c*/ 	.word	0x00000000
        /*0020*/ 	.short	0x0001
        /*0022*/ 	.short	0x0004
        /*0024*/ 	.byte	0x00, 0xf0, 0x05, 0x00


	//----- nvinfo : EIATTR_KPARAM_INFO
	.align		4
.L_1683:
        /*0028*/ 	.byte	0x04, 0x17
        /*002a*/ 	.short	(.L_1685 - .L_1684)
.L_1684:
        /*002c*/ 	.word	0x00000000
        /*0030*/ 	.short	0x0000
        /*0032*/ 	.short	0x0000
        /*0034*/ 	.byte	0x00, 0xf0, 0x11, 0x00


	//----- nvinfo : EIATTR_SPARSE_MMA_MASK
	.align		4
.L_1685:
        /*0038*/ 	.byte	0x03, 0x50
        /*003a*/ 	.short	0x0000


	//----- nvinfo : EIATTR_MAXREG_COUNT
	.align		4
        /*003c*/ 	.byte	0x03, 0x1b
        /*003e*/ 	.short	0x00ff


	//----- nvinfo : EIATTR_MERCURY_ISA_VERSION
	.align		4
        /*0040*/ 	.byte	0x03, 0x5f
        /*0042*/ 	.short	0x0101


	//----- nvinfo : EIATTR_EXIT_INSTR_OFFSETS
	.align		4
        /*0044*/ 	.byte	0x04, 0x1c
        /*0046*/ 	.short	(.L_1687 - .L_1686)


	//   ....[0]....
.L_1686:
        /*0048*/ 	.word	0x000008f0


	//   ....[1]....
        /*004c*/ 	.word	0x00001ba0


	//   ....[2]....
        /*0050*/ 	.word	0x00001bf0


	//----- nvinfo : EIATTR_MAX_THREADS
	.align		4
.L_1687:
        /*0054*/ 	.byte	0x04, 0x05
        /*0056*/ 	.short	(.L_1689 - .L_1688)
.L_1688:
        /*0058*/ 	.word	0x00000080
        /*005c*/ 	.word	0x00000001
        /*0060*/ 	.word	0x00000001


	//----- nvinfo : EIATTR_CRS_STACK_SIZE
	.align		4
.L_1689:
        /*0064*/ 	.byte	0x04, 0x1e
        /*0066*/ 	.short	(.L_1691 - .L_1690)
.L_1690:
        /*0068*/ 	.word	0x00000000


	//----- nvinfo : EIATTR_CBANK_PARAM_SIZE
	.align		4
.L_1691:
        /*006c*/ 	.byte	0x03, 0x19
        /*006e*/ 	.short	0x0020


	//----- nvinfo : EIATTR_PARAM_CBANK
	.align		4
        /*0070*/ 	.byte	0x04, 0x0a
        /*0072*/ 	.short	(.L_1693 - .L_1692)
	.align		4
.L_1692:
        /*0074*/ 	.word	index@(.nv.constant0._ZN2at6native29vectorized_elementwise_kernelILi2EZZZNS0_26GeluBackwardCUDAKernelImplERNS_18TensorIteratorBaseENS0_8GeluTypeEENKUlvE_clEvENKUlvE0_clEvEUlffE_St5arrayIPcLm3EEEEviT0_T1_)
        /*0078*/ 	.short	0x0210
        /*007a*/ 	.short	0x0020


	//----- nvinfo : EIATTR_SW_WAR
	.align		4
.L_1693:
        /*007c*/ 	.byte	0x04, 0x36
        /*007e*/ 	.short	(.L_1695 - .L_1694)
.L_1694:
        /*0080*/ 	.word	0x00000008
.L_1695:


//--------------------- .nv.info._ZN2at6native29vectorized_elementwise_kernelILi4EZZZNS0_26GeluBackwardCUDAKernelImplERNS_18TensorIteratorBaseENS0_8GeluTypeEENKUlvE_clEvENKUlvE0_clEvEUlffE_St5arrayIPcLm3EEEEviT0_T1_ --------------------------
	.section	.nv.info._ZN2at6native29vectorized_elementwise_kernelILi4EZZZNS0_26GeluBackwardCUDAKernelImplERNS_18TensorIteratorBaseENS0_8GeluTypeEENKUlvE_clEvENKUlvE0_clEvEUlffE_St5arrayIPcLm3EEEEviT0_T1_,"",@"SHT_CUDA_INFO"
	.sectionflags	@""
	.align	4


	//----- nvinfo : EIATTR_CUDA_API_VERSION
	.align		4
        /*0000*/ 	.byte	0x04, 0x37
        /*0002*/ 	.short	(.L_1697 - .L_1696)
.L_1696:
        /*0004*/ 	.word	0x00000082


	//----- nvinfo : EIATTR_KPARAM_INFO
	.align		4
.L_1697:
        /*0008*/ 	.byte	0x04, 0x17
        /*000a*/ 	.short	(.L_1699 - .L_1698)
.L_1698:
        /*000c*/ 	.word	0x00000000
        /*0010*/ 	.short	0x0002
        /*0012*/ 	.short	0x0008
        /*0014*/ 	.byte	0x00, 0xf0, 0x61, 0x00


	//----- nvinfo : EIATTR_KPARAM_INFO
	.align		4
.L_1699:
        /*0018*/ 	.byte	0x04, 0x17
        /*001a*/ 	.short	(.L_1701 - .L_1700)
.L_1700:
        /*001c*/ 	.word	0x00000000
        /*0020*/ 	.short	0x0001
        /*0022*/ 	.short	0x0004
        /*0024*/ 	.byte	0x00, 0xf0, 0x05, 0x00


	//----- nvinfo : EIATTR_KPARAM_INFO
	.align		4
.L_1701:
        /*0028*/ 	.byte	0x04, 0x17
        /*002a*/ 	.short	(.L_1703 - .L_1702)
.L_1702:
        /*002c*/ 	.word	0x00000000
        /*0030*/ 	.short	0x0000
        /*0032*/ 	.short	0x0000
        /*0034*/ 	.byte	0x00, 0xf0, 0x11, 0x00


	//----- nvinfo : EIATTR_SPARSE_MMA_MASK
	.align		4
.L_1703:
        /*0038*/ 	.byte	0x03, 0x50
        /*003a*/ 	.short	0x0000


	//----- nvinfo : EIATTR_MAXREG_COUNT
	.align		4
        /*003c*/ 	.byte	0x03, 0x1b
        /*003e*/ 	.short	0x00ff


	//----- nvinfo : EIATTR_MERCURY_ISA_VERSION
	.align		4
        /*0040*/ 	.byte	0x03, 0x5f
        /*0042*/ 	.short	0x0101


	//----- nvinfo : EIATTR_EXIT_INSTR_OFFSETS
	.align		4
        /*0044*/ 	.byte	0x04, 0x1c
        /*0046*/ 	.short	(.L_1705 - .L_1704)


	//   ....[0]....
.L_1704:
        /*0048*/ 	.word	0x00000890


	//   ....[1]....
        /*004c*/ 	.word	0x00001b40


	//   ....[2]....
        /*0050*/ 	.word	0x00001b90


	//----- nvinfo : EIATTR_MAX_THREADS
	.align		4
.L_1705:
        /*0054*/ 	.byte	0x04, 0x05
        /*0056*/ 	.short	(.L_1707 - .L_1706)
.L_1706:
        /*0058*/ 	.word	0x00000080
        /*005c*/ 	.word	0x00000001
        /*0060*/ 	.word	0x00000001


	//----- nvinfo : EIATTR_CRS_STACK_SIZE
	.align		4
.L_1707:
        /*0064*/ 	.byte	0x04, 0x1e
        /*0066*/ 	.short	(.L_1709 - .L_1708)
.L_1708:
        /*0068*/ 	.word	0x00000000


	//----- nvinfo : EIATTR_CBANK_PARAM_SIZE
	.align		4
.L_1709:
        /*006c*/ 	.byte	0x03, 0x19
        /*006e*/ 	.short	0x0020


	//----- nvinfo : EIATTR_PARAM_CBANK
	.align		4
        /*0070*/ 	.byte	0x04, 0x0a
        /*0072*/ 	.short	(.L_1711 - .L_1710)
	.align		4
.L_1710:
        /*0074*/ 	.word	index@(.nv.constant0._ZN2at6native29vectorized_elementwise_kernelILi4EZZZNS0_26GeluBackwardCUDAKernelImplERNS_18TensorIteratorBaseENS0_8GeluTypeEENKUlvE_clEvENKUlvE0_clEvEUlffE_St5arrayIPcLm3EEEEviT0_T1_)
        /*0078*/ 	.short	0x0210
        /*007a*/ 	.short	0x0020


	//----- nvinfo : EIATTR_SW_WAR
	.align		4
.L_1711:
        /*007c*/ 	.byte	0x04, 0x36
        /*007e*/ 	.short	(.L_1713 - .L_1712)
.L_1712:
        /*0080*/ 	.word	0x00000008
.L_1713:


//--------------------- .nv.info._ZN2at6native29vectorized_elementwise_kernelILi8EZZZNS0_26GeluBackwardCUDAKernelImplERNS_18TensorIteratorBaseENS0_8GeluTypeEENKUlvE_clEvENKUlvE0_clEvEUlffE_St5arrayIPcLm3EEEEviT0_T1_ --------------------------
	.section	.nv.info._ZN2at6native29vectorized_elementwise_kernelILi8EZZZNS0_26GeluBackwardCUDAKernelImplERNS_18TensorIteratorBaseENS0_8GeluTypeEENKUlvE_clEvENKUlvE0_clEvEUlffE_St5arrayIPcLm3EEEEviT0_T1_,"",@"SHT_CUDA_INFO"
	.sectionflags	@""
	.align	4


	//----- nvinfo : EIATTR_CUDA_API_VERSION
	.align		4
        /*0000*/ 	.byte	0x04, 0x37
        /*0002*/ 	.short	(.L_1715 - .L_1714)
.L_1714:
        /*0004*/ 	.word	0x00000082


	//----- nvinfo : EIATTR_KPARAM_INFO
	.align		4
.L_1715:
        /*0008*/ 	.byte	0x04, 0x17
        /*000a*/ 	.short	(.L_1717 - .L_1716)
.L_1716:
        /*000c*/ 	.word	0x00000000
        /*0010*/ 	.short	0x0002
        /*0012*/ 	.short	0x0008
        /*0014*/ 	.byte	0x00, 0xf0, 0x61, 0x00


	//----- nvinfo : EIATTR_KPARAM_INFO
	.align		4
.L_1717:
        /*0018*/ 	.byte	0x04, 0x17
        /*001a*/ 	.short	(.L_1719 - .L_1718)
.L_1718:
        /*001c*/ 	.word	0x00000000
        /*0020*/ 	.short	0x0001
        /*0022*/ 	.short	0x0004
        /*0024*/ 	.byte	0x00, 0xf0, 0x05, 0x00


	//----- nvinfo : EIATTR_KPARAM_INFO
	.align		4
.L_1719:
        /*0028*/ 	.byte	0x04, 0x17
        /*002a*/ 	.short	(.L_1721 - .L_1720)
.L_1720:
        /*002c*/ 	.word	0x00000000
        /*0030*/ 	.short	0x0000
        /*0032*/ 	.short	0x0000
        /*0034*/ 	.byte	0x00, 0xf0, 0x11, 0x00


	//----- nvinfo : EIATTR_SPARSE_MMA_MASK
	.align		4
.L_1721:
        /*0038*/ 	.byte	0x03, 0x50
        /*003a*/ 	.short	0x0000


	//----- nvinfo : EIATTR_MAXREG_COUNT
	.align		4
        /*003c*/ 	.byte	0x03, 0x1b
        /*003e*/ 	.short	0x00ff


	//----- nvinfo : EIATTR_MERCURY_ISA_VERSION
	.align		4
        /*0040*/ 	.byte	0x03, 0x5f
        /*0042*/ 	.short	0x0101


	//----- nvinfo : EIATTR_EXIT_INSTR_OFFSETS
	.align		4
        /*0044*/ 	.byte	0x04, 0x1c
        /*0046*/ 	.short	(.L_1723 - .L_1722)


	//   ....[0]....
.L_1722:
        /*0048*/ 	.word	0x00000890


	//   ....[1]....
        /*004c*/ 	.word	0x00001b40


	//   ....[2]....
        /*0050*/ 	.word	0x00001b90


	//----- nvinfo : EIATTR_MAX_THREADS
	.align		4
.L_1723:
        /*0054*/ 	.byte	0x04, 0x05
        /*0056*/ 	.short	(.L_1725 - .L_1724)
.L_1724:
        /*0058*/ 	.word	0x00000080
        /*005c*/ 	.word	0x00000001
        /*0060*/ 	.word	0x00000001


	//----- nvinfo : EIATTR_CRS_STACK_SIZE
	.align		4
.L_1725:
        /*0064*/ 	.byte	0x04, 0x1e
        /*0066*/ 	.short	(.L_1727 - .L_1726)
.L_1726:
        /*0068*/ 	.word	0x00000000


	//----- nvinfo : EIATTR_CBANK_PARAM_SIZE
	.align		4
.L_1727:
        /*006c*/ 	.byte	0x03, 0x19
        /*006e*/ 	.short	0x0020


	//----- nvinfo : EIATTR_PARAM_CBANK
	.align		4
        /*0070*/ 	.byte	0x04, 0x0a
        /*0072*/ 	.short	(.L_1729 - .L_1728)
	.align		4
.L_1728:
        /*0074*/ 	.word	index@(.nv.constant0._ZN2at6native29vectorized_elementwise_kernelILi8EZZZNS0_26GeluBackwardCUDAKernelImplERNS_18TensorIteratorBaseENS0_8GeluTypeEENKUlvE_clEvENKUlvE0_clEvEUlffE_St5arrayIPcLm3EEEEviT0_T1_)
        /*0078*/ 	.short	0x0210
        /*007a*/ 	.short	0x0020


	//----- nvinfo : EIATTR_SW_WAR
	.align		4
.L_1729:
        /*007c*/ 	.byte	0x04, 0x36
        /*007e*/ 	.short	(.L_1731 - .L_1730)
.L_1730:
        /*0080*/ 	.word	0x00000008
.L_1731:


//--------------------- .nv.info._ZN2at6native18elementwise_kernelILi128ELi4EZNS0_15gpu_kernel_implIZZZNS0_26GeluBackwardCUDAKernelImplERNS_18TensorIteratorBaseENS0_8GeluTypeEENKUlvE_clEvENKUlvE_clEvEUlddE_EEvS4_RKT_EUliE_EEviT1_ --------------------------
	.section	.nv.info._ZN2at6native18elementwise_kernelILi128ELi4EZNS0_15gpu_kernel_implIZZZNS0_26GeluBackwardCUDAKernelImplERNS_18TensorIteratorBaseENS0_8GeluTypeEENKUlvE_clEvENKUlvE_clEvEUlddE_EEvS4_RKT_EUliE_EEviT1_,"",@"SHT_CUDA_INFO"
	.sectionflags	@""
	.align	4


	//----- nvinfo : EIATTR_CUDA_API_VERSION
	.align		4
        /*0000*/ 	.byte	0x04, 0x37
        /*0002*/ 	.short	(.L_1733 - .L_1732)
.L_1732:
        /*0004*/ 	.word	0x00000082


	//----- nvinfo : EIATTR_KPARAM_INFO
	.align		4
.L_1733:
        /*0008*/ 	.byte	0x04, 0x17
        /*000a*/ 	.short	(.L_1735 - .L_1734)
.L_1734:
        /*000c*/ 	.word	0x00000000
        /*0010*/ 	.short	0x0001
        /*0012*/ 	.short	0x0008
        /*0014*/ 	.byte	0x00, 0xf0, 0x21, 0x0a


	//----- nvinfo : EIATTR_KPARAM_INFO
	.align		4
.L_1735:
        /*0018*/ 	.byte	0x04, 0x17
        /*001a*/ 	.short	(.L_1737 - .L_1736)
.L_1736:
        /*001c*/ 	.word	0x00000000
        /*0020*/ 	.short	0x0000
        /*0022*/ 	.short	0x0000
        /*0024*/ 	.byte	0x00, 0xf0, 0x11, 0x00


	//----- nvinfo : EIATTR_SPARSE_MMA_MASK
	.align		4
.L_1737:
        /*0028*/ 	.byte	0x03, 0x50
        /*002a*/ 	.short	0x0000


	//----- nvinfo : EIATTR_MAXREG_COUNT
	.align		4
        /*002c*/ 	.byte	0x03, 0x1b
        /*002e*/ 	.short	0x0080


	//----- nvinfo : EIATTR_EXTERNS
	.align		4
        /*0030*/ 	.byte	0x04, 0x0f
        /*0032*/ 	.short	(.L_1739 - .L_1738)


	//   ....[0]....
	.align		4
.L_1738:
        /*0034*/ 	.word	index@(__assertfail)


	//----- nvinfo : EIATTR_MERCURY_ISA_VERSION
	.align		4
.L_1739:
        /*0038*/ 	.byte	0x03, 0x5f
        /*003a*/ 	.short	0x0101


	//----- nvinfo : EIATTR_SYSCALL_OFFSETS
	.align		4
        /*003c*/ 	.byte	0x04, 0x46
        /*003e*/ 	.short	(.L_1741 - .L_1740)


	//   ....[0]....
.L_1740:
        /*0040*/ 	.word	0x00002580


	//   ....[1]....
        /*0044*/ 	.word	0x00003490


	//   ....[2]....
        /*0048*/ 	.word	0x00004d80


	//   ....[3]....
        /*004c*/ 	.word	0x00007340


	//   ....[4]....
        /*0050*/ 	.word	0x00008250


	//   ....[5]....
        /*0054*/ 	.word	0x00009b40


	//   ....[6]....
        /*0058*/ 	.word	0x0000c0f0


	//   ....[7]....
        /*005c*/ 	.word	0x0000d000


	//   ....[8]....
        /*0060*/ 	.word	0x0000e8f0


	//   ....[9]....
        /*0064*/ 	.word	0x00010e90


	//   ....[10]....
        /*0068*/ 	.word	0x00011da0


	//   ....[11]....
        /*006c*/ 	.word	0x00013690


	//----- nvinfo : EIATTR_EXIT_INSTR_OFFSETS
	.align		4
.L_1741:
        /*0070*/ 	.byte	0x04, 0x1c
        /*0072*/ 	.short	(.L_1743 - .L_1742)


	//   ....[0]....
.L_1742:
        /*0074*/ 	.word	0x0000e9a0


	//   ....[1]....
        /*0078*/ 	.word	0x000126d0


	//   ....[2]....
        /*007c*/ 	.word	0x00012710


	//   ....[3]....
        /*0080*/ 	.word	0x000127a0


	//   ....[4]....
        /*0084*/ 	.word	0x000127d0


	//   ....[5]....
        /*0088*/ 	.word	0x00012800


	//   ....[6]....
        /*008c*/ 	.word	0x000128d0


	//   ....[7]....
        /*0090*/ 	.word	0x00012950


	//   ....[8]....
        /*0094*/ 	.word	0x00012a30


	//   ....[9]....
        /*0098*/ 	.word	0x00012ac0


	//   ....[10]....
        /*009c*/ 	.word	0x00012ae0


	//   ....[11]....
        /*00a0*/ 	.word	0x00012ba0


	//   ....[12]....
        /*00a4*/ 	.word	0x00012bd0


	//   ....[13]....
        /*00a8*/ 	.word	0x00012da0


	//   ....[14]....
        /*00ac*/ 	.word	0x00012f40


	//   ....[15]....
        /*00b0*/ 	.word	0x00012fc0


	//   ....[16]....
        /*00b4*/ 	.word	0x00013070


	//   ....[17]....
        /*00b8*/ 	.word	0x00013230


	//   ....[18]....
        /*00bc*/ 	.word	0x000133f0


	//   ....[19]....
        /*00c0*/ 	.word	0x00013590


	//   ....[20]....
        /*00c4*/ 	.word	0x000136a0


	//   ....[21]....
        /*00c8*/ 	.word	0x000136d0


	//   ....[22]....
        /*00cc*/ 	.word	0x00013700


	//----- nvinfo : EIATTR_MAX_THREADS
	.align		4
.L_1743:
        /*00d0*/ 	.byte	0x04, 0x05
        /*00d2*/ 	.short	(.L_1745 - .L_1744)
.L_1744:
        /*00d4*/ 	.word	0x00000080
        /*00d8*/ 	.word	0x00000001
        /*00dc*/ 	.word	0x00000001


	//----- nvinfo : EIATTR_CRS_STACK_SIZE
	.align		4
.L_1745:
        /*00e0*/ 	.byte	0x04, 0x1e
        /*00e2*/ 	.short	(.L_1747 - .L_1746)
.L_1746:
        /*00e4*/ 	.word	0x00000000


	//----- nvinfo : EIATTR_CBANK_PARAM_SIZE
	.align		4
.L_1747:
        /*00e8*/ 	.byte	0x03, 0x19
        /*00ea*/ 	.short	0x0290


	//----- nvinfo : EIATTR_PARAM_CBANK
	.align		4
        /*00ec*/ 	.byte	0x04, 0x0a
        /*00ee*/ 	.short	(.L_1749 - .L_1748)
	.align		4
.L_1748:
        /*00f0*/ 	.word	index@(.nv.constant0._ZN2at6native18elementwise_kernelILi128ELi4EZNS0_15gpu_kernel_implIZZZNS0_26GeluBackwardCUDAKernelImplERNS_18TensorIteratorBaseENS0_8GeluTypeEENKUlvE_clEvENKUlvE_clEvEUlddE_EEvS4_RKT_EUliE_EEviT1_)
        /*00f4*/ 	.short	0x0210
        /*00f6*/ 	.short	0x0290


	//----- nvinfo : EIATTR_SW_WAR
	.align		4
.L_1749:
        /*00f8*/ 	.byte	0x04, 0x36
        /*00fa*/ 	.short	(.L_1751 - .L_1750)
.L_1750:
        /*00fc*/ 	.word	0x00000008
.L_1751:


//--------------------- .nv.info._ZN2at6native27unrolled_elementwise_kernelIZZZNS0_26GeluBackwardCUDAKernelImplERNS_18TensorIteratorBaseENS0_8GeluTypeEENKUlvE_clEvENKUlvE_clEvEUlddE_St5arrayIPcLm3EELi4E23TrivialOffsetCalculatorILi2EjESB_ILi1EjENS0_6memory12LoadWithCastILi2EEENSE_13StoreWithCastILi1EEEEEviT_T0_T2_T3_T4_T5_ --------------------------
	.section	.nv.info._ZN2at6native27unrolled_elementwise_kernelIZZZNS0_26GeluBackwardCUDAKernelImplERNS_18TensorIteratorBaseENS0_8GeluTypeEENKUlvE_clEvENKUlvE_clEvEUlddE_St5arrayIPcLm3EELi4E23TrivialOffsetCalculatorILi2EjESB_ILi1EjENS0_6memory12LoadWithCastILi2EEENSE_13StoreWithCastILi1EEEEEviT_T0_T2_T3_T4_T5_,"",@"SHT_CUDA_INFO"
	.sectionflags	@""
	.align	4


	//----- nvinfo : EIATTR_CUDA_API_VERSION
	.align		4
        /*0000*/ 	.byte	0x04, 0x37
        /*0002*/ 	.short	(.L_1753 - .L_1752)
.L_1752:
        /*0004*/ 	.word	0x00000082


	//----- nvinfo : EIATTR_KPARAM_INFO
	.align		4
.L_1753:
        /*0008*/ 	.byte	0x04, 0x17
        /*000a*/ 	.short	(.L_1755 - .L_1754)
.L_1754:
        /*000c*/ 	.word	0x00000000
        /*0010*/ 	.short	0x0006
        /*0012*/ 	.short	0x0030
        /*0014*/ 	.byte	0x00, 0xf0, 0x21, 0x00


	//----- nvinfo : EIATTR_KPARAM_INFO
	.align		4
.L_1755:
        /*0018*/ 	.byte	0x04, 0x17
        /*001a*/ 	.short	(.L_1757 - .L_1756)
.L_1756:
        /*001c*/ 	.word	0x00000000
        /*0020*/ 	.short	0x0005
        /*0022*/ 	.short	0x0024
        /*0024*/ 	.byte	0x00, 0xf0, 0x31, 0x00


	//----- nvinfo : EIATTR_KPARAM_INFO
	.align		4
.L_1757:
        /*0028*/ 	.byte	0x04, 0x17
        /*002a*/ 	.short	(.L_1759 - .L_1758)
.L_1758:
        /*002c*/ 	.word	0x00000000
        /*0030*/ 	.short	0x0004
        /*0032*/ 	.short	0x0021
        /*0034*/ 	.byte	0x00, 0xf0, 0x05, 0x00


	//----- nvinfo : EIATTR_KPARAM_INFO
	.align		4
.L_1759:
        /*0038*/ 	.byte	0x04, 0x17
        /*003a*/ 	.short	(.L_1761 - .L_1760)
.L_1760:
        /*003c*/ 	.word	0x00000000
        /*0040*/ 	.short	0x0003
        /*0042*/ 	.short	0x0020
        /*0044*/ 	.byte	0x00, 0xf0, 0x05, 0x00


	//----- nvinfo : EIATTR_KPARAM_INFO
	.align		4
.L_1761:
        /*0048*/ 	.byte	0x04, 0x17
        /*004a*/ 	.short	(.L_1763 - .L_1762)
.L_1762:
        /*004c*/ 	.word	0x00000000
        /*0050*/ 	.short	0x0002
        /*0052*/ 	.short	0x0008
        /*0054*/ 	.byte	0x00, 0xf0, 0x61, 0x00


	//----- nvinfo : EIATTR_KPARAM_INFO
	.align		4
.L_1763:
        /*0058*/ 	.byte	0x04, 0x17
        /*005a*/ 	.short	(.L_1765 - .L_1764)
.L_1764:
        /*005c*/ 	.word	0x00000000
        /*0060*/ 	.short	0x0001
        /*0062*/ 	.short	0x0004
        /*0064*/ 	.byte	0x00, 0xf0, 0x05, 0x00


	//----- nvinfo : EIATTR_KPARAM_INFO
	.align		4
.L_1765:
        /*0068*/ 	.byte	0x04, 0x17
        /*006a*/ 	.short	(.L_1767 - .L_1766)
.L_1766:
        /*006c*/ 	.word	0x00000000
        /*0070*/ 	.short	0x0000
        /*0072*/ 	.short	0x0000
        /*0074*/ 	.byte	0x00, 0xf0, 0x11, 0x00


	//----- nvinfo : EIATTR_SPARSE_MMA_MASK
	.align		4
.L_1767:
        /*0078*/ 	.byte	0x03, 0x50
        /*007a*/ 	.short	0x0000


	//----- nvinfo : EIATTR_MAXREG_COUNT
	.align		4
        /*007c*/ 	.byte	0x03, 0x1b
        /*007e*/ 	.short	0x00ff


	//----- nvinfo : EIATTR_EXTERNS
	.align		4
        /*0080*/ 	.byte	0x04, 0x0f
        /*0082*/ 	.short	(.L_1769 - .L_1768)


	//   ....[0]....
	.align		4
.L_1768:
        /*0084*/ 	.word	index@(__assertfail)


	//----- nvinfo : EIATTR_MERCURY_ISA_VERSION
	.align		4
.L_1769:
        /*0088*/ 	.byte	0x03, 0x5f
        /*008a*/ 	.short	0x0101


	//----- nvinfo : EIATTR_SYSCALL_OFFSETS
	.align		4
        /*008c*/ 	.byte	0x04, 0x46
        /*008e*/ 	.short	(.L_1771 - .L_1770)


	//   ....[0]....
.L_1770:
        /*0090*/ 	.word	0x00000fa0


	//   ....[1]....
        /*0094*/ 	.word	0x00001ec0


	//   ....[2]....
        /*0098*/ 	.word	0x00002e60


	//   ....[3]....
        /*009c*/ 	.word	0x00003d80


	//   ....[4]....
        /*00a0*/ 	.word	0x00004d30


	//   ....[5]....
        /*00a4*/ 	.word	0x00005c50


	//   ....[6]....
        /*00a8*/ 	.word	0x00006be0


	//   ....[7]....
        /*00ac*/ 	.word	0x00007b10


	//   ....[8]....
        /*00b0*/ 	.word	0x0000ae90


	//   ....[9]....
        /*00b4*/ 	.word	0x0000c080


	//   ....[10]....
        /*00b8*/ 	.word	0x0000d230


	//   ....[11]....
        /*00bc*/ 	.word	0x0000e3e0


	//----- nvinfo : EIATTR_EXIT_INSTR_OFFSETS
	.align		4
.L_1771:
        /*00c0*/ 	.byte	0x04, 0x1c
        /*00c2*/ 	.short	(.L_1773 - .L_1772)


	//   ....[0]....
.L_1772:
        /*00c4*/ 	.word	0x0000d2d0


	//   ....[1]....
        /*00c8*/ 	.word	0x0000d420


	//   ....[2]....
        /*00cc*/ 	.word	0x0000d460


	//   ....[3]....
        /*00d0*/ 	.word	0x0000d4f0


	//   ....[4]....
        /*00d4*/ 	.word	0x0000d520


	//   ....[5]....
        /*00d8*/ 	.word	0x0000d550


	//   ....[6]....
        /*00dc*/ 	.word	0x0000d620


	//   ....[7]....
        /*00e0*/ 	.word	0x0000d6a0


	//   ....[8]....
        /*00e4*/ 	.word	0x0000d780


	//   ....[9]....
        /*00e8*/ 	.word	0x0000d810


	//   ....[10]....
        /*00ec*/ 	.word	0x0000d830


	//   ....[11]....
        /*00f0*/ 	.word	0x0000d8f0


	//   ....[12]....
        /*00f4*/ 	.word	0x0000d920


	//   ....[13]....
        /*00f8*/ 	.word	0x0000daf0


	//   ....[14]....
        /*00fc*/ 	.word	0x0000dc90


	//   ....[15]....
        /*0100*/ 	.word	0x0000dd10


	//   ....[16]....
        /*0104*/ 	.word	0x0000ddc0


	//   ....[17]....
        /*0108*/ 	.word	0x0000df80


	//   ....[18]....
        /*010c*/ 	.word	0x0000e140


	//   ....[19]....
        /*0110*/ 	.word	0x0000e2e0


	//   ....[20]....
        /*0114*/ 	.word	0x0000e3f0


	//   ....[21]....
        /*0118*/ 	.word	0x0000e420


	//   ....[22]....
        /*011c*/ 	.word	0x0000e450


	//----- nvinfo : EIATTR_MAX_THREADS
	.align		4
.L_1773:
        /*0120*/ 	.byte	0x04, 0x05
        /*0122*/ 	.short	(.L_1775 - .L_1774)
.L_1774:
        /*0124*/ 	.word	0x00000080
        /*0128*/ 	.word	0x00000001
        /*012c*/ 	.word	0x00000001


	//----- nvinfo : EIATTR_CRS_STACK_SIZE
	.align		4
.L_1775:
        /*0130*/ 	.byte	0x04, 0x1e
        /*0132*/ 	.short	(.L_1777 - .L_1776)
.L_1776:
        /*0134*/ 	.word	0x00000000


	//----- nvinfo : EIATTR_CBANK_PARAM_SIZE
	.align		4
.L_1777:
        /*0138*/ 	.byte	0x03, 0x19
        /*013a*/ 	.short	0x0038


	//----- nvinfo : EIATTR_PARAM_CBANK
	.align		4
        /*013c*/ 	.byte	0x04, 0x0a
        /*013e*/ 	.short	(.L_1779 - .L_1778)
	.align		4
.L_1778:
        /*0140*/ 	.word	index@(.nv.constant0._ZN2at6native27unrolled_elementwise_kernelIZZZNS0_26GeluBackwardCUDAKernelImplERNS_18TensorIteratorBaseENS0_8GeluTypeEENKUlvE_clEvENKUlvE_clEvEUlddE_St5arrayIPcLm3EELi4E23TrivialOffsetCalculatorILi2EjESB_ILi1EjENS0_6memory12LoadWithCastILi2EEENSE_13StoreWithCastILi1EEEEEviT_T0_T2_T3_T4_T5_)
        /*0144*/ 	.short	0x0210
        /*0146*/ 	.short	0x0038


	//----- nvinfo : EIATTR_SW_WAR
	.align		4
.L_1779:
        /*0148*/ 	.byte	0x04, 0x36
        /*014a*/ 	.short	(.L_1781 - .L_1780)
.L_1780:
        /*014c*/ 	.word	0x00000008
.L_1781:


//--------------------- .nv.info._ZN2at6native18elementwise_kernelILi128ELi2EZNS0_22gpu_kernel_impl_nocastIZZZNS0_26GeluBackwardCUDAKernelImplERNS_18TensorIteratorBaseENS0_8GeluTypeEENKUlvE_clEvENKUlvE_clEvEUlddE_EEvS4_RKT_EUliE_EEviT1_ --------------------------
	.section	.nv.info._ZN2at6native18elementwise_kernelILi128ELi2EZNS0_22gpu_kernel_impl_nocastIZZZNS0_26GeluBackwardCUDAKernelImplERNS_18TensorIteratorBaseENS0_8GeluTypeEENKUlvE_clEvENKUlvE_clEvEUlddE_EEvS4_RKT_EUliE_EEviT1_,"",@"SHT_CUDA_INFO"
	.sectionflags	@""
	.align	4


	//----- nvinfo : EIATTR_CUDA_API_VERSION
	.align		4
        /*0000*/ 	.byte	0x04, 0x37
        /*0002*/ 	.short	(.L_1783 - .L_1782)
.L_1782:
        /*0004*/ 	.word	0x00000082


	//----- nvinfo : EIATTR_KPARAM_INFO
	.align		4
.L_1783:
        /*0008*/ 	.byte	0x04, 0x17
        /*000a*/ 	.short	(.L_1785 - .L_1784)
.L_1784:
        /*000c*/ 	.word	0x00000000
        /*0010*/ 	.short	0x0001
        /*0012*/ 	.short	0x0008
        /*0014*/ 	.byte	0x00, 0xf0, 0x21, 0x0a


	//----- nvinfo : EIATTR_KPARAM_INFO
	.align		4
.L_1785:
        /*0018*/ 	.byte	0x04, 0x17
        /*001a*/ 	.short	(.L_1787 - .L_1786)
.L_1786:
        /*001c*/ 	.word	0x00000000
        /*0020*/ 	.short	0x0000
        /*0022*/ 	.short	0x0000
        /*0024*/ 	.byte	0x00, 0xf0, 0x11, 0x00


	//----- nvinfo : EIATTR_SPARSE_MMA_MASK
	.align		4
.L_1787:
        /*0028*/ 	.byte	0x03, 0x50
        /*002a*/ 	.short	0x0000


	//----- nvinfo : EIATTR_MAXREG_COUNT
	.align		4
        /*002c*/ 	.byte	0x03, 0x1b
        /*002e*/ 	.short	0x0080


	//----- nvinfo : EIATTR_MERCURY_ISA_VERSION
	.align		4
        /*0030*/ 	.byte	0x03, 0x5f
        /*0032*/ 	.short	0x0101


	//----- nvinfo : EIATTR_EXIT_INSTR_OFFSETS
	.align		4
        /*0034*/ 	.byte	0x04, 0x1c
        /*0036*/ 	.short	(.L_1789 - .L_1788)


	//   ....[0]....
.L_1788:
        /*0038*/ 	.word	0x00001f60


	//   ....[1]....
        /*003c*/ 	.word	0x00003e10


	//----- nvinfo : EIATTR_MAX_THREADS
	.align		4
.L_1789:
        /*0040*/ 	.byte	0x04, 0x05
        /*0042*/ 	.short	(.L_1791 - .L_1790)
.L_1790:
        /*0044*/ 	.word	0x00000080
        /*0048*/ 	.word	0x00000001
        /*004c*/ 	.word	0x00000001


	//----- nvinfo : EIATTR_CRS_STACK_SIZE
	.align		4
.L_1791:
        /*0050*/ 	.byte	0x04, 0x1e
        /*0052*/ 	.short	(.L_1793 - .L_1792)
.L_1792:
        /*0054*/ 	.word	0x00000000


	//----- nvinfo : EIATTR_CBANK_PARAM_SIZE
	.align		4
.L_1793:
        /*0058*/ 	.byte	0x03, 0x19
        /*005a*/ 	.short	0x0290


	//----- nvinfo : EIATTR_PARAM_CBANK
	.align		4
        /*005c*/ 	.byte	0x04, 0x0a
        /*005e*/ 	.short	(.L_1795 - .L_1794)
	.align		4
.L_1794:
        /*0060*/ 	.word	index@(.nv.constant0._ZN2at6native18elementwise_kernelILi128ELi2EZNS0_22gpu_kernel_impl_nocastIZZZNS0_26GeluBackwardCUDAKernelImplERNS_18TensorIteratorBaseENS0_8GeluTypeEENKUlvE_clEvENKUlvE_clEvEUlddE_EEvS4_RKT_EUliE_EEviT1_)
        /*0064*/ 	.short	0x0210
        /*0066*/ 	.short	0x0290


	//----- nvinfo : EIATTR_SW_WAR
	.align		4
.L_1795:
        /*0068*/ 	.byte	0x04, 0x36
        /*006a*/ 	.short	(.L_1797 - .L_1796)
.L_1796:
        /*006c*/ 	.word	0x00000008
.L_1797:


//--------------------- .nv.info._ZN2at6native27unrolled_elementwise_kernelIZZZNS0_26GeluBackwardCUDAKernelImplERNS_18TensorIteratorBaseENS0_8GeluTypeEENKUlvE_clEvENKUlvE_clEvEUlddE_St5arrayIPcLm3EELi4E23TrivialOffsetCalculatorILi2EjESB_ILi1EjENS0_6memory15LoadWithoutCastENSE_16StoreWithoutCastEEEviT_T0_T2_T3_T4_T5_ --------------------------
	.section	.nv.info._ZN2at6native27unrolled_elementwise_kernelIZZZNS0_26GeluBackwardCUDAKernelImplERNS_18TensorIteratorBaseENS0_8GeluTypeEENKUlvE_clEvENKUlvE_clEvEUlddE_St5arrayIPcLm3EELi4E23TrivialOffsetCalculatorILi2EjESB_ILi1EjENS0_6memory15LoadWithoutCastENSE_16StoreWithoutCastEEEviT_T0_T2_T3_T4_T5_,"",@"SHT_CUDA_INFO"
	.sectionflags	@""
	.align	4


	//----- nvinfo : EIATTR_CUDA_API_VERSION
	.align		4
        /*0000*/ 	.byte	0x04, 0x37
        /*0002*/ 	.short	(.L_1799 - .L_1798)
.L_1798:
        /*0004*/ 	.word	0x00000082


	//----- nvinfo : EIATTR_KPARAM_INFO
	.align		4
.L_1799:
        /*0008*/ 	.byte	0x04, 0x17
        /*000a*/ 	.short	(.L_1801 - .L_1800)
.L_1800:
        /*000c*/ 	.word	0x00000000
        /*0010*/ 	.short	0x0006
        /*0012*/ 	.short	0x0023
        /*0014*/ 	.byte	0x00, 0xf0, 0x05, 0x00


	//----- nvinfo : EIATTR_KPARAM_INFO
	.align		4
.L_1801:
        /*0018*/ 	.byte	0x04, 0x17
        /*001a*/ 	.short	(.L_1803 - .L_1802)
.L_1802:
        /*001c*/ 	.word	0x00000000
        /*0020*/ 	.short	0x0005
        /*0022*/ 	.short	0x0022
        /*0024*/ 	.byte	0x00, 0xf0, 0x05, 0x00


	//----- nvinfo : EIATTR_KPARAM_INFO
	.align		4
.L_1803:
        /*0028*/ 	.byte	0x04, 0x17
        /*002a*/ 	.short	(.L_1805 - .L_1804)
.L_1804:
        /*002c*/ 	.word	0x00000000
        /*0030*/ 	.short	0x0004
        /*0032*/ 	.short	0x0021
        /*0034*/ 	.byte	0x00, 0xf0, 0x05, 0x00


	//----- nvinfo : EIATTR_KPARAM_INFO
	.align		4
.L_1805:
        /*0038*/ 	.byte	0x04, 0x17
        /*003a*/ 	.short	(.L_1807 - .L_1806)
.L_1806:
        /*003c*/ 	.word	0x00000000
        /*0040*/ 	.short	0x0003
        /*0042*/ 	.short	0x0020
        /*0044*/ 	.byte	0x00, 0xf0, 0x05, 0x00


	//----- nvinfo : EIATTR_KPARAM_INFO
	.align		4
.L_1807:
        /*0048*/ 	.byte	0x04, 0x17
        /*004a*/ 	.short	(.L_1809 - .L_1808)
.L_1808:
        /*004c*/ 	.word	0x00000000
        /*0050*/ 	.short	0x0002
        /*0052*/ 	.short	0x0008
        /*0054*/ 	.byte	0x00, 0xf0, 0x61, 0x00


	//----- nvinfo : EIATTR_KPARAM_INFO
	.align		4
.L_1809:
        /*0058*/ 	.byte	0x04, 0x17
        /*005a*/ 	.short	(.L_1811 - .L_1810)
.L_1810:
        /*005c*/ 	.word	0x00000000
        /*0060*/ 	.short	0x0001
        /*0062*/ 	.short	0x0004
        /*0064*/ 	.byte	0x00, 0xf0, 0x05, 0x00


	//----- nvinfo : EIATTR_KPARAM_INFO
	.align		4
.L_1811:
        /*0068*/ 	.byte	0x04, 0x17
        /*006a*/ 	.short	(.L_1813 - .L_1812)
.L_1812:
        /*006c*/ 	.word	0x00000000
        /*0070*/ 	.short	0x0000
        /*0072*/ 	.short	0x0000
        /*0074*/ 	.byte	0x00, 0xf0, 0x11, 0x00


	//----- nvinfo : EIATTR_SPARSE_MMA_MASK
	.align		4
.L_1813:
        /*0078*/ 	.byte	0x03, 0x50
        /*007a*/ 	.short	0x0000


	//----- nvinfo : EIATTR_MAXREG_COUNT
	.align		4
        /*007c*/ 	.byte	0x03, 0x1b
        /*007e*/ 	.short	0x00ff


	//----- nvinfo : EIATTR_MERCURY_ISA_VERSION
	.align		4
        /*0080*/ 	.byte	0x03, 0x5f
        /*0082*/ 	.short	0x0101


	//----- nvinfo : EIATTR_EXIT_INSTR_OFFSETS
	.align		4
        /*0084*/ 	.byte	0x04, 0x1c
        /*0086*/ 	.short	(.L_1815 - .L_1814)


	//   ....[0]....
.L_1814:
        /*0088*/ 	.word	0x000024d0


	//   ....[1]....
        /*008c*/ 	.word	0x00002520


	//----- nvinfo : EIATTR_MAX_THREADS
	.align		4
.L_1815:
        /*0090*/ 	.byte	0x04, 0x05
        /*0092*/ 	.short	(.L_1817 - .L_1816)
.L_1816:
        /*0094*/ 	.word	0x00000080
        /*0098*/ 	.word	0x00000001
        /*009c*/ 	.word	0x00000001


	//----- nvinfo : EIATTR_CRS_STACK_SIZE
	.align		4
.L_1817:
        /*00a0*/ 	.byte	0x04, 0x1e
        /*00a2*/ 	.short	(.L_1819 - .L_1818)
.L_1818:
        /*00a4*/ 	.word	0x00000000


	//----- nvinfo : EIATTR_CBANK_PARAM_SIZE
	.align		4
.L_1819:
        /*00a8*/ 	.byte	0x03, 0x19
        /*00aa*/ 	.short	0x0024


	//----- nvinfo : EIATTR_PARAM_CBANK
	.align		4
        /*00ac*/ 	.byte	0x04, 0x0a
        /*00ae*/ 	.short	(.L_1821 - .L_1820)
	.align		4
.L_1820:
        /*00b0*/ 	.word	index@(.nv.constant0._ZN2at6native27unrolled_elementwise_kernelIZZZNS0_26GeluBackwardCUDAKernelImplERNS_18TensorIteratorBaseENS0_8GeluTypeEENKUlvE_clEvENKUlvE_clEvEUlddE_St5arrayIPcLm3EELi4E23TrivialOffsetCalculatorILi2EjESB_ILi1EjENS0_6memory15LoadWithoutCastENSE_16StoreWithoutCastEEEviT_T0_T2_T3_T4_T5_)
        /*00b4*/ 	.short	0x0210
        /*00b6*/ 	.short	0x0024


	//----- nvinfo : EIATTR_SW_WAR
	.align		4
.L_1821:
        /*00b8*/ 	.byte	0x04, 0x36
        /*00ba*/ 	.short	(.L_1823 - .L_1822)
.L_1822:
        /*00bc*/ 	.word	0x00000008
.L_1823:


//--------------------- .nv.info._ZN2at6native29vectorized_elementwise_kernelILi2EZZZNS0_26GeluBackwardCUDAKernelImplERNS_18TensorIteratorBaseENS0_8GeluTypeEENKUlvE_clEvENKUlvE_clEvEUlddE_St5arrayIPcLm3EEEEviT0_T1_ --------------------------
	.section	.nv.info._ZN2at6native29vectorized_elementwise_kernelILi2EZZZNS0_26GeluBackwardCUDAKernelImplERNS_18TensorIteratorBaseENS0_8GeluTypeEENKUlvE_clEvENKUlvE_clEvEUlddE_St5arrayIPcLm3EEEEviT0_T1_,"",@"SHT_CUDA_INFO"
	.sectionflags	@""
	.align	4


	//----- nvinfo : EIATTR_CUDA_API_VERSION
	.align		4
        /*0000*/ 	.byte	0x04, 0x37
        /*0002*/ 	.short	(.L_1825 - .L_1824)
.L_1824:
        /*0004*/ 	.word	0x00000082


	//----- nvinfo : EIATTR_KPARAM_INFO
	.align		4
.L_1825:
        /*0008*/ 	.byte	0x04, 0x17
        /*000a*/ 	.short	(.L_1827 - .L_1826)
.L_1826:
        /*000c*/ 	.word	0x00000000
        /*0010*/ 	.short	0x0002
        /*0012*/ 	.short	0x0008
        /*0014*/ 	.byte	0x00, 0xf0, 0x61, 0x00


	//----- nvinfo : EIATTR_KPARAM_INFO
	.align		4
.L_1827:
        /*0018*/ 	.byte	0x04, 0x17
        /*001a*/ 	.short	(.L_1829 - .L_1828)
.L_1828:
        /*001c*/ 	.word	0x00000000
        /*0020*/ 	.short	0x0001
        /*0022*/ 	.short	0x0004
        /*0024*/ 	.byte	0x00, 0xf0, 0x05, 0x00


	//----- nvinfo : EIATTR_KPARAM_INFO
	.align		4
.L_1829:
        /*0028*/ 	.byte	0x04, 0x17
        /*002a*/ 	.short	(.L_1831 - .L_1830)
.L_1830:
        /*002c*/ 	.word	0x00000000
        /*0030*/ 	.short	0x0000
        /*0032*/ 	.short	0x0000
        /*0034*/ 	.byte	0x00, 0xf0, 0x11, 0x00


	//----- nvinfo : EIATTR_SPARSE_MMA_MASK
	.align		4
.L_1831:
        /*0038*/ 	.byte	0x03, 0x50
        /*003a*/ 	.short	0x0000


	//----- nvinfo : EIATTR_MAXREG_COUNT
	.align		4
        /*003c*/ 	.byte	0x03, 0x1b
        /*003e*/ 	.short	0x00ff


	//----- nvinfo : EIATTR_MERCURY_ISA_VERSION
	.align		4
        /*0040*/ 	.byte	0x03, 0x5f
        /*0042*/ 	.short	0x0101


	//----- nvinfo : EIATTR_EXIT_INSTR_OFFSETS
	.align		4
        /*0044*/ 	.byte	0x04, 0x1c
        /*0046*/ 	.short	(.L_1833 - .L_1832)


	//   ....[0]....
.L_1832:
        /*0048*/ 	.word	0x00003da0


	//   ....[1]....
        /*004c*/ 	.word	0x00008770


	//   ....[2]....
        /*0050*/ 	.word	0x000087c0


	//----- nvinfo : EIATTR_MAX_THREADS
	.align		4
.L_1833:
        /*0054*/ 	.byte	0x04, 0x05
        /*0056*/ 	.short	(.L_1835 - .L_1834)
.L_1834:
        /*0058*/ 	.word	0x00000080
        /*005c*/ 	.word	0x00000001
        /*0060*/ 	.word	0x00000001


	//----- nvinfo : EIATTR_CRS_STACK_SIZE
	.align		4
.L_1835:
        /*0064*/ 	.byte	0x04, 0x1e
        /*0066*/ 	.short	(.L_1837 - .L_1836)
.L_1836:
        /*0068*/ 	.word	0x00000000


	//----- nvinfo : EIATTR_CBANK_PARAM_SIZE
	.align		4
.L_1837:
        /*006c*/ 	.byte	0x03, 0x19
        /*006e*/ 	.short	0x0020


	//----- nvinfo : EIATTR_PARAM_CBANK
	.align		4
        /*0070*/ 	.byte	0x04, 0x0a
        /*0072*/ 	.short	(.L_1839 - .L_1838)
	.align		4
.L_1838:
        /*0074*/ 	.word	index@(.nv.constant0._ZN2at6native29vectorized_elementwise_kernelILi2EZZZNS0_26GeluBackwardCUDAKernelImplERNS_18TensorIteratorBaseENS0_8GeluTypeEENKUlvE_clEvENKUlvE_clEvEUlddE_St5arrayIPcLm3EEEEviT0_T1_)
        /*0078*/ 	.short	0x0210
        /*007a*/ 	.short	0x0020


	//----- nvinfo : EIATTR_SW_WAR
	.align		4
.L_1839:
        /*007c*/ 	.byte	0x04, 0x36
        /*007e*/ 	.short	(.L_1841 - .L_1840)
.L_1840:
        /*0080*/ 	.word	0x00000008
.L_1841:


//--------------------- .nv.info._ZN2at6native29vectorized_elementwise_kernelILi4EZZZNS0_26GeluBackwardCUDAKernelImplERNS_18TensorIteratorBaseENS0_8GeluTypeEENKUlvE_clEvENKUlvE_clEvEUlddE_St5arrayIPcLm3EEEEviT0_T1_ --------------------------
	.section	.nv.info._ZN2at6native29vectorized_elementwise_kernelILi4EZZZNS0_26GeluBackwardCUDAKernelImplERNS_18TensorIteratorBaseENS0_8GeluTypeEENKUlvE_clEvENKUlvE_clEvEUlddE_St5arrayIPcLm3EEEEviT0_T1_,"",@"SHT_CUDA_INFO"
	.sectionflags	@""
	.align	4


	//----- nvinfo : EIATTR_CUDA_API_VERSION
	.align		4
        /*0000*/ 	.byte	0x04, 0x37
        /*0002*/ 	.short	(.L_1843 - .L_1842)
.L_1842:
        /*0004*/ 	.word	0x00000082


	//----- nvinfo : EIATTR_KPARAM_INFO
	.align		4
.L_1843:
        /*0008*/ 	.byte	0x04, 0x17
        /*000a*/ 	.short	(.L_1845 - .L_1844)
.L_1844:
        /*000c*/ 	.word	0x00000000
        /*0010*/ 	.short	0x0002
        /*0012*/ 	.short	0x0008
        /*0014*/ 	.byte	0x00, 0xf0, 0x61, 0x00


	//----- nvinfo : EIATTR_KPARAM_INFO
	.align		4
.L_1845:
        /*0018*/ 	.byte	0x04, 0x17
        /*001a*/ 	.short	(.L_1847 - .L_1846)
.L_1846:
        /*001c*/ 	.word	0x00000000
        /*0020*/ 	.short	0x0001
        /*0022*/ 	.short	0x0004
        /*0024*/ 	.byte	0x00, 0xf0, 0x05, 0x00


	//----- nvinfo : EIATTR_KPARAM_INFO
	.align		4
.L_1847:
        /*0028*/ 	.byte	0x04, 0x17
        /*002a*/ 	.short	(.L_1849 - .L_1848)
.L_1848:
        /*002c*/ 	.word	0x00000000
        /*0030*/ 	.short	0x0000
        /*0032*/ 	.short	0x0000
        /*0034*/ 	.byte	0x00, 0xf0, 0x11, 0x00


	//----- nvinfo : EIATTR_SPARSE_MMA_MASK
	.align		4
.L_1849:
        /*0038*/ 	.byte	0x03, 0x50
        /*003a*/ 	.short	0x0000


	//----- nvinfo : EIATTR_MAXREG_COUNT
	.align		4
        /*003c*/ 	.byte	0x03, 0x1b
        /*003e*/ 	.short	0x00ff


	//----- nvinfo : EIATTR_MERCURY_ISA_VERSION
	.align		4
        /*0040*/ 	.byte	0x03, 0x5f
        /*0042*/ 	.short	0x0101


	//----- nvinfo : EIATTR_EXIT_INSTR_OFFSETS
	.align		4
        /*0044*/ 	.byte	0x04, 0x1c
        /*0046*/ 	.short	(.L_1851 - .L_1850)


	//   ....[0]....
.L_1850:
        /*0048*/ 	.word	0x00003da0


	//   ....[1]....
        /*004c*/ 	.word	0x00008770


	//   ....[2]....
        /*0050*/ 	.word	0x000087c0


	//----- nvinfo : EIATTR_MAX_THREADS
	.align		4
.L_1851:
        /*0054*/ 	.byte	0x04, 0x05
        /*0056*/ 	.short	(.L_1853 - .L_1852)
.L_1852:
        /*0058*/ 	.word	0x00000080
        /*005c*/ 	.word	0x00000001
        /*0060*/ 	.word	0x00000001


	//----- nvinfo : EIATTR_CRS_STACK_SIZE
	.align		4
.L_1853:
        /*0064*/ 	.byte	0x04, 0x1e
        /*0066*/ 	.short	(.L_1855 - .L_1854)
.L_1854:
        /*0068*/ 	.word	0x00000000


	//----- nvinfo : EIATTR_CBANK_PARAM_SIZE
	.align		4
.L_1855:
        /*006c*/ 	.byte	0x03, 0x19
        /*006e*/ 	.short	0x0020


	//----- nvinfo : EIATTR_PARAM_CBANK
	.align		4
        /*0070*/ 	.byte	0x04, 0x0a
        /*0072*/ 	.short	(.L_1857 - .L_1856)
	.align		4
.L_1856:
        /*0074*/ 	.word	index@(.nv.constant0._ZN2at6native29vectorized_elementwise_kernelILi4EZZZNS0_26GeluBackwardCUDAKernelImplERNS_18TensorIteratorBaseENS0_8GeluTypeEENKUlvE_clEvENKUlvE_clEvEUlddE_St5arrayIPcLm3EEEEviT0_T1_)
        /*0078*/ 	.short	0x0210
        /*007a*/ 	.short	0x0020


	//----- nvinfo : EIATTR_SW_WAR
	.align		4
.L_1857:
        /*007c*/ 	.byte	0x04, 0x36
        /*007e*/ 	.short	(.L_1859 - .L_1858)
.L_1858:
        /*0080*/ 	.word	0x00000008
.L_1859:


//--------------------- .nv.info._ZN2at6native29vectorized_elementwise_kernelILi8EZZZNS0_26GeluBackwardCUDAKernelImplERNS_18TensorIteratorBaseENS0_8GeluTypeEENKUlvE_clEvENKUlvE_clEvEUlddE_St5arrayIPcLm3EEEEviT0_T1_ --------------------------
	.section	.nv.info._ZN2at6native29vectorized_elementwise_kernelILi8EZZZNS0_26GeluBackwardCUDAKernelImplERNS_18TensorIteratorBaseENS0_8GeluTypeEENKUlvE_clEvENKUlvE_clEvEUlddE_St5arrayIPcLm3EEEEviT0_T1_,"",@"SHT_CUDA_INFO"
	.sectionflags	@""
	.align	4


	//----- nvinfo : EIATTR_CUDA_API_VERSION
	.align		4
        /*0000*/ 	.byte	0x04, 0x37
        /*0002*/ 	.short	(.L_1861 - .L_1860)
.L_1860:
        /*0004*/ 	.word	0x00000082


	//----- nvinfo : EIATTR_KPARAM_INFO
	.align		4
.L_1861:
        /*0008*/ 	.byte	0x04, 0x17
        /*000a*/ 	.short	(.L_1863 - .L_1862)
.L_1862:
        /*000c*/ 	.word	0x00000000
        /*0010*/ 	.short	0x0002
        /*0012*/ 	.short	0x0008
        /*0014*/ 	.byte	0x00, 0xf0, 0x61, 0x00


	//----- nvinfo : EIATTR_KPARAM_INFO
	.align		4
.L_1863:
        /*0018*/ 	.byte	0x04, 0x17
        /*001a*/ 	.short	(.L_1865 - .L_1864)
.L_1864:
        /*001c*/ 	.word	0x00000000
        /*0020*/ 	.short	0x0001
        /*0022*/ 	.short	0x0004
        /*0024*/ 	.byte	0x00, 0xf0, 0x05, 0x00


	//----- nvinfo : EIATTR_KPARAM_INFO
	.align		4
.L_1865:
        /*0028*/ 	.byte	0x04, 0x17
        /*002a*/ 	.short	(.L_1867 - .L_1866)
.L_1866:
        /*002c*/ 	.word	0x00000000
        /*0030*/ 	.short	0x0000
        /*0032*/ 	.short	0x0000
        /*0034*/ 	.byte	0x00, 0xf0, 0x11, 0x00


	//----- nvinfo : EIATTR_SPARSE_MMA_MASK
	.align		4
.L_1867:
        /*0038*/ 	.byte	0x03, 0x50
        /*003a*/ 	.short	0x0000


	//----- nvinfo : EIATTR_MAXREG_COUNT
	.align		4
        /*003c*/ 	.byte	0x03, 0x1b
        /*003e*/ 	.short	0x00ff


	//----- nvinfo : EIATTR_MERCURY_ISA_VERSION
	.align		4
        /*0040*/ 	.byte	0x03, 0x5f
        /*0042*/ 	.short	0x0101


	//----- nvinfo : EIATTR_EXIT_INSTR_OFFSETS
	.align		4
        /*0044*/ 	.byte	0x04, 0x1c
        /*0046*/ 	.short	(.L_1869 - .L_1868)


	//   ....[0]....
.L_1868:
        /*0048*/ 	.word	0x00003da0


	//   ....[1]....
        /*004c*/ 	.word	0x00008770


	//   ....[2]....
        /*0050*/ 	.word	0x000087c0


	//----- nvinfo : EIATTR_MAX_THREADS
	.align		4
.L_1869:
        /*0054*/ 	.byte	0x04, 0x05
        /*0056*/ 	.short	(.L_1871 - .L_1870)
.L_1870:
        /*0058*/ 	.word	0x00000080
        /*005c*/ 	.word	0x00000001
        /*0060*/ 	.word	0x00000001


	//----- nvinfo : EIATTR_CRS_STACK_SIZE
	.align		4
.L_1871:
        /*0064*/ 	.byte	0x04, 0x1e
        /*0066*/ 	.short	(.L_1873 - .L_1872)
.L_1872:
        /*0068*/ 	.word	0x00000000


	//----- nvinfo : EIATTR_CBANK_PARAM_SIZE
	.align		4
.L_1873:
        /*006c*/ 	.byte	0x03, 0x19
        /*006e*/ 	.short	0x0020


	//----- nvinfo : EIATTR_PARAM_CBANK
	.align		4
        /*0070*/ 	.byte	0x04, 0x0a
        /*0072*/ 	.short	(.L_1875 - .L_1874)
	.align		4
.L_1874:
        /*0074*/ 	.word	index@(.nv.constant0._ZN2at6native29vectorized_elementwise_kernelILi8EZZZNS0_26GeluBackwardCUDAKernelImplERNS_18TensorIteratorBaseENS0_8GeluTypeEENKUlvE_clEvENKUlvE_clEvEUlddE_St5arrayIPcLm3EEEEviT0_T1_)
        /*0078*/ 	.short	0x0210
        /*007a*/ 	.short	0x0020


	//----- nvinfo : EIATTR_SW_WAR
	.align		4
.L_1875:
        /*007c*/ 	.byte	0x04, 0x36
        /*007e*/ 	.short	(.L_1877 - .L_1876)
.L_1876:
        /*0080*/ 	.word	0x00000008
.L_1877:


//--------------------- .nv.info._ZN2at6native18elementwise_kernelILi128ELi4EZNS0_15gpu_kernel_implIZZZNS0_18GeluCUDAKernelImplERNS_18TensorIteratorBaseENS0_8GeluTypeEENKUlvE0_clEvENKUlvE2_clEvEUlN3c108BFloat16EE_EEvS4_RKT_EUliE_EEviT1_ --------------------------
	.section	.nv.info._ZN2at6native18elementwise_kernelILi128ELi4EZNS0_15gpu_kernel_implIZZZNS0_18GeluCUDAKernelImplERNS_18TensorIteratorBaseENS0_8GeluTypeEENKUlvE0_clEvENKUlvE2_clEvEUlN3c108BFloat16EE_EEvS4_RKT_EUliE_EEviT1_,"",@"SHT_CUDA_INFO"
	.sectionflags	@""
	.align	4


	//----- nvinfo : EIATTR_CUDA_API_VERSION
	.align		4
        /*0000*/ 	.byte	0x04, 0x37
        /*0002*/ 	.short	(.L_1879 - .L_1878)
.L_1878:
        /*0004*/ 	.word	0x00000082


	//----- nvinfo : EIATTR_KPARAM_INFO
	.align		4
.L_1879:
        /*0008*/ 	.byte	0x04, 0x17
        /*000a*/ 	.short	(.L_1881 - .L_1880)
.L_1880:
        /*000c*/ 	.word	0x00000000
        /*0010*/ 	.short	0x0001
        /*0012*/ 	.short	0x0008
        /*0014*/ 	.byte	0x00, 0xf0, 0x61, 0x08


	//----- nvinfo : EIATTR_KPARAM_INFO
	.align		4
.L_1881:
        /*0018*/ 	.byte	0x04, 0x17
        /*001a*/ 	.short	(.L_1883 - .L_1882)
.L_1882:
        /*001c*/ 	.word	0x00000000
        /*0020*/ 	.short	0x0000
        /*0022*/ 	.short	0x0000
        /*0024*/ 	.byte	0x00, 0xf0, 0x11, 0x00


	//----- nvinfo : EIATTR_SPARSE_MMA_MASK
	.align		4
.L_1883:
        /*0028*/ 	.byte	0x03, 0x50
        /*002a*/ 	.short	0x0000


	//----- nvinfo : EIATTR_MAXREG_COUNT
	.align		4
        /*002c*/ 	.byte	0x03, 0x1b
        /*002e*/ 	.short	0x0080


	//----- nvinfo : EIATTR_EXTERNS
	.align		4
        /*0030*/ 	.byte	0x04, 0x0f
        /*0032*/ 	.short	(.L_1885 - .L_1884)


	//   ....[0]....
	.align		4
.L_1884:
        /*0034*/ 	.word	index@(__assertfail)


	//----- nvinfo : EIATTR_MERCURY_ISA_VERSION
	.align		4
.L_1885:
        /*0038*/ 	.byte	0x03, 0x5f
        /*003a*/ 	.short	0x0101


	//----- nvinfo : EIATTR_SYSCALL_OFFSETS
	.align		4
        /*003c*/ 	.byte	0x04, 0x46
        /*003e*/ 	.short	(.L_1887 - .L_1886)


	//   ....[0]....
.L_1886:
        /*0040*/ 	.word	0x000022f0


	//   ....[1]....
        /*0044*/ 	.word	0x00003490


	//   ....[2]....
        /*0048*/ 	.word	0x000057c0


	//   ....[3]....
        /*004c*/ 	.word	0x00006960


	//   ....[4]....
        /*0050*/ 	.word	0x00008c80


	//   ....[5]....
        /*0054*/ 	.word	0x00009e20


	//   ....[6]....
        /*0058*/ 	.word	0x0000c130


	//   ....[7]....
        /*005c*/ 	.word	0x0000d2d0


	//----- nvinfo : EIATTR_EXIT_INSTR_OFFSETS
	.align		4
.L_1887:
        /*0060*/ 	.byte	0x04, 0x1c
        /*0062*/ 	.short	(.L_1889 - .L_1888)


	//   ....[0]....
.L_1888:
        /*0064*/ 	.word	0x00009ef0


	//   ....[1]....
        /*0068*/ 	.word	0x0000c500


	//   ....[2]....
        /*006c*/ 	.word	0x0000c540


	//   ....[3]....
        /*0070*/ 	.word	0x0000c5e0


	//   ....[4]....
        /*0074*/ 	.word	0x0000c620


	//   ....[5]....
        /*0078*/ 	.word	0x0000c660


	//   ....[6]....
        /*007c*/ 	.word	0x0000c6f0


	//   ....[7]....
        /*0080*/ 	.word	0x0000c730


	//   ....[8]....
        /*0084*/ 	.word	0x0000c7d0


	//   ....[9]....
        /*0088*/ 	.word	0x0000c820


	//   ....[10]....
        /*008c*/ 	.word	0x0000c870


	//   ....[11]....
        /*0090*/ 	.word	0x0000c940


	//   ....[12]....
        /*0094*/ 	.word	0x0000c9a0


	//   ....[13]....
        /*0098*/ 	.word	0x0000cb30


	//   ....[14]....
        /*009c*/ 	.word	0x0000cc90


	//   ....[15]....
        /*00a0*/ 	.word	0x0000ccb0


	//   ....[16]....
        /*00a4*/ 	.word	0x0000cd70


	//   ....[17]....
        /*00a8*/ 	.word	0x0000cef0


	//   ....[18]....
        /*00ac*/ 	.word	0x0000d070


	//   ....[19]....
        /*00b0*/ 	.word	0x0000d1d0


	//   ....[20]....
        /*00b4*/ 	.word	0x0000d2e0


	//   ....[21]....
        /*00b8*/ 	.word	0x0000d320


	//   ....[22]....
        /*00bc*/ 	.word	0x0000d360


	//----- nvinfo : EIATTR_MAX_THREADS
	.align		4
.L_1889:
        /*00c0*/ 	.byte	0x04, 0x05
        /*00c2*/ 	.short	(.L_1891 - .L_1890)
.L_1890:
        /*00c4*/ 	.word	0x00000080
        /*00c8*/ 	.word	0x00000001
        /*00cc*/ 	.word	0x00000001


	//----- nvinfo : EIATTR_CRS_STACK_SIZE
	.align		4
.L_1891:
        /*00d0*/ 	.byte	0x04, 0x1e
        /*00d2*/ 	.short	(.L_1893 - .L_1892)
.L_1892:
        /*00d4*/ 	.word	0x00000000


	//----- nvinfo : EIATTR_CBANK_PARAM_SIZE
	.align		4
.L_1893:
        /*00d8*/ 	.byte	0x03, 0x19
        /*00da*/ 	.short	0x0220


	//----- nvinfo : EIATTR_PARAM_CBANK
	.align		4
        /*00dc*/ 	.byte	0x04, 0x0a
        /*00de*/ 	.short	(.L_1895 - .L_1894)
	.align		4
.L_1894:
        /*00e0*/ 	.word	index@(.nv.constant0._ZN2at6native18elementwise_kernelILi128ELi4EZNS0_15gpu_kernel_implIZZZNS0_18GeluCUDAKernelImplERNS_18TensorIteratorBaseENS0_8GeluTypeEENKUlvE0_clEvENKUlvE2_clEvEUlN3c108BFloat16EE_EEvS4_RKT_EUliE_EEviT1_)
        /*00e4*/ 	.short	0x0210
        /*00e6*/ 	.short	0x0220


	//----- nvinfo : EIATTR_SW_WAR
	.align		4
.L_1895:
        /*00e8*/ 	.byte	0x04, 0x36
        /*00ea*/ 	.short	(.L_1897 - .L_1896)
.L_1896:
        /*00ec*/ 	.word	0x00000008
.L_1897:


//--------------------- .nv.info._ZN2at6native27unrolled_elementwise_kernelIZZZNS0_18GeluCUDAKernelImplERNS_18TensorIteratorBaseENS0_8GeluTypeEENKUlvE0_clEvENKUlvE2_clEvEUlN3c108BFloat16EE_St5arrayIPcLm2EELi4E23TrivialOffsetCalculatorILi1EjESE_NS0_6memory12LoadWithCastILi1EEENSF_13StoreWithCastILi1EEEEEviT_T0_T2_T3_T4_T5_ --------------------------
	.section	.nv.info._ZN2at6native27unrolled_elementwise_kernelIZZZNS0_18GeluCUDAKernelImplERNS_18TensorIteratorBaseENS0_8GeluTypeEENKUlvE0_clEvENKUlvE2_clEvEUlN3c108BFloat16EE_St5arrayIPcLm2EELi4E23TrivialOffsetCalculatorILi1EjESE_NS0_6memory12LoadWithCastILi1EEENSF_13StoreWithCastILi1EEEEEviT_T0_T2_T3_T4_T5_,"",@"SHT_CUDA_INFO"
	.sectionflags	@""
	.align	4


	//----- nvinfo : EIATTR_CUDA_API_VERSION
	.align		4
        /*0000*/ 	.byte	0x04, 0x37
        /*0002*/ 	.short	(.L_1899 - .L_1898)
.L_1898:
        /*0004*/ 	.word	0x00000082


	//----- nvinfo : EIATTR_KPARAM_INFO
	.align		4
.L_1899:
        /*0008*/ 	.byte	0x04, 0x17
        /*000a*/ 	.short	(.L_1901 - .L_1900)
.L_1900:
        /*000c*/ 	.word	0x00000000
        /*0010*/ 	.short	0x0006
        /*0012*/ 	.short	0x0024
        /*0014*/ 	.byte	0x00, 0xf0, 0x21, 0x00


	//----- nvinfo : EIATTR_KPARAM_INFO
	.align		4
.L_1901:
        /*0018*/ 	.byte	0x04, 0x17
        /*001a*/ 	.short	(.L_1903 - .L_1902)
.L_1902:
        /*001c*/ 	.word	0x00000000
        /*0020*/ 	.short	0x0005
        /*0022*/ 	.short	0x001c
        /*0024*/ 	.byte	0x00, 0xf0, 0x21, 0x00


	//----- nvinfo : EIATTR_KPARAM_INFO
	.align		4
.L_1903:
        /*0028*/ 	.byte	0x04, 0x17
        /*002a*/ 	.short	(.L_1905 - .L_1904)
.L_1904:
        /*002c*/ 	.word	0x00000000
        /*0030*/ 	.short	0x0004
        /*0032*/ 	.short	0x0019
        /*0034*/ 	.byte	0x00, 0xf0, 0x05, 0x00


	//----- nvinfo : EIATTR_KPARAM_INFO
	.align		4
.L_1905:
        /*0038*/ 	.byte	0x04, 0x17
        /*003a*/ 	.short	(.L_1907 - .L_1906)
.L_1906:
        /*003c*/ 	.word	0x00000000
        /*0040*/ 	.short	0x0003
        /*0042*/ 	.short	0x0018
        /*0044*/ 	.byte	0x00, 0xf0, 0x05, 0x00


	//----- nvinfo : EIATTR_KPARAM_INFO
	.align		4
.L_1907:
        /*0048*/ 	.byte	0x04, 0x17
        /*004a*/ 	.short	(.L_1909 - .L_1908)
.L_1908:
        /*004c*/ 	.word	0x00000000
        /*0050*/ 	.short	0x0002
        /*0052*/ 	.short	0x0008
        /*0054*/ 	.byte	0x00, 0xf0, 0x41, 0x00


	//----- nvinfo : EIATTR_KPARAM_INFO
	.align		4
.L_1909:
        /*0058*/ 	.byte	0x04, 0x17
        /*005a*/ 	.short	(.L_1911 - .L_1910)
.L_1910:
        /*005c*/ 	.word	0x00000000
        /*0060*/ 	.short	0x0001
        /*0062*/ 	.short	0x0004
        /*0064*/ 	.byte	0x00, 0xf0, 0x05, 0x00


	//----- nvinfo : EIATTR_KPARAM_INFO
	.align		4
.L_1911:
        /*0068*/ 	.byte	0x04, 0x17
        /*006a*/ 	.short	(.L_1913 - .L_1912)
.L_1912:
        /*006c*/ 	.word	0x00000000
        /*0070*/ 	.short	0x0000
        /*0072*/ 	.short	0x0000
        /*0074*/ 	.byte	0x00, 0xf0, 0x11, 0x00


	//----- nvinfo : EIATTR_SPARSE_MMA_MASK
	.align		4
.L_1913:
        /*0078*/ 	.byte	0x03, 0x50
        /*007a*/ 	.short	0x0000


	//----- nvinfo : EIATTR_MAXREG_COUNT
	.align		4
        /*007c*/ 	.byte	0x03, 0x1b
        /*007e*/ 	.short	0x00ff


	//----- nvinfo : EIATTR_EXTERNS
	.align		4
        /*0080*/ 	.byte	0x04, 0x0f
        /*0082*/ 	.short	(.L_1915 - .L_1914)


	//   ....[0]....
	.align		4
.L_1914:
        /*0084*/ 	.word	index@(__assertfail)


	//----- nvinfo : EIATTR_MERCURY_ISA_VERSION
	.align		4
.L_1915:
        /*0088*/ 	.byte	0x03, 0x5f
        /*008a*/ 	.short	0x0101


	//----- nvinfo : EIATTR_SYSCALL_OFFSETS
	.align		4
        /*008c*/ 	.byte	0x04, 0x46
        /*008e*/ 	.short	(.L_1917 - .L_1916)


	//   ....[0]....
.L_1916:
        /*0090*/ 	.word	0x000010e0


	//   ....[1]....
        /*0094*/ 	.word	0x00002220


	//   ....[2]....
        /*0098*/ 	.word	0x00003370


	//   ....[3]....
        /*009c*/ 	.word	0x00004490


	//   ....[4]....
        /*00a0*/ 	.word	0x00006010


	//   ....[5]....
        /*00a4*/ 	.word	0x00007030


	//   ....[6]....
        /*00a8*/ 	.word	0x00008010


	//   ....[7]....
        /*00ac*/ 	.word	0x00008ff0


	//----- nvinfo : EIATTR_EXIT_INSTR_OFFSETS
	.align		4
.L_1917:
        /*00b0*/ 	.byte	0x04, 0x1c
        /*00b2*/ 	.short	(.L_1919 - .L_1918)


	//   ....[0]....
.L_1918:
        /*00b4*/ 	.word	0x000080d0


	//   ....[1]....
        /*00b8*/ 	.word	0x00008220


	//   ....[2]....
        /*00bc*/ 	.word	0x00008260


	//   ....[3]....
        /*00c0*/ 	.word	0x00008300


	//   ....[4]....
        /*00c4*/ 	.word	0x00008340


	//   ....[5]....
        /*00c8*/ 	.word	0x00008380


	//   ....[6]....
        /*00cc*/ 	.word	0x00008410


	//   ....[7]....
        /*00d0*/ 	.word	0x00008450


	//   ....[8]....
        /*00d4*/ 	.word	0x000084f0


	//   ....[9]....
        /*00d8*/ 	.word	0x00008540


	//   ....[10]....
        /*00dc*/ 	.word	0x00008590


	//   ....[11]....
        /*00e0*/ 	.word	0x00008660


	//   ....[12]....
        /*00e4*/ 	.word	0x000086c0


	//   ....[13]....
        /*00e8*/ 	.word	0x00008850


	//   ....[14]....
        /*00ec*/ 	.word	0x000089b0


	//   ....[15]....
        /*00f0*/ 	.word	0x000089d0


	//   ....[16]....
        /*00f4*/ 	.word	0x00008a90


	//   ....[17]....
        /*00f8*/ 	.word	0x00008c10


	//   ....[18]....
        /*00fc*/ 	.word	0x00008d90


	//   ....[19]....
        /*0100*/ 	.word	0x00008ef0


	//   ....[20]....
        /*0104*/ 	.word	0x00009000


	//   ....[21]....
        /*0108*/ 	.word	0x00009040


	//   ....[22]....
        /*010c*/ 	.word	0x00009080


	//----- nvinfo : EIATTR_MAX_THREADS
	.align		4
.L_1919:
        /*0110*/ 	.byte	0x04, 0x05
        /*0112*/ 	.short	(.L_1921 - .L_1920)
.L_1920:
        /*0114*/ 	.word	0x00000080
        /*0118*/ 	.word	0x00000001
        /*011c*/ 	.word	0x00000001


	//----- nvinfo : EIATTR_CRS_STACK_SIZE
	.align		4
.L_1921:
        /*0120*/ 	.byte	0x04, 0x1e
        /*0122*/ 	.short	(.L_1923 - .L_1922)
.L_1922:
        /*0124*/ 	.word	0x00000000


	//----- nvinfo : EIATTR_CBANK_PARAM_SIZE
	.align		4
.L_1923:
        /*0128*/ 	.byte	0x03, 0x19
        /*012a*/ 	.short	0x002c


	//----- nvinfo : EIATTR_PARAM_CBANK
	.align		4
        /*012c*/ 	.byte	0x04, 0x0a
        /*012e*/ 	.short	(.L_1925 - .L_1924)
	.align		4
.L_1924:
        /*0130*/ 	.word	index@(.nv.constant0._ZN2at6native27unrolled_elementwise_kernelIZZZNS0_18GeluCUDAKernelImplERNS_18TensorIteratorBaseENS0_8GeluTypeEENKUlvE0_clEvENKUlvE2_clEvEUlN3c108BFloat16EE_St5arrayIPcLm2EELi4E23TrivialOffsetCalculatorILi1EjESE_NS0_6memory12LoadWithCastILi1EEENSF_13StoreWithCastILi1EEEEEviT_T0_T2_T3_T4_T5_)
        /*0134*/ 	.short	0x0210
        /*0136*/ 	.short	0x002c


	//----- nvinfo : EIATTR_SW_WAR
	.align		4
.L_1925:
        /*0138*/ 	.byte	0x04, 0x36
        /*013a*/ 	.short	(.L_1927 - .L_1926)
.L_1926:
        /*013c*/ 	.word	0x00000008
.L_1927:


//--------------------- .nv.info._ZN2at6native18elementwise_kernelILi128ELi4EZNS0_22gpu_kernel_impl_nocastIZZZNS0_18GeluCUDAKernelImplERNS_18TensorIteratorBaseENS0_8GeluTypeEENKUlvE0_clEvENKUlvE2_clEvEUlN3c108BFloat16EE_EEvS4_RKT_EUliE_EEviT1_ --------------------------
	.section	.nv.info._ZN2at6native18elementwise_kernelILi128ELi4EZNS0_22gpu_kernel_impl_nocastIZZZNS0_18GeluCUDAKernelImplERNS_18TensorIteratorBaseENS0_8GeluTypeEENKUlvE0_clEvENKUlvE2_clEvEUlN3c108BFloat16EE_EEvS4_RKT_EUliE_EEviT1_,"",@"SHT_CUDA_INFO"
	.sectionflags	@""
	.align	4


	//----- nvinfo : EIATTR_CUDA_API_VERSION
	.align		4
        /*0000*/ 	.byte	0x04, 0x37
        /*0002*/ 	.short	(.L_1929 - .L_1928)
.L_1928:
        /*0004*/ 	.word	0x00000082


	//----- nvinfo : EIATTR_KPARAM_INFO
	.align		4
.L_1929:
        /*0008*/ 	.byte	0x04, 0x17
        /*000a*/ 	.short	(.L_1931 - .L_1930)
.L_1930:
        /*000c*/ 	.word	0x00000000
        /*0010*/ 	.short	0x0001
        /*0012*/ 	.short	0x0008
        /*0014*/ 	.byte	0x00, 0xf0, 0x61, 0x08


	//----- nvinfo : EIATTR_KPARAM_INFO
	.align		4
.L_1931:
        /*0018*/ 	.byte	0x04, 0x17
        /*001a*/ 	.short	(.L_1933 - .L_1932)
.L_1932:
        /*001c*/ 	.word	0x00000000
        /*0020*/ 	.short	0x0000
        /*0022*/ 	.short	0x0000
        /*0024*/ 	.byte	0x00, 0xf0, 0x11, 0x00


	//----- nvinfo : EIATTR_SPARSE_MMA_MASK
	.align		4
.L_1933:
        /*0028*/ 	.byte	0x03, 0x50
        /*002a*/ 	.short	0x0000


	//----- nvinfo : EIATTR_MAXREG_COUNT
	.align		4
        /*002c*/ 	.byte	0x03, 0x1b
        /*002e*/ 	.short	0x0080


	//----- nvinfo : EIATTR_MERCURY_ISA_VERSION
	.align		4
        /*0030*/ 	.byte	0x03, 0x5f
        /*0032*/ 	.short	0x0101


	//----- nvinfo : EIATTR_EXIT_INSTR_OFFSETS
	.align		4
        /*0034*/ 	.byte	0x04, 0x1c
        /*0036*/ 	.short	(.L_1935 - .L_1934)


	//   ....[0]....
.L_1934:
        /*0038*/ 	.word	0x00004230


	//   ....[1]....
        /*003c*/ 	.word	0x000057e0


	//----- nvinfo : EIATTR_MAX_THREADS
	.align		4
.L_1935:
        /*0040*/ 	.byte	0x04, 0x05
        /*0042*/ 	.short	(.L_1937 - .L_1936)
.L_1936:
        /*0044*/ 	.word	0x00000080
        /*0048*/ 	.word	0x00000001
        /*004c*/ 	.word	0x00000001


	//----- nvinfo : EIATTR_CRS_STACK_SIZE
	.align		4
.L_1937:
        /*0050*/ 	.byte	0x04, 0x1e
        /*0052*/ 	.short	(.L_1939 - .L_1938)
.L_1938:
        /*0054*/ 	.word	0x00000000


	//----- nvinfo : EIATTR_CBANK_PARAM_SIZE
	.align		4
.L_1939:
        /*0058*/ 	.byte	0x03, 0x19
        /*005a*/ 	.short	0x0220


	//----- nvinfo : EIATTR_PARAM_CBANK
	.align		4
        /*005c*/ 	.byte	0x04, 0x0a
        /*005e*/ 	.short	(.L_1941 - .L_1940)
	.align		4
.L_1940:
        /*0060*/ 	.word	index@(.nv.constant0._ZN2at6native18elementwise_kernelILi128ELi4EZNS0_22gpu_kernel_impl_nocastIZZZNS0_18GeluCUDAKernelImplERNS_18TensorIteratorBaseENS0_8GeluTypeEENKUlvE0_clEvENKUlvE2_clEvEUlN3c108BFloat16EE_EEvS4_RKT_EUliE_EEviT1_)
        /*0064*/ 	.short	0x0210
        /*0066*/ 	.short	0x0220


	//----- nvinfo : EIATTR_SW_WAR
	.align		4
.L_1941:
        /*0068*/ 	.byte	0x04, 0x36
        /*006a*/ 	.short	(.L_1943 - .L_1942)
.L_1942:
        /*006c*/ 	.word	0x00000008
.L_1943:


//--------------------- .nv.info._ZN2at6native27unrolled_elementwise_kernelIZZZNS0_18GeluCUDAKernelImplERNS_18TensorIteratorBaseENS0_8GeluTypeEENKUlvE0_clEvENKUlvE2_clEvEUlN3c108BFloat16EE_St5arrayIPcLm2EELi4E23TrivialOffsetCalculatorILi1EjESE_NS0_6memory15LoadWithoutCastENSF_16StoreWithoutCastEEEviT_T0_T2_T3_T4_T5_ --------------------------
	.section	.nv.info._ZN2at6native27unrolled_elementwise_kernelIZZZNS0_18GeluCUDAKernelImplERNS_18TensorIteratorBaseENS0_8GeluTypeEENKUlvE0_clEvENKUlvE2_clEvEUlN3c108BFloat16EE_St5arrayIPcLm2EELi4E23TrivialOffsetCalculatorILi1EjESE_NS0_6memory15LoadWithoutCastENSF_16StoreWithoutCastEEEviT_T0_T2_T3_T4_T5_,"",@"SHT_CUDA_INFO"
	.sectionflags	@""
	.align	4


	//----- nvinfo : EIATTR_CUDA_API_VERSION
	.align		4
        /*0000*/ 	.byte	0x04, 0x37
        /*0002*/ 	.short	(.L_1945 - .L_1944)
.L_1944:
        /*0004*/ 	.word	0x00000082


	//----- nvinfo : EIATTR_KPARAM_INFO
	.align		4
.L_1945:
        /*0008*/ 	.byte	0x04, 0x17
        /*000a*/ 	.short	(.L_1947 - .L_1946)
.L_1946:
        /*000c*/ 	.word	0x00000000
        /*0010*/ 	.short	0x0006
        /*0012*/ 	.short	0x001b
        /*0014*/ 	.byte	0x00, 0xf0, 0x05, 0x00


	//----- nvinfo : EIATTR_KPARAM_INFO
	.align		4
.L_1947:
        /*0018*/ 	.byte	0x04, 0x17
        /*001a*/ 	.short	(.L_1949 - .L_1948)
.L_1948:
        /*001c*/ 	.word	0x00000000
        /*0020*/ 	.short	0x0005
        /*0022*/ 	.short	0x001a
        /*0024*/ 	.byte	0x00, 0xf0, 0x05, 0x00


	//----- nvinfo : EIATTR_KPARAM_INFO
	.align		4
.L_1949:
        /*0028*/ 	.byte	0x04, 0x17
        /*002a*/ 	.short	(.L_1951 - .L_1950)
.L_1950:
        /*002c*/ 	.word	0x00000000
        /*0030*/ 	.short	0x0004
        /*0032*/ 	.short	0x0019
        /*0034*/ 	.byte	0x00, 0xf0, 0x05, 0x00


	//----- nvinfo : EIATTR_KPARAM_INFO
	.align		4
.L_1951:
        /*0038*/ 	.byte	0x04, 0x17
        /*003a*/ 	.short	(.L_1953 - .L_1952)
.L_1952:
        /*003c*/ 	.word	0x00000000
        /*0040*/ 	.short	0x0003
        /*0042*/ 	.short	0x0018
        /*0044*/ 	.byte	0x00, 0xf0, 0x05, 0x00


	//----- nvinfo : EIATTR_KPARAM_INFO
	.align		4
.L_1953:
        /*0048*/ 	.byte	0x04, 0x17
        /*004a*/ 	.short	(.L_1955 - .L_1954)
.L_1954:
        /*004c*/ 	.word	0x00000000
        /*0050*/ 	.short	0x0002
        /*0052*/ 	.short	0x0008
        /*0054*/ 	.byte	0x00, 0xf0, 0x41, 0x00


	//----- nvinfo : EIATTR_KPARAM_INFO
	.align		4
.L_1955:
        /*0058*/ 	.byte	0x04, 0x17
        /*005a*/ 	.short	(.L_1957 - .L_1956)
.L_1956:
        /*005c*/ 	.word	0x00000000
        /*0060*/ 	.short	0x0001
        /*0062*/ 	.short	0x0004
        /*0064*/ 	.byte	0x00, 0xf0, 0x05, 0x00


	//----- nvinfo : EIATTR_KPARAM_INFO
	.align		4
.L_1957:
        /*0068*/ 	.byte	0x04, 0x17
        /*006a*/ 	.short	(.L_1959 - .L_1958)
.L_1958:
        /*006c*/ 	.word	0x00000000
        /*0070*/ 	.short	0x0000
        /*0072*/ 	.short	0x0000
        /*0074*/ 	.byte	0x00, 0xf0, 0x11, 0x00


	//----- nvinfo : EIATTR_SPARSE_MMA_MASK
	.align		4
.L_1959:
        /*0078*/ 	.byte	0x03, 0x50
        /*007a*/ 	.short	0x0000


	//----- nvinfo : EIATTR_MAXREG_COUNT
	.align		4
        /*007c*/ 	.byte	0x03, 0x1b
        /*007e*/ 	.short	0x00ff


	//----- nvinfo : EIATTR_MERCURY_ISA_VERSION
	.align		4
        /*0080*/ 	.byte	0x03, 0x5f
        /*0082*/ 	.short	0x0101


	//----- nvinfo : EIATTR_EXIT_INSTR_OFFSETS
	.align		4
        /*0084*/ 	.byte	0x04, 0x1c
        /*0086*/ 	.short	(.L_1961 - .L_1960)


	//   ....[0]....
.L_1960:
        /*0088*/ 	.word	0x00000e00


	//   ....[1]....
        /*008c*/ 	.word	0x00000e50


	//----- nvinfo : EIATTR_MAX_THREADS
	.align		4
.L_1961:
        /*0090*/ 	.byte	0x04, 0x05
        /*0092*/ 	.short	(.L_1963 - .L_1962)
.L_1962:
        /*0094*/ 	.word	0x00000080
        /*0098*/ 	.word	0x00000001
        /*009c*/ 	.word	0x00000001


	//----- nvinfo : EIATTR_CRS_STACK_SIZE
	.align		4
.L_1963:
        /*00a0*/ 	.byte	0x04, 0x1e
        /*00a2*/ 	.short	(.L_1965 - .L_1964)
.L_1964:
        /*00a4*/ 	.word	0x00000000


	//----- nvinfo : EIATTR_CBANK_PARAM_SIZE
	.align		4
.L_1965:
        /*00a8*/ 	.byte	0x03, 0x19
        /*00aa*/ 	.short	0x001c


	//----- nvinfo : EIATTR_PARAM_CBANK
	.align		4
        /*00ac*/ 	.byte	0x04, 0x0a
        /*00ae*/ 	.short	(.L_1967 - .L_1966)
	.align		4
.L_1966:
        /*00b0*/ 	.word	index@(.nv.constant0._ZN2at6native27unrolled_elementwise_kernelIZZZNS0_18GeluCUDAKernelImplERNS_18TensorIteratorBaseENS0_8GeluTypeEENKUlvE0_clEvENKUlvE2_clEvEUlN3c108BFloat16EE_St5arrayIPcLm2EELi4E23TrivialOffsetCalculatorILi1EjESE_NS0_6memory15LoadWithoutCastENSF_16StoreWithoutCastEEEviT_T0_T2_T3_T4_T5_)
        /*00b4*/ 	.short	0x0210
        /*00b6*/ 	.short	0x001c


	//----- nvinfo : EIATTR_SW_WAR
	.align		4
.L_1967:
        /*00b8*/ 	.byte	0x04, 0x36
        /*00ba*/ 	.short	(.L_1969 - .L_1968)
.L_1968:
        /*00bc*/ 	.word	0x00000008
.L_1969:


//--------------------- .nv.info._ZN2at6native29vectorized_elementwise_kernelILi2EZZZNS0_18GeluCUDAKernelImplERNS_18TensorIteratorBaseENS0_8GeluTypeEENKUlvE0_clEvENKUlvE2_clEvEUlN3c108BFloat16EE_St5arrayIPcLm2EEEEviT0_T1_ --------------------------
	.section	.nv.info._ZN2at6native29vectorized_elementwise_kernelILi2EZZZNS0_18GeluCUDAKernelImplERNS_18TensorIteratorBaseENS0_8GeluTypeEENKUlvE0_clEvENKUlvE2_clEvEUlN3c108BFloat16EE_St5arrayIPcLm2EEEEviT0_T1_,"",@"SHT_CUDA_INFO"
	.sectionflags	@""
	.align	4


	//----- nvinfo : EIATTR_CUDA_API_VERSION
	.align		4
        /*0000*/ 	.byte	0x04, 0x37
        /*0002*/ 	.short	(.L_1971 - .L_1970)
.L_1970:
        /*0004*/ 	.word	0x00000082


	//----- nvinfo : EIATTR_KPARAM_INFO
	.align		4
.L_1971:
        /*0008*/ 	.byte	0x04, 0x17
        /*000a*/ 	.short	(.L_1973 - .L_1972)
.L_1972:
        /*000c*/ 	.word	0x00000000
        /*0010*/ 	.short	0x0002
        /*0012*/ 	.short	0x0008
        /*0014*/ 	.byte	0x00, 0xf0, 0x41, 0x00


	//----- nvinfo : EIATTR_KPARAM_INFO
	.align		4
.L_1973:
        /*0018*/ 	.byte	0x04, 0x17
        /*001a*/ 	.short	(.L_1975 - .L_1974)
.L_1974:
        /*001c*/ 	.word	0x00000000
        /*0020*/ 	.short	0x0001
        /*0022*/ 	.short	0x0004
        /*0024*/ 	.byte	0x00, 0xf0, 0x05, 0x00


	//----- nvinfo : EIATTR_KPARAM_INFO
	.align		4
.L_1975:
        /*0028*/ 	.byte	0x04, 0x17
        /*002a*/ 	.short	(.L_1977 - .L_1976)
.L_1976:
        /*002c*/ 	.word	0x00000000
        /*0030*/ 	.short	0x0000
        /*0032*/ 	.short	0x0000
        /*0034*/ 	.byte	0x00, 0xf0, 0x11, 0x00


	//----- nvinfo : EIATTR_SPARSE_MMA_MASK
	.align		4
.L_1977:
        /*0038*/ 	.byte	0x03, 0x50
        /*003a*/ 	.short	0x0000


	//----- nvinfo : EIATTR_MAXREG_COUNT
	.align		4
        /*003c*/ 	.byte	0x03, 0x1b
        /*003e*/ 	.short	0x00ff


	//----- nvinfo : EIATTR_MERCURY_ISA_VERSION
	.align		4
        /*0040*/ 	.byte	0x03, 0x5f
        /*0042*/ 	.short	0x0101


	//----- nvinfo : EIATTR_EXIT_INSTR_OFFSETS
	.align		4
        /*0044*/ 	.byte	0x04, 0x1c
        /*0046*/ 	.short	(.L_1979 - .L_1978)


	//   ....[0]....
.L_1978:
        /*0048*/ 	.word	0x00001060


	//   ....[1]....
        /*004c*/ 	.word	0x00002bb0


	//   ....[2]....
        /*0050*/ 	.word	0x00002c00


	//----- nvinfo : EIATTR_MAX_THREADS
	.align		4
.L_1979:
        /*0054*/ 	.byte	0x04, 0x05
        /*0056*/ 	.short	(.L_1981 - .L_1980)
.L_1980:
        /*0058*/ 	.word	0x00000080
        /*005c*/ 	.word	0x00000001
        /*0060*/ 	.word	0x00000001


	//----- nvinfo : EIATTR_CRS_STACK_SIZE
	.align		4
.L_1981:
        /*0064*/ 	.byte	0x04, 0x1e
        /*0066*/ 	.short	(.L_1983 - .L_1982)
.L_1982:
        /*0068*/ 	.word	0x00000000


	//----- nvinfo : EIATTR_CBANK_PARAM_SIZE
	.align		4
.L_1983:
        /*006c*/ 	.byte	0x03, 0x19
        /*006e*/ 	.short	0x0018


	//----- nvinfo : EIATTR_PARAM_CBANK
	.align		4
        /*0070*/ 	.byte	0x04, 0x0a
        /*0072*/ 	.short	(.L_1985 - .L_1984)
	.align		4
.L_1984:
        /*0074*/ 	.word	index@(.nv.constant0._ZN2at6native29vectorized_elementwise_kernelILi2EZZZNS0_18GeluCUDAKernelImplERNS_18TensorIteratorBaseENS0_8GeluTypeEENKUlvE0_clEvENKUlvE2_clEvEUlN3c108BFloat16EE_St5arrayIPcLm2EEEEviT0_T1_)
        /*0078*/ 	.short	0x0210
        /*007a*/ 	.short	0x0018


	//----- nvinfo : EIATTR_SW_WAR
	.align		4
.L_1985:
        /*007c*/ 	.byte	0x04, 0x36
        /*007e*/ 	.short	(.L_1987 - .L_1986)
.L_1986:
        /*0080*/ 	.word	0x00000008
.L_1987:


//--------------------- .nv.info._ZN2at6native29vectorized_elementwise_kernelILi4EZZZNS0_18GeluCUDAKernelImplERNS_18TensorIteratorBaseENS0_8GeluTypeEENKUlvE0_clEvENKUlvE2_clEvEUlN3c108BFloat16EE_St5arrayIPcLm2EEEEviT0_T1_ --------------------------
	.section	.nv.info._ZN2at6native29vectorized_elementwise_kernelILi4EZZZNS0_18GeluCUDAKernelImplERNS_18TensorIteratorBaseENS0_8GeluTypeEENKUlvE0_clEvENKUlvE2_clEvEUlN3c108BFloat16EE_St5arrayIPcLm2EEEEviT0_T1_,"",@"SHT_CUDA_INFO"
	.sectionflags	@""
	.align	4


	//----- nvinfo : EIATTR_CUDA_API_VERSION
	.align		4
        /*0000*/ 	.byte	0x04, 0x37
        /*0002*/ 	.short	(.L_1989 - .L_1988)
.L_1988:
        /*0004*/ 	.word	0x00000082


	//----- nvinfo : EIATTR_KPARAM_INFO
	.align		4
.L_1989:
        /*0008*/ 	.byte	0x04, 0x17
        /*000a*/ 	.short	(.L_1991 - .L_1990)
.L_1990:
        /*000c*/ 	.word	0x00000000
        /*0010*/ 	.short	0x0002
        /*0012*/ 	.short	0x0008
        /*0014*/ 	.byte	0x00, 0xf0, 0x41, 0x00


	//----- nvinfo : EIATTR_KPARAM_INFO
	.align		4
.L_1991:
        /*0018*/ 	.byte	0x04, 0x17
        /*001a*/ 	.short	(.L_1993 - .L_1992)
.L_1992:
        /*001c*/ 	.word	0x00000000
        /*0020*/ 	.short	0x0001
        /*0022*/ 	.short	0x0004
        /*0024*/ 	.byte	0x00, 0xf0, 0x05, 0x00


	//----- nvinfo : EIATTR_KPARAM_INFO
	.align		4
.L_1993:
        /*0028*/ 	.byte	0x04, 0x17
        /*002a*/ 	.short	(.L_1995 - .L_1994)
.L_1994:
        /*002c*/ 	.word	0x00000000
        /*0030*/ 	.short	0x0000
        /*0032*/ 	.short	0x0000
        /*0034*/ 	.byte	0x00, 0xf0, 0x11, 0x00


	//----- nvinfo : EIATTR_SPARSE_MMA_MASK
	.align		4
.L_1995:
        /*0038*/ 	.byte	0x03, 0x50
        /*003a*/ 	.short	0x0000


	//----- nvinfo : EIATTR_MAXREG_COUNT
	.align		4
        /*003c*/ 	.byte	0x03, 0x1b
        /*003e*/ 	.short	0x00ff


	//----- nvinfo : EIATTR_MERCURY_ISA_VERSION
	.align		4
        /*0040*/ 	.byte	0x03, 0x5f
        /*0042*/ 	.short	0x0101


	//----- nvinfo : EIATTR_EXIT_INSTR_OFFSETS
	.align		4
        /*0044*/ 	.byte	0x04, 0x1c
        /*0046*/ 	.short	(.L_1997 - .L_1996)


	//   ....[0]....
.L_1996:
        /*0048*/ 	.word	0x00001020


	//   ....[1]....
        /*004c*/ 	.word	0x00002b70


	//   ....[2]....
        /*0050*/ 	.word	0x00002bc0


	//----- nvinfo : EIATTR_MAX_THREADS
	.align		4
.L_1997:
        /*0054*/ 	.byte	0x04, 0x05
        /*0056*/ 	.short	(.L_1999 - .L_1998)
.L_1998:
        /*0058*/ 	.word	0x00000080
        /*005c*/ 	.word	0x00000001
        /*0060*/ 	.word	0x00000001


	//----- nvinfo : EIATTR_CRS_STACK_SIZE
	.align		4
.L_1999:
        /*0064*/ 	.byte	0x04, 0x1e
        /*0066*/ 	.short	(.L_2001 - .L_2000)
.L_2000:
        /*0068*/ 	.word	0x00000000


	//----- nvinfo : EIATTR_CBANK_PARAM_SIZE
	.align		4
.L_2001:
        /*006c*/ 	.byte	0x03, 0x19
        /*006e*/ 	.short	0x0018


	//----- nvinfo : EIATTR_PARAM_CBANK
	.align		4
        /*0070*/ 	.byte	0x04, 0x0a
        /*0072*/ 	.short	(.L_2003 - .L_2002)
	.align		4
.L_2002:
        /*0074*/ 	.word	index@(.nv.constant0._ZN2at6native29vectorized_elementwise_kernelILi4EZZZNS0_18GeluCUDAKernelImplERNS_18TensorIteratorBaseENS0_8GeluTypeEENKUlvE0_clEvENKUlvE2_clEvEUlN3c108BFloat16EE_St5arrayIPcLm2EEEEviT0_T1_)
        /*0078*/ 	.short	0x0210
        /*007a*/ 	.short	0x0018


	//----- nvinfo : EIATTR_SW_WAR
	.align		4
.L_2003:
        /*007c*/ 	.byte	0x04, 0x36
        /*007e*/ 	.short	(.L_2005 - .L_2004)
.L_2004:
        /*0080*/ 	.word	0x00000008
.L_2005:


//--------------------- .nv.info._ZN2at6native29vectorized_elementwise_kernelILi8EZZZNS0_18GeluCUDAKernelImplERNS_18TensorIteratorBaseENS0_8GeluTypeEENKUlvE0_clEvENKUlvE2_clEvEUlN3c108BFloat16EE_St5arrayIPcLm2EEEEviT0_T1_ --------------------------
	.section	.nv.info._ZN2at6native29vectorized_elementwise_kernelILi8EZZZNS0_18GeluCUDAKernelImplERNS_18TensorIteratorBaseENS0_8GeluTypeEENKUlvE0_clEvENKUlvE2_clEvEUlN3c108BFloat16EE_St5arrayIPcLm2EEEEviT0_T1_,"",@"SHT_CUDA_INFO"
	.sectionflags	@""
	.align	4


	//----- nvinfo : EIATTR_CUDA_API_VERSION
	.align		4
        /*0000*/ 	.byte	0x04, 0x37
        /*0002*/ 	.short	(.L_2007 - .L_2006)
.L_2006:
        /*0004*/ 	.word	0x00000082


	//----- nvinfo : EIATTR_KPARAM_INFO
	.align		4
.L_2007:
        /*0008*/ 	.byte	0x04, 0x17
        /*000a*/ 	.short	(.L_2009 - .L_2008)
.L_2008:
        /*000c*/ 	.word	0x00000000
        /*0010*/ 	.short	0x0002
        /*0012*/ 	.short	0x0008
        /*0014*/ 	.byte	0x00, 0xf0, 0x41, 0x00


	//----- nvinfo : EIATTR_KPARAM_INFO
	.align		4
.L_2009:
        /*0018*/ 	.byte	0x04, 0x17
        /*001a*/ 	.short	(.L_2011 - .L_2010)
.L_2010:
        /*001c*/ 	.word	0x00000000
        /*0020*/ 	.short	0x0001
        /*0022*/ 	.short	0x0004
        /*0024*/ 	.byte	0x00, 0xf0, 0x05, 0x00


	//----- nvinfo : EIATTR_KPARAM_INFO
	.align		4
.L_2011:
        /*0028*/ 	.byte	0x04, 0x17
        /*002a*/ 	.short	(.L_2013 - .L_2012)
.L_2012:
        /*002c*/ 	.word	0x00000000
        /*0030*/ 	.short	0x0000
        /*0032*/ 	.short	0x0000
        /*0034*/ 	.byte	0x00, 0xf0, 0x11, 0x00


	//----- nvinfo : EIATTR_SPARSE_MMA_MASK
	.align		4
.L_2013:
        /*0038*/ 	.byte	0x03, 0x50
        /*003a*/ 	.short	0x0000


	//----- nvinfo : EIATTR_MAXREG_COUNT
	.align		4
        /*003c*/ 	.byte	0x03, 0x1b
        /*003e*/ 	.short	0x00ff


	//----- nvinfo : EIATTR_MERCURY_ISA_VERSION
	.align		4
        /*0040*/ 	.byte	0x03, 0x5f
        /*0042*/ 	.short	0x0101


	//----- nvinfo : EIATTR_EXIT_INSTR_OFFSETS
	.align		4
        /*0044*/ 	.byte	0x04, 0x1c
        /*0046*/ 	.short	(.L_2015 - .L_2014)


	//   ....[0]....
.L_2014:
        /*0048*/ 	.word	0x00001000


	//   ....[1]....
        /*004c*/ 	.word	0x00002b50


	//   ....[2]....
        /*0050*/ 	.word	0x00002ba0


	//----- nvinfo : EIATTR_MAX_THREADS
	.align		4
.L_2015:
        /*0054*/ 	.byte	0x04, 0x05
        /*0056*/ 	.short	(.L_2017 - .L_2016)
.L_2016:
        /*0058*/ 	.word	0x00000080
        /*005c*/ 	.word	0x00000001
        /*0060*/ 	.word	0x00000001


	//----- nvinfo : EIATTR_CRS_STACK_SIZE
	.align		4
.L_2017:
        /*0064*/ 	.byte	0x04, 0x1e
        /*0066*/ 	.short	(.L_2019 - .L_2018)
.L_2018:
        /*0068*/ 	.word	0x00000000


	//----- nvinfo : EIATTR_CBANK_PARAM_SIZE
	.align		4
.L_2019:
        /*006c*/ 	.byte	0x03, 0x19
        /*006e*/ 	.short	0x0018


	//----- nvinfo : EIATTR_PARAM_CBANK
	.align		4
        /*0070*/ 	.byte	0x04, 0x0a
        /*0072*/ 	.short	(.L_2021 - .L_2020)
	.align		4
.L_2020:
        /*0074*/ 	.word	index@(.nv.constant0._ZN2at6native29vectorized_elementwise_kernelILi8EZZZNS0_18GeluCUDAKernelImplERNS_18TensorIteratorBaseENS0_8GeluTypeEENKUlvE0_clEvENKUlvE2_clEvEUlN3c108BFloat16EE_St5arrayIPcLm2EEEEviT0_T1_)
        /*0078*/ 	.short	0x0210
        /*007a*/ 	.short	0x0018


	//----- nvinfo : EIATTR_SW_WAR
	.align		4
.L_2021:
        /*007c*/ 	.byte	0x04, 0x36
        /*007e*/ 	.short	(.L_2023 - .L_2022)
.L_2022:
        /*0080*/ 	.word	0x00000008
.L_2023:


//--------------------- .nv.info._ZN2at6native18elementwise_kernelILi128ELi4EZNS0_15gpu_kernel_implIZZZNS0_18GeluCUDAKernelImplERNS_18TensorIteratorBaseENS0_8GeluTypeEENKUlvE0_clEvENKUlvE1_clEvEUlN3c104HalfEE_EEvS4_RKT_EUliE_EEviT1_ --------------------------
	.section	.nv.info._ZN2at6native18elementwise_kernelILi128ELi4EZNS0_15gpu_kernel_implIZZZNS0_18GeluCUDAKernelImplERNS_18TensorIteratorBaseENS0_8GeluTypeEENKUlvE0_clEvENKUlvE1_clEvEUlN3c104HalfEE_EEvS4_RKT_EUliE_EEviT1_,"",@"SHT_CUDA_INFO"
	.sectionflags	@""
	.align	4


	//----- nvinfo : EIATTR_CUDA_API_VERSION
	.align		4
        /*0000*/ 	.byte	0x04, 0x37
        /*0002*/ 	.short	(.L_2025 - .L_2024)
.L_2024:
        /*0004*/ 	.word	0x00000082


	//----- nvinfo : EIATTR_KPARAM_INFO
	.align		4
.L_2025:
        /*0008*/ 	.byte	0x04, 0x17
        /*000a*/ 	.short	(.L_2027 - .L_2026)
.L_2026:
        /*000c*/ 	.word	0x00000000
        /*0010*/ 	.short	0x0001
        /*0012*/ 	.short	0x0008
        /*0014*/ 	.byte	0x00, 0xf0, 0x61, 0x08


	//----- nvinfo : EIATTR_KPARAM_INFO
	.align		4
.L_2027:
        /*0018*/ 	.byte	0x04, 0x17
        /*001a*/ 	.short	(.L_2029 - .L_2028)
.L_2028:
        /*001c*/ 	.word	0x00000000
        /*0020*/ 	.short	0x0000
        /*0022*/ 	.short	0x0000
        /*0024*/ 	.byte	0x00, 0xf0, 0x11, 0x00


	//----- nvinfo : EIATTR_SPARSE_MMA_MASK
	.align		4
.L_2029:
        /*0028*/ 	.byte	0x03, 0x50
        /*002a*/ 	.short	0x0000


	//----- nvinfo : EIATTR_MAXREG_COUNT
	.align		4
        /*002c*/ 	.byte	0x03, 0x1b
        /*002e*/ 	.short	0x0080


	//----- nvinfo : EIATTR_EXTERNS
	.align		4
        /*0030*/ 	.byte	0x04, 0x0f
        /*0032*/ 	.short	(.L_2031 - .L_2030)


	//   ....[0]....
	.align		4
.L_2030:
        /*0034*/ 	.word	index@(__assertfail)


	//----- nvinfo : EIATTR_MERCURY_ISA_VERSION
	.align		4
.L_2031:
        /*0038*/ 	.byte	0x03, 0x5f
        /*003a*/ 	.short	0x0101


	//----- nvinfo : EIATTR_SYSCALL_OFFSETS
	.align		4
        /*003c*/ 	.byte	0x04, 0x46
        /*003e*/ 	.short	(.L_2033 - .L_2032)


	//   ....[0]....
.L_2032:
        /*0040*/ 	.word	0x000022d0


	//   ....[1]....
        /*0044*/ 	.word	0x00003480


	//   ....[2]....
        /*0048*/ 	.word	0x00005790


	//   ....[3]....
        /*004c*/ 	.word	0x00006940


	//   ....[4]....
        /*0050*/ 	.word	0x00008c40


	//   ....[5]....
        /*0054*/ 	.word	0x00009df0


	//   ....[6]....
        /*0058*/ 	.word	0x0000c0e0


	//   ....[7]....
        /*005c*/ 	.word	0x0000d290


	//----- nvinfo : EIATTR_EXIT_INSTR_OFFSETS
	.align		4
.L_2033:
        /*0060*/ 	.byte	0x04, 0x1c
        /*0062*/ 	.short	(.L_2035 - .L_2034)


	//   ....[0]....
.L_2034:
        /*0064*/ 	.word	0x00009ec0


	//   ....[1]....
        /*0068*/ 	.word	0x0000c4c0


	//   ....[2]....
        /*006c*/ 	.word	0x0000c500


	//   ....[3]....
        /*0070*/ 	.word	0x0000c5a0


	//   ....[4]....
        /*0074*/ 	.word	0x0000c5e0


	//   ....[5]....
        /*0078*/ 	.word	0x0000c620


	//   ....[6]....
        /*007c*/ 	.word	0x0000c6b0


	//   ....[7]....
        /*0080*/ 	.word	0x0000c6d0


	//   ....[8]....
        /*0084*/ 	.word	0x0000c770


	//   ....[9]....
        /*0088*/ 	.word	0x0000c7c0


	//   ....[10]....
        /*008c*/ 	.word	0x0000c810


	//   ....[11]....
        /*0090*/ 	.word	0x0000c8e0


	//   ....[12]....
        /*0094*/ 	.word	0x0000c940


	//   ....[13]....
        /*0098*/ 	.word	0x0000cad0


	//   ....[14]....
        /*009c*/ 	.word	0x0000cc30


	//   ....[15]....
        /*00a0*/ 	.word	0x0000cc70


	//   ....[16]....
        /*00a4*/ 	.word	0x0000cd30


	//   ....[17]....
        /*00a8*/ 	.word	0x0000ceb0


	//   ....[18]....
        /*00ac*/ 	.word	0x0000d030


	//   ....[19]....
        /*00b0*/ 	.word	0x0000d190


	//   ....[20]....
        /*00b4*/ 	.word	0x0000d2a0


	//   ....[21]....
        /*00b8*/ 	.word	0x0000d2e0


	//   ....[22]....
        /*00bc*/ 	.word	0x0000d320


	//----- nvinfo : EIATTR_MAX_THREADS
	.align		4
.L_2035:
        /*00c0*/ 	.byte	0x04, 0x05
        /*00c2*/ 	.short	(.L_2037 - .L_2036)
.L_2036:
        /*00c4*/ 	.word	0x00000080
        /*00c8*/ 	.word	0x00000001
        /*00cc*/ 	.word	0x00000001


	//----- nvinfo : EIATTR_CRS_STACK_SIZE
	.align		4
.L_2037:
        /*00d0*/ 	.byte	0x04, 0x1e
        /*00d2*/ 	.short	(.L_2039 - .L_2038)
.L_2038:
        /*00d4*/ 	.word	0x00000000


	//----- nvinfo : EIATTR_CBANK_PARAM_SIZE
	.align		4
.L_2039:
        /*00d8*/ 	.byte	0x03, 0x19
        /*00da*/ 	.short	0x0220


	//----- nvinfo : EIATTR_PARAM_CBANK
	.align		4
        /*00dc*/ 	.byte	0x04, 0x0a
        /*00de*/ 	.short	(.L_2041 - .L_2040)
	.align		4
.L_2040:
        /*00e0*/ 	.word	index@(.nv.constant0._ZN2at6native18elementwise_kernelILi128ELi4EZNS0_15gpu_kernel_implIZZZNS0_18GeluCUDAKernelImplERNS_18TensorIteratorBaseENS0_8GeluTypeEENKUlvE0_clEvENKUlvE1_clEvEUlN3c104HalfEE_EEvS4_RKT_EUliE_EEviT1_)
        /*00e4*/ 	.short	0x0210
        /*00e6*/ 	.short	0x0220


	//----- nvinfo : EIATTR_SW_WAR
	.align		4
.L_2041:
        /*00e8*/ 	.byte	0x04, 0x36
        /*00ea*/ 	.short	(.L_2043 - .L_2042)
.L_2042:
        /*00ec*/ 	.word	0x00000008
.L_2043:


//--------------------- .nv.info._ZN2at6native27unrolled_elementwise_kernelIZZZNS0_18GeluCUDAKernelImplERNS_18TensorIteratorBaseENS0_8GeluTypeEENKUlvE0_clEvENKUlvE1_clEvEUlN3c104HalfEE_St5arrayIPcLm2EELi4E23TrivialOffsetCalculatorILi1EjESE_NS0_6memory12LoadWithCastILi1EEENSF_13StoreWithCastILi1EEEEEviT_T0_T2_T3_T4_T5_ --------------------------
	.section	.nv.info._ZN2at6native27unrolled_elementwise_kernelIZZZNS0_18GeluCUDAKernelImplERNS_18TensorIteratorBaseENS0_8GeluTypeEENKUlvE0_clEvENKUlvE1_clEvEUlN3c104HalfEE_St5arrayIPcLm2EELi4E23TrivialOffsetCalculatorILi1EjESE_NS0_6memory12LoadWithCastILi1EEENSF_13StoreWithCastILi1EEEEEviT_T0_T2_T3_T4_T5_,"",@"SHT_CUDA_INFO"
	.sectionflags	@""
	.align	4


	//----- nvinfo : EIATTR_CUDA_API_VERSION
	.align		4
        /*0000*/ 	.byte	0x04, 0x37
        /*0002*/ 	.short	(.L_2045 - .L_2044)
.L_2044:
        /*0004*/ 	.word	0x00000082


	//----- nvinfo : EIATTR_KPARAM_INFO
	.align		4
.L_2045:
        /*0008*/ 	.byte	0x04, 0x17
        /*000a*/ 	.short	(.L_2047 - .L_2046)
.L_2046:
        /*000c*/ 	.word	0x00000000
        /*0010*/ 	.short	0x0006
        /*0012*/ 	.short	0x0024
        /*0014*/ 	.byte	0x00, 0xf0, 0x21, 0x00


	//----- nvinfo : EIATTR_KPARAM_INFO
	.align		4
.L_2047:
        /*0018*/ 	.byte	0x04, 0x17
        /*001a*/ 	.short	(.L_2049 - .L_2048)
.L_2048:
        /*001c*/ 	.word	0x00000000
        /*0020*/ 	.short	0x0005
        /*0022*/ 	.short	0x001c
        /*0024*/ 	.byte	0x00, 0xf0, 0x21, 0x00


	//----- nvinfo : EIATTR_KPARAM_INFO
	.align		4
.L_2049:
        /*0028*/ 	.byte	0x04, 0x17
        /*002a*/ 	.short	(.L_2051 - .L_2050)
.L_2050:
        /*002c*/ 	.word	0x00000000
        /*0030*/ 	.short	0x0004
        /*0032*/ 	.short	0x0019
        /*0034*/ 	.byte	0x00, 0xf0, 0x05, 0x00


	//----- nvinfo : EIATTR_KPARAM_INFO
	.align		4
.L_2051:
        /*0038*/ 	.byte	0x04, 0x17
        /*003a*/ 	.short	(.L_2053 - .L_2052)
.L_2052:
        /*003c*/ 	.word	0x00000000
        /*0040*/ 	.short	0x0003
        /*0042*/ 	.short	0x0018
        /*0044*/ 	.byte	0x00, 0xf0, 0x05, 0x00


	//----- nvinfo : EIATTR_KPARAM_INFO
	.align		4
.L_2053:
        /*0048*/ 	.byte	0x04, 0x17
        /*004a*/ 	.short	(.L_2055 - .L_2054)
.L_2054:
        /*004c*/ 	.word	0x00000000
        /*0050*/ 	.short	0x0002
        /*0052*/ 	.short	0x0008
        /*0054*/ 	.byte	0x00, 0xf0, 0x41, 0x00


	//----- nvinfo : EIATTR_KPARAM_INFO
	.align		4
.L_2055:
        /*0058*/ 	.byte	0x04, 0x17
        /*005a*/ 	.short	(.L_2057 - .L_2056)
.L_2056:
        /*005c*/ 	.word	0x00000000
        /*0060*/ 	.short	0x0001
        /*0062*/ 	.short	0x0004
        /*0064*/ 	.byte	0x00, 0xf0, 0x05, 0x00


	//----- nvinfo : EIATTR_KPARAM_INFO
	.align		4
.L_2057:
        /*0068*/ 	.byte	0x04, 0x17
        /*006a*/ 	.short	(.L_2059 - .L_2058)
.L_2058:
        /*006c*/ 	.word	0x00000000
        /*0070*/ 	.short	0x0000
        /*0072*/ 	.short	0x0000
        /*0074*/ 	.byte	0x00, 0xf0, 0x11, 0x00


	//----- nvinfo : EIATTR_SPARSE_MMA_MASK
	.align		4
.L_2059:
        /*0078*/ 	.byte	0x03, 0x50
        /*007a*/ 	.short	0x0000


	//----- nvinfo : EIATTR_MAXREG_COUNT
	.align		4
        /*007c*/ 	.byte	0x03, 0x1b
        /*007e*/ 	.short	0x00ff


	//----- nvinfo : EIATTR_EXTERNS
	.align		4
        /*0080*/ 	.byte	0x04, 0x0f
        /*0082*/ 	.short	(.L_2061 - .L_2060)


	//   ....[0]....
	.align		4
.L_2060:
        /*0084*/ 	.word	index@(__assertfail)


	//----- nvinfo : EIATTR_MERCURY_ISA_VERSION
	.align		4
.L_2061:
        /*0088*/ 	.byte	0x03, 0x5f
        /*008a*/ 	.short	0x0101


	//----- nvinfo : EIATTR_SYSCALL_OFFSETS
	.align		4
        /*008c*/ 	.byte	0x04, 0x46
        /*008e*/ 	.short	(.L_2063 - .L_2062)


	//   ....[0]....
.L_2062:
        /*0090*/ 	.word	0x000010b0


	//   ....[1]....
        /*0094*/ 	.word	0x000021c0


	//   ....[2]....
        /*0098*/ 	.word	0x000032d0


	//   ....[3]....
        /*009c*/ 	.word	0x000043c0


	//   ....[4]....
        /*00a0*/ 	.word	0x00005f40


	//   ....[5]....
        /*00a4*/ 	.word	0x00006f60


	//   ....[6]....
        /*00a8*/ 	.word	0x00007f40


	//   ....[7]....
        /*00ac*/ 	.word	0x00008f20


	//----- nvinfo : EIATTR_EXIT_INSTR_OFFSETS
	.align		4
.L_2063:
        /*00b0*/ 	.byte	0x04, 0x1c
        /*00b2*/ 	.short	(.L_2065 - .L_2064)


	//   ....[0]....
.L_2064:
        /*00b4*/ 	.word	0x00008000


	//   ....[1]....
        /*00b8*/ 	.word	0x00008150


	//   ....[2]....
        /*00bc*/ 	.word	0x00008190


	//   ....[3]....
        /*00c0*/ 	.word	0x00008230


	//   ....[4]....
        /*00c4*/ 	.word	0x00008270


	//   ....[5]....
        /*00c8*/ 	.word	0x000082b0


	//   ....[6]....
        /*00cc*/ 	.word	0x00008340


	//   ....[7]....
        /*00d0*/ 	.word	0x00008360


	//   ....[8]....
        /*00d4*/ 	.word	0x00008400


	//   ....[9]....
        /*00d8*/ 	.word	0x00008450


	//   ....[10]....
        /*00dc*/ 	.word	0x000084a0


	//   ....[11]....
        /*00e0*/ 	.word	0x00008570


	//   ....[12]....
        /*00e4*/ 	.word	0x000085d0


	//   ....[13]....
        /*00e8*/ 	.word	0x00008760


	//   ....[14]....
        /*00ec*/ 	.word	0x000088c0


	//   ....[15]....
        /*00f0*/ 	.word	0x00008900


	//   ....[16]....
        /*00f4*/ 	.word	0x000089c0


	//   ....[17]....
        /*00f8*/ 	.word	0x00008b40


	//   ....[18]....
        /*00fc*/ 	.word	0x00008cc0


	//   ....[19]....
        /*0100*/ 	.word	0x00008e20


	//   ....[20]....
        /*0104*/ 	.word	0x00008f30


	//   ....[21]....
        /*0108*/ 	.word	0x00008f70


	//   ....[22]....
        /*010c*/ 	.word	0x00008fb0


	//----- nvinfo : EIATTR_MAX_THREADS
	.align		4
.L_2065:
        /*0110*/ 	.byte	0x04, 0x05
        /*0112*/ 	.short	(.L_2067 - .L_2066)
.L_2066:
        /*0114*/ 	.word	0x00000080
        /*0118*/ 	.word	0x00000001
        /*011c*/ 	.word	0x00000001


	//----- nvinfo : EIATTR_CRS_STACK_SIZE
	.align		4
.L_2067:
        /*0120*/ 	.byte	0x04, 0x1e
        /*0122*/ 	.short	(.L_2069 - .L_2068)
.L_2068:
        /*0124*/ 	.word	0x00000000


	//----- nvinfo : EIATTR_CBANK_PARAM_SIZE
	.align		4
.L_2069:
        /*0128*/ 	.byte	0x03, 0x19
        /*012a*/ 	.short	0x002c


	//----- nvinfo : EIATTR_PARAM_CBANK
	.align		4
        /*012c*/ 	.byte	0x04, 0x0a
        /*012e*/ 	.short	(.L_2071 - .L_2070)
	.align		4
.L_2070:
        /*0130*/ 	.word	index@(.nv.constant0._ZN2at6native27unrolled_elementwise_kernelIZZZNS0_18GeluCUDAKernelImplERNS_18TensorIteratorBaseENS0_8GeluTypeEENKUlvE0_clEvENKUlvE1_clEvEUlN3c104HalfEE_St5arrayIPcLm2EELi4E23TrivialOffsetCalculatorILi1EjESE_NS0_6memory12LoadWithCastILi1EEENSF_13StoreWithCastILi1EEEEEviT_T0_T2_T3_T4_T5_)
        /*0134*/ 	.short	0x0210
        /*0136*/ 	.short	0x002c


	//----- nvinfo : EIATTR_SW_WAR
	.align		4
.L_2071:
        /*0138*/ 	.byte	0x04, 0x36
        /*013a*/ 	.short	(.L_2073 - .L_2072)
.L_2072:
        /*013c*/ 	.word	0x00000008
.L_2073:


//--------------------- .nv.info._ZN2at6native18elementwise_kernelILi128ELi4EZNS0_22gpu_kernel_impl_nocastIZZZNS0_18GeluCUDAKernelImplERNS_18TensorIteratorBaseENS0_8GeluTypeEENKUlvE0_clEvENKUlvE1_clEvEUlN3c104HalfEE_EEvS4_RKT_EUliE_EEviT1_ --------------------------
	.section	.nv.info._ZN2at6native18elementwise_kernelILi128ELi4EZNS0_22gpu_kernel_impl_nocastIZZZNS0_18GeluCUDAKernelImplERNS_18TensorIteratorBaseENS0_8GeluTypeEENKUlvE0_clEvENKUlvE1_clEvEUlN3c104HalfEE_EEvS4_RKT_EUliE_EEviT1_,"",@"SHT_CUDA_INFO"
	.sectionflags	@""
	.align	4


	//----- nvinfo : EIATTR_CUDA_API_VERSION
	.align		4
        /*0000*/ 	.byte	0x04, 0x37
        /*0002*/ 	.short	(.L_2075 - .L_2074)
.L_2074:
        /*0004*/ 	.word	0x00000082


	//----- nvinfo : EIATTR_KPARAM_INFO
	.align		4
.L_2075:
        /*0008*/ 	.byte	0x04, 0x17
        /*000a*/ 	.short	(.L_2077 - .L_2076)
.L_2076:
        /*000c*/ 	.word	0x00000000
        /*0010*/ 	.short	0x0001
        /*0012*/ 	.short	0x0008
        /*0014*/ 	.byte	0x00, 0xf0, 0x61, 0x08


	//----- nvinfo : EIATTR_KPARAM_INFO
	.align		4
.L_2077:
        /*0018*/ 	.byte	0x04, 0x17
        /*001a*/ 	.short	(.L_2079 - .L_2078)
.L_2078:
        /*001c*/ 	.word	0x00000000
        /*0020*/ 	.short	0x0000
        /*0022*/ 	.short	0x0000
        /*0024*/ 	.byte	0x00, 0xf0, 0x11, 0x00


	//----- nvinfo : EIATTR_SPARSE_MMA_MASK
	.align		4
.L_2079:
        /*0028*/ 	.byte	0x03, 0x50
        /*002a*/ 	.short	0x0000


	//----- nvinfo : EIATTR_MAXREG_COUNT
	.align		4
        /*002c*/ 	.byte	0x03, 0x1b
        /*002e*/ 	.short	0x0080


	//----- nvinfo : EIATTR_MERCURY_ISA_VERSION
	.align		4
        /*0030*/ 	.byte	0x03, 0x5f
        /*0032*/ 	.short	0x0101


	//----- nvinfo : EIATTR_EXIT_INSTR_OFFSETS
	.align		4
        /*0034*/ 	.byte	0x04, 0x1c
        /*0036*/ 	.short	(.L_2081 - .L_2080)


	//   ....[0]....
.L_2080:
        /*0038*/ 	.word	0x00004230


	//   ....[1]....
        /*003c*/ 	.word	0x000057e0


	//----- nvinfo : EIATTR_MAX_THREADS
	.align		4
.L_2081:
        /*0040*/ 	.byte	0x04, 0x05
        /*0042*/ 	.short	(.L_2083 - .L_2082)
.L_2082:
        /*0044*/ 	.word	0x00000080
        /*0048*/ 	.word	0x00000001
        /*004c*/ 	.word	0x00000001


	//----- nvinfo : EIATTR_CRS_STACK_SIZE
	.align		4
.L_2083:
        /*0050*/ 	.byte	0x04, 0x1e
        /*0052*/ 	.short	(.L_2085 - .L_2084)
.L_2084:
        /*0054*/ 	.word	0x00000000


	//----- nvinfo : EIATTR_CBANK_PARAM_SIZE
	.align		4
.L_2085:
        /*0058*/ 	.byte	0x03, 0x19
        /*005a*/ 	.short	0x0220


	//----- nvinfo : EIATTR_PARAM_CBANK
	.align		4
        /*005c*/ 	.byte	0x04, 0x0a
        /*005e*/ 	.short	(.L_2087 - .L_2086)
	.align		4
.L_2086:
        /*0060*/ 	.word	index@(.nv.constant0._ZN2at6native18elementwise_kernelILi128ELi4EZNS0_22gpu_kernel_impl_nocastIZZZNS0_18GeluCUDAKernelImplERNS_18TensorIteratorBaseENS0_8GeluTypeEENKUlvE0_clEvENKUlvE1_clEvEUlN3c104HalfEE_EEvS4_RKT_EUliE_EEviT1_)
        /*0064*/ 	.short	0x0210
        /*0066*/ 	.short	0x0220


	//----- nvinfo : EIATTR_SW_WAR
	.align		4
.L_2087:
        /*0068*/ 	.byte	0x04, 0x36
        /*006a*/ 	.short	(.L_2089 - .L_2088)
.L_2088:
        /*006c*/ 	.word	0x00000008
.L_2089:


//--------------------- .nv.info._ZN2at6native27unrolled_elementwise_kernelIZZZNS0_18GeluCUDAKernelImplERNS_18TensorIteratorBaseENS0_8GeluTypeEENKUlvE0_clEvENKUlvE1_clEvEUlN3c104HalfEE_St5arrayIPcLm2EELi4E23TrivialOffsetCalculatorILi1EjESE_NS0_6memory15LoadWithoutCastENSF_16StoreWithoutCastEEEviT_T0_T2_T3_T4_T5_ --------------------------
	.section	.nv.info._ZN2at6native27unrolled_elementwise_kernelIZZZNS0_18GeluCUDAKernelImplERNS_18TensorIteratorBaseENS0_8GeluTypeEENKUlvE0_clEvENKUlvE1_clEvEUlN3c104HalfEE_St5arrayIPcLm2EELi4E23TrivialOffsetCalculatorILi1EjESE_NS0_6memory15LoadWithoutCastENSF_16StoreWithoutCastEEEviT_T0_T2_T3_T4_T5_,"",@"SHT_CUDA_INFO"
	.sectionflags	@""
	.align	4


	//----- nvinfo : EIATTR_CUDA_API_VERSION
	.align		4
        /*0000*/ 	.byte	0x04, 0x37
        /*0002*/ 	.short	(.L_2091 - .L_2090)
.L_2090:
        /*0004*/ 	.word	0x00000082


	//----- nvinfo : EIATTR_KPARAM_INFO
	.align		4
.L_2091:
        /*0008*/ 	.byte	0x04, 0x17
        /*000a*/ 	.short	(.L_2093 - .L_2092)
.L_2092:
        /*000c*/ 	.word	0x00000000
        /*0010*/ 	.short	0x0006
        /*0012*/ 	.short	0x001b
        /*0014*/ 	.byte	0x00, 0xf0, 0x05, 0x00


	//----- nvinfo : EIATTR_KPARAM_INFO
	.align		4
.L_2093:
        /*0018*/ 	.byte	0x04, 0x17
        /*001a*/ 	.short	(.L_2095 - .L_2094)
.L_2094:
        /*001c*/ 	.word	0x00000000
        /*0020*/ 	.short	0x0005
        /*0022*/ 	.short	0x001a
        /*0024*/ 	.byte	0x00, 0xf0, 0x05, 0x00


	//----- nvinfo : EIATTR_KPARAM_INFO
	.align		4
.L_2095:
        /*0028*/ 	.byte	0x04, 0x17
        /*002a*/ 	.short	(.L_2097 - .L_2096)
.L_2096:
        /*002c*/ 	.word	0x00000000
        /*0030*/ 	.short	0x0004
        /*0032*/ 	.short	0x0019
        /*0034*/ 	.byte	0x00, 0xf0, 0x05, 0x00


	//----- nvinfo : EIATTR_KPARAM_INFO
	.align		4
.L_2097:
        /*0038*/ 	.byte	0x04, 0x17
        /*003a*/ 	.short	(.L_2099 - .L_2098)
.L_2098:
        /*003c*/ 	.word	0x00000000
        /*0040*/ 	.short	0x0003
        /*0042*/ 	.short	0x0018
        /*0044*/ 	.byte	0x00, 0xf0, 0x05, 0x00


	//----- nvinfo : EIATTR_KPARAM_INFO
	.align		4
.L_2099:
        /*0048*/ 	.byte	0x04, 0x17
        /*004a*/ 	.short	(.L_2101 - .L_2100)
.L_2100:
        /*004c*/ 	.word	0x00000000
        /*0050*/ 	.short	0x0002
        /*0052*/ 	.short	0x0008
        /*0054*/ 	.byte	0x00, 0xf0, 0x41, 0x00


	//----- nvinfo : EIATTR_KPARAM_INFO
	.align		4
.L_2101:
        /*0058*/ 	.byte	0x04, 0x17
        /*005a*/ 	.short	(.L_2103 - .L_2102)
.L_2102:
        /*005c*/ 	.word	0x00000000
        /*0060*/ 	.short	0x0001
        /*0062*/ 	.short	0x0004
        /*0064*/ 	.byte	0x00, 0xf0, 0x05, 0x00


	//----- nvinfo : EIATTR_KPARAM_INFO
	.align		4
.L_2103:
        /*0068*/ 	.byte	0x04, 0x17
        /*006a*/ 	.short	(.L_2105 - .L_2104)
.L_2104:
        /*006c*/ 	.word	0x00000000
        /*0070*/ 	.short	0x0000
        /*0072*/ 	.short	0x0000
        /*0074*/ 	.byte	0x00, 0xf0, 0x11, 0x00


	//----- nvinfo : EIATTR_SPARSE_MMA_MASK
	.align		4
.L_2105:
        /*0078*/ 	.byte	0x03, 0x50
        /*007a*/ 	.short	0x0000


	//----- nvinfo : EIATTR_MAXREG_COUNT
	.align		4
        /*007c*/ 	.byte	0x03, 0x1b
        /*007e*/ 	.short	0x00ff


	//----- nvinfo : EIATTR_MERCURY_ISA_VERSION
	.align		4
        /*0080*/ 	.byte	0x03, 0x5f
        /*0082*/ 	.short	0x0101


	//----- nvinfo : EIATTR_EXIT_INSTR_OFFSETS
	.align		4
        /*0084*/ 	.byte	0x04, 0x1c
        /*0086*/ 	.short	(.L_2107 - .L_2106)


	//   ....[0]....
.L_2106:
        /*0088*/ 	.word	0x00000e00


	//   ....[1]....
        /*008c*/ 	.word	0x00000e50


	//----- nvinfo : EIATTR_MAX_THREADS
	.align		4
.L_2107:
        /*0090*/ 	.byte	0x04, 0x05
        /*0092*/ 	.short	(.L_2109 - .L_2108)
.L_2108:
        /*0094*/ 	.word	0x00000080
        /*0098*/ 	.word	0x00000001
        /*009c*/ 	.word	0x00000001


	//----- nvinfo : EIATTR_CRS_STACK_SIZE
	.align		4
.L_2109:
        /*00a0*/ 	.byte	0x04, 0x1e
        /*00a2*/ 	.short	(.L_2111 - .L_2110)
.L_2110:
        /*00a4*/ 	.word	0x00000000


	//----- nvinfo : EIATTR_CBANK_PARAM_SIZE
	.align		4
.L_2111:
        /*00a8*/ 	.byte	0x03, 0x19
        /*00aa*/ 	.short	0x001c


	//----- nvinfo : EIATTR_PARAM_CBANK
	.align		4
        /*00ac*/ 	.byte	0x04, 0x0a
        /*00ae*/ 	.short	(.L_2113 - .L_2112)
	.align		4
.L_2112:
        /*00b0*/ 	.word	index@(.nv.constant0._ZN2at6native27unrolled_elementwise_kernelIZZZNS0_18GeluCUDAKernelImplERNS_18TensorIteratorBaseENS0_8GeluTypeEENKUlvE0_clEvENKUlvE1_clEvEUlN3c104HalfEE_St5arrayIPcLm2EELi4E23TrivialOffsetCalculatorILi1EjESE_NS0_6memory15LoadWithoutCastENSF_16StoreWithoutCastEEEviT_T0_T2_T3_T4_T5_)
        /*00b4*/ 	.short	0x0210
        /*00b6*/ 	.short	0x001c


	//----- nvinfo : EIATTR_SW_WAR
	.align		4
.L_2113:
        /*00b8*/ 	.byte	0x04, 0x36
        /*00ba*/ 	.short	(.L_2115 - .L_2114)
.L_2114:
        /*00bc*/ 	.word	0x00000008
.L_2115:


//--------------------- .nv.info._ZN2at6native29vectorized_elementwise_kernelILi2EZZZNS0_18GeluCUDAKernelImplERNS_18TensorIteratorBaseENS0_8GeluTypeEENKUlvE0_clEvENKUlvE1_clEvEUlN3c104HalfEE_St5arrayIPcLm2EEEEviT0_T1_ --------------------------
	.section	.nv.info._ZN2at6native29vectorized_elementwise_kernelILi2EZZZNS0_18GeluCUDAKernelImplERNS_18TensorIteratorBaseENS0_8GeluTypeEENKUlvE0_clEvENKUlvE1_clEvEUlN3c104HalfEE_St5arrayIPcLm2EEEEviT0_T1_,"",@"SHT_CUDA_INFO"
	.sectionflags	@""
	.align	4


	//----- nvinfo : EIATTR_CUDA_API_VERSION
	.align		4
        /*0000*/ 	.byte	0x04, 0x37
        /*0002*/ 	.short	(.L_2117 - .L_2116)
.L_2116:
        /*0004*/ 	.word	0x00000082


	//----- nvinfo : EIATTR_KPARAM_INFO
	.align		4
.L_2117:
        /*0008*/ 	.byte	0x04, 0x17
        /*000a*/ 	.short	(.L_2119 - .L_2118)
.L_2118:
        /*000c*/ 	.word	0x00000000
        /*0010*/ 	.short	0x0002
        /*0012*/ 	.short	0x0008
        /*0014*/ 	.byte	0x00, 0xf0, 0x41, 0x00


	//----- nvinfo : EIATTR_KPARAM_INFO
	.align		4
.L_2119:
        /*0018*/ 	.byte	0x04, 0x17
        /*001a*/ 	.short	(.L_2121 - .L_2120)
.L_2120:
        /*001c*/ 	.word	0x00000000
        /*0020*/ 	.short	0x0001
        /*0022*/ 	.short	0x0004
        /*0024*/ 	.byte	0x00, 0xf0, 0x05, 0x00


	//----- nvinfo : EIATTR_KPARAM_INFO
	.align		4
.L_2121:
        /*0028*/ 	.byte	0x04, 0x17
        /*002a*/ 	.short	(.L_2123 - .L_2122)
.L_2122:
        /*002c*/ 	.word	0x00000000
        /*0030*/ 	.short	0x0000
        /*0032*/ 	.short	0x0000
        /*0034*/ 	.byte	0x00, 0xf0, 0x11, 0x00


	//----- nvinfo : EIATTR_SPARSE_MMA_MASK
	.align		4
.L_2123:
        /*0038*/ 	.byte	0x03, 0x50
        /*003a*/ 	.short	0x0000


	//----- nvinfo : EIATTR_MAXREG_COUNT
	.align		4
        /*003c*/ 	.byte	0x03, 0x1b
        /*003e*/ 	.short	0x00ff


	//----- nvinfo : EIATTR_MERCURY_ISA_VERSION
	.align		4
        /*0040*/ 	.byte	0x03, 0x5f
        /*0042*/ 	.short	0x0101


	//----- nvinfo : EIATTR_EXIT_INSTR_OFFSETS
	.align		4
        /*0044*/ 	.byte	0x04, 0x1c
        /*0046*/ 	.short	(.L_2125 - .L_2124)


	//   ....[0]....
.L_2124:
        /*0048*/ 	.word	0x00001020


	//   ....[1]....
        /*004c*/ 	.word	0x00002b70


	//   ....[2]....
        /*0050*/ 	.word	0x00002bc0


	//----- nvinfo : EIATTR_MAX_THREADS
	.align		4
.L_2125:
        /*0054*/ 	.byte	0x04, 0x05
        /*0056*/ 	.short	(.L_2127 - .L_2126)
.L_2126:
        /*0058*/ 	.word	0x00000080
        /*005c*/ 	.word	0x00000001
        /*0060*/ 	.word	0x00000001


	//----- nvinfo : EIATTR_CRS_STACK_SIZE
	.align		4
.L_2127:
        /*0064*/ 	.byte	0x04, 0x1e
        /*0066*/ 	.short	(.L_2129 - .L_2128)
.L_2128:
        /*0068*/ 	.word	0x00000000


	//----- nvinfo : EIATTR_CBANK_PARAM_SIZE
	.align		4
.L_2129:
        /*006c*/ 	.byte	0x03, 0x19
        /*006e*/ 	.short	0x0018


	//----- nvinfo : EIATTR_PARAM_CBANK
	.align		4
        /*0070*/ 	.byte	0x04, 0x0a
        /*0072*/ 	.short	(.L_2131 - .L_2130)
	.align		4
.L_2130:
        /*0074*/ 	.word	index@(.nv.constant0._ZN2at6native29vectorized_elementwise_kernelILi2EZZZNS0_18GeluCUDAKernelImplERNS_18TensorIteratorBaseENS0_8GeluTypeEENKUlvE0_clEvENKUlvE1_clEvEUlN3c104HalfEE_St5arrayIPcLm2EEEEviT0_T1_)
        /*0078*/ 	.short	0x0210
        /*007a*/ 	.short	0x0018


	//----- nvinfo : EIATTR_SW_WAR
	.align		4
.L_2131:
        /*007c*/ 	.byte	0x04, 0x36
        /*007e*/ 	.short	(.L_2133 - .L_2132)
.L_2132:
        /*0080*/ 	.word	0x00000008
.L_2133:


//--------------------- .nv.info._ZN2at6native29vectorized_elementwise_kernelILi4EZZZNS0_18GeluCUDAKernelImplERNS_18TensorIteratorBaseENS0_8GeluTypeEENKUlvE0_clEvENKUlvE1_clEvEUlN3c104HalfEE_St5arrayIPcLm2EEEEviT0_T1_ --------------------------
	.section	.nv.info._ZN2at6native29vectorized_elementwise_kernelILi4EZZZNS0_18GeluCUDAKernelImplERNS_18TensorIteratorBaseENS0_8GeluTypeEENKUlvE0_clEvENKUlvE1_clEvEUlN3c104HalfEE_St5arrayIPcLm2EEEEviT0_T1_,"",@"SHT_CUDA_INFO"
	.sectionflags	@""
	.align	4


	//----- nvinfo : EIATTR_CUDA_API_VERSION
	.align		4
        /*0000*/ 	.byte	0x04, 0x37
        /*0002*/ 	.short	(.L_2135 - .L_2134)
.L_2134:
        /*0004*/ 	.word	0x00000082


	//----- nvinfo : EIATTR_KPARAM_INFO
	.align		4
.L_2135:
        /*0008*/ 	.byte	0x04, 0x17
        /*000a*/ 	.short	(.L_2137 - .L_2136)
.L_2136:
        /*000c*/ 	.word	0x00000000
        /*0010*/ 	.short	0x0002
        /*0012*/ 	.short	0x0008
        /*0014*/ 	.byte	0x00, 0xf0, 0x41, 0x00


	//----- nvinfo : EIATTR_KPARAM_INFO
	.align		4
.L_2137:
        /*0018*/ 	.byte	0x04, 0x17
        /*001a*/ 	.short	(.L_2139 - .L_2138)
.L_2138:
        /*001c*/ 	.word	0x00000000
        /*0020*/ 	.short	0x0001
        /*0022*/ 	.short	0x0004
        /*0024*/ 	.byte	0x00, 0xf0, 0x05, 0x00


	//----- nvinfo : EIATTR_KPARAM_INFO
	.align		4
.L_2139:
        /*0028*/ 	.byte	0x04, 0x17
        /*002a*/ 	.short	(.L_2141 - .L_2140)
.L_2140:
        /*002c*/ 	.word	0x00000000
        /*0030*/ 	.short	0x0000
        /*0032*/ 	.short	0x0000
        /*0034*/ 	.byte	0x00, 0xf0, 0x11, 0x00


	//----- nvinfo : EIATTR_SPARSE_MMA_MASK
	.align		4
.L_2141:
        /*0038*/ 	.byte	0x03, 0x50
        /*003a*/ 	.short	0x0000


	//----- nvinfo : EIATTR_MAXREG_COUNT
	.align		4
        /*003c*/ 	.byte	0x03, 0x1b
        /*003e*/ 	.short	0x00ff


	//----- nvinfo : EIATTR_MERCURY_ISA_VERSION
	.align		4
        /*0040*/ 	.byte	0x03, 0x5f
        /*0042*/ 	.short	0x0101


	//----- nvinfo : EIATTR_EXIT_INSTR_OFFSETS
	.align		4
        /*0044*/ 	.byte	0x04, 0x1c
        /*0046*/ 	.short	(.L_2143 - .L_2142)


	//   ....[0]....
.L_2142:
        /*0048*/ 	.word	0x00000fe0


	//   ....[1]....
        /*004c*/ 	.word	0x00002b30


	//   ....[2]....
        /*0050*/ 	.word	0x00002b80


	//----- nvinfo : EIATTR_MAX_THREADS
	.align		4
.L_2143:
        /*0054*/ 	.byte	0x04, 0x05
        /*0056*/ 	.short	(.L_2145 - .L_2144)
.L_2144:
        /*0058*/ 	.word	0x00000080
        /*005c*/ 	.word	0x00000001
        /*0060*/ 	.word	0x00000001


	//----- nvinfo : EIATTR_CRS_STACK_SIZE
	.align		4
.L_2145:
        /*0064*/ 	.byte	0x04, 0x1e
        /*0066*/ 	.short	(.L_2147 - .L_2146)
.L_2146:
        /*0068*/ 	.word	0x00000000


	//----- nvinfo : EIATTR_CBANK_PARAM_SIZE
	.align		4
.L_2147:
        /*006c*/ 	.byte	0x03, 0x19
        /*006e*/ 	.short	0x0018


	//----- nvinfo : EIATTR_PARAM_CBANK
	.align		4
        /*0070*/ 	.byte	0x04, 0x0a
        /*0072*/ 	.short	(.L_2149 - .L_2148)
	.align		4
.L_2148:
        /*0074*/ 	.word	index@(.nv.constant0._ZN2at6native29vectorized_elementwise_kernelILi4EZZZNS0_18GeluCUDAKernelImplERNS_18TensorIteratorBaseENS0_8GeluTypeEENKUlvE0_clEvENKUlvE1_clEvEUlN3c104HalfEE_St5arrayIPcLm2EEEEviT0_T1_)
        /*0078*/ 	.short	0x0210
        /*007a*/ 	.short	0x0018


	//----- nvinfo : EIATTR_SW_WAR
	.align		4
.L_2149:
        /*007c*/ 	.byte	0x04, 0x36
        /*007e*/ 	.short	(.L_2151 - .L_2150)
.L_2150:
        /*0080*/ 	.word	0x00000008
.L_2151:


//--------------------- .nv.info._ZN2at6native29vectorized_elementwise_kernelILi8EZZZNS0_18GeluCUDAKernelImplERNS_18TensorIteratorBaseENS0_8GeluTypeEENKUlvE0_clEvENKUlvE1_clEvEUlN3c104HalfEE_St5arrayIPcLm2EEEEviT0_T1_ --------------------------
	.section	.nv.info._ZN2at6native29vectorized_elementwise_kernelILi8EZZZNS0_18GeluCUDAKernelImplERNS_18TensorIteratorBaseENS0_8GeluTypeEENKUlvE0_clEvENKUlvE1_clEvEUlN3c104HalfEE_St5arrayIPcLm2EEEEviT0_T1_,"",@"SHT_CUDA_INFO"
	.sectionflags	@""
	.align	4


	//----- nvinfo : EIATTR_CUDA_API_VERSION
	.align		4
        /*0000*/ 	.byte	0x04, 0x37
        /*0002*/ 	.short	(.L_2153 - .L_2152)
.L_2152:
        /*0004*/ 	.word	0x00000082


	//----- nvinfo : EIATTR_KPARAM_INFO
	.align		4
.L_2153:
        /*0008*/ 	.byte	0x04, 0x17
        /*000a*/ 	.short	(.L_2155 - .L_2154)
.L_2154:
        /*000c*/ 	.word	0x00000000
        /*0010*/ 	.short	0x0002
        /*0012*/ 	.short	0x0008
        /*0014*/ 	.byte	0x00, 0xf0, 0x41, 0x00


	//----- nvinfo : EIATTR_KPARAM_INFO
	.align		4
.L_2155:
        /*0018*/ 	.byte	0x04, 0x17
        /*001a*/ 	.short	(.L_2157 - .L_2156)
.L_2156:
        /*001c*/ 	.word	0x00000000
        /*0020*/ 	.short	0x0001
        /*0022*/ 	.short	0x0004
        /*0024*/ 	.byte	0x00, 0xf0, 0x05, 0x00


	//----- nvinfo : EIATTR_KPARAM_INFO
	.align		4
.L_2157:
        /*0028*/ 	.byte	0x04, 0x17
        /*002a*/ 	.short	(.L_2159 - .L_2158)
.L_2158:
        /*002c*/ 	.word	0x00000000
        /*0030*/ 	.short	0x0000
        /*0032*/ 	.short	0x0000
        /*0034*/ 	.byte	0x00, 0xf0, 0x11, 0x00


	//----- nvinfo : EIATTR_SPARSE_MMA_MASK
	.align		4
.L_2159:
        /*0038*/ 	.byte	0x03, 0x50
        /*003a*/ 	.short	0x0000


	//----- nvinfo : EIATTR_MAXREG_COUNT
	.align		4
        /*003c*/ 	.byte	0x03, 0x1b
        /*003e*/ 	.short	0x00ff


	//----- nvinfo : EIATTR_MERCURY_ISA_VERSION
	.align		4
        /*0040*/ 	.byte	0x03, 0x5f
        /*0042*/ 	.short	0x0101


	//----- nvinfo : EIATTR_EXIT_INSTR_OFFSETS
	.align		4
        /*0044*/ 	.byte	0x04, 0x1c
        /*0046*/ 	.short	(.L_2161 - .L_2160)


	//   ....[0]....
.L_2160:
        /*0048*/ 	.word	0x00000fc0


	//   ....[1]....
        /*004c*/ 	.word	0x00002b10


	//   ....[2]....
        /*0050*/ 	.word	0x00002b60


	//----- nvinfo : EIATTR_MAX_THREADS
	.align		4
.L_2161:
        /*0054*/ 	.byte	0x04, 0x05
        /*0056*/ 	.short	(.L_2163 - .L_2162)
.L_2162:
        /*0058*/ 	.word	0x00000080
        /*005c*/ 	.word	0x00000001
        /*0060*/ 	.word	0x00000001


	//----- nvinfo : EIATTR_CRS_STACK_SIZE
	.align		4
.L_2163:
        /*0064*/ 	.byte	0x04, 0x1e
        /*0066*/ 	.short	(.L_2165 - .L_2164)
.L_2164:
        /*0068*/ 	.word	0x00000000


	//----- nvinfo : EIATTR_CBANK_PARAM_SIZE
	.align		4
.L_2165:
        /*006c*/ 	.byte	0x03, 0x19
        /*006e*/ 	.short	0x0018


	//----- nvinfo : EIATTR_PARAM_CBANK
	.align		4
        /*0070*/ 	.byte	0x04, 0x0a
        /*0072*/ 	.short	(.L_2167 - .L_2166)
	.align		4
.L_2166:
        /*0074*/ 	.word	index@(.nv.constant0._ZN2at6native29vectorized_elementwise_kernelILi8EZZZNS0_18GeluCUDAKernelImplERNS_18TensorIteratorBaseENS0_8GeluTypeEENKUlvE0_clEvENKUlvE1_clEvEUlN3c104HalfEE_St5arrayIPcLm2EEEEviT0_T1_)
        /*0078*/ 	.short	0x0210
        /*007a*/ 	.short	0x0018


	//----- nvinfo : EIATTR_SW_WAR
	.align		4
.L_2167:
        /*007c*/ 	.byte	0x04, 0x36
        /*007e*/ 	.short	(.L_2169 - .L_2168)
.L_2168:
        /*0080*/ 	.word	0x00000008
.L_2169:


//--------------------- .nv.info._ZN2at6native18elementwise_kernelILi128ELi4EZNS0_15gpu_kernel_implIZZZNS0_18GeluCUDAKernelImplERNS_18TensorIteratorBaseENS0_8GeluTypeEENKUlvE0_clEvENKUlvE0_clEvEUlfE_EEvS4_RKT_EUliE_EEviT1_ --------------------------
	.section	.nv.info._ZN2at6native18elementwise_kernelILi128ELi4EZNS0_15gpu_kernel_implIZZZNS0_18GeluCUDAKernelImplERNS_18TensorIteratorBaseENS0_8GeluTypeEENKUlvE0_clEvENKUlvE0_clEvEUlfE_EEvS4_RKT_EUliE_EEviT1_,"",@"SHT_CUDA_INFO"
	.sectionflags	@""
	.align	4


	//----- nvinfo : EIATTR_CUDA_API_VERSION
	.align		4
        /*0000*/ 	.byte	0x04, 0x37
        /*0002*/ 	.short	(.L_2171 - .L_2170)
.L_2170:
        /*0004*/ 	.word	0x00000082


	//----- nvinfo : EIATTR_KPARAM_INFO
	.align		4
.L_2171:
        /*0008*/ 	.byte	0x04, 0x17
        /*000a*/ 	.short	(.L_2173 - .L_2172)
.L_2172:
        /*000c*/ 	.word	0x00000000
        /*0010*/ 	.short	0x0001
        /*0012*/ 	.short	0x0008
        /*0014*/ 	.byte	0x00, 0xf0, 0x61, 0x08


	//----- nvinfo : EIATTR_KPARAM_INFO
	.align		4
.L_2173:
        /*0018*/ 	.byte	0x04, 0x17
        /*001a*/ 	.short	(.L_2175 - .L_2174)
.L_2174:
        /*001c*/ 	.word	0x00000000
        /*0020*/ 	.short	0x0000
        /*0022*/ 	.short	0x0000
        /*0024*/ 	.byte	0x00, 0xf0, 0x11, 0x00


	//----- nvinfo : EIATTR_SPARSE_MMA_MASK
	.align		4
.L_2175:
        /*0028*/ 	.byte	0x03, 0x50
        /*002a*/ 	.short	0x0000


	//----- nvinfo : EIATTR_MAXREG_COUNT
	.align		4
        /*002c*/ 	.byte	0x03, 0x1b
        /*002e*/ 	.short	0x0080


	//----- nvinfo : EIATTR_EXTERNS
	.align		4
        /*0030*/ 	.byte	0x04, 0x0f
        /*0032*/ 	.short	(.L_2177 - .L_2176)


	//   ....[0]....
	.align		4
.L_2176:
        /*0034*/ 	.word	index@(__assertfail)


	//----- nvinfo : EIATTR_MERCURY_ISA_VERSION
	.align		4
.L_2177:
        /*0038*/ 	.byte	0x03, 0x5f
        /*003a*/ 	.short	0x0101


	//----- nvinfo : EIATTR_SYSCALL_OFFSETS
	.align		4
        /*003c*/ 	.byte	0x04, 0x46
        /*003e*/ 	.short	(.L_2179 - .L_2178)


	//   ....[0]....
.L_2178:
        /*0040*/ 	.word	0x00002160


	//   ....[1]....
        /*0044*/ 	.word	0x000031d0


	//   ....[2]....
        /*0048*/ 	.word	0x00005360


	//   ....[3]....
        /*004c*/ 	.word	0x000063d0


	//   ....[4]....
        /*0050*/ 	.word	0x00008550


	//   ....[5]....
        /*0054*/ 	.word	0x000095c0


	//   ....[6]....
        /*0058*/ 	.word	0x0000b730


	//   ....[7]....
        /*005c*/ 	.word	0x0000c7a0


	//----- nvinfo : EIATTR_EXIT_INSTR_OFFSETS
	.align		4
.L_2179:
        /*0060*/ 	.byte	0x04, 0x1c
        /*0062*/ 	.short	(.L_2181 - .L_2180)


	//   ....[0]....
.L_2180:
        /*0064*/ 	.word	0x00009670


	//   ....[1]....
        /*0068*/ 	.word	0x0000bac0


	//   ....[2]....
        /*006c*/ 	.word	0x0000bb00


	//   ....[3]....
        /*0070*/ 	.word	0x0000bb90


	//   ....[4]....
        /*0074*/ 	.word	0x0000bbc0


	//   ....[5]....
        /*0078*/ 	.word	0x0000bbf0


	//   ....[6]....
        /*007c*/ 	.word	0x0000bc70


	//   ....[7]....
        /*0080*/ 	.word	0x0000bca0


	//   ....[8]....
        /*0084*/ 	.word	0x0000bd30


	//   ....[9]....
        /*0088*/ 	.word	0x0000bd70


	//   ....[10]....
        /*008c*/ 	.word	0x0000bdb0


	//   ....[11]....
        /*0090*/ 	.word	0x0000be70


	//   ....[12]....
        /*0094*/ 	.word	0x0000bec0


	//   ....[13]....
        /*0098*/ 	.word	0x0000c040


	//   ....[14]....
        /*009c*/ 	.word	0x0000c190


	//   ....[15]....
        /*00a0*/ 	.word	0x0000c1c0


	//   ....[16]....
        /*00a4*/ 	.word	0x0000c270


	//   ....[17]....
        /*00a8*/ 	.word	0x0000c3e0


	//   ....[18]....
        /*00ac*/ 	.word	0x0000c550


	//   ....[19]....
        /*00b0*/ 	.word	0x0000c6a0


	//   ....[20]....
        /*00b4*/ 	.word	0x0000c7b0


	//   ....[21]....
        /*00b8*/ 	.word	0x0000c7e0


	//   ....[22]....
        /*00bc*/ 	.word	0x0000c810


	//----- nvinfo : EIATTR_MAX_THREADS
	.align		4
.L_2181:
        /*00c0*/ 	.byte	0x04, 0x05
        /*00c2*/ 	.short	(.L_2183 - .L_2182)
.L_2182:
        /*00c4*/ 	.word	0x00000080
        /*00c8*/ 	.word	0x00000001
        /*00cc*/ 	.word	0x00000001


	//----- nvinfo : EIATTR_CRS_STACK_SIZE
	.align		4
.L_2183:
        /*00d0*/ 	.byte	0x04, 0x1e
        /*00d2*/ 	.short	(.L_2185 - .L_2184)
.L_2184:
        /*00d4*/ 	.word	0x00000000


	//----- nvinfo : EIATTR_CBANK_PARAM_SIZE
	.align		4
.L_2185:
        /*00d8*/ 	.byte	0x03, 0x19
        /*00da*/ 	.short	0x0220


	//----- nvinfo : EIATTR_PARAM_CBANK
	.align		4
        /*00dc*/ 	.byte	0x04, 0x0a
        /*00de*/ 	.short	(.L_2187 - .L_2186)
	.align		4
.L_2186:
        /*00e0*/ 	.word	index@(.nv.constant0._ZN2at6native18elementwise_kernelILi128ELi4EZNS0_15gpu_kernel_implIZZZNS0_18GeluCUDAKernelImplERNS_18TensorIteratorBaseENS0_8GeluTypeEENKUlvE0_clEvENKUlvE0_clEvEUlfE_EEvS4_RKT_EUliE_EEviT1_)
        /*00e4*/ 	.short	0x0210
        /*00e6*/ 	.short	0x0220


	//----- nvinfo : EIATTR_SW_WAR
	.align		4
.L_2187:
        /*00e8*/ 	.byte	0x04, 0x36
        /*00ea*/ 	.short	(.L_2189 - .L_2188)
.L_2188:
        /*00ec*/ 	.word	0x00000008
.L_2189:


//--------------------- .nv.info._ZN2at6native27unrolled_elementwise_kernelIZZZNS0_18GeluCUDAKernelImplERNS_18TensorIteratorBaseENS0_8GeluTypeEENKUlvE0_clEvENKUlvE0_clEvEUlfE_St5arrayIPcLm2EELi4E23TrivialOffsetCalculatorILi1EjESC_NS0_6memory12LoadWithCastILi1EEENSD_13StoreWithCastILi1EEEEEviT_T0_T2_T3_T4_T5_ --------------------------
	.section	.nv.info._ZN2at6native27unrolled_elementwise_kernelIZZZNS0_18GeluCUDAKernelImplERNS_18TensorIteratorBaseENS0_8GeluTypeEENKUlvE0_clEvENKUlvE0_clEvEUlfE_St5arrayIPcLm2EELi4E23TrivialOffsetCalculatorILi1EjESC_NS0_6memory12LoadWithCastILi1EEENSD_13StoreWithCastILi1EEEEEviT_T0_T2_T3_T4_T5_,"",@"SHT_CUDA_INFO"
	.sectionflags	@""
	.align	4


	//----- nvinfo : EIATTR_CUDA_API_VERSION
	.align		4
        /*0000*/ 	.byte	0x04, 0x37
        /*0002*/ 	.short	(.L_2191 - .L_2190)
.L_2190:
        /*0004*/ 	.word	0x00000082


	//----- nvinfo : EIATTR_KPARAM_INFO
	.align		4
.L_2191:
        /*0008*/ 	.byte	0x04, 0x17
        /*000a*/ 	.short	(.L_2193 - .L_2192)
.L_2192:
        /*000c*/ 	.word	0x00000000
        /*0010*/ 	.short	0x0006
        /*0012*/ 	.short	0x0024
        /*0014*/ 	.byte	0x00, 0xf0, 0x21, 0x00


	//----- nvinfo : EIATTR_KPARAM_INFO
	.align		4
.L_2193:
        /*0018*/ 	.byte	0x04, 0x17
        /*001a*/ 	.short	(.L_2195 - .L_2194)
.L_2194:
        /*001c*/ 	.word	0x00000000
        /*0020*/ 	.short	0x0005
        /*0022*/ 	.short	0x001c
        /*0024*/ 	.byte	0x00, 0xf0, 0x21, 0x00


	//----- nvinfo : EIATTR_KPARAM_INFO
	.align		4
.L_2195:
        /*0028*/ 	.byte	0x04, 0x17
        /*002a*/ 	.short	(.L_2197 - .L_2196)
.L_2196:
        /*002c*/ 	.word	0x00000000
        /*0030*/ 	.short	0x0004
        /*0032*/ 	.short	0x0019
        /*0034*/ 	.byte	0x00, 0xf0, 0x05, 0x00


	//----- nvinfo : EIATTR_KPARAM_INFO
	.align		4
.L_2197:
        /*0038*/ 	.byte	0x04, 0x17
        /*003a*/ 	.short	(.L_2199 - .L_2198)
.L_2198:
        /*003c*/ 	.word	0x00000000
        /*0040*/ 	.short	0x0003
        /*0042*/ 	.short	0x0018
        /*0044*/ 	.byte	0x00, 0xf0, 0x05, 0x00


	//----- nvinfo : EIATTR_KPARAM_INFO
	.align		4
.L_2199:
        /*0048*/ 	.byte	0x04, 0x17
        /*004a*/ 	.short	(.L_2201 - .L_2200)
.L_2200:
        /*004c*/ 	.word	0x00000000
        /*0050*/ 	.short	0x0002
        /*0052*/ 	.short	0x0008
        /*0054*/ 	.byte	0x00, 0xf0, 0x41, 0x00


	//----- nvinfo : EIATTR_KPARAM_INFO
	.align		4
.L_2201:
        /*0058*/ 	.byte	0x04, 0x17
        /*005a*/ 	.short	(.L_2203 - .L_2202)
.L_2202:
        /*005c*/ 	.word	0x00000000
        /*0060*/ 	.short	0x0001
        /*0062*/ 	.short	0x0004
        /*0064*/ 	.byte	0x00, 0xf0, 0x05, 0x00


	//----- nvinfo : EIATTR_KPARAM_INFO
	.align		4
.L_2203:
        /*0068*/ 	.byte	0x04, 0x17
        /*006a*/ 	.short	(.L_2205 - .L_2204)
.L_2204:
        /*006c*/ 	.word	0x00000000
        /*0070*/ 	.short	0x0000
        /*0072*/ 	.short	0x0000
        /*0074*/ 	.byte	0x00, 0xf0, 0x11, 0x00


	//----- nvinfo : EIATTR_SPARSE_MMA_MASK
	.align		4
.L_2205:
        /*0078*/ 	.byte	0x03, 0x50
        /*007a*/ 	.short	0x0000


	//----- nvinfo : EIATTR_MAXREG_COUNT
	.align		4
        /*007c*/ 	.byte	0x03, 0x1b
        /*007e*/ 	.short	0x00ff


	//----- nvinfo : EIATTR_EXTERNS
	.align		4
        /*0080*/ 	.byte	0x04, 0x0f
        /*0082*/ 	.short	(.L_2207 - .L_2206)


	//   ....[0]....
	.align		4
.L_2206:
        /*0084*/ 	.word	index@(__assertfail)


	//----- nvinfo : EIATTR_MERCURY_ISA_VERSION
	.align		4
.L_2207:
        /*0088*/ 	.byte	0x03, 0x5f
        /*008a*/ 	.short	0x0101


	//----- nvinfo : EIATTR_SYSCALL_OFFSETS
	.align		4
        /*008c*/ 	.byte	0x04, 0x46
        /*008e*/ 	.short	(.L_2209 - .L_2208)


	//   ....[0]....
.L_2208:
        /*0090*/ 	.word	0x00000e80


	//   ....[1]....
        /*0094*/ 	.word	0x00001d30


	//   ....[2]....
        /*0098*/ 	.word	0x00002bf0


	//   ....[3]....
        /*009c*/ 	.word	0x00003a50


	//   ....[4]....
        /*00a0*/ 	.word	0x00005400


	//   ....[5]....
        /*00a4*/ 	.word	0x00006300


	//   ....[6]....
        /*00a8*/ 	.word	0x000071c0


	//   ....[7]....
        /*00ac*/ 	.word	0x00008080


	//----- nvinfo : EIATTR_EXIT_INSTR_OFFSETS
	.align		4
.L_2209:
        /*00b0*/ 	.byte	0x04, 0x1c
        /*00b2*/ 	.short	(.L_2211 - .L_2210)


	//   ....[0]....
.L_2210:
        /*00b4*/ 	.word	0x00007260


	//   ....[1]....
        /*00b8*/ 	.word	0x000073a0


	//   ....[2]....
        /*00bc*/ 	.word	0x000073e0


	//   ....[3]....
        /*00c0*/ 	.word	0x00007470


	//   ....[4]....
        /*00c4*/ 	.word	0x000074a0


	//   ....[5]....
        /*00c8*/ 	.word	0x000074d0


	//   ....[6]....
        /*00cc*/ 	.word	0x00007550


	//   ....[7]....
        /*00d0*/ 	.word	0x00007580


	//   ....[8]....
        /*00d4*/ 	.word	0x00007610


	//   ....[9]....
        /*00d8*/ 	.word	0x00007650


	//   ....[10]....
        /*00dc*/ 	.word	0x00007690


	//   ....[11]....
        /*00e0*/ 	.word	0x00007750


	//   ....[12]....
        /*00e4*/ 	.word	0x000077a0


	//   ....[13]....
        /*00e8*/ 	.word	0x00007920


	//   ....[14]....
        /*00ec*/ 	.word	0x00007a70


	//   ....[15]....
        /*00f0*/ 	.word	0x00007aa0


	//   ....[16]....
        /*00f4*/ 	.word	0x00007b50


	//   ....[17]....
        /*00f8*/ 	.word	0x00007cc0


	//   ....[18]....
        /*00fc*/ 	.word	0x00007e30


	//   ....[19]....
        /*0100*/ 	.word	0x00007f80


	//   ....[20]....
        /*0104*/ 	.word	0x00008090


	//   ....[21]....
        /*0108*/ 	.word	0x000080c0


	//   ....[22]....
        /*010c*/ 	.word	0x000080f0


	//----- nvinfo : EIATTR_MAX_THREADS
	.align		4
.L_2211:
        /*0110*/ 	.byte	0x04, 0x05
        /*0112*/ 	.short	(.L_2213 - .L_2212)
.L_2212:
        /*0114*/ 	.word	0x00000080
        /*0118*/ 	.word	0x00000001
        /*011c*/ 	.word	0x00000001


	//----- nvinfo : EIATTR_CRS_STACK_SIZE
	.align		4
.L_2213:
        /*0120*/ 	.byte	0x04, 0x1e
        /*0122*/ 	.short	(.L_2215 - .L_2214)
.L_2214:
        /*0124*/ 	.word	0x00000000


	//----- nvinfo : EIATTR_CBANK_PARAM_SIZE
	.align		4
.L_2215:
        /*0128*/ 	.byte	0x03, 0x19
        /*012a*/ 	.short	0x002c


	//----- nvinfo : EIATTR_PARAM_CBANK
	.align		4
        /*012c*/ 	.byte	0x04, 0x0a
        /*012e*/ 	.short	(.L_2217 - .L_2216)
	.align		4
.L_2216:
        /*0130*/ 	.word	index@(.nv.constant0._ZN2at6native27unrolled_elementwise_kernelIZZZNS0_18GeluCUDAKernelImplERNS_18TensorIteratorBaseENS0_8GeluTypeEENKUlvE0_clEvENKUlvE0_clEvEUlfE_St5arrayIPcLm2EELi4E23TrivialOffsetCalculatorILi1EjESC_NS0_6memory12LoadWithCastILi1EEENSD_13StoreWithCastILi1EEEEEviT_T0_T2_T3_T4_T5_)
        /*0134*/ 	.short	0x0210
        /*0136*/ 	.short	0x002c


	//----- nvinfo : EIATTR_SW_WAR
	.align		4
.L_2217:
        /*0138*/ 	.byte	0x04, 0x36
        /*013a*/ 	.short	(.L_2219 - .L_2218)
.L_2218:
        /*013c*/ 	.word	0x00000008
.L_2219:


//--------------------- .nv.info._ZN2at6native18elementwise_kernelILi128ELi2EZNS0_22gpu_kernel_impl_nocastIZZZNS0_18GeluCUDAKernelImplERNS_18TensorIteratorBaseENS0_8GeluTypeEENKUlvE0_clEvENKUlvE0_clEvEUlfE_EEvS4_RKT_EUliE_EEviT1_ --------------------------
	.section	.nv.info._ZN2at6native18elementwise_kernelILi128ELi2EZNS0_22gpu_kernel_impl_nocastIZZZNS0_18GeluCUDAKernelImplERNS_18TensorIteratorBaseENS0_8GeluTypeEENKUlvE0_clEvENKUlvE0_clEvEUlfE_EEvS4_RKT_EUliE_EEviT1_,"",@"SHT_CUDA_INFO"
	.sectionflags	@""
	.align	4


	//----- nvinfo : EIATTR_CUDA_API_VERSION
	.align		4
        /*0000*/ 	.byte	0x04, 0x37
        /*0002*/ 	.short	(.L_2221 - .L_2220)
.L_2220:
        /*0004*/ 	.word	0x00000082


	//----- nvinfo : EIATTR_KPARAM_INFO
	.align		4
.L_2221:
        /*0008*/ 	.byte	0x04, 0x17
        /*000a*/ 	.short	(.L_2223 - .L_2222)
.L_2222:
        /*000c*/ 	.word	0x00000000
        /*0010*/ 	.short	0x0001
        /*0012*/ 	.short	0x0008
        /*0014*/ 	.byte	0x00, 0xf0, 0x61, 0x08


	//----- nvinfo : EIATTR_KPARAM_INFO
	.align		4
.L_2223:
        /*0018*/ 	.byte	0x04, 0x17
        /*001a*/ 	.short	(.L_2225 - .L_2224)
.L_2224:
        /*001c*/ 	.word	0x00000000
        /*0020*/ 	.short	0x0000
        /*0022*/ 	.short	0x0000
        /*0024*/ 	.byte	0x00, 0xf0, 0x11, 0x00


	//----- nvinfo : EIATTR_SPARSE_MMA_MASK
	.align		4
.L_2225:
        /*0028*/ 	.byte	0x03, 0x50
        /*002a*/ 	.short	0x0000


	//----- nvinfo : EIATTR_MAXREG_COUNT
	.align		4
        /*002c*/ 	.byte	0x03, 0x1b
        /*002e*/ 	.short	0x0080


	//----- nvinfo : EIATTR_MERCURY_ISA_VERSION
	.align		4
        /*0030*/ 	.byte	0x03, 0x5f
        /*0032*/ 	.short	0x0101


	//----- nvinfo : EIATTR_EXIT_INSTR_OFFSETS
	.align		4
        /*0034*/ 	.byte	0x04, 0x1c
        /*0036*/ 	.short	(.L_2227 - .L_2226)


	//   ....[0]....
.L_2226:
        /*0038*/ 	.word	0x00001670


	//   ....[1]....
        /*003c*/ 	.word	0x00002c10


	//----- nvinfo : EIATTR_MAX_THREADS
	.align		4
.L_2227:
        /*0040*/ 	.byte	0x04, 0x05
        /*0042*/ 	.short	(.L_2229 - .L_2228)
.L_2228:
        /*0044*/ 	.word	0x00000080
        /*0048*/ 	.word	0x00000001
        /*004c*/ 	.word	0x00000001


	//----- nvinfo : EIATTR_CRS_STACK_SIZE
	.align		4
.L_2229:
        /*0050*/ 	.byte	0x04, 0x1e
        /*0052*/ 	.short	(.L_2231 - .L_2230)
.L_2230:
        /*0054*/ 	.word	0x00000000


	//----- nvinfo : EIATTR_CBANK_PARAM_SIZE
	.align		4
.L_2231:
        /*0058*/ 	.byte	0x03, 0x19
        /*005a*/ 	.short	0x0220


	//----- nvinfo : EIATTR_PARAM_CBANK
	.align		4
        /*005c*/ 	.byte	0x04, 0x0a
        /*005e*/ 	.short	(.L_2233 - .L_2232)
	.align		4
.L_2232:
        /*0060*/ 	.word	index@(.nv.constant0._ZN2at6native18elementwise_kernelILi128ELi2EZNS0_22gpu_kernel_impl_nocastIZZZNS0_18GeluCUDAKernelImplERNS_18TensorIteratorBaseENS0_8GeluTypeEENKUlvE0_clEvENKUlvE0_clEvEUlfE_EEvS4_RKT_EUliE_EEviT1_)
        /*0064*/ 	.short	0x0210
        /*0066*/ 	.short	0x0220


	//----- nvinfo : EIATTR_SW_WAR
	.align		4
.L_2233:
        /*0068*/ 	.byte	0x04, 0x36
        /*006a*/ 	.short	(.L_2235 - .L_2234)
.L_2234:
        /*006c*/ 	.word	0x00000008
.L_2235:


//--------------------- .nv.info._ZN2at6native27unrolled_elementwise_kernelIZZZNS0_18GeluCUDAKernelImplERNS_18TensorIteratorBaseENS0_8GeluTypeEENKUlvE0_clEvENKUlvE0_clEvEUlfE_St5arrayIPcLm2EELi4E23TrivialOffsetCalculatorILi1EjESC_NS0_6memory15LoadWithoutCastENSD_16StoreWithoutCastEEEviT_T0_T2_T3_T4_T5_ --------------------------
	.section	.nv.info._ZN2at6native27unrolled_elementwise_kernelIZZZNS0_18GeluCUDAKernelImplERNS_18TensorIteratorBaseENS0_8GeluTypeEENKUlvE0_clEvENKUlvE0_clEvEUlfE_St5arrayIPcLm2EELi4E23TrivialOffsetCalculatorILi1EjESC_NS0_6memory15LoadWithoutCastENSD_16StoreWithoutCastEEEviT_T0_T2_T3_T4_T5_,"",@"SHT_CUDA_INFO"
	.sectionflags	@""
	.align	4


	//----- nvinfo : EIATTR_CUDA_API_VERSION
	.align		4
        /*0000*/ 	.byte	0x04, 0x37
        /*0002*/ 	.short	(.L_2237 - .L_2236)
.L_2236:
        /*0004*/ 	.word	0x00000082


	//----- nvinfo : EIATTR_KPARAM_INFO
	.align		4
.L_2237:
        /*0008*/ 	.byte	0x04, 0x17
        /*000a*/ 	.short	(.L_2239 - .L_2238)
.L_2238:
        /*000c*/ 	.word	0x00000000
        /*0010*/ 	.short	0x0006
        /*0012*/ 	.short	0x001b
        /*0014*/ 	.byte	0x00, 0xf0, 0x05, 0x00


	//----- nvinfo : EIATTR_KPARAM_INFO
	.align		4
.L_2239:
        /*0018*/ 	.byte	0x04, 0x17
        /*001a*/ 	.short	(.L_2241 - .L_2240)
.L_2240:
        /*001c*/ 	.word	0x00000000
        /*0020*/ 	.short	0x0005
        /*0022*/ 	.short	0x001a
        /*0024*/ 	.byte	0x00, 0xf0, 0x05, 0x00


	//----- nvinfo : EIATTR_KPARAM_INFO
	.align		4
.L_2241:
        /*0028*/ 	.byte	0x04, 0x17
        /*002a*/ 	.short	(.L_2243 - .L_2242)
.L_2242:
        /*002c*/ 	.word	0x00000000
        /*0030*/ 	.short	0x0004
        /*0032*/ 	.short	0x0019
        /*0034*/ 	.byte	0x00, 0xf0, 0x05, 0x00


	//----- nvinfo : EIATTR_KPARAM_INFO
	.align		4
.L_2243:
        /*0038*/ 	.byte	0x04, 0x17
        /*003a*/ 	.short	(.L_2245 - .L_2244)
.L_2244:
        /*003c*/ 	.word	0x00000000
        /*0040*/ 	.short	0x0003
        /*0042*/ 	.short	0x0018
        /*0044*/ 	.byte	0x00, 0xf0, 0x05, 0x00


	//----- nvinfo : EIATTR_KPARAM_INFO
	.align		4
.L_2245:
        /*0048*/ 	.byte	0x04, 0x17
        /*004a*/ 	.short	(.L_2247 - .L_2246)
.L_2246:
        /*004c*/ 	.word	0x00000000
        /*0050*/ 	.short	0x0002
        /*0052*/ 	.short	0x0008
        /*0054*/ 	.byte	0x00, 0xf0, 0x41, 0x00


	//----- nvinfo : EIATTR_KPARAM_INFO
	.align		4
.L_2247:
        /*0058*/ 	.byte	0x04, 0x17
        /*005a*/ 	.short	(.L_2249 - .L_2248)
.L_2248:
        /*005c*/ 	.word	0x00000000
        /*0060*/ 	.short	0x0001
        /*0062*/ 	.short	0x0004
        /*0064*/ 	.byte	0x00, 0xf0, 0x05, 0x00


	//----- nvinfo : EIATTR_KPARAM_INFO
	.align		4
.L_2249:
        /*0068*/ 	.byte	0x04, 0x17
        /*006a*/ 	.short	(.L_2251 - .L_2250)
.L_2250:
        /*006c*/ 	.word	0x00000000
        /*0070*/ 	.short	0x0000
        /*0072*/ 	.short	0x0000
        /*0074*/ 	.byte	0x00, 0xf0, 0x11, 0x00


	//----- nvinfo : EIATTR_SPARSE_MMA_MASK
	.align		4
.L_2251:
        /*0078*/ 	.byte	0x03, 0x50
        /*007a*/ 	.short	0x0000


	//----- nvinfo : EIATTR_MAXREG_COUNT
	.align		4
        /*007c*/ 	.byte	0x03, 0x1b
        /*007e*/ 	.short	0x00ff


	//----- nvinfo : EIATTR_MERCURY_ISA_VERSION
	.align		4
        /*0080*/ 	.byte	0x03, 0x5f
        /*0082*/ 	.short	0x0101


	//----- nvinfo : EIATTR_EXIT_INSTR_OFFSETS
	.align		4
        /*0084*/ 	.byte	0x04, 0x1c
        /*0086*/ 	.short	(.L_2253 - .L_2252)


	//   ....[0]....
.L_2252:
        /*0088*/ 	.word	0x00000d70


	//   ....[1]....
        /*008c*/ 	.word	0x00000dc0


	//----- nvinfo : EIATTR_MAX_THREADS
	.align		4
.L_2253:
        /*0090*/ 	.byte	0x04, 0x05
        /*0092*/ 	.short	(.L_2255 - .L_2254)
.L_2254:
        /*0094*/ 	.word	0x00000080
        /*0098*/ 	.word	0x00000001
        /*009c*/ 	.word	0x00000001


	//----- nvinfo : EIATTR_CRS_STACK_SIZE
	.align		4
.L_2255:
        /*00a0*/ 	.byte	0x04, 0x1e
        /*00a2*/ 	.short	(.L_2257 - .L_2256)
.L_2256:
        /*00a4*/ 	.word	0x00000000


	//----- nvinfo : EIATTR_CBANK_PARAM_SIZE
	.align		4
.L_2257:
        /*00a8*/ 	.byte	0x03, 0x19
        /*00aa*/ 	.short	0x001c


	//----- nvinfo : EIATTR_PARAM_CBANK
	.align		4
        /*00ac*/ 	.byte	0x04, 0x0a
        /*00ae*/ 	.short	(.L_2259 - .L_2258)
	.align		4
.L_2258:
        /*00b0*/ 	.word	index@(.nv.constant0._ZN2at6native27unrolled_elementwise_kernelIZZZNS0_18GeluCUDAKernelImplERNS_18TensorIteratorBaseENS0_8GeluTypeEENKUlvE0_clEvENKUlvE0_clEvEUlfE_St5arrayIPcLm2EELi4E23TrivialOffsetCalculatorILi1EjESC_NS0_6memory15LoadWithoutCastENSD_16StoreWithoutCastEEEviT_T0_T2_T3_T4_T5_)
        /*00b4*/ 	.short	0x0210
        /*00b6*/ 	.short	0x001c


	//----- nvinfo : EIATTR_SW_WAR
	.align		4
.L_2259:
        /*00b8*/ 	.byte	0x04, 0x36
        /*00ba*/ 	.short	(.L_2261 - .L_2260)
.L_2260:
        /*00bc*/ 	.word	0x00000008
.L_2261:


//--------------------- .nv.info._ZN2at6native29vectorized_elementwise_kernelILi2EZZZNS0_18GeluCUDAKernelImplERNS_18TensorIteratorBaseENS0_8GeluTypeEENKUlvE0_clEvENKUlvE0_clEvEUlfE_St5arrayIPcLm2EEEEviT0_T1_ --------------------------
	.section	.nv.info._ZN2at6native29vectorized_elementwise_kernelILi2EZZZNS0_18GeluCUDAKernelImplERNS_18TensorIteratorBaseENS0_8GeluTypeEENKUlvE0_clEvENKUlvE0_clEvEUlfE_St5arrayIPcLm2EEEEviT0_T1_,"",@"SHT_CUDA_INFO"
	.sectionflags	@""
	.align	4


	//----- nvinfo : EIATTR_CUDA_API_VERSION
	.align		4
        /*0000*/ 	.byte	0x04, 0x37
        /*0002*/ 	.short	(.L_2263 - .L_2262)
.L_2262:
        /*0004*/ 	.word	0x00000082


	//----- nvinfo : EIATTR_KPARAM_INFO
	.align		4
.L_2263:
        /*0008*/ 	.byte	0x04, 0x17
        /*000a*/ 	.short	(.L_2265 - .L_2264)
.L_2264:
        /*000c*/ 	.word	0x00000000
        /*0010*/ 	.short	0x0002
        /*0012*/ 	.short	0x0008
        /*0014*/ 	.byte	0x00, 0xf0, 0x41, 0x00


	//----- nvinfo : EIATTR_KPARAM_INFO
	.align		4
.L_2265:
        /*0018*/ 	.byte	0x04, 0x17
        /*001a*/ 	.short	(.L_2267 - .L_2266)
.L_2266:
        /*001c*/ 	.word	0x00000000
        /*0020*/ 	.short	0x0001
        /*0022*/ 	.short	0x0004
        /*0024*/ 	.byte	0x00, 0xf0, 0x05, 0x00


	//----- nvinfo : EIATTR_KPARAM_INFO
	.align		4
.L_2267:
        /*0028*/ 	.byte	0x04, 0x17
        /*002a*/ 	.short	(.L_2269 - .L_2268)
.L_2268:
        /*002c*/ 	.word	0x00000000
        /*0030*/ 	.short	0x0000
        /*0032*/ 	.short	0x0000
        /*0034*/ 	.byte	0x00, 0xf0, 0x11, 0x00


	//----- nvinfo : EIATTR_SPARSE_MMA_MASK
	.align		4
.L_2269:
        /*0038*/ 	.byte	0x03, 0x50
        /*003a*/ 	.short	0x0000


	//----- nvinfo : EIATTR_MAXREG_COUNT
	.align		4
        /*003c*/ 	.byte	0x03, 0x1b
        /*003e*/ 	.short	0x00ff


	//----- nvinfo : EIATTR_MERCURY_ISA_VERSION
	.align		4
        /*0040*/ 	.byte	0x03, 0x5f
        /*0042*/ 	.short	0x0101


	//----- nvinfo : EIATTR_EXIT_INSTR_OFFSETS
	.align		4
        /*0044*/ 	.byte	0x04, 0x1c
        /*0046*/ 	.short	(.L_2271 - .L_2270)


	//   ....[0]....
.L_2270:
        /*0048*/ 	.word	0x00000f60


	//   ....[1]....
        /*004c*/ 	.word	0x00002990


	//   ....[2]....
        /*0050*/ 	.word	0x000029e0


	//----- nvinfo : EIATTR_MAX_THREADS
	.align		4
.L_2271:
        /*0054*/ 	.byte	0x04, 0x05
        /*0056*/ 	.short	(.L_2273 - .L_2272)
.L_2272:
        /*0058*/ 	.word	0x00000080
        /*005c*/ 	.word	0x00000001
        /*0060*/ 	.word	0x00000001


	//----- nvinfo : EIATTR_CRS_STACK_SIZE
	.align		4
.L_2273:
        /*0064*/ 	.byte	0x04, 0x1e
        /*0066*/ 	.short	(.L_2275 - .L_2274)
.L_2274:
        /*0068*/ 	.word	0x00000000


	//----- nvinfo : EIATTR_CBANK_PARAM_SIZE
	.align		4
.L_2275:
        /*006c*/ 	.byte	0x03, 0x19
        /*006e*/ 	.short	0x0018


	//----- nvinfo : EIATTR_PARAM_CBANK
	.align		4
        /*0070*/ 	.byte	0x04, 0x0a
        /*0072*/ 	.short	(.L_2277 - .L_2276)
	.align		4
.L_2276:
        /*0074*/ 	.word	index@(.nv.constant0._ZN2at6native29vectorized_elementwise_kernelILi2EZZZNS0_18GeluCUDAKernelImplERNS_18TensorIteratorBaseENS0_8GeluTypeEENKUlvE0_clEvENKUlvE0_clEvEUlfE_St5arrayIPcLm2EEEEviT0_T1_)
        /*0078*/ 	.short	0x0210
        /*007a*/ 	.short	0x0018


	//----- nvinfo : EIATTR_SW_WAR
	.align		4
.L_2277:
        /*007c*/ 	.byte	0x04, 0x36
        /*007e*/ 	.short	(.L_2279 - .L_2278)
.L_2278:
        /*0080*/ 	.word	0x00000008
.L_2279:


//--------------------- .nv.info._ZN2at6native29vectorized_elementwise_kernelILi4EZZZNS0_18GeluCUDAKernelImplERNS_18TensorIteratorBaseENS0_8GeluTypeEENKUlvE0_clEvENKUlvE0_clEvEUlfE_St5arrayIPcLm2EEEEviT0_T1_ --------------------------
	.section	.nv.info._ZN2at6native29vectorized_elementwise_kernelILi4EZZZNS0_18GeluCUDAKernelImplERNS_18TensorIteratorBaseENS0_8GeluTypeEENKUlvE0_clEvENKUlvE0_clEvEUlfE_St5arrayIPcLm2EEEEviT0_T1_,"",@"SHT_CUDA_INFO"
	.sectionflags	@""
	.align	4


	//----- nvinfo : EIATTR_CUDA_API_VERSION
	.align		4
        /*0000*/ 	.byte	0x04, 0x37
        /*0002*/ 	.short	(.L_2281 - .L_2280)
.L_2280:
        /*0004*/ 	.word	0x00000082


	//----- nvinfo : EIATTR_KPARAM_INFO
	.align		4
.L_2281:
        /*0008*/ 	.byte	0x04, 0x17
        /*000a*/ 	.short	(.L_2283 - .L_2282)
.L_2282:
        /*000c*/ 	.word	0x00000000
        /*0010*/ 	.short	0x0002
        /*0012*/ 	.short	0x0008
        /*0014*/ 	.byte	0x00, 0xf0, 0x41, 0x00


	//----- nvinfo : EIATTR_KPARAM_INFO
	.align		4
.L_2283:
        /*0018*/ 	.byte	0x04, 0x17
        /*001a*/ 	.short	(.L_2285 - .L_2284)
.L_2284:
        /*001c*/ 	.word	0x00000000
        /*0020*/ 	.short	0x0001
        /*0022*/ 	.short	0x0004
        /*0024*/ 	.byte	0x00, 0xf0, 0x05, 0x00


	//----- nvinfo : EIATTR_KPARAM_INFO
	.align		4
.L_2285:
        /*0028*/ 	.byte	0x04, 0x17
        /*002a*/ 	.short	(.L_2287 - .L_2286)
.L_2286:
        /*002c*/ 	.word	0x00000000
        /*0030*/ 	.short	0x0000
        /*0032*/ 	.short	0x0000
        /*0034*/ 	.byte	0x00, 0xf0, 0x11, 0x00


	//----- nvinfo : EIATTR_SPARSE_MMA_MASK
	.align		4
.L_2287:
        /*0038*/ 	.byte	0x03, 0x50
        /*003a*/ 	.short	0x0000


	//----- nvinfo : EIATTR_MAXREG_COUNT
	.align		4
        /*003c*/ 	.byte	0x03, 0x1b
        /*003e*/ 	.short	0x00ff


	//----- nvinfo : EIATTR_MERCURY_ISA_VERSION
	.align		4
        /*0040*/ 	.byte	0x03, 0x5f
        /*0042*/ 	.short	0x0101


	//----- nvinfo : EIATTR_EXIT_INSTR_OFFSETS
	.align		4
        /*0044*/ 	.byte	0x04, 0x1c
        /*0046*/ 	.short	(.L_2289 - .L_2288)


	//   ....[0]....
.L_2288:
        /*0048*/ 	.word	0x00000f20


	//   ....[1]....
        /*004c*/ 	.word	0x00002950


	//   ....[2]....
        /*0050*/ 	.word	0x000029a0


	//----- nvinfo : EIATTR_MAX_THREADS
	.align		4
.L_2289:
        /*0054*/ 	.byte	0x04, 0x05
        /*0056*/ 	.short	(.L_2291 - .L_2290)
.L_2290:
        /*0058*/ 	.word	0x00000080
        /*005c*/ 	.word	0x00000001
        /*0060*/ 	.word	0x00000001


	//----- nvinfo : EIATTR_CRS_STACK_SIZE
	.align		4
.L_2291:
        /*0064*/ 	.byte	0x04, 0x1e
        /*0066*/ 	.short	(.L_2293 - .L_2292)
.L_2292:
        /*0068*/ 	.word	0x00000000


	//----- nvinfo : EIATTR_CBANK_PARAM_SIZE
	.align		4
.L_2293:
        /*006c*/ 	.byte	0x03, 0x19
        /*006e*/ 	.short	0x0018


	//----- nvinfo : EIATTR_PARAM_CBANK
	.align		4
        /*0070*/ 	.byte	0x04, 0x0a
        /*0072*/ 	.short	(.L_2295 - .L_2294)
	.align		4
.L_2294:
        /*0074*/ 	.word	index@(.nv.constant0._ZN2at6native29vectorized_elementwise_kernelILi4EZZZNS0_18GeluCUDAKernelImplERNS_18TensorIteratorBaseENS0_8GeluTypeEENKUlvE0_clEvENKUlvE0_clEvEUlfE_St5arrayIPcLm2EEEEviT0_T1_)
        /*0078*/ 	.short	0x0210
        /*007a*/ 	.short	0x0018


	//----- nvinfo : EIATTR_SW_WAR
	.align		4
.L_2295:
        /*007c*/ 	.byte	0x04, 0x36
        /*007e*/ 	.short	(.L_2297 - .L_2296)
.L_2296:
        /*0080*/ 	.word	0x00000008
.L_2297:


//--------------------- .nv.info._ZN2at6native29vectorized_elementwise_kernelILi8EZZZNS0_18GeluCUDAKernelImplERNS_18TensorIteratorBaseENS0_8GeluTypeEENKUlvE0_clEvENKUlvE0_clEvEUlfE_St5arrayIPcLm2EEEEviT0_T1_ --------------------------
	.section	.nv.info._ZN2at6native29vectorized_elementwise_kernelILi8EZZZNS0_18GeluCUDAKernelImplERNS_18TensorIteratorBaseENS0_8GeluTypeEENKUlvE0_clEvENKUlvE0_clEvEUlfE_St5arrayIPcLm2EEEEviT0_T1_,"",@"SHT_CUDA_INFO"
	.sectionflags	@""
	.align	4


	//----- nvinfo : EIATTR_CUDA_API_VERSION
	.align		4
        /*0000*/ 	.byte	0x04, 0x37
        /*0002*/ 	.short	(.L_2299 - .L_2298)
.L_2298:
        /*0004*/ 	.word	0x00000082


	//----- nvinfo : EIATTR_KPARAM_INFO
	.align		4
.L_2299:
        /*0008*/ 	.byte	0x04, 0x17
        /*000a*/ 	.short	(.L_2301 - .L_2300)
.L_2300:
        /*000c*/ 	.word	0x00000000
        /*0010*/ 	.short	0x0002
        /*0012*/ 	.short	0x0008
        /*0014*/ 	.byte	0x00, 0xf0, 0x41, 0x00


	//----- nvinfo : EIATTR_KPARAM_INFO
	.align		4
.L_2301:
        /*0018*/ 	.byte	0x04, 0x17
        /*001a*/ 	.short	(.L_2303 - .L_2302)
.L_2302:
        /*001c*/ 	.word	0x00000000
        /*0020*/ 	.short	0x0001
        /*0022*/ 	.short	0x0004
        /*0024*/ 	.byte	0x00, 0xf0, 0x05, 0x00


	//----- nvinfo : EIATTR_KPARAM_INFO
	.align		4
.L_2303:
        /*0028*/ 	.byte	0x04, 0x17
        /*002a*/ 	.short	(.L_2305 - .L_2304)
.L_2304:
        /*002c*/ 	.word	0x00000000
        /*0030*/ 	.short	0x0000
        /*0032*/ 	.short	0x0000
        /*0034*/ 	.byte	0x00, 0xf0, 0x11, 0x00


	//----- nvinfo : EIATTR_SPARSE_MMA_MASK
	.align		4
.L_2305:
        /*0038*/ 	.byte	0x03, 0x50
        /*003a*/ 	.short	0x0000


	//----- nvinfo : EIATTR_MAXREG_COUNT
	.align		4
        /*003c*/ 	.byte	0x03, 0x1b
        /*003e*/ 	.short	0x00ff


	//----- nvinfo : EIATTR_MERCURY_ISA_VERSION
	.align		4
        /*0040*/ 	.byte	0x03, 0x5f
        /*0042*/ 	.short	0x0101


	//----- nvinfo : EIATTR_EXIT_INSTR_OFFSETS
	.align		4
        /*0044*/ 	.byte	0x04, 0x1c
        /*0046*/ 	.short	(.L_2307 - .L_2306)


	//   ....[0]....
.L_2306:
        /*0048*/ 	.word	0x00000f20


	//   ....[1]....
        /*004c*/ 	.word	0x00002950


	//   ....[2]....
        /*0050*/ 	.word	0x000029a0


	//----- nvinfo : EIATTR_MAX_THREADS
	.align		4
.L_2307:
        /*0054*/ 	.byte	0x04, 0x05
        /*0056*/ 	.short	(.L_2309 - .L_2308)
.L_2308:
        /*0058*/ 	.word	0x00000080
        /*005c*/ 	.word	0x00000001
        /*0060*/ 	.word	0x00000001


	//----- nvinfo : EIATTR_CRS_STACK_SIZE
	.align		4
.L_2309:
        /*0064*/ 	.byte	0x04, 0x1e
        /*0066*/ 	.short	(.L_2311 - .L_2310)
.L_2310:
        /*0068*/ 	.word	0x00000000


	//----- nvinfo : EIATTR_CBANK_PARAM_SIZE
	.align		4
.L_2311:
        /*006c*/ 	.byte	0x03, 0x19
        /*006e*/ 	.short	0x0018


	//----- nvinfo : EIATTR_PARAM_CBANK
	.align		4
        /*0070*/ 	.byte	0x04, 0x0a
        /*0072*/ 	.short	(.L_2313 - .L_2312)
	.align		4
.L_2312:
        /*0074*/ 	.word	index@(.nv.constant0._ZN2at6native29vectorized_elementwise_kernelILi8EZZZNS0_18GeluCUDAKernelImplERNS_18TensorIteratorBaseENS0_8GeluTypeEENKUlvE0_clEvENKUlvE0_clEvEUlfE_St5arrayIPcLm2EEEEviT0_T1_)
        /*0078*/ 	.short	0x0210
        /*007a*/ 	.short	0x0018


	//----- nvinfo : EIATTR_SW_WAR
	.align		4
.L_2313:
        /*007c*/ 	.byte	0x04, 0x36
        /*007e*/ 	.short	(.L_2315 - .L_2314)
.L_2314:
        /*0080*/ 	.word	0x00000008
.L_2315:


//--------------------- .nv.info._ZN2at6native18elementwise_kernelILi128ELi4EZNS0_15gpu_kernel_implIZZZNS0_18GeluCUDAKernelImplERNS_18TensorIteratorBaseENS0_8GeluTypeEENKUlvE0_clEvENKUlvE_clEvEUldE_EEvS4_RKT_EUliE_EEviT1_ --------------------------
	.section	.nv.info._ZN2at6native18elementwise_kernelILi128ELi4EZNS0_15gpu_kernel_implIZZZNS0_18GeluCUDAKernelImplERNS_18TensorIteratorBaseENS0_8GeluTypeEENKUlvE0_clEvENKUlvE_clEvEUldE_EEvS4_RKT_EUliE_EEviT1_,"",@"SHT_CUDA_INFO"
	.sectionflags	@""
	.align	4


	//----- nvinfo : EIATTR_CUDA_API_VERSION
	.align		4
        /*0000*/ 	.byte	0x04, 0x37
        /*0002*/ 	.short	(.L_2317 - .L_2316)
.L_2316:
        /*0004*/ 	.word	0x00000082


	//----- nvinfo : EIATTR_KPARAM_INFO
	.align		4
.L_2317:
        /*0008*/ 	.byte	0x04, 0x17
        /*000a*/ 	.short	(.L_2319 - .L_2318)
.L_2318:
        /*000c*/ 	.word	0x00000000
        /*0010*/ 	.short	0x0001
        /*0012*/ 	.short	0x0008
        /*0014*/ 	.byte	0x00, 0xf0, 0x61, 0x08


	//----- nvinfo : EIATTR_KPARAM_INFO
	.align		4
.L_2319:
        /*0018*/ 	.byte	0x04, 0x17
        /*001a*/ 	.short	(.L_2321 - .L_2320)
.L_2320:
        /*001c*/ 	.word	0x00000000
        /*0020*/ 	.short	0x0000
        /*0022*/ 	.short	0x0000
        /*0024*/ 	.byte	0x00, 0xf0, 0x11, 0x00


	//----- nvinfo : EIATTR_SPARSE_MMA_MASK
	.align		4
.L_2321:
        /*0028*/ 	.byte	0x03, 0x50
        /*002a*/ 	.short	0x0000


	//----- nvinfo : EIATTR_MAXREG_COUNT
	.align		4
        /*002c*/ 	.byte	0x03, 0x1b
        /*002e*/ 	.short	0x0080


	//----- nvinfo : EIATTR_EXTERNS
	.align		4
        /*0030*/ 	.byte	0x04, 0x0f
        /*0032*/ 	.short	(.L_2323 - .L_2322)


	//   ....[0]....
	.align		4
.L_2322:
        /*0034*/ 	.word	index@(__assertfail)


	//----- nvinfo : EIATTR_MERCURY_ISA_VERSION
	.align		4
.L_2323:
        /*0038*/ 	.byte	0x03, 0x5f
        /*003a*/ 	.short	0x0101


	//----- nvinfo : EIATTR_SYSCALL_OFFSETS
	.align		4
        /*003c*/ 	.byte	0x04, 0x46
        /*003e*/ 	.short	(.L_2325 - .L_2324)


	//   ....[0]....
.L_2324:
        /*0040*/ 	.word	0x00002260


	//   ....[1]....
        /*0044*/ 	.word	0x00003ab0


	//   ....[2]....
        /*0048*/ 	.word	0x00005d60


	//   ....[3]....
        /*004c*/ 	.word	0x000075b0


	//   ....[4]....
        /*0050*/ 	.word	0x00009830


	//   ....[5]....
        /*0054*/ 	.word	0x0000b080


	//   ....[6]....
        /*0058*/ 	.word	0x0000d2f0


	//   ....[7]....
        /*005c*/ 	.word	0x0000eb40


	//----- nvinfo : EIATTR_EXIT_INSTR_OFFSETS
	.align		4
.L_2325:
        /*0060*/ 	.byte	0x04, 0x1c
        /*0062*/ 	.short	(.L_2327 - .L_2326)


	//   ....[0]....
.L_2326:
        /*0064*/ 	.word	0x0000b130


	//   ....[1]....
        /*0068*/ 	.word	0x0000dcc0


	//   ....[2]....
        /*006c*/ 	.word	0x0000dd00


	//   ....[3]....
        /*0070*/ 	.word	0x0000dd90


	//   ....[4]....
        /*0074*/ 	.word	0x0000ddc0


	//   ....[5]....
        /*0078*/ 	.word	0x0000ddf0


	//   ....[6]....
        /*007c*/ 	.word	0x0000dea0


	//   ....[7]....
        /*0080*/ 	.word	0x0000df00


	//   ....[8]....
        /*0084*/ 	.word	0x0000dfc0


	//   ....[9]....
        /*0088*/ 	.word	0x0000e030


	//   ....[10]....
        /*008c*/ 	.word	0x0000e050


	//   ....[11]....
        /*0090*/ 	.word	0x0000e110


	//   ....[12]....
        /*0094*/ 	.word	0x0000e140


	//   ....[13]....
        /*0098*/ 	.word	0x0000e2f0


	//   ....[14]....
        /*009c*/ 	.word	0x0000e470


	//   ....[15]....
        /*00a0*/ 	.word	0x0000e4d0


	//   ....[16]....
        /*00a4*/ 	.word	0x0000e580


	//   ....[17]....
        /*00a8*/ 	.word	0x0000e720


	//   ....[18]....
        /*00ac*/ 	.word	0x0000e8c0


	//   ....[19]....
        /*00b0*/ 	.word	0x0000ea40


	//   ....[20]....
        /*00b4*/ 	.word	0x0000eb50


	//   ....[21]....
        /*00b8*/ 	.word	0x0000eb80


	//   ....[22]....
        /*00bc*/ 	.word	0x0000ebb0


	//----- nvinfo : EIATTR_MAX_THREADS
	.align		4
.L_2327:
        /*00c0*/ 	.byte	0x04, 0x05
        /*00c2*/ 	.short	(.L_2329 - .L_2328)
.L_2328:
        /*00c4*/ 	.word	0x00000080
        /*00c8*/ 	.word	0x00000001
        /*00cc*/ 	.word	0x00000001


	//----- nvinfo : EIATTR_CRS_STACK_SIZE
	.align		4
.L_2329:
        /*00d0*/ 	.byte	0x04, 0x1e
        /*00d2*/ 	.short	(.L_2331 - .L_2330)
.L_2330:
        /*00d4*/ 	.word	0x00000000


	//----- nvinfo : EIATTR_CBANK_PARAM_SIZE
	.align		4
.L_2331:
        /*00d8*/ 	.byte	0x03, 0x19
        /*00da*/ 	.short	0x0220


	//----- nvinfo : EIATTR_PARAM_CBANK
	.align		4
        /*00dc*/ 	.byte	0x04, 0x0a
        /*00de*/ 	.short	(.L_2333 - .L_2332)
	.align		4
.L_2332:
        /*00e0*/ 	.word	index@(.nv.constant0._ZN2at6native18elementwise_kernelILi128ELi4EZNS0_15gpu_kernel_implIZZZNS0_18GeluCUDAKernelImplERNS_18TensorIteratorBaseENS0_8GeluTypeEENKUlvE0_clEvENKUlvE_clEvEUldE_EEvS4_RKT_EUliE_EEviT1_)
        /*00e4*/ 	.short	0x0210
        /*00e6*/ 	.short	0x0220


	//----- nvinfo : EIATTR_SW_WAR
	.align		4
.L_2333:
        /*00e8*/ 	.byte	0x04, 0x36
        /*00ea*/ 	.short	(.L_2335 - .L_2334)
.L_2334:
        /*00ec*/ 	.word	0x00000008
.L_2335:


//--------------------- .nv.info._ZN2at6native27unrolled_elementwise_kernelIZZZNS0_18GeluCUDAKernelImplERNS_18TensorIteratorBaseENS0_8GeluTypeEENKUlvE0_clEvENKUlvE_clEvEUldE_St5arrayIPcLm2EELi4E23TrivialOffsetCalculatorILi1EjESC_NS0_6memory12LoadWithCastILi1EEENSD_13StoreWithCastILi1EEEEEviT_T0_T2_T3_T4_T5_ --------------------------
	.section	.nv.info._ZN2at6native27unrolled_elementwise_kernelIZZZNS0_18GeluCUDAKernelImplERNS_18TensorIteratorBaseENS0_8GeluTypeEENKUlvE0_clEvENKUlvE_clEvEUldE_St5arrayIPcLm2EELi4E23TrivialOffsetCalculatorILi1EjESC_NS0_6memory12LoadWithCastILi1EEENSD_13StoreWithCastILi1EEEEEviT_T0_T2_T3_T4_T5_,"",@"SHT_CUDA_INFO"
	.sectionflags	@""
	.align	4


	//----- nvinfo : EIATTR_CUDA_API_VERSION
	.align		4
        /*0000*/ 	.byte	0x04, 0x37
        /*0002*/ 	.short	(.L_2337 - .L_2336)
.L_2336:
        /*0004*/ 	.word	0x00000082


	//----- nvinfo : EIATTR_KPARAM_INFO
	.align		4
.L_2337:
        /*0008*/ 	.byte	0x04, 0x17
        /*000a*/ 	.short	(.L_2339 - .L_2338)
.L_2338:
        /*000c*/ 	.word	0x00000000
        /*0010*/ 	.short	0x0006
        /*0012*/ 	.short	0x0024
        /*0014*/ 	.byte	0x00, 0xf0, 0x21, 0x00


	//----- nvinfo : EIATTR_KPARAM_INFO
	.align		4
.L_2339:
        /*0018*/ 	.byte	0x04, 0x17
        /*001a*/ 	.short	(.L_2341 - .L_2340)
.L_2340:
        /*001c*/ 	.word	0x00000000
        /*0020*/ 	.short	0x0005
        /*0022*/ 	.short	0x001c
        /*0024*/ 	.byte	0x00, 0xf0, 0x21, 0x00


	//----- nvinfo : EIATTR_KPARAM_INFO
	.align		4
.L_2341:
        /*0028*/ 	.byte	0x04, 0x17
        /*002a*/ 	.short	(.L_2343 - .L_2342)
.L_2342:
        /*002c*/ 	.word	0x00000000
        /*0030*/ 	.short	0x0004
        /*0032*/ 	.short	0x0019
        /*0034*/ 	.byte	0x00, 0xf0, 0x05, 0x00


	//----- nvinfo : EIATTR_KPARAM_INFO
	.align		4
.L_2343:
        /*0038*/ 	.byte	0x04, 0x17
        /*003a*/ 	.short	(.L_2345 - .L_2344)
.L_2344:
        /*003c*/ 	.word	0x00000000
        /*0040*/ 	.short	0x0003
        /*0042*/ 	.short	0x0018
        /*0044*/ 	.byte	0x00, 0xf0, 0x05, 0x00


	//----- nvinfo : EIATTR_KPARAM_INFO
	.align		4
.L_2345:
        /*0048*/ 	.byte	0x04, 0x17
        /*004a*/ 	.short	(.L_2347 - .L_2346)
.L_2346:
        /*004c*/ 	.word	0x00000000
        /*0050*/ 	.short	0x0002
        /*0052*/ 	.short	0x0008
        /*0054*/ 	.byte	0x00, 0xf0, 0x41, 0x00


	//----- nvinfo : EIATTR_KPARAM_INFO
	.align		4
.L_2347:
        /*0058*/ 	.byte	0x04, 0x17
        /*005a*/ 	.short	(.L_2349 - .L_2348)
.L_2348:
        /*005c*/ 	.word	0x00000000
        /*0060*/ 	.short	0x0001
        /*0062*/ 	.short	0x0004
        /*0064*/ 	.byte	0x00, 0xf0, 0x05, 0x00


	//----- nvinfo : EIATTR_KPARAM_INFO
	.align		4
.L_2349:
        /*0068*/ 	.byte	0x04, 0x17
        /*006a*/ 	.short	(.L_2351 - .L_2350)
.L_2350:
        /*006c*/ 	.word	0x00000000
        /*0070*/ 	.short	0x0000
        /*0072*/ 	.short	0x0000
        /*0074*/ 	.byte	0x00, 0xf0, 0x11, 0x00


	//----- nvinfo : EIATTR_SPARSE_MMA_MASK
	.align		4
.L_2351:
        /*0078*/ 	.byte	0x03, 0x50
        /*007a*/ 	.short	0x0000


	//----- nvinfo : EIATTR_MAXREG_COUNT
	.align		4
        /*007c*/ 	.byte	0x03, 0x1b
        /*007e*/ 	.short	0x00ff


	//----- nvinfo : EIATTR_EXTERNS
	.align		4
        /*0080*/ 	.byte	0x04, 0x0f
        /*0082*/ 	.short	(.L_2353 - .L_2352)


	//   ....[0]....
	.align		4
.L_2352:
        /*0084*/ 	.word	index@(__assertfail)


	//----- nvinfo : EIATTR_MERCURY_ISA_VERSION
	.align		4
.L_2353:
        /*0088*/ 	.byte	0x03, 0x5f
        /*008a*/ 	.short	0x0101


	//----- nvinfo : EIATTR_SYSCALL_OFFSETS
	.align		4
        /*008c*/ 	.byte	0x04, 0x46
        /*008e*/ 	.short	(.L_2355 - .L_2354)


	//   ....[0]....
.L_2354:
        /*0090*/ 	.word	0x00000f80


	//   ....[1]....
        /*0094*/ 	.word	0x00001f20


	//   ....[2]....
        /*0098*/ 	.word	0x00002ed0


	//   ....[3]....
        /*009c*/ 	.word	0x00003e50


	//   ....[4]....
        /*00a0*/ 	.word	0x00007450


	//   ....[5]....
        /*00a4*/ 	.word	0x00008620


	//   ....[6]....
        /*00a8*/ 	.word	0x000097b0


	//   ....[7]....
        /*00ac*/ 	.word	0x0000a960


	//----- nvinfo : EIATTR_EXIT_INSTR_OFFSETS
	.align		4
.L_2355:
        /*00b0*/ 	.byte	0x04, 0x1c
        /*00b2*/ 	.short	(.L_2357 - .L_2356)


	//   ....[0]....
.L_2356:
        /*00b4*/ 	.word	0x00009850


	//   ....[1]....
        /*00b8*/ 	.word	0x000099a0


	//   ....[2]....
        /*00bc*/ 	.word	0x000099e0


	//   ....[3]....
        /*00c0*/ 	.word	0x00009a70


	//   ....[4]....
        /*00c4*/ 	.word	0x00009aa0


	//   ....[5]....
        /*00c8*/ 	.word	0x00009ad0


	//   ....[6]....
        /*00cc*/ 	.word	0x00009ba0


	//   ....[7]....
        /*00d0*/ 	.word	0x00009c20


	//   ....[8]....
        /*00d4*/ 	.word	0x00009d00


	//   ....[9]....
        /*00d8*/ 	.word	0x00009d90


	//   ....[10]....
        /*00dc*/ 	.word	0x00009db0


	//   ....[11]....
        /*00e0*/ 	.word	0x00009e70


	//   ....[12]....
        /*00e4*/ 	.word	0x00009ea0


	//   ....[13]....
        /*00e8*/ 	.word	0x0000a070


	//   ....[14]....
        /*00ec*/ 	.word	0x0000a210


	//   ....[15]....
        /*00f0*/ 	.word	0x0000a290


	//   ....[16]....
        /*00f4*/ 	.word	0x0000a340


	//   ....[17]....
        /*00f8*/ 	.word	0x0000a500


	//   ....[18]....
        /*00fc*/ 	.word	0x0000a6c0


	//   ....[19]....
        /*0100*/ 	.word	0x0000a860


	//   ....[20]....
        /*0104*/ 	.word	0x0000a970


	//   ....[21]....
        /*0108*/ 	.word	0x0000a9a0


	//   ....[22]....
        /*010c*/ 	.word	0x0000a9d0


	//----- nvinfo : EIATTR_MAX_THREADS
	.align		4
.L_2357:
        /*0110*/ 	.byte	0x04, 0x05
        /*0112*/ 	.short	(.L_2359 - .L_2358)
.L_2358:
        /*0114*/ 	.word	0x00000080
        /*0118*/ 	.word	0x00000001
        /*011c*/ 	.word	0x00000001


	//----- nvinfo : EIATTR_CRS_STACK_SIZE
	.align		4
.L_2359:
        /*0120*/ 	.byte	0x04, 0x1e
        /*0122*/ 	.short	(.L_2361 - .L_2360)
.L_2360:
        /*0124*/ 	.word	0x00000000


	//----- nvinfo : EIATTR_CBANK_PARAM_SIZE
	.align		4
.L_2361:
        /*0128*/ 	.byte	0x03, 0x19
        /*012a*/ 	.short	0x002c


	//----- nvinfo : EIATTR_PARAM_CBANK
	.align		4
        /*012c*/ 	.byte	0x04, 0x0a
        /*012e*/ 	.short	(.L_2363 - .L_2362)
	.align		4
.L_2362:
        /*0130*/ 	.word	index@(.nv.constant0._ZN2at6native27unrolled_elementwise_kernelIZZZNS0_18GeluCUDAKernelImplERNS_18TensorIteratorBaseENS0_8GeluTypeEENKUlvE0_clEvENKUlvE_clEvEUldE_St5arrayIPcLm2EELi4E23TrivialOffsetCalculatorILi1EjESC_NS0_6memory12LoadWithCastILi1EEENSD_13StoreWithCastILi1EEEEEviT_T0_T2_T3_T4_T5_)
        /*0134*/ 	.short	0x0210
        /*0136*/ 	.short	0x002c


	//----- nvinfo : EIATTR_SW_WAR
	.align		4
.L_2363:
        /*0138*/ 	.byte	0x04, 0x36
        /*013a*/ 	.short	(.L_2365 - .L_2364)
.L_2364:
        /*013c*/ 	.word	0x00000008
.L_2365:


//--------------------- .nv.info._ZN2at6native18elementwise_kernelILi128ELi2EZNS0_22gpu_kernel_impl_nocastIZZZNS0_18GeluCUDAKernelImplERNS_18TensorIteratorBaseENS0_8GeluTypeEENKUlvE0_clEvENKUlvE_clEvEUldE_EEvS4_RKT_EUliE_EEviT1_ --------------------------
	.section	.nv.info._ZN2at6native18elementwise_kernelILi128ELi2EZNS0_22gpu_kernel_impl_nocastIZZZNS0_18GeluCUDAKernelImplERNS_18TensorIteratorBaseENS0_8GeluTypeEENKUlvE0_clEvENKUlvE_clEvEUldE_EEvS4_RKT_EUliE_EEviT1_,"",@"SHT_CUDA_INFO"
	.sectionflags	@""
	.align	4


	//----- nvinfo : EIATTR_CUDA_API_VERSION
	.align		4
        /*0000*/ 	.byte	0x04, 0x37
        /*0002*/ 	.short	(.L_2367 - .L_2366)
.L_2366:
        /*0004*/ 	.word	0x00000082


	//----- nvinfo : EIATTR_KPARAM_INFO
	.align		4
.L_2367:
        /*0008*/ 	.byte	0x04, 0x17
        /*000a*/ 	.short	(.L_2369 - .L_2368)
.L_2368:
        /*000c*/ 	.word	0x00000000
        /*0010*/ 	.short	0x0001
        /*0012*/ 	.short	0x0008
        /*0014*/ 	.byte	0x00, 0xf0, 0x61, 0x08


	//----- nvinfo : EIATTR_KPARAM_INFO
	.align		4
.L_2369:
        /*0018*/ 	.byte	0x04, 0x17
        /*001a*/ 	.short	(.L_2371 - .L_2370)
.L_2370:
        /*001c*/ 	.word	0x00000000
        /*0020*/ 	.short	0x0000
        /*0022*/ 	.short	0x0000
        /*0024*/ 	.byte	0x00, 0xf0, 0x11, 0x00


	//----- nvinfo : EIATTR_SPARSE_MMA_MASK
	.align		4
.L_2371:
        /*0028*/ 	.byte	0x03, 0x50
        /*002a*/ 	.short	0x0000


	//----- nvinfo : EIATTR_MAXREG_COUNT
	.align		4
        /*002c*/ 	.byte	0x03, 0x1b
        /*002e*/ 	.short	0x0080


	//----- nvinfo : EIATTR_MERCURY_ISA_VERSION
	.align		4
        /*0030*/ 	.byte	0x03, 0x5f
        /*0032*/ 	.short	0x0101


	//----- nvinfo : EIATTR_EXIT_INSTR_OFFSETS
	.align		4
        /*0034*/ 	.byte	0x04, 0x1c
        /*0036*/ 	.short	(.L_2373 - .L_2372)


	//   ....[0]....
.L_2372:
        /*0038*/ 	.word	0x00001cc0


	//   ....[1]....
        /*003c*/ 	.word	0x000038b0


	//----- nvinfo : EIATTR_MAX_THREADS
	.align		4
.L_2373:
        /*0040*/ 	.byte	0x04, 0x05
        /*0042*/ 	.short	(.L_2375 - .L_2374)
.L_2374:
        /*0044*/ 	.word	0x00000080
        /*0048*/ 	.word	0x00000001
        /*004c*/ 	.word	0x00000001


	//----- nvinfo : EIATTR_CRS_STACK_SIZE
	.align		4
.L_2375:
        /*0050*/ 	.byte	0x04, 0x1e
        /*0052*/ 	.short	(.L_2377 - .L_2376)
.L_2376:
        /*0054*/ 	.word	0x00000000


	//----- nvinfo : EIATTR_CBANK_PARAM_SIZE
	.align		4
.L_2377:
        /*0058*/ 	.byte	0x03, 0x19
        /*005a*/ 	.short	0x0220


	//----- nvinfo : EIATTR_PARAM_CBANK
	.align		4
        /*005c*/ 	.byte	0x04, 0x0a
        /*005e*/ 	.short	(.L_2379 - .L_2378)
	.align		4
.L_2378:
        /*0060*/ 	.word	index@(.nv.constant0._ZN2at6native18elementwise_kernelILi128ELi2EZNS0_22gpu_kernel_impl_nocastIZZZNS0_18GeluCUDAKernelImplERNS_18TensorIteratorBaseENS0_8GeluTypeEENKUlvE0_clEvENKUlvE_clEvEUldE_EEvS4_RKT_EUliE_EEviT1_)
        /*0064*/ 	.short	0x0210
        /*0066*/ 	.short	0x0220


	//----- nvinfo : EIATTR_SW_WAR
	.align		4
.L_2379:
        /*0068*/ 	.byte	0x04, 0x36
        /*006a*/ 	.short	(.L_2381 - .L_2380)
.L_2380:
        /*006c*/ 	.word	0x00000008
.L_2381:


//--------------------- .nv.info._ZN2at6native27unrolled_elementwise_kernelIZZZNS0_18GeluCUDAKernelImplERNS_18TensorIteratorBaseENS0_8GeluTypeEENKUlvE0_clEvENKUlvE_clEvEUldE_St5arrayIPcLm2EELi4E23TrivialOffsetCalculatorILi1EjESC_NS0_6memory15LoadWithoutCastENSD_16StoreWithoutCastEEEviT_T0_T2_T3_T4_T5_ --------------------------
	.section	.nv.info._ZN2at6native27unrolled_elementwise_kernelIZZZNS0_18GeluCUDAKernelImplERNS_18TensorIteratorBaseENS0_8GeluTypeEENKUlvE0_clEvENKUlvE_clEvEUldE_St5arrayIPcLm2EELi4E23TrivialOffsetCalculatorILi1EjESC_NS0_6memory15LoadWithoutCastENSD_16StoreWithoutCastEEEviT_T0_T2_T3_T4_T5_,"",@"SHT_CUDA_INFO"
	.sectionflags	@""
	.align	4


	//----- nvinfo : EIATTR_CUDA_API_VERSION
	.align		4
        /*0000*/ 	.byte	0x04, 0x37
        /*0002*/ 	.short	(.L_2383 - .L_2382)
.L_2382:
        /*0004*/ 	.word	0x00000082


	//----- nvinfo : EIATTR_KPARAM_INFO
	.align		4
.L_2383:
        /*0008*/ 	.byte	0x04, 0x17
        /*000a*/ 	.short	(.L_2385 - .L_2384)
.L_2384:
        /*000c*/ 	.word	0x00000000
        /*0010*/ 	.short	0x0006
        /*0012*/ 	.short	0x001b
        /*0014*/ 	.byte	0x00, 0xf0, 0x05, 0x00


	//----- nvinfo : EIATTR_KPARAM_INFO
	.align		4
.L_2385:
        /*0018*/ 	.byte	0x04, 0x17
        /*001a*/ 	.short	(.L_2387 - .L_2386)
.L_2386:
        /*001c*/ 	.word	0x00000000
        /*0020*/ 	.short	0x0005
        /*0022*/ 	.short	0x001a
        /*0024*/ 	.byte	0x00, 0xf0, 0x05, 0x00


	//----- nvinfo : EIATTR_KPARAM_INFO
	.align		4
.L_2387:
        /*0028*/ 	.byte	0x04, 0x17
        /*002a*/ 	.short	(.L_2389 - .L_2388)
.L_2388:
        /*002c*/ 	.word	0x00000000
        /*0030*/ 	.short	0x0004
        /*0032*/ 	.short	0x0019
        /*0034*/ 	.byte	0x00, 0xf0, 0x05, 0x00


	//----- nvinfo : EIATTR_KPARAM_INFO
	.align		4
.L_2389:
        /*0038*/ 	.byte	0x04, 0x17
        /*003a*/ 	.short	(.L_2391 - .L_2390)
.L_2390:
        /*003c*/ 	.word	0x00000000
        /*0040*/ 	.short	0x0003
        /*0042*/ 	.short	0x0018
        /*0044*/ 	.byte	0x00, 0xf0, 0x05, 0x00


	//----- nvinfo : EIATTR_KPARAM_INFO
	.align		4
.L_2391:
        /*0048*/ 	.byte	0x04, 0x17
        /*004a*/ 	.short	(.L_2393 - .L_2392)
.L_2392:
        /*004c*/ 	.word	0x00000000
        /*0050*/ 	.short	0x0002
        /*0052*/ 	.short	0x0008
        /*0054*/ 	.byte	0x00, 0xf0, 0x41, 0x00


	//----- nvinfo : EIATTR_KPARAM_INFO
	.align		4
.L_2393:
        /*0058*/ 	.byte	0x04, 0x17
        /*005a*/ 	.short	(.L_2395 - .L_2394)
.L_2394:
        /*005c*/ 	.word	0x00000000
        /*0060*/ 	.short	0x0001
        /*0062*/ 	.short	0x0004
        /*0064*/ 	.byte	0x00, 0xf0, 0x05, 0x00


	//----- nvinfo : EIATTR_KPARAM_INFO
	.align		4
.L_2395:
        /*0068*/ 	.byte	0x04, 0x17
        /*006a*/ 	.short	(.L_2397 - .L_2396)
.L_2396:
        /*006c*/ 	.word	0x00000000
        /*0070*/ 	.short	0x0000
        /*0072*/ 	.short	0x0000
        /*0074*/ 	.byte	0x00, 0xf0, 0x11, 0x00


	//----- nvinfo : EIATTR_SPARSE_MMA_MASK
	.align		4
.L_2397:
        /*0078*/ 	.byte	0x03, 0x50
        /*007a*/ 	.short	0x0000


	//----- nvinfo : EIATTR_MAXREG_COUNT
	.align		4
        /*007c*/ 	.byte	0x03, 0x1b
        /*007e*/ 	.short	0x00ff


	//----- nvinfo : EIATTR_MERCURY_ISA_VERSION
	.align		4
        /*0080*/ 	.byte	0x03, 0x5f
        /*0082*/ 	.short	0x0101


	//----- nvinfo : EIATTR_EXIT_INSTR_OFFSETS
	.align		4
        /*0084*/ 	.byte	0x04, 0x1c
        /*0086*/ 	.short	(.L_2399 - .L_2398)


	//   ....[0]....
.L_2398:
        /*0088*/ 	.word	0x00002650


	//   ....[1]....
        /*008c*/ 	.word	0x000026a0


	//----- nvinfo : EIATTR_MAX_THREADS
	.align		4
.L_2399:
        /*0090*/ 	.byte	0x04, 0x05
        /*0092*/ 	.short	(.L_2401 - .L_2400)
.L_2400:
        /*0094*/ 	.word	0x00000080
        /*0098*/ 	.word	0x00000001
        /*009c*/ 	.word	0x00000001


	//----- nvinfo : EIATTR_CRS_STACK_SIZE
	.align		4
.L_2401:
        /*00a0*/ 	.byte	0x04, 0x1e
        /*00a2*/ 	.short	(.L_2403 - .L_2402)
.L_2402:
        /*00a4*/ 	.word	0x00000000


	//----- nvinfo : EIATTR_CBANK_PARAM_SIZE
	.align		4
.L_2403:
        /*00a8*/ 	.byte	0x03, 0x19
        /*00aa*/ 	.short	0x001c


	//----- nvinfo : EIATTR_PARAM_CBANK
	.align		4
        /*00ac*/ 	.byte	0x04, 0x0a
        /*00ae*/ 	.short	(.L_2405 - .L_2404)
	.align		4
.L_2404:
        /*00b0*/ 	.word	index@(.nv.constant0._ZN2at6native27unrolled_elementwise_kernelIZZZNS0_18GeluCUDAKernelImplERNS_18TensorIteratorBaseENS0_8GeluTypeEENKUlvE0_clEvENKUlvE_clEvEUldE_St5arrayIPcLm2EELi4E23TrivialOffsetCalculatorILi1EjESC_NS0_6memory15LoadWithoutCastENSD_16StoreWithoutCastEEEviT_T0_T2_T3_T4_T5_)
        /*00b4*/ 	.short	0x0210
        /*00b6*/ 	.short	0x001c


	//----- nvinfo : EIATTR_SW_WAR
	.align		4
.L_2405:
        /*00b8*/ 	.byte	0x04, 0x36
        /*00ba*/ 	.short	(.L_2407 - .L_2406)
.L_2406:
        /*00bc*/ 	.word	0x00000008
.L_2407:


//--------------------- .nv.info._ZN2at6native29vectorized_elementwise_kernelILi2EZZZNS0_18GeluCUDAKernelImplERNS_18TensorIteratorBaseENS0_8GeluTypeEENKUlvE0_clEvENKUlvE_clEvEUldE_St5arrayIPcLm2EEEEviT0_T1_ --------------------------
	.section	.nv.info._ZN2at6native29vectorized_elementwise_kernelILi2EZZZNS0_18GeluCUDAKernelImplERNS_18TensorIteratorBaseENS0_8GeluTypeEENKUlvE0_clEvENKUlvE_clEvEUldE_St5arrayIPcLm2EEEEviT0_T1_,"",@"SHT_CUDA_INFO"
	.sectionflags	@""
	.align	4


	//----- nvinfo : EIATTR_CUDA_API_VERSION
	.align		4
        /*0000*/ 	.byte	0x04, 0x37
        /*0002*/ 	.short	(.L_2409 - .L_2408)
.L_2408:
        /*0004*/ 	.word	0x00000082


	//----- nvinfo : EIATTR_KPARAM_INFO
	.align		4
.L_2409:
        /*0008*/ 	.byte	0x04, 0x17
        /*000a*/ 	.short	(.L_2411 - .L_2410)
.L_2410:
        /*000c*/ 	.word	0x00000000
        /*0010*/ 	.short	0x0002
        /*0012*/ 	.short	0x0008
        /*0014*/ 	.byte	0x00, 0xf0, 0x41, 0x00


	//----- nvinfo : EIATTR_KPARAM_INFO
	.align		4
.L_2411:
        /*0018*/ 	.byte	0x04, 0x17
        /*001a*/ 	.short	(.L_2413 - .L_2412)
.L_2412:
        /*001c*/ 	.word	0x00000000
        /*0020*/ 	.short	0x0001
        /*0022*/ 	.short	0x0004
        /*0024*/ 	.byte	0x00, 0xf0, 0x05, 0x00


	//----- nvinfo : EIATTR_KPARAM_INFO
	.align		4
.L_2413:
        /*0028*/ 	.byte	0x04, 0x17
        /*002a*/ 	.short	(.L_2415 - .L_2414)
.L_2414:
        /*002c*/ 	.word	0x00000000
        /*0030*/ 	.short	0x0000
        /*0032*/ 	.short	0x0000
        /*0034*/ 	.byte	0x00, 0xf0, 0x11, 0x00


	//----- nvinfo : EIATTR_SPARSE_MMA_MASK
	.align		4
.L_2415:
        /*0038*/ 	.byte	0x03, 0x50
        /*003a*/ 	.short	0x0000


	//----- nvinfo : EIATTR_MAXREG_COUNT
	.align		4
        /*003c*/ 	.byte	0x03, 0x1b
        /*003e*/ 	.short	0x00ff


	//----- nvinfo : EIATTR_MERCURY_ISA_VERSION
	.align		4
        /*0040*/ 	.byte	0x03, 0x5f
        /*0042*/ 	.short	0x0101


	//----- nvinfo : EIATTR_EXIT_INSTR_OFFSETS
	.align		4
        /*0044*/ 	.byte	0x04, 0x1c
        /*0046*/ 	.short	(.L_2417 - .L_2416)


	//   ....[0]....
.L_2416:
        /*0048*/ 	.word	0x00002f70


	//   ....[1]....
        /*004c*/ 	.word	0x00007c40


	//   ....[2]....
        /*0050*/ 	.word	0x00007c90


	//----- nvinfo : EIATTR_MAX_THREADS
	.align		4
.L_2417:
        /*0054*/ 	.byte	0x04, 0x05
        /*0056*/ 	.short	(.L_2419 - .L_2418)
.L_2418:
        /*0058*/ 	.word	0x00000080
        /*005c*/ 	.word	0x00000001
        /*0060*/ 	.word	0x00000001


	//----- nvinfo : EIATTR_CRS_STACK_SIZE
	.align		4
.L_2419:
        /*0064*/ 	.byte	0x04, 0x1e
        /*0066*/ 	.short	(.L_2421 - .L_2420)
.L_2420:
        /*0068*/ 	.word	0x00000000


	//----- nvinfo : EIATTR_CBANK_PARAM_SIZE
	.align		4
.L_2421:
        /*006c*/ 	.byte	0x03, 0x19
        /*006e*/ 	.short	0x0018


	//----- nvinfo : EIATTR_PARAM_CBANK
	.align		4
        /*0070*/ 	.byte	0x04, 0x0a
        /*0072*/ 	.short	(.L_2423 - .L_2422)
	.align		4
.L_2422:
        /*0074*/ 	.word	index@(.nv.constant0._ZN2at6native29vectorized_elementwise_kernelILi2EZZZNS0_18GeluCUDAKernelImplERNS_18TensorIteratorBaseENS0_8GeluTypeEENKUlvE0_clEvENKUlvE_clEvEUldE_St5arrayIPcLm2EEEEviT0_T1_)
        /*0078*/ 	.short	0x0210
        /*007a*/ 	.short	0x0018


	//----- nvinfo : EIATTR_SW_WAR
	.align		4
.L_2423:
        /*007c*/ 	.byte	0x04, 0x36
        /*007e*/ 	.short	(.L_2425 - .L_2424)
.L_2424:
        /*0080*/ 	.word	0x00000008
.L_2425:


//--------------------- .nv.info._ZN2at6native29vectorized_elementwise_kernelILi4EZZZNS0_18GeluCUDAKernelImplERNS_18TensorIteratorBaseENS0_8GeluTypeEENKUlvE0_clEvENKUlvE_clEvEUldE_St5arrayIPcLm2EEEEviT0_T1_ --------------------------
	.section	.nv.info._ZN2at6native29vectorized_elementwise_kernelILi4EZZZNS0_18GeluCUDAKernelImplERNS_18TensorIteratorBaseENS0_8GeluTypeEENKUlvE0_clEvENKUlvE_clEvEUldE_St5arrayIPcLm2EEEEviT0_T1_,"",@"SHT_CUDA_INFO"
	.sectionflags	@""
	.align	4


	//----- nvinfo : EIATTR_CUDA_API_VERSION
	.align		4
        /*0000*/ 	.byte	0x04, 0x37
        /*0002*/ 	.short	(.L_2427 - .L_2426)
.L_2426:
        /*0004*/ 	.word	0x00000082


	//----- nvinfo : EIATTR_KPARAM_INFO
	.align		4
.L_2427:
        /*0008*/ 	.byte	0x04, 0x17
        /*000a*/ 	.short	(.L_2429 - .L_2428)
.L_2428:
        /*000c*/ 	.word	0x00000000
        /*0010*/ 	.short	0x0002
        /*0012*/ 	.short	0x0008
        /*0014*/ 	.byte	0x00, 0xf0, 0x41, 0x00


	//----- nvinfo : EIATTR_KPARAM_INFO
	.align		4
.L_2429:
        /*0018*/ 	.byte	0x04, 0x17
        /*001a*/ 	.short	(.L_2431 - .L_2430)
.L_2430:
        /*001c*/ 	.word	0x00000000
        /*0020*/ 	.short	0x0001
        /*0022*/ 	.short	0x0004
        /*0024*/ 	.byte	0x00, 0xf0, 0x05, 0x00


	//----- nvinfo : EIATTR_KPARAM_INFO
	.align		4
.L_2431:
        /*0028*/ 	.byte	0x04, 0x17
        /*002a*/ 	.short	(.L_2433 - .L_2432)
.L_2432:
        /*002c*/ 	.word	0x00000000
        /*0030*/ 	.short	0x0000
        /*0032*/ 	.short	0x0000
        /*0034*/ 	.byte	0x00, 0xf0, 0x11, 0x00


	//----- nvinfo : EIATTR_SPARSE_MMA_MASK
	.align		4
.L_2433:
        /*0038*/ 	.byte	0x03, 0x50
        /*003a*/ 	.short	0x0000


	//----- nvinfo : EIATTR_MAXREG_COUNT
	.align		4
        /*003c*/ 	.byte	0x03, 0x1b
        /*003e*/ 	.short	0x00ff


	//----- nvinfo : EIATTR_MERCURY_ISA_VERSION
	.align		4
        /*0040*/ 	.byte	0x03, 0x5f
        /*0042*/ 	.short	0x0101


	//----- nvinfo : EIATTR_EXIT_INSTR_OFFSETS
	.align		4
        /*0044*/ 	.byte	0x04, 0x1c
        /*0046*/ 	.short	(.L_2435 - .L_2434)


	//   ....[0]....
.L_2434:
        /*0048*/ 	.word	0x00002f70


	//   ....[1]....
        /*004c*/ 	.word	0x00007c40


	//   ....[2]....
        /*0050*/ 	.word	0x00007c90


	//----- nvinfo : EIATTR_MAX_THREADS
	.align		4
.L_2435:
        /*0054*/ 	.byte	0x04, 0x05
        /*0056*/ 	.short	(.L_2437 - .L_2436)
.L_2436:
        /*0058*/ 	.word	0x00000080
        /*005c*/ 	.word	0x00000001
        /*0060*/ 	.word	0x00000001


	//----- nvinfo : EIATTR_CRS_STACK_SIZE
	.align		4
.L_2437:
        /*0064*/ 	.byte	0x04, 0x1e
        /*0066*/ 	.short	(.L_2439 - .L_2438)
.L_2438:
        /*0068*/ 	.word	0x00000000


	//----- nvinfo : EIATTR_CBANK_PARAM_SIZE
	.align		4
.L_2439:
        /*006c*/ 	.byte	0x03, 0x19
        /*006e*/ 	.short	0x0018


	//----- nvinfo : EIATTR_PARAM_CBANK
	.align		4
        /*0070*/ 	.byte	0x04, 0x0a
        /*0072*/ 	.short	(.L_2441 - .L_2440)
	.align		4
.L_2440:
        /*0074*/ 	.word	index@(.nv.constant0._ZN2at6native29vectorized_elementwise_kernelILi4EZZZNS0_18GeluCUDAKernelImplERNS_18TensorIteratorBaseENS0_8GeluTypeEENKUlvE0_clEvENKUlvE_clEvEUldE_St5arrayIPcLm2EEEEviT0_T1_)
        /*0078*/ 	.short	0x0210
        /*007a*/ 	.short	0x0018


	//----- nvinfo : EIATTR_SW_WAR
	.align		4
.L_2441:
        /*007c*/ 	.byte	0x04, 0x36
        /*007e*/ 	.short	(.L_2443 - .L_2442)
.L_2442:
        /*0080*/ 	.word	0x00000008
.L_2443:


//--------------------- .nv.info._ZN2at6native29vectorized_elementwise_kernelILi8EZZZNS0_18GeluCUDAKernelImplERNS_18TensorIteratorBaseENS0_8GeluTypeEENKUlvE0_clEvENKUlvE_clEvEUldE_St5arrayIPcLm2EEEEviT0_T1_ --------------------------
	.section	.nv.info._ZN2at6native29vectorized_elementwise_kernelILi8EZZZNS0_18GeluCUDAKernelImplERNS_18TensorIteratorBaseENS0_8GeluTypeEENKUlvE0_clEvENKUlvE_clEvEUldE_St5arrayIPcLm2EEEEviT0_T1_,"",@"SHT_CUDA_INFO"
	.sectionflags	@""
	.align	4


	//----- nvinfo : EIATTR_CUDA_API_VERSION
	.align		4
        /*0000*/ 	.byte	0x04, 0x37
        /*0002*/ 	.short	(.L_2445 - .L_2444)
.L_2444:
        /*0004*/ 	.word	0x00000082


	//----- nvinfo : EIATTR_KPARAM_INFO
	.align		4
.L_2445:
        /*0008*/ 	.byte	0x04, 0x17
        /*000a*/ 	.short	(.L_2447 - .L_2446)
.L_2446:
        /*000c*/ 	.word	0x00000000
        /*0010*/ 	.short	0x0002
        /*0012*/ 	.short	0x0008
        /*0014*/ 	.byte	0x00, 0xf0, 0x41, 0x00


	//----- nvinfo : EIATTR_KPARAM_INFO
	.align		4
.L_2447:
        /*0018*/ 	.byte	0x04, 0x17
        /*001a*/ 	.short	(.L_2449 - .L_2448)
.L_2448:
        /*001c*/ 	.word	0x00000000
        /*0020*/ 	.short	0x0001
        /*0022*/ 	.short	0x0004
        /*0024*/ 	.byte	0x00, 0xf0, 0x05, 0x00


	//----- nvinfo : EIATTR_KPARAM_INFO
	.align		4
.L_2449:
        /*0028*/ 	.byte	0x04, 0x17
        /*002a*/ 	.short	(.L_2451 - .L_2450)
.L_2450:
        /*002c*/ 	.word	0x00000000
        /*0030*/ 	.short	0x0000
        /*0032*/ 	.short	0x0000
        /*0034*/ 	.byte	0x00, 0xf0, 0x11, 0x00


	//----- nvinfo : EIATTR_SPARSE_MMA_MASK
	.align		4
.L_2451:
        /*0038*/ 	.byte	0x03, 0x50
        /*003a*/ 	.short	0x0000


	//----- nvinfo : EIATTR_MAXREG_COUNT
	.align		4
        /*003c*/ 	.byte	0x03, 0x1b
        /*003e*/ 	.short	0x00ff


	//----- nvinfo : EIATTR_MERCURY_ISA_VERSION
	.align		4
        /*0040*/ 	.byte	0x03, 0x5f
        /*0042*/ 	.short	0x0101


	//----- nvinfo : EIATTR_EXIT_INSTR_OFFSETS
	.align		4
        /*0044*/ 	.byte	0x04, 0x1c
        /*0046*/ 	.short	(.L_2453 - .L_2452)


	//   ....[0]....
.L_2452:
        /*0048*/ 	.word	0x00002f70


	//   ....[1]....
        /*004c*/ 	.word	0x00007c40


	//   ....[2]....
        /*0050*/ 	.word	0x00007c90


	//----- nvinfo : EIATTR_MAX_THREADS
	.align		4
.L_2453:
        /*0054*/ 	.byte	0x04, 0x05
        /*0056*/ 	.short	(.L_2455 - .L_2454)
.L_2454:
        /*0058*/ 	.word	0x00000080
        /*005c*/ 	.word	0x00000001
        /*0060*/ 	.word	0x00000001


	//----- nvinfo : EIATTR_CRS_STACK_SIZE
	.align		4
.L_2455:
        /*0064*/ 	.byte	0x04, 0x1e
        /*0066*/ 	.short	(.L_2457 - .L_2456)
.L_2456:
        /*0068*/ 	.word	0x00000000


	//----- nvinfo : EIATTR_CBANK_PARAM_SIZE
	.align		4
.L_2457:
        /*006c*/ 	.byte	0x03, 0x19
        /*006e*/ 	.short	0x0018


	//----- nvinfo : EIATTR_PARAM_CBANK
	.align		4
        /*0070*/ 	.byte	0x04, 0x0a
        /*0072*/ 	.short	(.L_2459 - .L_2458)
	.align		4
.L_2458:
        /*0074*/ 	.word	index@(.nv.constant0._ZN2at6native29vectorized_elementwise_kernelILi8EZZZNS0_18GeluCUDAKernelImplERNS_18TensorIteratorBaseENS0_8GeluTypeEENKUlvE0_clEvENKUlvE_clEvEUldE_St5arrayIPcLm2EEEEviT0_T1_)
        /*0078*/ 	.short	0x0210
        /*007a*/ 	.short	0x0018


	//----- nvinfo : EIATTR_SW_WAR
	.align		4
.L_2459:
        /*007c*/ 	.byte	0x04, 0x36
        /*007e*/ 	.short	(.L_2461 - .L_2460)
.L_2460:
        /*0080*/ 	.word	0x00000008
.L_2461:


//--------------------- .nv.info._ZN2at6native18elementwise_kernelILi128ELi4EZNS0_15gpu_kernel_implIZZZNS0_18GeluCUDAKernelImplERNS_18TensorIteratorBaseENS0_8GeluTypeEENKUlvE_clEvENKUlvE2_clEvEUlN3c108BFloat16EE_EEvS4_RKT_EUliE_EEviT1_ --------------------------
	.section	.nv.info._ZN2at6native18elementwise_kernelILi128ELi4EZNS0_15gpu_kernel_implIZZZNS0_18GeluCUDAKernelImplERNS_18TensorIteratorBaseENS0_8GeluTypeEENKUlvE_clEvENKUlvE2_clEvEUlN3c108BFloat16EE_EEvS4_RKT_EUliE_EEviT1_,"",@"SHT_CUDA_INFO"
	.sectionflags	@""
	.align	4


	//----- nvinfo : EIATTR_CUDA_API_VERSION
	.align		4
        /*0000*/ 	.byte	0x04, 0x37
        /*0002*/ 	.short	(.L_2463 - .L_2462)
.L_2462:
        /*0004*/ 	.word	0x00000082


	//----- nvinfo : EIATTR_KPARAM_INFO
	.align		4
.L_2463:
        /*0008*/ 	.byte	0x04, 0x17
        /*000a*/ 	.short	(.L_2465 - .L_2464)
.L_2464:
        /*000c*/ 	.word	0x00000000
        /*0010*/ 	.short	0x0001
        /*0012*/ 	.short	0x0008
        /*0014*/ 	.byte	0x00, 0xf0, 0x61, 0x08


	//----- nvinfo : EIATTR_KPARAM_INFO
	.align		4
.L_2465:
        /*0018*/ 	.byte	0x04, 0x17
        /*001a*/ 	.short	(.L_2467 - .L_2466)
.L_2466:
        /*001c*/ 	.word	0x00000000
        /*0020*/ 	.short	0x0000
        /*0022*/ 	.short	0x0000
        /*0024*/ 	.byte	0x00, 0xf0, 0x11, 0x00


	//----- nvinfo : EIATTR_SPARSE_MMA_MASK
	.align		4
.L_2467:
        /*0028*/ 	.byte	0x03, 0x50
        /*002a*/ 	.short	0x0000


	//----- nvinfo : EIATTR_MAXREG_COUNT
	.align		4
        /*002c*/ 	.byte	0x03, 0x1b
        /*002e*/ 	.short	0x0080


	//----- nvinfo : EIATTR_EXTERNS
	.align		4
        /*0030*/ 	.byte	0x04, 0x0f
        /*0032*/ 	.short	(.L_2469 - .L_2468)


	//   ....[0]....
	.align		4
.L_2468:
        /*0034*/ 	.word	index@(__assertfail)


	//----- nvinfo : EIATTR_MERCURY_ISA_VERSION
	.align		4
.L_2469:
        /*0038*/ 	.byte	0x03, 0x5f
        /*003a*/ 	.short	0x0101


	//----- nvinfo : EIATTR_SYSCALL_OFFSETS
	.align		4
        /*003c*/ 	.byte	0x04, 0x46
        /*003e*/ 	.short	(.L_2471 - .L_2470)


	//   ....[0]....
.L_2470:
        /*0040*/ 	.word	0x000022d0


	//   ....[1]....
        /*0044*/ 	.word	0x000032d0


	//   ....[2]....
        /*0048*/ 	.word	0x00005600


	//   ....[3]....
        /*004c*/ 	.word	0x00006600


	//   ....[4]....
        /*0050*/ 	.word	0x00008920


	//   ....[5]....
        /*0054*/ 	.word	0x00009920


	//   ....[6]....
        /*0058*/ 	.word	0x0000bc30


	//   ....[7]....
        /*005c*/ 	.word	0x0000cc30


	//----- nvinfo : EIATTR_EXIT_INSTR_OFFSETS
	.align		4
.L_2471:
        /*0060*/ 	.byte	0x04, 0x1c
        /*0062*/ 	.short	(.L_2473 - .L_2472)


	//   ....[0]....
.L_2472:
        /*0064*/ 	.word	0x000099f0


	//   ....[1]....
        /*0068*/ 	.word	0x0000be60


	//   ....[2]....
        /*006c*/ 	.word	0x0000bea0


	//   ....[3]....
        /*0070*/ 	.word	0x0000bf40


	//   ....[4]....
        /*0074*/ 	.word	0x0000bf80


	//   ....[5]....
        /*0078*/ 	.word	0x0000bfc0


	//   ....[6]....
        /*007c*/ 	.word	0x0000c050


	//   ....[7]....
        /*0080*/ 	.word	0x0000c090


	//   ....[8]....
        /*0084*/ 	.word	0x0000c130


	//   ....[9]....
        /*0088*/ 	.word	0x0000c180


	//   ....[10]....
        /*008c*/ 	.word	0x0000c1d0


	//   ....[11]....
        /*0090*/ 	.word	0x0000c2a0


	//   ....[12]....
        /*0094*/ 	.word	0x0000c300


	//   ....[13]....
        /*0098*/ 	.word	0x0000c490


	//   ....[14]....
        /*009c*/ 	.word	0x0000c5f0


	//   ....[15]....
        /*00a0*/ 	.word	0x0000c610


	//   ....[16]....
        /*00a4*/ 	.word	0x0000c6d0


	//   ....[17]....
        /*00a8*/ 	.word	0x0000c850


	//   ....[18]....
        /*00ac*/ 	.word	0x0000c9d0


	//   ....[19]....
        /*00b0*/ 	.word	0x0000cb30


	//   ....[20]....
        /*00b4*/ 	.word	0x0000cc40


	//   ....[21]....
        /*00b8*/ 	.word	0x0000cc80


	//   ....[22]....
        /*00bc*/ 	.word	0x0000ccc0


	//----- nvinfo : EIATTR_MAX_THREADS
	.align		4
.L_2473:
        /*00c0*/ 	.byte	0x04, 0x05
        /*00c2*/ 	.short	(.L_2475 - .L_2474)
.L_2474:
        /*00c4*/ 	.word	0x00000080
        /*00c8*/ 	.word	0x00000001
        /*00cc*/ 	.word	0x00000001


	//----- nvinfo : EIATTR_CRS_STACK_SIZE
	.align		4
.L_2475:
        /*00d0*/ 	.byte	0x04, 0x1e
        /*00d2*/ 	.short	(.L_2477 - .L_2476)
.L_2476:
        /*00d4*/ 	.word	0x00000000


	//----- nvinfo : EIATTR_CBANK_PARAM_SIZE
	.align		4
.L_2477:
        /*00d8*/ 	.byte	0x03, 0x19
        /*00da*/ 	.short	0x0220


	//----- nvinfo : EIATTR_PARAM_CBANK
	.align		4
        /*00dc*/ 	.byte	0x04, 0x0a
        /*00de*/ 	.short	(.L_2479 - .L_2478)
	.align		4
.L_2478:
        /*00e0*/ 	.word	index@(.nv.constant0._ZN2at6native18elementwise_kernelILi128ELi4EZNS0_15gpu_kernel_implIZZZNS0_18GeluCUDAKernelImplERNS_18TensorIteratorBaseENS0_8GeluTypeEENKUlvE_clEvENKUlvE2_clEvEUlN3c108BFloat16EE_EEvS4_RKT_EUliE_EEviT1_)
        /*00e4*/ 	.short	0x0210
        /*00e6*/ 	.short	0x0220


	//----- nvinfo : EIATTR_SW_WAR
	.align		4
.L_2479:
        /*00e8*/ 	.byte	0x04, 0x36
        /*00ea*/ 	.short	(.L_2481 - .L_2480)
.L_2480:
        /*00ec*/ 	.word	0x00000008
.L_2481:


//--------------------- .nv.info._ZN2at6native27unrolled_elementwise_kernelIZZZNS0_18GeluCUDAKernelImplERNS_18TensorIteratorBaseENS0_8GeluTypeEENKUlvE_clEvENKUlvE2_clEvEUlN3c108BFloat16EE_St5arrayIPcLm2EELi4E23TrivialOffsetCalculatorILi1EjESE_NS0_6memory12LoadWithCastILi1EEENSF_13StoreWithCastILi1EEEEEviT_T0_T2_T3_T4_T5_ --------------------------
	.section	.nv.info._ZN2at6native27unrolled_elementwise_kernelIZZZNS0_18GeluCUDAKernelImplERNS_18TensorIteratorBaseENS0_8GeluTypeEENKUlvE_clEvENKUlvE2_clEvEUlN3c108BFloat16EE_St5arrayIPcLm2EELi4E23TrivialOffsetCalculatorILi1EjESE_NS0_6memory12LoadWithCastILi1EEENSF_13StoreWithCastILi1EEEEEviT_T0_T2_T3_T4_T5_,"",@"SHT_CUDA_INFO"
	.sectionflags	@""
	.align	4


	//----- nvinfo : EIATTR_CUDA_API_VERSION
	.align		4
        /*0000*/ 	.byte	0x04, 0x37
        /*0002*/ 	.short	(.L_2483 - .L_2482)
.L_2482:
        /*0004*/ 	.word	0x00000082


	//----- nvinfo : EIATTR_KPARAM_INFO
	.align		4
.L_2483:
        /*0008*/ 	.byte	0x04, 0x17
        /*000a*/ 	.short	(.L_2485 - .L_2484)
.L_2484:
        /*000c*/ 	.word	0x00000000
        /*0010*/ 	.short	0x0006
        /*0012*/ 	.short	0x0024
        /*0014*/ 	.byte	0x00, 0xf0, 0x21, 0x00


	//----- nvinfo : EIATTR_KPARAM_INFO
	.align		4
.L_2485:
        /*0018*/ 	.byte	0x04, 0x17
        /*001a*/ 	.short	(.L_2487 - .L_2486)
.L_2486:
        /*001c*/ 	.word	0x00000000
        /*0020*/ 	.short	0x0005
        /*0022*/ 	.short	0x001c
        /*0024*/ 	.byte	0x00, 0xf0, 0x21, 0x00


	//----- nvinfo : EIATTR_KPARAM_INFO
	.align		4
.L_2487:
        /*0028*/ 	.byte	0x04, 0x17
        /*002a*/ 	.short	(.L_2489 - .L_2488)
.L_2488:
        /*002c*/ 	.word	0x00000000
        /*0030*/ 	.short	0x0004
        /*0032*/ 	.short	0x0019
        /*0034*/ 	.byte	0x00, 0xf0, 0x05, 0x00


	//----- nvinfo : EIATTR_KPARAM_INFO
	.align		4
.L_2489:
        /*0038*/ 	.byte	0x04, 0x17
        /*003a*/ 	.short	(.L_2491 - .L_2490)
.L_2490:
        /*003c*/ 	.word	0x00000000
        /*0040*/ 	.short	0x0003
        /*0042*/ 	.short	0x0018
        /*0044*/ 	.byte	0x00, 0xf0, 0x05, 0x00


	//----- nvinfo : EIATTR_KPARAM_INFO
	.align		4
.L_2491:
        /*0048*/ 	.byte	0x04, 0x17
        /*004a*/ 	.short	(.L_2493 - .L_2492)
.L_2492:
        /*004c*/ 	.word	0x00000000
        /*0050*/ 	.short	0x0002
        /*0052*/ 	.short	0x0008
        /*0054*/ 	.byte	0x00, 0xf0, 0x41, 0x00


	//----- nvinfo : EIATTR_KPARAM_INFO
	.align		4
.L_2493:
        /*0058*/ 	.byte	0x04, 0x17
        /*005a*/ 	.short	(.L_2495 - .L_2494)
.L_2494:
        /*005c*/ 	.word	0x00000000
        /*0060*/ 	.short	0x0001
        /*0062*/ 	.short	0x0004
        /*0064*/ 	.byte	0x00, 0xf0, 0x05, 0x00


	//----- nvinfo : EIATTR_KPARAM_INFO
	.align		4
.L_2495:
        /*0068*/ 	.byte	0x04, 0x17
        /*006a*/ 	.short	(.L_2497 - .L_2496)
.L_2496:
        /*006c*/ 	.word	0x00000000
        /*0070*/ 	.short	0x0000
        /*0072*/ 	.short	0x0000
        /*0074*/ 	.byte	0x00, 0xf0, 0x11, 0x00


	//----- nvinfo : EIATTR_SPARSE_MMA_MASK
	.align		4
.L_2497:
        /*0078*/ 	.byte	0x03, 0x50
        /*007a*/ 	.short	0x0000


	//----- nvinfo : EIATTR_MAXREG_COUNT
	.align		4
        /*007c*/ 	.byte	0x03, 0x1b
        /*007e*/ 	.short	0x00ff


	//----- nvinfo : EIATTR_EXTERNS
	.align		4
        /*0080*/ 	.byte	0x04, 0x0f
        /*0082*/ 	.short	(.L_2499 - .L_2498)


	//   ....[0]....
	.align		4
.L_2498:
        /*0084*/ 	.word	index@(__assertfail)


	//----- nvinfo : EIATTR_MERCURY_ISA_VERSION
	.align		4
.L_2499:
        /*0088*/ 	.byte	0x03, 0x5f
        /*008a*/ 	.short	0x0101


	//----- nvinfo : EIATTR_SYSCALL_OFFSETS
	.align		4
        /*008c*/ 	.byte	0x04, 0x46
        /*008e*/ 	.short	(.L_2501 - .L_2500)


	//   ....[0]....
.L_2500:
        /*0090*/ 	.word	0x000010e0


	//   ....[1]....
        /*0094*/ 	.word	0x00002220


	//   ....[2]....
        /*0098*/ 	.word	0x00003370


	//   ....[3]....
        /*009c*/ 	.word	0x00004490


	//   ....[4]....
        /*00a0*/ 	.word	0x00005990


	//   ....[5]....
        /*00a4*/ 	.word	0x000069b0


	//   ....[6]....
        /*00a8*/ 	.word	0x00007990


	//   ....[7]....
        /*00ac*/ 	.word	0x00008970


	//----- nvinfo : EIATTR_EXIT_INSTR_OFFSETS
	.align		4
.L_2501:
        /*00b0*/ 	.byte	0x04, 0x1c
        /*00b2*/ 	.short	(.L_2503 - .L_2502)


	//   ....[0]....
.L_2502:
        /*00b4*/ 	.word	0x00007a50


	//   ....[1]....
        /*00b8*/ 	.word	0x00007ba0


	//   ....[2]....
        /*00bc*/ 	.word	0x00007be0


	//   ....[3]....
        /*00c0*/ 	.word	0x00007c80


	//   ....[4]....
        /*00c4*/ 	.word	0x00007cc0


	//   ....[5]....
        /*00c8*/ 	.word	0x00007d00


	//   ....[6]....
        /*00cc*/ 	.word	0x00007d90


	//   ....[7]....
        /*00d0*/ 	.word	0x00007dd0


	//   ....[8]....
        /*00d4*/ 	.word	0x00007e70


	//   ....[9]....
        /*00d8*/ 	.word	0x00007ec0


	//   ....[10]....
        /*00dc*/ 	.word	0x00007f10


	//   ....[11]....
        /*00e0*/ 	.word	0x00007fe0


	//   ....[12]....
        /*00e4*/ 	.word	0x00008040


	//   ....[13]....
        /*00e8*/ 	.word	0x000081d0


	//   ....[14]....
        /*00ec*/ 	.word	0x00008330


	//   ....[15]....
        /*00f0*/ 	.word	0x00008350


	//   ....[16]....
        /*00f4*/ 	.word	0x00008410


	//   ....[17]....
        /*00f8*/ 	.word	0x00008590


	//   ....[18]....
        /*00fc*/ 	.word	0x00008710


	//   ....[19]....
        /*0100*/ 	.word	0x00008870


	//   ....[20]....
        /*0104*/ 	.word	0x00008980


	//   ....[21]....
        /*0108*/ 	.word	0x000089c0


	//   ....[22]....
        /*010c*/ 	.word	0x00008a00


	//----- nvinfo : EIATTR_MAX_THREADS
	.align		4
.L_2503:
        /*0110*/ 	.byte	0x04, 0x05
        /*0112*/ 	.short	(.L_2505 - .L_2504)
.L_2504:
        /*0114*/ 	.word	0x00000080
        /*0118*/ 	.word	0x00000001
        /*011c*/ 	.word	0x00000001


	//----- nvinfo : EIATTR_CRS_STACK_SIZE
	.align		4
.L_2505:
        /*0120*/ 	.byte	0x04, 0x1e
        /*0122*/ 	.short	(.L_2507 - .L_2506)
.L_2506:
        /*0124*/ 	.word	0x00000000


	//----- nvinfo : EIATTR_CBANK_PARAM_SIZE
	.align		4
.L_2507:
        /*0128*/ 	.byte	0x03, 0x19
        /*012a*/ 	.short	0x002c


	//----- nvinfo : EIATTR_PARAM_CBANK
	.align		4
        /*012c*/ 	.byte	0x04, 0x0a
        /*012e*/ 	.short	(.L_2509 - .L_2508)
	.align		4
.L_2508:
        /*0130*/ 	.word	index@(.nv.constant0._ZN2at6native27unrolled_elementwise_kernelIZZZNS0_18GeluCUDAKernelImplERNS_18TensorIteratorBaseENS0_8GeluTypeEENKUlvE_clEvENKUlvE2_clEvEUlN3c108BFloat16EE_St5arrayIPcLm2EELi4E23TrivialOffsetCalculatorILi1EjESE_NS0_6memory12LoadWithCastILi1EEENSF_13StoreWithCastILi1EEEEEviT_T0_T2_T3_T4_T5_)
        /*0134*/ 	.short	0x0210
        /*0136*/ 	.short	0x002c


	//----- nvinfo : EIATTR_SW_WAR
	.align		4
.L_2509:
        /*0138*/ 	.byte	0x04, 0x36
        /*013a*/ 	.short	(.L_2511 - .L_2510)
.L_2510:
        /*013c*/ 	.word	0x00000008
.L_2511:


//--------------------- .nv.info._ZN2at6native18elementwise_kernelILi128ELi4EZNS0_22gpu_kernel_impl_nocastIZZZNS0_18GeluCUDAKernelImplERNS_18TensorIteratorBaseENS0_8GeluTypeEENKUlvE_clEvENKUlvE2_clEvEUlN3c108BFloat16EE_EEvS4_RKT_EUliE_EEviT1_ --------------------------
	.section	.nv.info._ZN2at6native18elementwise_kernelILi128ELi4EZNS0_22gpu_kernel_impl_nocastIZZZNS0_18GeluCUDAKernelImplERNS_18TensorIteratorBaseENS0_8GeluTypeEENKUlvE_clEvENKUlvE2_clEvEUlN3c108BFloat16EE_EEvS4_RKT_EUliE_EEviT1_,"",@"SHT_CUDA_INFO"
	.sectionflags	@""
	.align	4


	//----- nvinfo : EIATTR_CUDA_API_VERSION
	.align		4
        /*0000*/ 	.byte	0x04, 0x37
        /*0002*/ 	.short	(.L_2513 - .L_2512)
.L_2512:
        /*0004*/ 	.word	0x00000082


	//----- nvinfo : EIATTR_KPARAM_INFO
	.align		4
.L_2513:
        /*0008*/ 	.byte	0x04, 0x17
        /*000a*/ 	.short	(.L_2515 - .L_2514)
.L_2514:
        /*000c*/ 	.word	0x00000000
        /*0010*/ 	.short	0x0001
        /*0012*/ 	.short	0x0008
        /*0014*/ 	.byte	0x00, 0xf0, 0x61, 0x08


	//----- nvinfo : EIATTR_KPARAM_INFO
	.align		4
.L_2515:
        /*0018*/ 	.byte	0x04, 0x17
        /*001a*/ 	.short	(.L_2517 - .L_2516)
.L_2516:
        /*001c*/ 	.word	0x00000000
        /*0020*/ 	.short	0x0000
        /*0022*/ 	.short	0x0000
        /*0024*/ 	.byte	0x00, 0xf0, 0x11, 0x00


	//----- nvinfo : EIATTR_SPARSE_MMA_MASK
	.align		4
.L_2517:
        /*0028*/ 	.byte	0x03, 0x50
        /*002a*/ 	.short	0x0000


	//----- nvinfo : EIATTR_MAXREG_COUNT
	.align		4
        /*002c*/ 	.byte	0x03, 0x1b
        /*002e*/ 	.short	0x0080


	//----- nvinfo : EIATTR_MERCURY_ISA_VERSION
	.align		4
        /*0030*/ 	.byte	0x03, 0x5f
        /*0032*/ 	.short	0x0101


	//----- nvinfo : EIATTR_EXIT_INSTR_OFFSETS
	.align		4
        /*0034*/ 	.byte	0x04, 0x1c
        /*0036*/ 	.short	(.L_2519 - .L_2518)


	//   ....[0]....
.L_2518:
        /*0038*/ 	.word	0x00003d40


	//   ....[1]....
        /*003c*/ 	.word	0x00005150


	//----- nvinfo : EIATTR_MAX_THREADS
	.align		4
.L_2519:
        /*0040*/ 	.byte	0x04, 0x05
        /*0042*/ 	.short	(.L_2521 - .L_2520)
.L_2520:
        /*0044*/ 	.word	0x00000080
        /*0048*/ 	.word	0x00000001
        /*004c*/ 	.word	0x00000001


	//----- nvinfo : EIATTR_CRS_STACK_SIZE
	.align		4
.L_2521:
        /*0050*/ 	.byte	0x04, 0x1e
        /*0052*/ 	.short	(.L_2523 - .L_2522)
.L_2522:
        /*0054*/ 	.word	0x00000000


	//----- nvinfo : EIATTR_CBANK_PARAM_SIZE
	.align		4
.L_2523:
        /*0058*/ 	.byte	0x03, 0x19
        /*005a*/ 	.short	0x0220


	//----- nvinfo : EIATTR_PARAM_CBANK
	.align		4
        /*005c*/ 	.byte	0x04, 0x0a
        /*005e*/ 	.short	(.L_2525 - .L_2524)
	.align		4
.L_2524:
        /*0060*/ 	.word	index@(.nv.constant0._ZN2at6native18elementwise_kernelILi128ELi4EZNS0_22gpu_kernel_impl_nocastIZZZNS0_18GeluCUDAKernelImplERNS_18TensorIteratorBaseENS0_8GeluTypeEENKUlvE_clEvENKUlvE2_clEvEUlN3c108BFloat16EE_EEvS4_RKT_EUliE_EEviT1_)
        /*0064*/ 	.short	0x0210
        /*0066*/ 	.short	0x0220


	//----- nvinfo : EIATTR_SW_WAR
	.align		4
.L_2525:
        /*0068*/ 	.byte	0x04, 0x36
        /*006a*/ 	.short	(.L_2527 - .L_2526)
.L_2526:
        /*006c*/ 	.word	0x00000008
.L_2527:


//--------------------- .nv.info._ZN2at6native27unrolled_elementwise_kernelIZZZNS0_18GeluCUDAKernelImplERNS_18TensorIteratorBaseENS0_8GeluTypeEENKUlvE_clEvENKUlvE2_clEvEUlN3c108BFloat16EE_St5arrayIPcLm2EELi4E23TrivialOffsetCalculatorILi1EjESE_NS0_6memory15LoadWithoutCastENSF_16StoreWithoutCastEEEviT_T0_T2_T3_T4_T5_ --------------------------
	.section	.nv.info._ZN2at6native27unrolled_elementwise_kernelIZZZNS0_18GeluCUDAKernelImplERNS_18TensorIteratorBaseENS0_8GeluTypeEENKUlvE_clEvENKUlvE2_clEvEUlN3c108BFloat16EE_St5arrayIPcLm2EELi4E23TrivialOffsetCalculatorILi1EjESE_NS0_6memory15LoadWithoutCastENSF_16StoreWithoutCastEEEviT_T0_T2_T3_T4_T5_,"",@"SHT_CUDA_INFO"
	.sectionflags	@""
	.align	4


	//----- nvinfo : EIATTR_CUDA_API_VERSION
	.align		4
        /*0000*/ 	.byte	0x04, 0x37
        /*0002*/ 	.short	(.L_2529 - .L_2528)
.L_2528:
        /*0004*/ 	.word	0x00000082


	//----- nvinfo : EIATTR_KPARAM_INFO
	.align		4
.L_2529:
        /*0008*/ 	.byte	0x04, 0x17
        /*000a*/ 	.short	(.L_2531 - .L_2530)
.L_2530:
        /*000c*/ 	.word	0x00000000
        /*0010*/ 	.short	0x0006
        /*0012*/ 	.short	0x001b
        /*0014*/ 	.byte	0x00, 0xf0, 0x05, 0x00


	//----- nvinfo : EIATTR_KPARAM_INFO
	.align		4
.L_2531:
        /*0018*/ 	.byte	0x04, 0x17
        /*001a*/ 	.short	(.L_2533 - .L_2532)
.L_2532:
        /*001c*/ 	.word	0x00000000
        /*0020*/ 	.short	0x0005
        /*0022*/ 	.short	0x001a
        /*0024*/ 	.byte	0x00, 0xf0, 0x05, 0x00


	//----- nvinfo : EIATTR_KPARAM_INFO
	.align		4
.L_2533:
        /*0028*/ 	.byte	0x04, 0x17
        /*002a*/ 	.short	(.L_2535 - .L_2534)
.L_2534:
        /*002c*/ 	.word	0x00000000
        /*0030*/ 	.short	0x0004
        /*0032*/ 	.short	0x0019
        /*0034*/ 	.byte	0x00, 0xf0, 0x05, 0x00


	//----- nvinfo : EIATTR_KPARAM_INFO
	.align		4
.L_2535:
        /*0038*/ 	.byte	0x04, 0x17
        /*003a*/ 	.short	(.L_2537 - .L_2536)
.L_2536:
        /*003c*/ 	.word	0x00000000
        /*0040*/ 	.short	0x0003
        /*0042*/ 	.short	0x0018
        /*0044*/ 	.byte	0x00, 0xf0, 0x05, 0x00


	//----- nvinfo : EIATTR_KPARAM_INFO
	.align		4
.L_2537:
        /*0048*/ 	.byte	0x04, 0x17
        /*004a*/ 	.short	(.L_2539 - .L_2538)
.L_2538:
        /*004c*/ 	.word	0x00000000
        /*0050*/ 	.short	0x0002
        /*0052*/ 	.short	0x0008
        /*0054*/ 	.byte	0x00, 0xf0, 0x41, 0x00


	//----- nvinfo : EIATTR_KPARAM_INFO
	.align		4
.L_2539:
        /*0058*/ 	.byte	0x04, 0x17
        /*005a*/ 	.short	(.L_2541 - .L_2540)
.L_2540:
        /*005c*/ 	.word	0x00000000
        /*0060*/ 	.short	0x0001
        /*0062*/ 	.short	0x0004
        /*0064*/ 	.byte	0x00, 0xf0, 0x05, 0x00


	//----- nvinfo : EIATTR_KPARAM_INFO
	.align		4
.L_2541:
        /*0068*/ 	.byte	0x04, 0x17
        /*006a*/ 	.short	(.L_2543 - .L_2542)
.L_2542:
        /*006c*/ 	.word	0x00000000
        /*0070*/ 	.short	0x0000
        /*0072*/ 	.short	0x0000
        /*0074*/ 	.byte	0x00, 0xf0, 0x11, 0x00


	//----- nvinfo : EIATTR_SPARSE_MMA_MASK
	.align		4
.L_2543:
        /*0078*/ 	.byte	0x03, 0x50
        /*007a*/ 	.short	0x0000


	//----- nvinfo : EIATTR_MAXREG_COUNT
	.align		4
        /*007c*/ 	.byte	0x03, 0x1b
        /*007e*/ 	.short	0x00ff


	//----- nvinfo : EIATTR_MERCURY_ISA_VERSION
	.align		4
        /*0080*/ 	.byte	0x03, 0x5f
        /*0082*/ 	.short	0x0101


	//----- nvinfo : EIATTR_EXIT_INSTR_OFFSETS
	.align		4
        /*0084*/ 	.byte	0x04, 0x1c
        /*0086*/ 	.short	(.L_2545 - .L_2544)


	//   ....[0]....
.L_2544:
        /*0088*/ 	.word	0x00000710


	//   ....[1]....
        /*008c*/ 	.word	0x00000760


	//----- nvinfo : EIATTR_MAX_THREADS
	.align		4
.L_2545:
        /*0090*/ 	.byte	0x04, 0x05
        /*0092*/ 	.short	(.L_2547 - .L_2546)
.L_2546:
        /*0094*/ 	.word	0x00000080
        /*0098*/ 	.word	0x00000001
        /*009c*/ 	.word	0x00000001


	//----- nvinfo : EIATTR_CRS_STACK_SIZE
	.align		4
.L_2547:
        /*00a0*/ 	.byte	0x04, 0x1e
        /*00a2*/ 	.short	(.L_2549 - .L_2548)
.L_2548:
        /*00a4*/ 	.word	0x00000000


	//----- nvinfo : EIATTR_CBANK_PARAM_SIZE
	.align		4
.L_2549:
        /*00a8*/ 	.byte	0x03, 0x19
        /*00aa*/ 	.short	0x001c


	//----- nvinfo : EIATTR_PARAM_CBANK
	.align		4
        /*00ac*/ 	.byte	0x04, 0x0a
        /*00ae*/ 	.short	(.L_2551 - .L_2550)
	.align		4
.L_2550:
        /*00b0*/ 	.word	index@(.nv.constant0._ZN2at6native27unrolled_elementwise_kernelIZZZNS0_18GeluCUDAKernelImplERNS_18TensorIteratorBaseENS0_8GeluTypeEENKUlvE_clEvENKUlvE2_clEvEUlN3c108BFloat16EE_St5arrayIPcLm2EELi4E23TrivialOffsetCalculatorILi1EjESE_NS0_6memory15LoadWithoutCastENSF_16StoreWithoutCastEEEviT_T0_T2_T3_T4_T5_)
        /*00b4*/ 	.short	0x0210
        /*00b6*/ 	.short	0x001c


	//----- nvinfo : EIATTR_SW_WAR
	.align		4
.L_2551:
        /*00b8*/ 	.byte	0x04, 0x36
        /*00ba*/ 	.short	(.L_2553 - .L_2552)
.L_2552:
        /*00bc*/ 	.word	0x00000008
.L_2553:


//--------------------- .nv.info._ZN2at6native29vectorized_elementwise_kernelILi2EZZZNS0_18GeluCUDAKernelImplERNS_18TensorIteratorBaseENS0_8GeluTypeEENKUlvE_clEvENKUlvE2_clEvEUlN3c108BFloat16EE_St5arrayIPcLm2EEEEviT0_T1_ --------------------------
	.section	.nv.info._ZN2at6native29vectorized_elementwise_kernelILi2EZZZNS0_18GeluCUDAKernelImplERNS_18TensorIteratorBaseENS0_8GeluTypeEENKUlvE_clEvENKUlvE2_clEvEUlN3c108BFloat16EE_St5arrayIPcLm2EEEEviT0_T1_,"",@"SHT_CUDA_INFO"
	.sectionflags	@""
	.align	4


	//----- nvinfo : EIATTR_CUDA_API_VERSION
	.align		4
        /*0000*/ 	.byte	0x04, 0x37
        /*0002*/ 	.short	(.L_2555 - .L_2554)
.L_2554:
        /*0004*/ 	.word	0x00000082


	//----- nvinfo : EIATTR_KPARAM_INFO
	.align		4
.L_2555:
        /*0008*/ 	.byte	0x04, 0x17
        /*000a*/ 	.short	(.L_2557 - .L_2556)
.L_2556:
        /*000c*/ 	.word	0x00000000
        /*0010*/ 	.short	0x0002
        /*0012*/ 	.short	0x0008
        /*0014*/ 	.byte	0x00, 0xf0, 0x41, 0x00


	//----- nvinfo : EIATTR_KPARAM_INFO
	.align		4
.L_2557:
        /*0018*/ 	.byte	0x04, 0x17
        /*001a*/ 	.short	(.L_2559 - .L_2558)
.L_2558:
        /*001c*/ 	.word	0x00000000
        /*0020*/ 	.short	0x0001
        /*0022*/ 	.short	0x0004
        /*0024*/ 	.byte	0x00, 0xf0, 0x05, 0x00


	//----- nvinfo : EIATTR_KPARAM_INFO
	.align		4
.L_2559:
        /*0028*/ 	.byte	0x04, 0x17
        /*002a*/ 	.short	(.L_2561 - .L_2560)
.L_2560:
        /*002c*/ 	.word	0x00000000
        /*0030*/ 	.short	0x0000
        /*0032*/ 	.short	0x0000
        /*0034*/ 	.byte	0x00, 0xf0, 0x11, 0x00


	//----- nvinfo : EIATTR_SPARSE_MMA_MASK
	.align		4
.L_2561:
        /*0038*/ 	.byte	0x03, 0x50
        /*003a*/ 	.short	0x0000


	//----- nvinfo : EIATTR_MAXREG_COUNT
	.align		4
        /*003c*/ 	.byte	0x03, 0x1b
        /*003e*/ 	.short	0x00ff


	//----- nvinfo : EIATTR_MERCURY_ISA_VERSION
	.align		4
        /*0040*/ 	.byte	0x03, 0x5f
        /*0042*/ 	.short	0x0101


	//----- nvinfo : EIATTR_EXIT_INSTR_OFFSETS
	.align		4
        /*0044*/ 	.byte	0x04, 0x1c
        /*0046*/ 	.short	(.L_2563 - .L_2562)


	//   ....[0]....
.L_2562:
        /*0048*/ 	.word	0x00000670


	//   ....[1]....
        /*004c*/ 	.word	0x000014e0


	//   ....[2]....
        /*0050*/ 	.word	0x00001530


	//----- nvinfo : EIATTR_MAX_THREADS
	.align		4
.L_2563:
        /*0054*/ 	.byte	0x04, 0x05
        /*0056*/ 	.short	(.L_2565 - .L_2564)
.L_2564:
        /*0058*/ 	.word	0x00000080
        /*005c*/ 	.word	0x00000001
        /*0060*/ 	.word	0x00000001


	//----- nvinfo : EIATTR_CRS_STACK_SIZE
	.align		4
.L_2565:
        /*0064*/ 	.byte	0x04, 0x1e
        /*0066*/ 	.short	(.L_2567 - .L_2566)
.L_2566:
        /*0068*/ 	.word	0x00000000


	//----- nvinfo : EIATTR_CBANK_PARAM_SIZE
	.align		4
.L_2567:
        /*006c*/ 	.byte	0x03, 0x19
        /*006e*/ 	.short	0x0018


	//----- nvinfo : EIATTR_PARAM_CBANK
	.align		4
        /*0070*/ 	.byte	0x04, 0x0a
        /*0072*/ 	.short	(.L_2569 - .L_2568)
	.align		4
.L_2568:
        /*0074*/ 	.word	index@(.nv.constant0._ZN2at6native29vectorized_elementwise_kernelILi2EZZZNS0_18GeluCUDAKernelImplERNS_18TensorIteratorBaseENS0_8GeluTypeEENKUlvE_clEvENKUlvE2_clEvEUlN3c108BFloat16EE_St5arrayIPcLm2EEEEviT0_T1_)
        /*0078*/ 	.short	0x0210
        /*007a*/ 	.short	0x0018


	//----- nvinfo : EIATTR_SW_WAR
	.align		4
.L_2569:
        /*007c*/ 	.byte	0x04, 0x36
        /*007e*/ 	.short	(.L_2571 - .L_2570)
.L_2570:
        /*0080*/ 	.word	0x00000008
.L_2571:


//--------------------- .nv.info._ZN2at6native29vectorized_elementwise_kernelILi4EZZZNS0_18GeluCUDAKernelImplERNS_18TensorIteratorBaseENS0_8GeluTypeEENKUlvE_clEvENKUlvE2_clEvEUlN3c108BFloat16EE_St5arrayIPcLm2EEEEviT0_T1_ --------------------------
	.section	.nv.info._ZN2at6native29vectorized_elementwise_kernelILi4EZZZNS0_18GeluCUDAKernelImplERNS_18TensorIteratorBaseENS0_8GeluTypeEENKUlvE_clEvENKUlvE2_clEvEUlN3c108BFloat16EE_St5arrayIPcLm2EEEEviT0_T1_,"",@"SHT_CUDA_INFO"
	.sectionflags	@""
	.align	4


	//----- nvinfo : EIATTR_CUDA_API_VERSION
	.align		4
        /*0000*/ 	.byte	0x04, 0x37
        /*0002*/ 	.short	(.L_2573 - .L_2572)
.L_2572:
        /*0004*/ 	.word	0x00000082


	//----- nvinfo : EIATTR_KPARAM_INFO
	.align		4
.L_2573:
        /*0008*/ 	.byte	0x04, 0x17
        /*000a*/ 	.short	(.L_2575 - .L_2574)
.L_2574:
        /*000c*/ 	.word	0x00000000
        /*0010*/ 	.short	0x0002
        /*0012*/ 	.short	0x0008
        /*0014*/ 	.byte	0x00, 0xf0, 0x41, 0x00


	//----- nvinfo : EIATTR_KPARAM_INFO
	.align		4
.L_2575:
        /*0018*/ 	.byte	0x04, 0x17
        /*001a*/ 	.short	(.L_2577 - .L_2576)
.L_2576:
        /*001c*/ 	.word	0x00000000
        /*0020*/ 	.short	0x0001
        /*0022*/ 	.short	0x0004
        /*0024*/ 	.byte	0x00, 0xf0, 0x05, 0x00


	//----- nvinfo : EIATTR_KPARAM_INFO
	.align		4
.L_2577:
        /*0028*/ 	.byte	0x04, 0x17
        /*002a*/ 	.short	(.L_2579 - .L_2578)
.L_2578:
        /*002c*/ 	.word	0x00000000
        /*0030*/ 	.short	0x0000
        /*0032*/ 	.short	0x0000
        /*0034*/ 	.byte	0x00, 0xf0, 0x11, 0x00


	//----- nvinfo : EIATTR_SPARSE_MMA_MASK
	.align		4
.L_2579:
        /*0038*/ 	.byte	0x03, 0x50
        /*003a*/ 	.short	0x0000


	//----- nvinfo : EIATTR_MAXREG_COUNT
	.align		4
        /*003c*/ 	.byte	0x03, 0x1b
        /*003e*/ 	.short	0x00ff


	//----- nvinfo : EIATTR_MERCURY_ISA_VERSION
	.align		4
        /*0040*/ 	.byte	0x03, 0x5f
        /*0042*/ 	.short	0x0101


	//----- nvinfo : EIATTR_EXIT_INSTR_OFFSETS
	.align		4
        /*0044*/ 	.byte	0x04, 0x1c
        /*0046*/ 	.short	(.L_2581 - .L_2580)


	//   ....[0]....
.L_2580:
        /*0048*/ 	.word	0x00000630


	//   ....[1]....
        /*004c*/ 	.word	0x000014a0


	//   ....[2]....
        /*0050*/ 	.word	0x000014f0


	//----- nvinfo : EIATTR_MAX_THREADS
	.align		4
.L_2581:
        /*0054*/ 	.byte	0x04, 0x05
        /*0056*/ 	.short	(.L_2583 - .L_2582)
.L_2582:
        /*0058*/ 	.word	0x00000080
        /*005c*/ 	.word	0x00000001
        /*0060*/ 	.word	0x00000001


	//----- nvinfo : EIATTR_CRS_STACK_SIZE
	.align		4
.L_2583:
        /*0064*/ 	.byte	0x04, 0x1e
        /*0066*/ 	.short	(.L_2585 - .L_2584)
.L_2584:
        /*0068*/ 	.word	0x00000000


	//----- nvinfo : EIATTR_CBANK_PARAM_SIZE
	.align		4
.L_2585:
        /*006c*/ 	.byte	0x03, 0x19
        /*006e*/ 	.short	0x0018


	//----- nvinfo : EIATTR_PARAM_CBANK
	.align		4
        /*0070*/ 	.byte	0x04, 0x0a
        /*0072*/ 	.short	(.L_2587 - .L_2586)
	.align		4
.L_2586:
        /*0074*/ 	.word	index@(.nv.constant0._ZN2at6native29vectorized_elementwise_kernelILi4EZZZNS0_18GeluCUDAKernelImplERNS_18TensorIteratorBaseENS0_8GeluTypeEENKUlvE_clEvENKUlvE2_clEvEUlN3c108BFloat16EE_St5arrayIPcLm2EEEEviT0_T1_)
        /*0078*/ 	.short	0x0210
        /*007a*/ 	.short	0x0018


	//----- nvinfo : EIATTR_SW_WAR
	.align		4
.L_2587:
        /*007c*/ 	.byte	0x04, 0x36
        /*007e*/ 	.short	(.L_2589 - .L_2588)
.L_2588:
        /*0080*/ 	.word	0x00000008
.L_2589:


//--------------------- .nv.info._ZN2at6native29vectorized_elementwise_kernelILi8EZZZNS0_18GeluCUDAKernelImplERNS_18TensorIteratorBaseENS0_8GeluTypeEENKUlvE_clEvENKUlvE2_clEvEUlN3c108BFloat16EE_St5arrayIPcLm2EEEEviT0_T1_ --------------------------
	.section	.nv.info._ZN2at6native29vectorized_elementwise_kernelILi8EZZZNS0_18GeluCUDAKernelImplERNS_18TensorIteratorBaseENS0_8GeluTypeEENKUlvE_clEvENKUlvE2_clEvEUlN3c108BFloat16EE_St5arrayIPcLm2EEEEviT0_T1_,"",@"SHT_CUDA_INFO"
	.sectionflags	@""
	.align	4


	//----- nvinfo : EIATTR_CUDA_API_VERSION
	.align		4
        /*0000*/ 	.byte	0x04, 0x37
        /*0002*/ 	.short	(.L_2591 - .L_2590)
.L_2590:
        /*0004*/ 	.word	0x00000082


	//----- nvinfo : EIATTR_KPARAM_INFO
	.align		4
.L_2591:
        /*0008*/ 	.byte	0x04, 0x17
        /*000a*/ 	.short	(.L_2593 - .L_2592)
.L_2592:
        /*000c*/ 	.word	0x00000000
        /*0010*/ 	.short	0x0002
        /*0012*/ 	.short	0x0008
        /*0014*/ 	.byte	0x00, 0xf0, 0x41, 0x00


	//----- nvinfo : EIATTR_KPARAM_INFO
	.align		4
.L_2593:
        /*0018*/ 	.byte	0x04, 0x17
        /*001a*/ 	.short	(.L_2595 - .L_2594)
.L_2594:
        /*001c*/ 	.word	0x00000000
        /*0020*/ 	.short	0x0001
        /*0022*/ 	.short	0x0004
        /*0024*/ 	.byte	0x00, 0xf0, 0x05, 0x00


	//----- nvinfo : EIATTR_KPARAM_INFO
	.align		4
.L_2595:
        /*0028*/ 	.byte	0x04, 0x17
        /*002a*/ 	.short	(.L_2597 - .L_2596)
.L_2596:
        /*002c*/ 	.word	0x00000000
        /*0030*/ 	.short	0x0000
        /*0032*/ 	.short	0x0000
        /*0034*/ 	.byte	0x00, 0xf0, 0x11, 0x00


	//----- nvinfo : EIATTR_SPARSE_MMA_MASK
	.align		4
.L_2597:
        /*0038*/ 	.byte	0x03, 0x50
        /*003a*/ 	.short	0x0000


	//----- nvinfo : EIATTR_MAXREG_COUNT
	.align		4
        /*003c*/ 	.byte	0x03, 0x1b
        /*003e*/ 	.short	0x00ff


	//----- nvinfo : EIATTR_MERCURY_ISA_VERSION
	.align		4
        /*0040*/ 	.byte	0x03, 0x5f
        /*0042*/ 	.short	0x0101


	//----- nvinfo : EIATTR_EXIT_INSTR_OFFSETS
	.align		4
        /*0044*/ 	.byte	0x04, 0x1c
        /*0046*/ 	.short	(.L_2599 - .L_2598)


	//   ....[0]....
.L_2598:
        /*0048*/ 	.word	0x00000610


	//   ....[1]....
        /*004c*/ 	.word	0x00001480


	//   ....[2]....
        /*0050*/ 	.word	0x000014d0


	//----- nvinfo : EIATTR_MAX_THREADS
	.align		4
.L_2599:
        /*0054*/ 	.byte	0x04, 0x05
        /*0056*/ 	.short	(.L_2601 - .L_2600)
.L_2600:
        /*0058*/ 	.word	0x00000080
        /*005c*/ 	.word	0x00000001
        /*0060*/ 	.word	0x00000001


	//----- nvinfo : EIATTR_CRS_STACK_SIZE
	.align		4
.L_2601:
        /*0064*/ 	.byte	0x04, 0x1e
        /*0066*/ 	.short	(.L_2603 - .L_2602)
.L_2602:
        /*0068*/ 	.word	0x00000000


	//----- nvinfo : EIATTR_CBANK_PARAM_SIZE
	.align		4
.L_2603:
        /*006c*/ 	.byte	0x03, 0x19
        /*006e*/ 	.short	0x0018


	//----- nvinfo : EIATTR_PARAM_CBANK
	.align		4
        /*0070*/ 	.byte	0x04, 0x0a
        /*0072*/ 	.short	(.L_2605 - .L_2604)
	.align		4
.L_2604:
        /*0074*/ 	.word	index@(.nv.constant0._ZN2at6native29vectorized_elementwise_kernelILi8EZZZNS0_18GeluCUDAKernelImplERNS_18TensorIteratorBaseENS0_8GeluTypeEENKUlvE_clEvENKUlvE2_clEvEUlN3c108BFloat16EE_St5arrayIPcLm2EEEEviT0_T1_)
        /*0078*/ 	.short	0x0210
        /*007a*/ 	.short	0x0018


	//----- nvinfo : EIATTR_SW_WAR
	.align		4
.L_2605:
        /*007c*/ 	.byte	0x04, 0x36
        /*007e*/ 	.short	(.L_2607 - .L_2606)
.L_2606:
        /*0080*/ 	.word	0x00000008
.L_2607:


//--------------------- .nv.info._ZN2at6native18elementwise_kernelILi128ELi4EZNS0_15gpu_kernel_implIZZZNS0_18GeluCUDAKernelImplERNS_18TensorIteratorBaseENS0_8GeluTypeEENKUlvE_clEvENKUlvE1_clEvEUlN3c104HalfEE_EEvS4_RKT_EUliE_EEviT1_ --------------------------
	.section	.nv.info._ZN2at6native18elementwise_kernelILi128ELi4EZNS0_15gpu_kernel_implIZZZNS0_18GeluCUDAKernelImplERNS_18TensorIteratorBaseENS0_8GeluTypeEENKUlvE_clEvENKUlvE1_clEvEUlN3c104HalfEE_EEvS4_RKT_EUliE_EEviT1_,"",@"SHT_CUDA_INFO"
	.sectionflags	@""
	.align	4


	//----- nvinfo : EIATTR_CUDA_API_VERSION
	.align		4
        /*0000*/ 	.byte	0x04, 0x37
        /*0002*/ 	.short	(.L_2609 - .L_2608)
.L_2608:
        /*0004*/ 	.word	0x00000082


	//----- nvinfo : EIATTR_KPARAM_INFO
	.align		4
.L_2609:
        /*0008*/ 	.byte	0x04, 0x17
        /*000a*/ 	.short	(.L_2611 - .L_2610)
.L_2610:
        /*000c*/ 	.word	0x00000000
        /*0010*/ 	.short	0x0001
        /*0012*/ 	.short	0x0008
        /*0014*/ 	.byte	0x00, 0xf0, 0x61, 0x08


	//----- nvinfo : EIATTR_KPARAM_INFO
	.align		4
.L_2611:
        /*0018*/ 	.byte	0x04, 0x17
        /*001a*/ 	.short	(.L_2613 - .L_2612)
.L_2612:
        /*001c*/ 	.word	0x00000000
        /*0020*/ 	.short	0x0000
        /*0022*/ 	.short	0x0000
        /*0024*/ 	.byte	0x00, 0xf0, 0x11, 0x00


	//----- nvinfo : EIATTR_SPARSE_MMA_MASK
	.align		4
.L_2613:
        /*0028*/ 	.byte	0x03, 0x50
        /*002a*/ 	.short	0x0000


	//----- nvinfo : EIATTR_MAXREG_COUNT
	.align		4
        /*002c*/ 	.byte	0x03, 0x1b
        /*002e*/ 	.short	0x0080


	//----- nvinfo : EIATTR_EXTERNS
	.align		4
        /*0030*/ 	.byte	0x04, 0x0f
        /*0032*/ 	.short	(.L_2615 - .L_2614)


	//   ....[0]....
	.align		4
.L_2614:
        /*0034*/ 	.word	index@(__assertfail)


	//----- nvinfo : EIATTR_MERCURY_ISA_VERSION
	.align		4
.L_2615:
        /*0038*/ 	.byte	0x03, 0x5f
        /*003a*/ 	.short	0x0101


	//----- nvinfo : EIATTR_SYSCALL_OFFSETS
	.align		4
        /*003c*/ 	.byte	0x04, 0x46
        /*003e*/ 	.short	(.L_2617 - .L_2616)


	//   ....[0]....
.L_2616:
        /*0040*/ 	.word	0x000022b0


	//   ....[1]....
        /*0044*/ 	.word	0x000032b0


	//   ....[2]....
        /*0048*/ 	.word	0x000055c0


	//   ....[3]....
        /*004c*/ 	.word	0x000065c0


	//   ....[4]....
        /*0050*/ 	.word	0x000088c0


	//   ....[5]....
        /*0054*/ 	.word	0x000098c0


	//   ....[6]....
        /*0058*/ 	.word	0x0000bbb0


	//   ....[7]....
        /*005c*/ 	.word	0x0000cbb0


	//----- nvinfo : EIATTR_EXIT_INSTR_OFFSETS
	.align		4
.L_2617:
        /*0060*/ 	.byte	0x04, 0x1c
        /*0062*/ 	.short	(.L_2619 - .L_2618)


	//   ....[0]....
.L_2618:
        /*0064*/ 	.word	0x00009990


	//   ....[1]....
        /*0068*/ 	.word	0x0000bde0


	//   ....[2]....
        /*006c*/ 	.word	0x0000be20


	//   ....[3]....
        /*0070*/ 	.word	0x0000bec0


	//   ....[4]....
        /*0074*/ 	.word	0x0000bf00


	//   ....[5]....
        /*0078*/ 	.word	0x0000bf40


	//   ....[6]....
        /*007c*/ 	.word	0x0000bfd0


	//   ....[7]....
        /*0080*/ 	.word	0x0000bff0


	//   ....[8]....
        /*0084*/ 	.word	0x0000c090


	//   ....[9]....
        /*0088*/ 	.word	0x0000c0e0


	//   ....[10]....
        /*008c*/ 	.word	0x0000c130


	//   ....[11]....
        /*0090*/ 	.word	0x0000c200


	//   ....[12]....
        /*0094*/ 	.word	0x0000c260


	//   ....[13]....
        /*0098*/ 	.word	0x0000c3f0


	//   ....[14]....
        /*009c*/ 	.word	0x0000c550


	//   ....[15]....
        /*00a0*/ 	.word	0x0000c590


	//   ....[16]....
        /*00a4*/ 	.word	0x0000c650


	//   ....[17]....
        /*00a8*/ 	.word	0x0000c7d0


	//   ....[18]....
        /*00ac*/ 	.word	0x0000c950


	//   ....[19]....
        /*00b0*/ 	.word	0x0000cab0


	//   ....[20]....
        /*00b4*/ 	.word	0x0000cbc0


	//   ....[21]....
        /*00b8*/ 	.word	0x0000cc00


	//   ....[22]....
        /*00bc*/ 	.word	0x0000cc40


	//----- nvinfo : EIATTR_MAX_THREADS
	.align		4
.L_2619:
        /*00c0*/ 	.byte	0x04, 0x05
        /*00c2*/ 	.short	(.L_2621 - .L_2620)
.L_2620:
        /*00c4*/ 	.word	0x00000080
        /*00c8*/ 	.word	0x00000001
        /*00cc*/ 	.word	0x00000001


	//----- nvinfo : EIATTR_CRS_STACK_SIZE
	.align		4
.L_2621:
        /*00d0*/ 	.byte	0x04, 0x1e
        /*00d2*/ 	.short	(.L_2623 - .L_2622)
.L_2622:
        /*00d4*/ 	.word	0x00000000


	//----- nvinfo : EIATTR_CBANK_PARAM_SIZE
	.align		4
.L_2623:
        /*00d8*/ 	.byte	0x03, 0x19
        /*00da*/ 	.short	0x0220


	//----- nvinfo : EIATTR_PARAM_CBANK
	.align		4
        /*00dc*/ 	.byte	0x04, 0x0a
        /*00de*/ 	.short	(.L_2625 - .L_2624)
	.align		4
.L_2624:
        /*00e0*/ 	.word	index@(.nv.constant0._ZN2at6native18elementwise_kernelILi128ELi4EZNS0_15gpu_kernel_implIZZZNS0_18GeluCUDAKernelImplERNS_18TensorIteratorBaseENS0_8GeluTypeEENKUlvE_clEvENKUlvE1_clEvEUlN3c104HalfEE_EEvS4_RKT_EUliE_EEviT1_)
        /*00e4*/ 	.short	0x0210
        /*00e6*/ 	.short	0x0220


	//----- nvinfo : EIATTR_SW_WAR
	.align		4
.L_2625:
        /*00e8*/ 	.byte	0x04, 0x36
        /*00ea*/ 	.short	(.L_2627 - .L_2626)
.L_2626:
        /*00ec*/ 	.word	0x00000008
.L_2627:


//--------------------- .nv.info._ZN2at6native27unrolled_elementwise_kernelIZZZNS0_18GeluCUDAKernelImplERNS_18TensorIteratorBaseENS0_8GeluTypeEENKUlvE_clEvENKUlvE1_clEvEUlN3c104HalfEE_St5arrayIPcLm2EELi4E23TrivialOffsetCalculatorILi1EjESE_NS0_6memory12LoadWithCastILi1EEENSF_13StoreWithCastILi1EEEEEviT_T0_T2_T3_T4_T5_ --------------------------
	.section	.nv.info._ZN2at6native27unrolled_elementwise_kernelIZZZNS0_18GeluCUDAKernelImplERNS_18TensorIteratorBaseENS0_8GeluTypeEENKUlvE_clEvENKUlvE1_clEvEUlN3c104HalfEE_St5arrayIPcLm2EELi4E23TrivialOffsetCalculatorILi1EjESE_NS0_6memory12LoadWithCastILi1EEENSF_13StoreWithCastILi1EEEEEviT_T0_T2_T3_T4_T5_,"",@"SHT_CUDA_INFO"
	.sectionflags	@""
	.align	4


	//----- nvinfo : EIATTR_CUDA_API_VERSION
	.align		4
        /*0000*/ 	.byte	0x04, 0x37
        /*0002*/ 	.short	(.L_2629 - .L_2628)
.L_2628:
        /*0004*/ 	.word	0x00000082


	//----- nvinfo : EIATTR_KPARAM_INFO
	.align		4
.L_2629:
        /*0008*/ 	.byte	0x04, 0x17
        /*000a*/ 	.short	(.L_2631 - .L_2630)
.L_2630:
        /*000c*/ 	.word	0x00000000
        /*0010*/ 	.short	0x0006
        /*0012*/ 	.short	0x0024
        /*0014*/ 	.byte	0x00, 0xf0, 0x21, 0x00


	//----- nvinfo : EIATTR_KPARAM_INFO
	.align		4
.L_2631:
        /*0018*/ 	.byte	0x04, 0x17
        /*001a*/ 	.short	(.L_2633 - .L_2632)
.L_2632:
        /*001c*/ 	.word	0x00000000
        /*0020*/ 	.short	0x0005
        /*0022*/ 	.short	0x001c
        /*0024*/ 	.byte	0x00, 0xf0, 0x21, 0x00


	//----- nvinfo : EIATTR_KPARAM_INFO
	.align		4
.L_2633:
        /*0028*/ 	.byte	0x04, 0x17
        /*002a*/ 	.short	(.L_2635 - .L_2634)
.L_2634:
        /*002c*/ 	.word	0x00000000
        /*0030*/ 	.short	0x0004
        /*0032*/ 	.short	0x0019
        /*0034*/ 	.byte	0x00, 0xf0, 0x05, 0x00


	//----- nvinfo : EIATTR_KPARAM_INFO
	.align		4
.L_2635:
        /*0038*/ 	.byte	0x04, 0x17
        /*003a*/ 	.short	(.L_2637 - .L_2636)
.L_2636:
        /*003c*/ 	.word	0x00000000
        /*0040*/ 	.short	0x0003
        /*0042*/ 	.short	0x0018
        /*0044*/ 	.byte	0x00, 0xf0, 0x05, 0x00


	//----- nvinfo : EIATTR_KPARAM_INFO
	.align		4
.L_2637:
        /*0048*/ 	.byte	0x04, 0x17
        /*004a*/ 	.short	(.L_2639 - .L_2638)
.L_2638:
        /*004c*/ 	.word	0x00000000
        /*0050*/ 	.short	0x0002
        /*0052*/ 	.short	0x0008
        /*0054*/ 	.byte	0x00, 0xf0, 0x41, 0x00


	//----- nvinfo : EIATTR_KPARAM_INFO
	.align		4
.L_2639:
        /*0058*/ 	.byte	0x04, 0x17
        /*005a*/ 	.short	(.L_2641 - .L_2640)
.L_2640:
        /*005c*/ 	.word	0x00000000
        /*0060*/ 	.short	0x0001
        /*0062*/ 	.short	0x0004
        /*0064*/ 	.byte	0x00, 0xf0, 0x05, 0x00


	//----- nvinfo : EIATTR_KPARAM_INFO
	.align		4
.L_2641:
        /*0068*/ 	.byte	0x04, 0x17
        /*006a*/ 	.short	(.L_2643 - .L_2642)
.L_2642:
        /*006c*/ 	.word	0x00000000
        /*0070*/ 	.short	0x0000
        /*0072*/ 	.short	0x0000
        /*0074*/ 	.byte	0x00, 0xf0, 0x11, 0x00


	//----- nvinfo : EIATTR_SPARSE_MMA_MASK
	.align		4
.L_2643:
        /*0078*/ 	.byte	0x03, 0x50
        /*007a*/ 	.short	0x0000


	//----- nvinfo : EIATTR_MAXREG_COUNT
	.align		4
        /*007c*/ 	.byte	0x03, 0x1b
        /*007e*/ 	.short	0x00ff


	//----- nvinfo : EIATTR_EXTERNS
	.align		4
        /*0080*/ 	.byte	0x04, 0x0f
        /*0082*/ 	.short	(.L_2645 - .L_2644)


	//   ....[0]....
	.align		4
.L_2644:
        /*0084*/ 	.word	index@(__assertfail)


	//----- nvinfo : EIATTR_MERCURY_ISA_VERSION
	.align		4
.L_2645:
        /*0088*/ 	.byte	0x03, 0x5f
        /*008a*/ 	.short	0x0101


	//----- nvinfo : EIATTR_SYSCALL_OFFSETS
	.align		4
        /*008c*/ 	.byte	0x04, 0x46
        /*008e*/ 	.short	(.L_2647 - .L_2646)


	//   ....[0]....
.L_2646:
        /*0090*/ 	.word	0x000010b0


	//   ....[1]....
        /*0094*/ 	.word	0x000021c0


	//   ....[2]....
        /*0098*/ 	.word	0x000032d0


	//   ....[3]....
        /*009c*/ 	.word	0x000043c0


	//   ....[4]....
        /*00a0*/ 	.word	0x000058c0


	//   ....[5]....
        /*00a4*/ 	.word	0x000068e0


	//   ....[6]....
        /*00a8*/ 	.word	0x000078c0


	//   ....[7]....
        /*00ac*/ 	.word	0x000088a0


	//----- nvinfo : EIATTR_EXIT_INSTR_OFFSETS
	.align		4
.L_2647:
        /*00b0*/ 	.byte	0x04, 0x1c
        /*00b2*/ 	.short	(.L_2649 - .L_2648)


	//   ....[0]....
.L_2648:
        /*00b4*/ 	.word	0x00007980


	//   ....[1]....
        /*00b8*/ 	.word	0x00007ad0


	//   ....[2]....
        /*00bc*/ 	.word	0x00007b10


	//   ....[3]....
        /*00c0*/ 	.word	0x00007bb0


	//   ....[4]....
        /*00c4*/ 	.word	0x00007bf0


	//   ....[5]....
        /*00c8*/ 	.word	0x00007c30


	//   ....[6]....
        /*00cc*/ 	.word	0x00007cc0


	//   ....[7]....
        /*00d0*/ 	.word	0x00007ce0


	//   ....[8]....
        /*00d4*/ 	.word	0x00007d80


	//   ....[9]....
        /*00d8*/ 	.word	0x00007dd0


	//   ....[10]....
        /*00dc*/ 	.word	0x00007e20


	//   ....[11]....
        /*00e0*/ 	.word	0x00007ef0


	//   ....[12]....
        /*00e4*/ 	.word	0x00007f50


	//   ....[13]....
        /*00e8*/ 	.word	0x000080e0


	//   ....[14]....
        /*00ec*/ 	.word	0x00008240


	//   ....[15]....
        /*00f0*/ 	.word	0x00008280


	//   ....[16]....
        /*00f4*/ 	.word	0x00008340


	//   ....[17]....
        /*00f8*/ 	.word	0x000084c0


	//   ....[18]....
        /*00fc*/ 	.word	0x00008640


	//   ....[19]....
        /*0100*/ 	.word	0x000087a0


	//   ....[20]....
        /*0104*/ 	.word	0x000088b0


	//   ....[21]....
        /*0108*/ 	.word	0x000088f0


	//   ....[22]....
        /*010c*/ 	.word	0x00008930


	//----- nvinfo : EIATTR_MAX_THREADS
	.align		4
.L_2649:
        /*0110*/ 	.byte	0x04, 0x05
        /*0112*/ 	.short	(.L_2651 - .L_2650)
.L_2650:
        /*0114*/ 	.word	0x00000080
        /*0118*/ 	.word	0x00000001
        /*011c*/ 	.word	0x00000001


	//----- nvinfo : EIATTR_CRS_STACK_SIZE
	.align		4
.L_2651:
        /*0120*/ 	.byte	0x04, 0x1e
        /*0122*/ 	.short	(.L_2653 - .L_2652)
.L_2652:
        /*0124*/ 	.word	0x00000000


	//----- nvinfo : EIATTR_CBANK_PARAM_SIZE
	.align		4
.L_2653:
        /*0128*/ 	.byte	0x03, 0x19
        /*012a*/ 	.short	0x002c


	//----- nvinfo : EIATTR_PARAM_CBANK
	.align		4
        /*012c*/ 	.byte	0x04, 0x0a
        /*012e*/ 	.short	(.L_2655 - .L_2654)
	.align		4
.L_2654:
        /*0130*/ 	.word	index@(.nv.constant0._ZN2at6native27unrolled_elementwise_kernelIZZZNS0_18GeluCUDAKernelImplERNS_18TensorIteratorBaseENS0_8GeluTypeEENKUlvE_clEvENKUlvE1_clEvEUlN3c104HalfEE_St5arrayIPcLm2EELi4E23TrivialOffsetCalculatorILi1EjESE_NS0_6memory12LoadWithCastILi1EEENSF_13StoreWithCastILi1EEEEEviT_T0_T2_T3_T4_T5_)
        /*0134*/ 	.short	0x0210
        /*0136*/ 	.short	0x002c


	//----- nvinfo : EIATTR_SW_WAR
	.align		4
.L_2655:
        /*0138*/ 	.byte	0x04, 0x36
        /*013a*/ 	.short	(.L_2657 - .L_2656)
.L_2656:
        /*013c*/ 	.word	0x00000008
.L_2657:


//--------------------- .nv.info._ZN2at6native18elementwise_kernelILi128ELi4EZNS0_22gpu_kernel_impl_nocastIZZZNS0_18GeluCUDAKernelImplERNS_18TensorIteratorBaseENS0_8GeluTypeEENKUlvE_clEvENKUlvE1_clEvEUlN3c104HalfEE_EEvS4_RKT_EUliE_EEviT1_ --------------------------
	.section	.nv.info._ZN2at6native18elementwise_kernelILi128ELi4EZNS0_22gpu_kernel_impl_nocastIZZZNS0_18GeluCUDAKernelImplERNS_18TensorIteratorBaseENS0_8GeluTypeEENKUlvE_clEvENKUlvE1_clEvEUlN3c104HalfEE_EEvS4_RKT_EUliE_EEviT1_,"",@"SHT_CUDA_INFO"
	.sectionflags	@""
	.align	4


	//----- nvinfo : EIATTR_CUDA_API_VERSION
	.align		4
        /*0000*/ 	.byte	0x04, 0x37
        /*0002*/ 	.short	(.L_2659 - .L_2658)
.L_2658:
        /*0004*/ 	.word	0x00000082


	//----- nvinfo : EIATTR_KPARAM_INFO
	.align		4
.L_2659:
        /*0008*/ 	.byte	0x04, 0x17
        /*000a*/ 	.short	(.L_2661 - .L_2660)
.L_2660:
        /*000c*/ 	.word	0x00000000
        /*0010*/ 	.short	0x0001
        /*0012*/ 	.short	0x0008
        /*0014*/ 	.byte	0x00, 0xf0, 0x61, 0x08


	//----- nvinfo : EIATTR_KPARAM_INFO
	.align		4
.L_2661:
        /*0018*/ 	.byte	0x04, 0x17
        /*001a*/ 	.short	(.L_2663 - .L_2662)
.L_2662:
        /*001c*/ 	.word	0x00000000
        /*0020*/ 	.short	0x0000
        /*0022*/ 	.short	0x0000
        /*0024*/ 	.byte	0x00, 0xf0, 0x11, 0x00


	//----- nvinfo : EIATTR_SPARSE_MMA_MASK
	.align		4
.L_2663:
        /*0028*/ 	.byte	0x03, 0x50
        /*002a*/ 	.short	0x0000


	//----- nvinfo : EIATTR_MAXREG_COUNT
	.align		4
        /*002c*/ 	.byte	0x03, 0x1b
        /*002e*/ 	.short	0x0080


	//----- nvinfo : EIATTR_MERCURY_ISA_VERSION
	.align		4
        /*0030*/ 	.byte	0x03, 0x5f
        /*0032*/ 	.short	0x0101


	//----- nvinfo : EIATTR_EXIT_INSTR_OFFSETS
	.align		4
        /*0034*/ 	.byte	0x04, 0x1c
        /*0036*/ 	.short	(.L_2665 - .L_2664)


	//   ....[0]....
.L_2664:
        /*0038*/ 	.word	0x00003d40


	//   ....[1]....
        /*003c*/ 	.word	0x00005150


	//----- nvinfo : EIATTR_MAX_THREADS
	.align		4
.L_2665:
        /*0040*/ 	.byte	0x04, 0x05
        /*0042*/ 	.short	(.L_2667 - .L_2666)
.L_2666:
        /*0044*/ 	.word	0x00000080
        /*0048*/ 	.word	0x00000001
        /*004c*/ 	.word	0x00000001


	//----- nvinfo : EIATTR_CRS_STACK_SIZE
	.align		4
.L_2667:
        /*0050*/ 	.byte	0x04, 0x1e
        /*0052*/ 	.short	(.L_2669 - .L_2668)
.L_2668:
        /*0054*/ 	.word	0x00000000


	//----- nvinfo : EIATTR_CBANK_PARAM_SIZE
	.align		4
.L_2669:
        /*0058*/ 	.byte	0x03, 0x19
        /*005a*/ 	.short	0x0220


	//----- nvinfo : EIATTR_PARAM_CBANK
	.align		4
        /*005c*/ 	.byte	0x04, 0x0a
        /*005e*/ 	.short	(.L_2671 - .L_2670)
	.align		4
.L_2670:
        /*0060*/ 	.word	index@(.nv.constant0._ZN2at6native18elementwise_kernelILi128ELi4EZNS0_22gpu_kernel_impl_nocastIZZZNS0_18GeluCUDAKernelImplERNS_18TensorIteratorBaseENS0_8GeluTypeEENKUlvE_clEvENKUlvE1_clEvEUlN3c104HalfEE_EEvS4_RKT_EUliE_EEviT1_)
        /*0064*/ 	.short	0x0210
        /*0066*/ 	.short	0x0220


	//----- nvinfo : EIATTR_SW_WAR
	.align		4
.L_2671:
        /*0068*/ 	.byte	0x04, 0x36
        /*006a*/ 	.short	(.L_2673 - .L_2672)
.L_2672:
        /*006c*/ 	.word	0x00000008
.L_2673:


//--------------------- .nv.info._ZN2at6native27unrolled_elementwise_kernelIZZZNS0_18GeluCUDAKernelImplERNS_18TensorIteratorBaseENS0_8GeluTypeEENKUlvE_clEvENKUlvE1_clEvEUlN3c104HalfEE_St5arrayIPcLm2EELi4E23TrivialOffsetCalculatorILi1EjESE_NS0_6memory15LoadWithoutCastENSF_16StoreWithoutCastEEEviT_T0_T2_T3_T4_T5_ --------------------------
	.section	.nv.info._ZN2at6native27unrolled_elementwise_kernelIZZZNS0_18GeluCUDAKernelImplERNS_18TensorIteratorBaseENS0_8GeluTypeEENKUlvE_clEvENKUlvE1_clEvEUlN3c104HalfEE_St5arrayIPcLm2EELi4E23TrivialOffsetCalculatorILi1EjESE_NS0_6memory15LoadWithoutCastENSF_16StoreWithoutCastEEEviT_T0_T2_T3_T4_T5_,"",@"SHT_CUDA_INFO"
	.sectionflags	@""
	.align	4


	//----- nvinfo : EIATTR_CUDA_API_VERSION
	.align		4
        /*0000*/ 	.byte	0x04, 0x37
        /*0002*/ 	.short	(.L_2675 - .L_2674)
.L_2674:
        /*0004*/ 	.word	0x00000082


	//----- nvinfo : EIATTR_KPARAM_INFO
	.align		4
.L_2675:
        /*0008*/ 	.byte	0x04, 0x17
        /*000a*/ 	.short	(.L_2677 - .L_2676)
.L_2676:
        /*000c*/ 	.word	0x00000000
        /*0010*/ 	.short	0x0006
        /*0012*/ 	.short	0x001b
        /*0014*/ 	.byte	0x00, 0xf0, 0x05, 0x00


	//----- nvinfo : EIATTR_KPARAM_INFO
	.align		4
.L_2677:
        /*0018*/ 	.byte	0x04, 0x17
        /*001a*/ 	.short	(.L_2679 - .L_2678)
.L_2678:
        /*001c*/ 	.word	0x00000000
        /*0020*/ 	.short	0x0005
        /*0022*/ 	.short	0x001a
        /*0024*/ 	.byte	0x00, 0xf0, 0x05, 0x00


	//----- nvinfo : EIATTR_KPARAM_INFO
	.align		4
.L_2679:
        /*0028*/ 	.byte	0x04, 0x17
        /*002a*/ 	.short	(.L_2681 - .L_2680)
.L_2680:
        /*002c*/ 	.word	0x00000000
        /*0030*/ 	.short	0x0004
        /*0032*/ 	.short	0x0019
        /*0034*/ 	.byte	0x00, 0xf0, 0x05, 0x00


	//----- nvinfo : EIATTR_KPARAM_INFO
	.align		4
.L_2681:
        /*0038*/ 	.byte	0x04, 0x17
        /*003a*/ 	.short	(.L_2683 - .L_2682)
.L_2682:
        /*003c*/ 	.word	0x00000000
        /*0040*/ 	.short	0x0003
        /*0042*/ 	.short	0x0018
        /*0044*/ 	.byte	0x00, 0xf0, 0x05, 0x00


	//----- nvinfo : EIATTR_KPARAM_INFO
	.align		4
.L_2683:
        /*0048*/ 	.byte	0x04, 0x17
        /*004a*/ 	.short	(.L_2685 - .L_2684)
.L_2684:
        /*004c*/ 	.word	0x00000000
        /*0050*/ 	.short	0x0002
        /*0052*/ 	.short	0x0008
        /*0054*/ 	.byte	0x00, 0xf0, 0x41, 0x00


	//----- nvinfo : EIATTR_KPARAM_INFO
	.align		4
.L_2685:
        /*0058*/ 	.byte	0x04, 0x17
        /*005a*/ 	.short	(.L_2687 - .L_2686)
.L_2686:
        /*005c*/ 	.word	0x00000000
        /*0060*/ 	.short	0x0001
        /*0062*/ 	.short	0x0004
        /*0064*/ 	.byte	0x00, 0xf0, 0x05, 0x00


	//----- nvinfo : EIATTR_KPARAM_INFO
	.align		4
.L_2687:
        /*0068*/ 	.byte	0x04, 0x17
        /*006a*/ 	.short	(.L_2689 - .L_2688)
.L_2688:
        /*006c*/ 	.word	0x00000000
        /*0070*/ 	.short	0x0000
        /*0072*/ 	.short	0x0000
        /*0074*/ 	.byte	0x00, 0xf0, 0x11, 0x00


	//----- nvinfo : EIATTR_SPARSE_MMA_MASK
	.align		4
.L_2689:
        /*0078*/ 	.byte	0x03, 0x50
        /*007a*/ 	.short	0x0000


	//----- nvinfo : EIATTR_MAXREG_COUNT
	.align		4
        /*007c*/ 	.byte	0x03, 0x1b
        /*007e*/ 	.short	0x00ff


	//----- nvinfo : EIATTR_MERCURY_ISA_VERSION
	.align		4
        /*0080*/ 	.byte	0x03, 0x5f
        /*0082*/ 	.short	0x0101


	//----- nvinfo : EIATTR_EXIT_INSTR_OFFSETS
	.align		4
        /*0084*/ 	.byte	0x04, 0x1c
        /*0086*/ 	.short	(.L_2691 - .L_2690)


	//   ....[0]....
.L_2690:
        /*0088*/ 	.word	0x00000710


	//   ....[1]....
        /*008c*/ 	.word	0x00000760


	//----- nvinfo : EIATTR_MAX_THREADS
	.align		4
.L_2691:
        /*0090*/ 	.byte	0x04, 0x05
        /*0092*/ 	.short	(.L_2693 - .L_2692)
.L_2692:
        /*0094*/ 	.word	0x00000080
        /*0098*/ 	.word	0x00000001
        /*009c*/ 	.word	0x00000001


	//----- nvinfo : EIATTR_CRS_STACK_SIZE
	.align		4
.L_2693:
        /*00a0*/ 	.byte	0x04, 0x1e
        /*00a2*/ 	.short	(.L_2695 - .L_2694)
.L_2694:
        /*00a4*/ 	.word	0x00000000


	//----- nvinfo : EIATTR_CBANK_PARAM_SIZE
	.align		4
.L_2695:
        /*00a8*/ 	.byte	0x03, 0x19
        /*00aa*/ 	.short	0x001c


	//----- nvinfo : EIATTR_PARAM_CBANK
	.align		4
        /*00ac*/ 	.byte	0x04, 0x0a
        /*00ae*/ 	.short	(.L_2697 - .L_2696)
	.align		4
.L_2696:
        /*00b0*/ 	.word	index@(.nv.constant0._ZN2at6native27unrolled_elementwise_kernelIZZZNS0_18GeluCUDAKernelImplERNS_18TensorIteratorBaseENS0_8GeluTypeEENKUlvE_clEvENKUlvE1_clEvEUlN3c104HalfEE_St5arrayIPcLm2EELi4E23TrivialOffsetCalculatorILi1EjESE_NS0_6memory15LoadWithoutCastENSF_16StoreWithoutCastEEEviT_T0_T2_T3_T4_T5_)
        /*00b4*/ 	.short	0x0210
        /*00b6*/ 	.short	0x001c


	//----- nvinfo : EIATTR_SW_WAR
	.align		4
.L_2697:
        /*00b8*/ 	.byte	0x04, 0x36
        /*00ba*/ 	.short	(.L_2699 - .L_2698)
.L_2698:
        /*00bc*/ 	.word	0x00000008
.L_2699:


//--------------------- .nv.info._ZN2at6native29vectorized_elementwise_kernelILi2EZZZNS0_18GeluCUDAKernelImplERNS_18TensorIteratorBaseENS0_8GeluTypeEENKUlvE_clEvENKUlvE1_clEvEUlN3c104HalfEE_St5arrayIPcLm2EEEEviT0_T1_ --------------------------
	.section	.nv.info._ZN2at6native29vectorized_elementwise_kernelILi2EZZZNS0_18GeluCUDAKernelImplERNS_18TensorIteratorBaseENS0_8GeluTypeEENKUlvE_clEvENKUlvE1_clEvEUlN3c104HalfEE_St5arrayIPcLm2EEEEviT0_T1_,"",@"SHT_CUDA_INFO"
	.sectionflags	@""
	.align	4


	//----- nvinfo : EIATTR_CUDA_API_VERSION
	.align		4
        /*0000*/ 	.byte	0x04, 0x37
        /*0002*/ 	.short	(.L_2701 - .L_2700)
.L_2700:
        /*0004*/ 	.word	0x00000082


	//----- nvinfo : EIATTR_KPARAM_INFO
	.align		4
.L_2701:
        /*0008*/ 	.byte	0x04, 0x17
        /*000a*/ 	.short	(.L_2703 - .L_2702)
.L_2702:
        /*000c*/ 	.word	0x00000000
        /*0010*/ 	.short	0x0002
        /*0012*/ 	.short	0x0008
        /*0014*/ 	.byte	0x00, 0xf0, 0x41, 0x00


	//----- nvinfo : EIATTR_KPARAM_INFO
	.align		4
.L_2703:
        /*0018*/ 	.byte	0x04, 0x17
        /*001a*/ 	.short	(.L_2705 - .L_2704)
.L_2704:
        /*001c*/ 	.word	0x00000000
        /*0020*/ 	.short	0x0001
        /*0022*/ 	.short	0x0004
        /*0024*/ 	.byte	0x00, 0xf0, 0x05, 0x00


	//----- nvinfo : EIATTR_KPARAM_INFO
	.align		4
.L_2705:
        /*0028*/ 	.byte	0x04, 0x17
        /*002a*/ 	.short	(.L_2707 - .L_2706)
.L_2706:
        /*002c*/ 	.word	0x00000000
        /*0030*/ 	.short	0x0000
        /*0032*/ 	.short	0x0000
        /*0034*/ 	.byte	0x00, 0xf0, 0x11, 0x00


	//----- nvinfo : EIATTR_SPARSE_MMA_MASK
	.align		4
.L_2707:
        /*0038*/ 	.byte	0x03, 0x50
        /*003a*/ 	.short	0x0000


	//----- nvinfo : EIATTR_MAXREG_COUNT
	.align		4
        /*003c*/ 	.byte	0x03, 0x1b
        /*003e*/ 	.short	0x00ff


	//----- nvinfo : EIATTR_MERCURY_ISA_VERSION
	.align		4
        /*0040*/ 	.byte	0x03, 0x5f
        /*0042*/ 	.short	0x0101


	//----- nvinfo : EIATTR_EXIT_INSTR_OFFSETS
	.align		4
        /*0044*/ 	.byte	0x04, 0x1c
        /*0046*/ 	.short	(.L_2709 - .L_2708)


	//   ....[0]....
.L_2708:
        /*0048*/ 	.word	0x00000630


	//   ....[1]....
        /*004c*/ 	.word	0x000014a0


	//   ....[2]....
        /*0050*/ 	.word	0x000014f0


	//----- nvinfo : EIATTR_MAX_THREADS
	.align		4
.L_2709:
        /*0054*/ 	.byte	0x04, 0x05
        /*0056*/ 	.short	(.L_2711 - .L_2710)
.L_2710:
        /*0058*/ 	.word	0x00000080
        /*005c*/ 	.word	0x00000001
        /*0060*/ 	.word	0x00000001


	//----- nvinfo : EIATTR_CRS_STACK_SIZE
	.align		4
.L_2711:
        /*0064*/ 	.byte	0x04, 0x1e
        /*0066*/ 	.short	(.L_2713 - .L_2712)
.L_2712:
        /*0068*/ 	.word	0x00000000


	//----- nvinfo : EIATTR_CBANK_PARAM_SIZE
	.align		4
.L_2713:
        /*006c*/ 	.byte	0x03, 0x19
        /*006e*/ 	.short	0x0018


	//----- nvinfo : EIATTR_PARAM_CBANK
	.align		4
        /*0070*/ 	.byte	0x04, 0x0a
        /*0072*/ 	.short	(.L_2715 - .L_2714)
	.align		4
.L_2714:
        /*0074*/ 	.word	index@(.nv.constant0._ZN2at6native29vectorized_elementwise_kernelILi2EZZZNS0_18GeluCUDAKernelImplERNS_18TensorIteratorBaseENS0_8GeluTypeEENKUlvE_clEvENKUlvE1_clEvEUlN3c104HalfEE_St5arrayIPcLm2EEEEviT0_T1_)
        /*0078*/ 	.short	0x0210
        /*007a*/ 	.short	0x0018


	//----- nvinfo : EIATTR_SW_WAR
	.align		4
.L_2715:
        /*007c*/ 	.byte	0x04, 0x36
        /*007e*/ 	.short	(.L_2717 - .L_2716)
.L_2716:
        /*0080*/ 	.word	0x00000008
.L_2717:


//--------------------- .nv.info._ZN2at6native29vectorized_elementwise_kernelILi4EZZZNS0_18GeluCUDAKernelImplERNS_18TensorIteratorBaseENS0_8GeluTypeEENKUlvE_clEvENKUlvE1_clEvEUlN3c104HalfEE_St5arrayIPcLm2EEEEviT0_T1_ --------------------------
	.section	.nv.info._ZN2at6native29vectorized_elementwise_kernelILi4EZZZNS0_18GeluCUDAKernelImplERNS_18TensorIteratorBaseENS0_8GeluTypeEENKUlvE_clEvENKUlvE1_clEvEUlN3c104HalfEE_St5arrayIPcLm2EEEEviT0_T1_,"",@"SHT_CUDA_INFO"
	.sectionflags	@""
	.align	4


	//----- nvinfo : EIATTR_CUDA_API_VERSION
	.align		4
        /*0000*/ 	.byte	0x04, 0x37
        /*0002*/ 	.short	(.L_2719 - .L_2718)
.L_2718:
        /*0004*/ 	.word	0x00000082


	//----- nvinfo : EIATTR_KPARAM_INFO
	.align		4
.L_2719:
        /*0008*/ 	.byte	0x04, 0x17
        /*000a*/ 	.short	(.L_2721 - .L_2720)
.L_2720:
        /*000c*/ 	.word	0x00000000
        /*0010*/ 	.short	0x0002
        /*0012*/ 	.short	0x0008
        /*0014*/ 	.byte	0x00, 0xf0, 0x41, 0x00


	//----- nvinfo : EIATTR_KPARAM_INFO
	.align		4
.L_2721:
        /*0018*/ 	.byte	0x04, 0x17
        /*001a*/ 	.short	(.L_2723 - .L_2722)
.L_2722:
        /*001c*/ 	.word	0x00000000
        /*0020*/ 	.short	0x0001
        /*0022*/ 	.short	0x0004
        /*0024*/ 	.byte	0x00, 0xf0, 0x05, 0x00


	//----- nvinfo : EIATTR_KPARAM_INFO
	.align		4
.L_2723:
        /*0028*/ 	.byte	0x04, 0x17
        /*002a*/ 	.short	(.L_2725 - .L_2724)
.L_2724:
        /*002c*/ 	.word	0x00000000
        /*0030*/ 	.short	0x0000
        /*0032*/ 	.short	0x0000
        /*0034*/ 	.byte	0x00, 0xf0, 0x11, 0x00


	//----- nvinfo : EIATTR_SPARSE_MMA_MASK
	.align		4
.L_2725:
        /*0038*/ 	.byte	0x03, 0x50
        /*003a*/ 	.short	0x0000


	//----- nvinfo : EIATTR_MAXREG_COUNT
	.align		4
        /*003c*/ 	.byte	0x03, 0x1b
        /*003e*/ 	.short	0x00ff


	//----- nvinfo : EIATTR_MERCURY_ISA_VERSION
	.align		4
        /*0040*/ 	.byte	0x03, 0x5f
        /*0042*/ 	.short	0x0101


	//----- nvinfo : EIATTR_EXIT_INSTR_OFFSETS
	.align		4
        /*0044*/ 	.byte	0x04, 0x1c
        /*0046*/ 	.short	(.L_2727 - .L_2726)


	//   ....[0]....
.L_2726:
        /*0048*/ 	.word	0x000005f0


	//   ....[1]....
        /*004c*/ 	.word	0x00001460


	//   ....[2]....
        /*0050*/ 	.word	0x000014b0


	//----- nvinfo : EIATTR_MAX_THREADS
	.align		4
.L_2727:
        /*0054*/ 	.byte	0x04, 0x05
        /*0056*/ 	.short	(.L_2729 - .L_2728)
.L_2728:
        /*0058*/ 	.word	0x00000080
        /*005c*/ 	.word	0x00000001
        /*0060*/ 	.word	0x00000001


	//----- nvinfo : EIATTR_CRS_STACK_SIZE
	.align		4
.L_2729:
        /*0064*/ 	.byte	0x04, 0x1e
        /*0066*/ 	.short	(.L_2731 - .L_2730)
.L_2730:
        /*0068*/ 	.word	0x00000000


	//----- nvinfo : EIATTR_CBANK_PARAM_SIZE
	.align		4
.L_2731:
        /*006c*/ 	.byte	0x03, 0x19
        /*006e*/ 	.short	0x0018


	//----- nvinfo : EIATTR_PARAM_CBANK
	.align		4
        /*0070*/ 	.byte	0x04, 0x0a
        /*0072*/ 	.short	(.L_2733 - .L_2732)
	.align		4
.L_2732:
        /*0074*/ 	.word	index@(.nv.constant0._ZN2at6native29vectorized_elementwise_kernelILi4EZZZNS0_18GeluCUDAKernelImplERNS_18TensorIteratorBaseENS0_8GeluTypeEENKUlvE_clEvENKUlvE1_clEvEUlN3c104HalfEE_St5arrayIPcLm2EEEEviT0_T1_)
        /*0078*/ 	.short	0x0210
        /*007a*/ 	.short	0x0018


	//----- nvinfo : EIATTR_SW_WAR
	.align		4
.L_2733:
        /*007c*/ 	.byte	0x04, 0x36
        /*007e*/ 	.short	(.L_2735 - .L_2734)
.L_2734:
        /*0080*/ 	.word	0x00000008
.L_2735:


//--------------------- .nv.info._ZN2at6native29vectorized_elementwise_kernelILi8EZZZNS0_18GeluCUDAKernelImplERNS_18TensorIteratorBaseENS0_8GeluTypeEENKUlvE_clEvENKUlvE1_clEvEUlN3c104HalfEE_St5arrayIPcLm2EEEEviT0_T1_ --------------------------
	.section	.nv.info._ZN2at6native29vectorized_elementwise_kernelILi8EZZZNS0_18GeluCUDAKernelImplERNS_18TensorIteratorBaseENS0_8GeluTypeEENKUlvE_clEvENKUlvE1_clEvEUlN3c104HalfEE_St5arrayIPcLm2EEEEviT0_T1_,"",@"SHT_CUDA_INFO"
	.sectionflags	@""
	.align	4


	//----- nvinfo : EIATTR_CUDA_API_VERSION
	.align		4
        /*0000*/ 	.byte	0x04, 0x37
        /*0002*/ 	.short	(.L_2737 - .L_2736)
.L_2736:
        /*0004*/ 	.word	0x00000082


	//----- nvinfo : EIATTR_KPARAM_INFO
	.align		4
.L_2737:
        /*0008*/ 	.byte	0x04, 0x17
        /*000a*/ 	.short	(.L_2739 - .L_2738)
.L_2738:
        /*000c*/ 	.word	0x00000000
        /*0010*/ 	.short	0x0002
        /*0012*/ 	.short	0x0008
        /*0014*/ 	.byte	0x00, 0xf0, 0x41, 0x00


	//----- nvinfo : EIATTR_KPARAM_INFO
	.align		4
.L_2739:
        /*0018*/ 	.byte	0x04, 0x17
        /*001a*/ 	.short	(.L_2741 - .L_2740)
.L_2740:
        /*001c*/ 	.word	0x00000000
        /*0020*/ 	.short	0x0001
        /*0022*/ 	.short	0x0004
        /*0024*/ 	.byte	0x00, 0xf0, 0x05, 0x00


	//----- nvinfo : EIATTR_KPARAM_INFO
	.align		4
.L_2741:
        /*0028*/ 	.byte	0x04, 0x17
        /*002a*/ 	.short	(.L_2743 - .L_2742)
.L_2742:
        /*002c*/ 	.word	0x00000000
        /*0030*/ 	.short	0x0000
        /*0032*/ 	.short	0x0000
        /*0034*/ 	.byte	0x00, 0xf0, 0x11, 0x00


	//----- nvinfo : EIATTR_SPARSE_MMA_MASK
	.align		4
.L_2743:
        /*0038*/ 	.byte	0x03, 0x50
        /*003a*/ 	.short	0x0000


	//----- nvinfo : EIATTR_MAXREG_COUNT
	.align		4
        /*003c*/ 	.byte	0x03, 0x1b
        /*003e*/ 	.short	0x00ff


	//----- nvinfo : EIATTR_MERCURY_ISA_VERSION
	.align		4
        /*0040*/ 	.byte	0x03, 0x5f
        /*0042*/ 	.short	0x0101


	//----- nvinfo : EIATTR_EXIT_INSTR_OFFSETS
	.align		4
        /*0044*/ 	.byte	0x04, 0x1c
        /*0046*/ 	.short	(.L_2745 - .L_2744)


	//   ....[0]....
.L_2744:
        /*0048*/ 	.word	0x000005d0


	//   ....[1]....
        /*004c*/ 	.word	0x00001440


	//   ....[2]....
        /*0050*/ 	.word	0x00001490


	//----- nvinfo : EIATTR_MAX_THREADS
	.align		4
.L_2745:
        /*0054*/ 	.byte	0x04, 0x05
        /*0056*/ 	.short	(.L_2747 - .L_2746)
.L_2746:
        /*0058*/ 	.word	0x00000080
        /*005c*/ 	.word	0x00000001
        /*0060*/ 	.word	0x00000001


	//----- nvinfo : EIATTR_CRS_STACK_SIZE
	.align		4
.L_2747:
        /*0064*/ 	.byte	0x04, 0x1e
        /*0066*/ 	.short	(.L_2749 - .L_2748)
.L_2748:
        /*0068*/ 	.word	0x00000000


	//----- nvinfo : EIATTR_CBANK_PARAM_SIZE
	.align		4
.L_2749:
        /*006c*/ 	.byte	0x03, 0x19
        /*006e*/ 	.short	0x0018


	//----- nvinfo : EIATTR_PARAM_CBANK
	.align		4
        /*0070*/ 	.byte	0x04, 0x0a
        /*0072*/ 	.short	(.L_2751 - .L_2750)
	.align		4
.L_2750:
        /*0074*/ 	.word	index@(.nv.constant0._ZN2at6native29vectorized_elementwise_kernelILi8EZZZNS0_18GeluCUDAKernelImplERNS_18TensorIteratorBaseENS0_8GeluTypeEENKUlvE_clEvENKUlvE1_clEvEUlN3c104HalfEE_St5arrayIPcLm2EEEEviT0_T1_)
        /*0078*/ 	.short	0x0210
        /*007a*/ 	.short	0x0018


	//----- nvinfo : EIATTR_SW_WAR
	.align		4
.L_2751:
        /*007c*/ 	.byte	0x04, 0x36
        /*007e*/ 	.short	(.L_2753 - .L_2752)
.L_2752:
        /*0080*/ 	.word	0x00000008
.L_2753:


//--------------------- .nv.info._ZN2at6native18elementwise_kernelILi128ELi4EZNS0_15gpu_kernel_implIZZZNS0_18GeluCUDAKernelImplERNS_18TensorIteratorBaseENS0_8GeluTypeEENKUlvE_clEvENKUlvE0_clEvEUlfE_EEvS4_RKT_EUliE_EEviT1_ --------------------------
	.section	.nv.info._ZN2at6native18elementwise_kernelILi128ELi4EZNS0_15gpu_kernel_implIZZZNS0_18GeluCUDAKernelImplERNS_18TensorIteratorBaseENS0_8GeluTypeEENKUlvE_clEvENKUlvE0_clEvEUlfE_EEvS4_RKT_EUliE_EEviT1_,"",@"SHT_CUDA_INFO"
	.sectionflags	@""
	.align	4


	//----- nvinfo : EIATTR_CUDA_API_VERSION
	.align		4
        /*0000*/ 	.byte	0x04, 0x37
        /*0002*/ 	.short	(.L_2755 - .L_2754)
.L_2754:
        /*0004*/ 	.word	0x00000082


	//----- nvinfo : EIATTR_KPARAM_INFO
	.align		4
.L_2755:
        /*0008*/ 	.byte	0x04, 0x17
        /*000a*/ 	.short	(.L_2757 - .L_2756)
.L_2756:
        /*000c*/ 	.word	0x00000000
        /*0010*/ 	.short	0x0001
        /*0012*/ 	.short	0x0008
        /*0014*/ 	.byte	0x00, 0xf0, 0x61, 0x08


	//----- nvinfo : EIATTR_KPARAM_INFO
	.align		4
.L_2757:
        /*0018*/ 	.byte	0x04, 0x17
        /*001a*/ 	.short	(.L_2759 - .L_2758)
.L_2758:
        /*001c*/ 	.word	0x00000000
        /*0020*/ 	.short	0x0000
        /*0022*/ 	.short	0x0000
        /*0024*/ 	.byte	0x00, 0xf0, 0x11, 0x00


	//----- nvinfo : EIATTR_SPARSE_MMA_MASK
	.align		4
.L_2759:
        /*0028*/ 	.byte	0x03, 0x50
        /*002a*/ 	.short	0x0000


	//----- nvinfo : EIATTR_MAXREG_COUNT
	.align		4
        /*002c*/ 	.byte	0x03, 0x1b
        /*002e*/ 	.short	0x0080


	//----- nvinfo : EIATTR_EXTERNS
	.align		4
        /*0030*/ 	.byte	0x04, 0x0f
        /*0032*/ 	.short	(.L_2761 - .L_2760)


	//   ....[0]....
	.align		4
.L_2760:
        /*0034*/ 	.word	index@(__assertfail)


	//----- nvinfo : EIATTR_MERCURY_ISA_VERSION
	.align		4
.L_2761:
        /*0038*/ 	.byte	0x03, 0x5f
        /*003a*/ 	.short	0x0101


	//----- nvinfo : EIATTR_SYSCALL_OFFSETS
	.align		4
        /*003c*/ 	.byte	0x04, 0x46
        /*003e*/ 	.short	(.L_2763 - .L_2762)


	//   ....[0]....
.L_2762:
        /*0040*/ 	.word	0x00002150


	//   ....[1]....
        /*0044*/ 	.word	0x00003020


	//   ....[2]....
        /*0048*/ 	.word	0x000051b0


	//   ....[3]....
        /*004c*/ 	.word	0x00006080


	//   ....[4]....
        /*0050*/ 	.word	0x00008200


	//   ....[5]....
        /*0054*/ 	.word	0x000090d0


	//   ....[6]....
        /*0058*/ 	.word	0x0000b240


	//   ....[7]....
        /*005c*/ 	.word	0x0000c110


	//----- nvinfo : EIATTR_EXIT_INSTR_OFFSETS
	.align		4
.L_2763:
        /*0060*/ 	.byte	0x04, 0x1c
        /*0062*/ 	.short	(.L_2765 - .L_2764)


	//   ....[0]....
.L_2764:
        /*0064*/ 	.word	0x00009180


	//   ....[1]....
        /*0068*/ 	.word	0x0000b430


	//   ....[2]....
        /*006c*/ 	.word	0x0000b470


	//   ....[3]....
        /*0070*/ 	.word	0x0000b500


	//   ....[4]....
        /*0074*/ 	.word	0x0000b530


	//   ....[5]....
        /*0078*/ 	.word	0x0000b560


	//   ....[6]....
        /*007c*/ 	.word	0x0000b5e0


	//   ....[7]....
        /*0080*/ 	.word	0x0000b610


	//   ....[8]....
        /*0084*/ 	.word	0x0000b6a0


	//   ....[9]....
        /*0088*/ 	.word	0x0000b6e0


	//   ....[10]....
        /*008c*/ 	.word	0x0000b720


	//   ....[11]....
        /*0090*/ 	.word	0x0000b7e0


	//   ....[12]....
        /*0094*/ 	.word	0x0000b830


	//   ....[13]....
        /*0098*/ 	.word	0x0000b9b0


	//   ....[14]....
        /*009c*/ 	.word	0x0000bb00


	//   ....[15]....
        /*00a0*/ 	.word	0x0000bb30


	//   ....[16]....
        /*00a4*/ 	.word	0x0000bbe0


	//   ....[17]....
        /*00a8*/ 	.word	0x0000bd50


	//   ....[18]....
        /*00ac*/ 	.word	0x0000bec0


	//   ....[19]....
        /*00b0*/ 	.word	0x0000c010


	//   ....[20]....
        /*00b4*/ 	.word	0x0000c120


	//   ....[21]....
        /*00b8*/ 	.word	0x0000c150


	//   ....[22]....
        /*00bc*/ 	.word	0x0000c180


	//----- nvinfo : EIATTR_MAX_THREADS
	.align		4
.L_2765:
        /*00c0*/ 	.byte	0x04, 0x05
        /*00c2*/ 	.short	(.L_2767 - .L_2766)
.L_2766:
        /*00c4*/ 	.word	0x00000080
        /*00c8*/ 	.word	0x00000001
        /*00cc*/ 	.word	0x00000001


	//----- nvinfo : EIATTR_CRS_STACK_SIZE
	.align		4
.L_2767:
        /*00d0*/ 	.byte	0x04, 0x1e
        /*00d2*/ 	.short	(.L_2769 - .L_2768)
.L_2768:
        /*00d4*/ 	.word	0x00000000


	//----- nvinfo : EIATTR_CBANK_PARAM_SIZE
	.align		4
.L_2769:
        /*00d8*/ 	.byte	0x03, 0x19
        /*00da*/ 	.short	0x0220


	//----- nvinfo : EIATTR_PARAM_CBANK
	.align		4
        /*00dc*/ 	.byte	0x04, 0x0a
        /*00de*/ 	.short	(.L_2771 - .L_2770)
	.align		4
.L_2770:
        /*00e0*/ 	.word	index@(.nv.constant0._ZN2at6native18elementwise_kernelILi128ELi4EZNS0_15gpu_kernel_implIZZZNS0_18GeluCUDAKernelImplERNS_18TensorIteratorBaseENS0_8GeluTypeEENKUlvE_clEvENKUlvE0_clEvEUlfE_EEvS4_RKT_EUliE_EEviT1_)
        /*00e4*/ 	.short	0x0210
        /*00e6*/ 	.short	0x0220


	//----- nvinfo : EIATTR_SW_WAR
	.align		4
.L_2771:
        /*00e8*/ 	.byte	0x04, 0x36
        /*00ea*/ 	.short	(.L_2773 - .L_2772)
.L_2772:
        /*00ec*/ 	.word	0x00000008
.L_2773:


//--------------------- .nv.info._ZN2at6native27unrolled_elementwise_kernelIZZZNS0_18GeluCUDAKernelImplERNS_18TensorIteratorBaseENS0_8GeluTypeEENKUlvE_clEvENKUlvE0_clEvEUlfE_St5arrayIPcLm2EELi4E23TrivialOffsetCalculatorILi1EjESC_NS0_6memory12LoadWithCastILi1EEENSD_13StoreWithCastILi1EEEEEviT_T0_T2_T3_T4_T5_ --------------------------
	.section	.nv.info._ZN2at6native27unrolled_elementwise_kernelIZZZNS0_18GeluCUDAKernelImplERNS_18TensorIteratorBaseENS0_8GeluTypeEENKUlvE_clEvENKUlvE0_clEvEUlfE_St5arrayIPcLm2EELi4E23TrivialOffsetCalculatorILi1EjESC_NS0_6memory12LoadWithCastILi1EEENSD_13StoreWithCastILi1EEEEEviT_T0_T2_T3_T4_T5_,"",@"SHT_CUDA_INFO"
	.sectionflags	@""
	.align	4


	//----- nvinfo : EIATTR_CUDA_API_VERSION
	.align		4
        /*0000*/ 	.byte	0x04, 0x37
        /*0002*/ 	.short	(.L_2775 - .L_2774)
.L_2774:
        /*0004*/ 	.word	0x00000082


	//----- nvinfo : EIATTR_KPARAM_INFO
	.align		4
.L_2775:
        /*0008*/ 	.byte	0x04, 0x17
        /*000a*/ 	.short	(.L_2777 - .L_2776)
.L_2776:
        /*000c*/ 	.word	0x00000000
        /*0010*/ 	.short	0x0006
        /*0012*/ 	.short	0x0024
        /*0014*/ 	.byte	0x00, 0xf0, 0x21, 0x00


	//----- nvinfo : EIATTR_KPARAM_INFO
	.align		4
.L_2777:
        /*0018*/ 	.byte	0x04, 0x17
        /*001a*/ 	.short	(.L_2779 - .L_2778)
.L_2778:
        /*001c*/ 	.word	0x00000000
        /*0020*/ 	.short	0x0005
        /*0022*/ 	.short	0x001c
        /*0024*/ 	.byte	0x00, 0xf0, 0x21, 0x00


	//----- nvinfo : EIATTR_KPARAM_INFO
	.align		4
.L_2779:
        /*0028*/ 	.byte	0x04, 0x17
        /*002a*/ 	.short	(.L_2781 - .L_2780)
.L_2780:
        /*002c*/ 	.word	0x00000000
        /*0030*/ 	.short	0x0004
        /*0032*/ 	.short	0x0019
        /*0034*/ 	.byte	0x00, 0xf0, 0x05, 0x00


	//----- nvinfo : EIATTR_KPARAM_INFO
	.align		4
.L_2781:
        /*0038*/ 	.byte	0x04, 0x17
        /*003a*/ 	.short	(.L_2783 - .L_2782)
.L_2782:
        /*003c*/ 	.word	0x00000000
        /*0040*/ 	.short	0x0003
        /*0042*/ 	.short	0x0018
        /*0044*/ 	.byte	0x00, 0xf0, 0x05, 0x00


	//----- nvinfo : EIATTR_KPARAM_INFO
	.align		4
.L_2783:
        /*0048*/ 	.byte	0x04, 0x17
        /*004a*/ 	.short	(.L_2785 - .L_2784)
.L_2784:
        /*004c*/ 	.word	0x00000000
        /*0050*/ 	.short	0x0002
        /*0052*/ 	.short	0x0008
        /*0054*/ 	.byte	0x00, 0xf0, 0x41, 0x00


	//----- nvinfo : EIATTR_KPARAM_INFO
	.align		4
.L_2785:
        /*0058*/ 	.byte	0x04, 0x17
        /*005a*/ 	.short	(.L_2787 - .L_2786)
.L_2786:
        /*005c*/ 	.word	0x00000000
        /*0060*/ 	.short	0x0001
        /*0062*/ 	.short	0x0004
        /*0064*/ 	.byte	0x00, 0xf0, 0x05, 0x00


	//----- nvinfo : EIATTR_KPARAM_INFO
	.align		4
.L_2787:
        /*0068*/ 	.byte	0x04, 0x17
        /*006a*/ 	.short	(.L_2789 - .L_2788)
.L_2788:
        /*006c*/ 	.word	0x00000000
        /*0070*/ 	.short	0x0000
        /*0072*/ 	.short	0x0000
        /*0074*/ 	.byte	0x00, 0xf0, 0x11, 0x00


	//----- nvinfo : EIATTR_SPARSE_MMA_MASK
	.align		4
.L_2789:
        /*0078*/ 	.byte	0x03, 0x50
        /*007a*/ 	.short	0x0000


	//----- nvinfo : EIATTR_MAXREG_COUNT
	.align		4
        /*007c*/ 	.byte	0x03, 0x1b
        /*007e*/ 	.short	0x00ff


	//----- nvinfo : EIATTR_EXTERNS
	.align		4
        /*0080*/ 	.byte	0x04, 0x0f
        /*0082*/ 	.short	(.L_2791 - .L_2790)


	//   ....[0]....
	.align		4
.L_2790:
        /*0084*/ 	.word	index@(__assertfail)


	//----- nvinfo : EIATTR_MERCURY_ISA_VERSION
	.align		4
.L_2791:
        /*0088*/ 	.byte	0x03, 0x5f
        /*008a*/ 	.short	0x0101


	//----- nvinfo : EIATTR_SYSCALL_OFFSETS
	.align		4
        /*008c*/ 	.byte	0x04, 0x46
        /*008e*/ 	.short	(.L_2793 - .L_2792)


	//   ....[0]....
.L_2792:
        /*0090*/ 	.word	0x00000e80


	//   ....[1]....
        /*0094*/ 	.word	0x00001d30


	//   ....[2]....
        /*0098*/ 	.word	0x00002bf0


	//   ....[3]....
        /*009c*/ 	.word	0x00003a50


	//   ....[4]....
        /*00a0*/ 	.word	0x00004cc0


	//   ....[5]....
        /*00a4*/ 	.word	0x00005bc0


	//   ....[6]....
        /*00a8*/ 	.word	0x00006a80


	//   ....[7]....
        /*00ac*/ 	.word	0x00007940


	//----- nvinfo : EIATTR_EXIT_INSTR_OFFSETS
	.align		4
.L_2793:
        /*00b0*/ 	.byte	0x04, 0x1c
        /*00b2*/ 	.short	(.L_2795 - .L_2794)


	//   ....[0]....
.L_2794:
        /*00b4*/ 	.word	0x00006b20


	//   ....[1]....
        /*00b8*/ 	.word	0x00006c60


	//   ....[2]....
        /*00bc*/ 	.word	0x00006ca0


	//   ....[3]....
        /*00c0*/ 	.word	0x00006d30


	//   ....[4]....
        /*00c4*/ 	.word	0x00006d60


	//   ....[5]....
        /*00c8*/ 	.word	0x00006d90


	//   ....[6]....
        /*00cc*/ 	.word	0x00006e10


	//   ....[7]....
        /*00d0*/ 	.word	0x00006e40


	//   ....[8]....
        /*00d4*/ 	.word	0x00006ed0


	//   ....[9]....
        /*00d8*/ 	.word	0x00006f10


	//   ....[10]....
        /*00dc*/ 	.word	0x00006f50


	//   ....[11]....
        /*00e0*/ 	.word	0x00007010


	//   ....[12]....
        /*00e4*/ 	.word	0x00007060


	//   ....[13]....
        /*00e8*/ 	.word	0x000071e0


	//   ....[14]....
        /*00ec*/ 	.word	0x00007330


	//   ....[15]....
        /*00f0*/ 	.word	0x00007360


	//   ....[16]....
        /*00f4*/ 	.word	0x00007410


	//   ....[17]....
        /*00f8*/ 	.word	0x00007580


	//   ....[18]....
        /*00fc*/ 	.word	0x000076f0


	//   ....[19]....
        /*0100*/ 	.word	0x00007840


	//   ....[20]....
        /*0104*/ 	.word	0x00007950


	//   ....[21]....
        /*0108*/ 	.word	0x00007980


	//   ....[22]....
        /*010c*/ 	.word	0x000079b0


	//----- nvinfo : EIATTR_MAX_THREADS
	.align		4
.L_2795:
        /*0110*/ 	.byte	0x04, 0x05
        /*0112*/ 	.short	(.L_2797 - .L_2796)
.L_2796:
        /*0114*/ 	.word	0x00000080
        /*0118*/ 	.word	0x00000001
        /*011c*/ 	.word	0x00000001


	//----- nvinfo : EIATTR_CRS_STACK_SIZE
	.align		4
.L_2797:
        /*0120*/ 	.byte	0x04, 0x1e
        /*0122*/ 	.short	(.L_2799 - .L_2798)
.L_2798:
        /*0124*/ 	.word	0x00000000


	//----- nvinfo : EIATTR_CBANK_PARAM_SIZE
	.align		4
.L_2799:
        /*0128*/ 	.byte	0x03, 0x19
        /*012a*/ 	.short	0x002c


	//----- nvinfo : EIATTR_PARAM_CBANK
	.align		4
        /*012c*/ 	.byte	0x04, 0x0a
        /*012e*/ 	.short	(.L_2801 - .L_2800)
	.align		4
.L_2800:
        /*0130*/ 	.word	index@(.nv.constant0._ZN2at6native27unrolled_elementwise_kernelIZZZNS0_18GeluCUDAKernelImplERNS_18TensorIteratorBaseENS0_8GeluTypeEENKUlvE_clEvENKUlvE0_clEvEUlfE_St5arrayIPcLm2EELi4E23TrivialOffsetCalculatorILi1EjESC_NS0_6memory12LoadWithCastILi1EEENSD_13StoreWithCastILi1EEEEEviT_T0_T2_T3_T4_T5_)
        /*0134*/ 	.short	0x0210
        /*0136*/ 	.short	0x002c


	//----- nvinfo : EIATTR_SW_WAR
	.align		4
.L_2801:
        /*0138*/ 	.byte	0x04, 0x36
        /*013a*/ 	.short	(.L_2803 - .L_2802)
.L_2802:
        /*013c*/ 	.word	0x00000008
.L_2803:


//--------------------- .nv.info._ZN2at6native18elementwise_kernelILi128ELi2EZNS0_22gpu_kernel_impl_nocastIZZZNS0_18GeluCUDAKernelImplERNS_18TensorIteratorBaseENS0_8GeluTypeEENKUlvE_clEvENKUlvE0_clEvEUlfE_EEvS4_RKT_EUliE_EEviT1_ --------------------------
	.section	.nv.info._ZN2at6native18elementwise_kernelILi128ELi2EZNS0_22gpu_kernel_impl_nocastIZZZNS0_18GeluCUDAKernelImplERNS_18TensorIteratorBaseENS0_8GeluTypeEENKUlvE_clEvENKUlvE0_clEvEUlfE_EEvS4_RKT_EUliE_EEviT1_,"",@"SHT_CUDA_INFO"
	.sectionflags	@""
	.align	4


	//----- nvinfo : EIATTR_CUDA_API_VERSION
	.align		4
        /*0000*/ 	.byte	0x04, 0x37
        /*0002*/ 	.short	(.L_2805 - .L_2804)
.L_2804:
        /*0004*/ 	.word	0x00000082


	//----- nvinfo : EIATTR_KPARAM_INFO
	.align		4
.L_2805:
        /*0008*/ 	.byte	0x04, 0x17
        /*000a*/ 	.short	(.L_2807 - .L_2806)
.L_2806:
        /*000c*/ 	.word	0x00000000
        /*0010*/ 	.short	0x0001
        /*0012*/ 	.short	0x0008
        /*0014*/ 	.byte	0x00, 0xf0, 0x61, 0x08


	//----- nvinfo : EIATTR_KPARAM_INFO
	.align		4
.L_2807:
        /*0018*/ 	.byte	0x04, 0x17
        /*001a*/ 	.short	(.L_2809 - .L_2808)
.L_2808:
        /*001c*/ 	.word	0x00000000
        /*0020*/ 	.short	0x0000
        /*0022*/ 	.short	0x0000
        /*0024*/ 	.byte	0x00, 0xf0, 0x11, 0x00


	//----- nvinfo : EIATTR_SPARSE_MMA_MASK
	.align		4
.L_2809:
        /*0028*/ 	.byte	0x03, 0x50
        /*002a*/ 	.short	0x0000


	//----- nvinfo : EIATTR_MAXREG_COUNT
	.align		4
        /*002c*/ 	.byte	0x03, 0x1b
        /*002e*/ 	.short	0x0080


	//----- nvinfo : EIATTR_MERCURY_ISA_VERSION
	.align		4
        /*0030*/ 	.byte	0x03, 0x5f
        /*0032*/ 	.short	0x0101


	//----- nvinfo : EIATTR_EXIT_INSTR_OFFSETS
	.align		4
        /*0034*/ 	.byte	0x04, 0x1c
        /*0036*/ 	.short	(.L_2811 - .L_2810)


	//   ....[0]....
.L_2810:
        /*0038*/ 	.word	0x000014b0


	//   ....[1]....
        /*003c*/ 	.word	0x000028b0


	//----- nvinfo : EIATTR_MAX_THREADS
	.align		4
.L_2811:
        /*0040*/ 	.byte	0x04, 0x05
        /*0042*/ 	.short	(.L_2813 - .L_2812)
.L_2812:
        /*0044*/ 	.word	0x00000080
        /*0048*/ 	.word	0x00000001
        /*004c*/ 	.word	0x00000001


	//----- nvinfo : EIATTR_CRS_STACK_SIZE
	.align		4
.L_2813:
        /*0050*/ 	.byte	0x04, 0x1e
        /*0052*/ 	.short	(.L_2815 - .L_2814)
.L_2814:
        /*0054*/ 	.word	0x00000000


	//----- nvinfo : EIATTR_CBANK_PARAM_SIZE
	.align		4
.L_2815:
        /*0058*/ 	.byte	0x03, 0x19
        /*005a*/ 	.short	0x0220


	//----- nvinfo : EIATTR_PARAM_CBANK
	.align		4
        /*005c*/ 	.byte	0x04, 0x0a
        /*005e*/ 	.short	(.L_2817 - .L_2816)
	.align		4
.L_2816:
        /*0060*/ 	.word	index@(.nv.constant0._ZN2at6native18elementwise_kernelILi128ELi2EZNS0_22gpu_kernel_impl_nocastIZZZNS0_18GeluCUDAKernelImplERNS_18TensorIteratorBaseENS0_8GeluTypeEENKUlvE_clEvENKUlvE0_clEvEUlfE_EEvS4_RKT_EUliE_EEviT1_)
        /*0064*/ 	.short	0x0210
        /*0066*/ 	.short	0x0220


	//----- nvinfo : EIATTR_SW_WAR
	.align		4
.L_2817:
        /*0068*/ 	.byte	0x04, 0x36
        /*006a*/ 	.short	(.L_2819 - .L_2818)
.L_2818:
        /*006c*/ 	.word	0x00000008
.L_2819:


//--------------------- .nv.info._ZN2at6native27unrolled_elementwise_kernelIZZZNS0_18GeluCUDAKernelImplERNS_18TensorIteratorBaseENS0_8GeluTypeEENKUlvE_clEvENKUlvE0_clEvEUlfE_St5arrayIPcLm2EELi4E23TrivialOffsetCalculatorILi1EjESC_NS0_6memory15LoadWithoutCastENSD_16StoreWithoutCastEEEviT_T0_T2_T3_T4_T5_ --------------------------
	.section	.nv.info._ZN2at6native27unrolled_elementwise_kernelIZZZNS0_18GeluCUDAKernelImplERNS_18TensorIteratorBaseENS0_8GeluTypeEENKUlvE_clEvENKUlvE0_clEvEUlfE_St5arrayIPcLm2EELi4E23TrivialOffsetCalculatorILi1EjESC_NS0_6memory15LoadWithoutCastENSD_16StoreWithoutCastEEEviT_T0_T2_T3_T4_T5_,"",@"SHT_CUDA_INFO"
	.sectionflags	@""
	.align	4


	//----- nvinfo : EIATTR_CUDA_API_VERSION
	.align		4
        /*0000*/ 	.byte	0x04, 0x37
        /*0002*/ 	.short	(.L_2821 - .L_2820)
.L_2820:
        /*0004*/ 	.word	0x00000082


	//----- nvinfo : EIATTR_KPARAM_INFO
	.align		4
.L_2821:
        /*0008*/ 	.byte	0x04, 0x17
        /*000a*/ 	.short	(.L_2823 - .L_2822)
.L_2822:
        /*000c*/ 	.word	0x00000000
        /*0010*/ 	.short	0x0006
        /*0012*/ 	.short	0x001b
        /*0014*/ 	.byte	0x00, 0xf0, 0x05, 0x00


	//----- nvinfo : EIATTR_KPARAM_INFO
	.align		4
.L_2823:
        /*0018*/ 	.byte	0x04, 0x17
        /*001a*/ 	.short	(.L_2825 - .L_2824)
.L_2824:
        /*001c*/ 	.word	0x00000000
        /*0020*/ 	.short	0x0005
        /*0022*/ 	.short	0x001a
        /*0024*/ 	.byte	0x00, 0xf0, 0x05, 0x00


	//----- nvinfo : EIATTR_KPARAM_INFO
	.align		4
.L_2825:
        /*0028*/ 	.byte	0x04, 0x17
        /*002a*/ 	.short	(.L_2827 - .L_2826)
.L_2826:
        /*002c*/ 	.word	0x00000000
        /*0030*/ 	.short	0x0004
        /*0032*/ 	.short	0x0019
        /*0034*/ 	.byte	0x00, 0xf0, 0x05, 0x00


	//----- nvinfo : EIATTR_KPARAM_INFO
	.align		4
.L_2827:
        /*0038*/ 	.byte	0x04, 0x17
        /*003a*/ 	.short	(.L_2829 - .L_2828)
.L_2828:
        /*003c*/ 	.word	0x00000000
        /*0040*/ 	.short	0x0003
        /*0042*/ 	.short	0x0018
        /*0044*/ 	.byte	0x00, 0xf0, 0x05, 0x00


	//----- nvinfo : EIATTR_KPARAM_INFO
	.align		4
.L_2829:
        /*0048*/ 	.byte	0x04, 0x17
        /*004a*/ 	.short	(.L_2831 - .L_2830)
.L_2830:
        /*004c*/ 	.word	0x00000000
        /*0050*/ 	.short	0x0002
        /*0052*/ 	.short	0x0008
        /*0054*/ 	.byte	0x00, 0xf0, 0x41, 0x00


	//----- nvinfo : EIATTR_KPARAM_INFO
	.align		4
.L_2831:
        /*0058*/ 	.byte	0x04, 0x17
        /*005a*/ 	.short	(.L_2833 - .L_2832)
.L_2832:
        /*005c*/ 	.word	0x00000000
        /*0060*/ 	.short	0x0001
        /*0062*/ 	.short	0x0004
        /*0064*/ 	.byte	0x00, 0xf0, 0x05, 0x00


	//----- nvinfo : EIATTR_KPARAM_INFO
	.align		4
.L_2833:
        /*0068*/ 	.byte	0x04, 0x17
        /*006a*/ 	.short	(.L_2835 - .L_2834)
.L_2834:
        /*006c*/ 	.word	0x00000000
        /*0070*/ 	.short	0x0000
        /*0072*/ 	.short	0x0000
        /*0074*/ 	.byte	0x00, 0xf0, 0x11, 0x00


	//----- nvinfo : EIATTR_SPARSE_MMA_MASK
	.align		4
.L_2835:
        /*0078*/ 	.byte	0x03, 0x50
        /*007a*/ 	.short	0x0000


	//----- nvinfo : EIATTR_MAXREG_COUNT
	.align		4
        /*007c*/ 	.byte	0x03, 0x1b
        /*007e*/ 	.short	0x00ff


	//----- nvinfo : EIATTR_MERCURY_ISA_VERSION
	.align		4
        /*0080*/ 	.byte	0x03, 0x5f
        /*0082*/ 	.short	0x0101


	//----- nvinfo : EIATTR_EXIT_INSTR_OFFSETS
	.align		4
        /*0084*/ 	.byte	0x04, 0x1c
        /*0086*/ 	.short	(.L_2837 - .L_2836)


	//   ....[0]....
.L_2836:
        /*0088*/ 	.word	0x00000570


	//   ....[1]....
        /*008c*/ 	.word	0x00000600


	//----- nvinfo : EIATTR_MAX_THREADS
	.align		4
.L_2837:
        /*0090*/ 	.byte	0x04, 0x05
        /*0092*/ 	.short	(.L_2839 - .L_2838)
.L_2838:
        /*0094*/ 	.word	0x00000080
        /*0098*/ 	.word	0x00000001
        /*009c*/ 	.word	0x00000001


	//----- nvinfo : EIATTR_CRS_STACK_SIZE
	.align		4
.L_2839:
        /*00a0*/ 	.byte	0x04, 0x1e
        /*00a2*/ 	.short	(.L_2841 - .L_2840)
.L_2840:
        /*00a4*/ 	.word	0x00000000


	//----- nvinfo : EIATTR_CBANK_PARAM_SIZE
	.align		4
.L_2841:
        /*00a8*/ 	.byte	0x03, 0x19
        /*00aa*/ 	.short	0x001c


	//----- nvinfo : EIATTR_PARAM_CBANK
	.align		4
        /*00ac*/ 	.byte	0x04, 0x0a
        /*00ae*/ 	.short	(.L_2843 - .L_2842)
	.align		4
.L_2842:
        /*00b0*/ 	.word	index@(.nv.constant0._ZN2at6native27unrolled_elementwise_kernelIZZZNS0_18GeluCUDAKernelImplERNS_18TensorIteratorBaseENS0_8GeluTypeEENKUlvE_clEvENKUlvE0_clEvEUlfE_St5arrayIPcLm2EELi4E23TrivialOffsetCalculatorILi1EjESC_NS0_6memory15LoadWithoutCastENSD_16StoreWithoutCastEEEviT_T0_T2_T3_T4_T5_)
        /*00b4*/ 	.short	0x0210
        /*00b6*/ 	.short	0x001c


	//----- nvinfo : EIATTR_SW_WAR
	.align		4
.L_2843:
        /*00b8*/ 	.byte	0x04, 0x36
        /*00ba*/ 	.short	(.L_2845 - .L_2844)
.L_2844:
        /*00bc*/ 	.word	0x00000008
.L_2845:


//--------------------- .nv.info._ZN2at6native29vectorized_elementwise_kernelILi2EZZZNS0_18GeluCUDAKernelImplERNS_18TensorIteratorBaseENS0_8GeluTypeEENKUlvE_clEvENKUlvE0_clEvEUlfE_St5arrayIPcLm2EEEEviT0_T1_ --------------------------
	.section	.nv.info._ZN2at6native29vectorized_elementwise_kernelILi2EZZZNS0_18GeluCUDAKernelImplERNS_18TensorIteratorBaseENS0_8GeluTypeEENKUlvE_clEvENKUlvE0_clEvEUlfE_St5arrayIPcLm2EEEEviT0_T1_,"",@"SHT_CUDA_INFO"
	.sectionflags	@""
	.align	4


	//----- nvinfo : EIATTR_CUDA_API_VERSION
	.align		4
        /*0000*/ 	.byte	0x04, 0x37
        /*0002*/ 	.short	(.L_2847 - .L_2846)
.L_2846:
        /*0004*/ 	.word	0x00000082


	//----- nvinfo : EIATTR_KPARAM_INFO
	.align		4
.L_2847:
        /*0008*/ 	.byte	0x04, 0x17
        /*000a*/ 	.short	(.L_2849 - .L_2848)
.L_2848:
        /*000c*/ 	.word	0x00000000
        /*0010*/ 	.short	0x0002
        /*0012*/ 	.short	0x0008
        /*0014*/ 	.byte	0x00, 0xf0, 0x41, 0x00


	//----- nvinfo : EIATTR_KPARAM_INFO
	.align		4
.L_2849:
        /*0018*/ 	.byte	0x04, 0x17
        /*001a*/ 	.short	(.L_2851 - .L_2850)
.L_2850:
        /*001c*/ 	.word	0x00000000
        /*0020*/ 	.short	0x0001
        /*0022*/ 	.short	0x0004
        /*0024*/ 	.byte	0x00, 0xf0, 0x05, 0x00


	//----- nvinfo : EIATTR_KPARAM_INFO
	.align		4
.L_2851:
        /*0028*/ 	.byte	0x04, 0x17
        /*002a*/ 	.short	(.L_2853 - .L_2852)
.L_2852:
        /*002c*/ 	.word	0x00000000
        /*0030*/ 	.short	0x0000
        /*0032*/ 	.short	0x0000
        /*0034*/ 	.byte	0x00, 0xf0, 0x11, 0x00


	//----- nvinfo : EIATTR_SPARSE_MMA_MASK
	.align		4
.L_2853:
        /*0038*/ 	.byte	0x03, 0x50
        /*003a*/ 	.short	0x0000


	//----- nvinfo : EIATTR_MAXREG_COUNT
	.align		4
        /*003c*/ 	.byte	0x03, 0x1b
        /*003e*/ 	.short	0x00ff


	//----- nvinfo : EIATTR_MERCURY_ISA_VERSION
	.align		4
        /*0040*/ 	.byte	0x03, 0x5f
        /*0042*/ 	.short	0x0101


	//----- nvinfo : EIATTR_EXIT_INSTR_OFFSETS
	.align		4
        /*0044*/ 	.byte	0x04, 0x1c
        /*0046*/ 	.short	(.L_2855 - .L_2854)


	//   ....[0]....
.L_2854:
        /*0048*/ 	.word	0x00000570


	//   ....[1]....
        /*004c*/ 	.word	0x00001130


	//   ....[2]....
        /*0050*/ 	.word	0x00001180


	//----- nvinfo : EIATTR_MAX_THREADS
	.align		4
.L_2855:
        /*0054*/ 	.byte	0x04, 0x05
        /*0056*/ 	.short	(.L_2857 - .L_2856)
.L_2856:
        /*0058*/ 	.word	0x00000080
        /*005c*/ 	.word	0x00000001
        /*0060*/ 	.word	0x00000001


	//----- nvinfo : EIATTR_CRS_STACK_SIZE
	.align		4
.L_2857:
        /*0064*/ 	.byte	0x04, 0x1e
        /*0066*/ 	.short	(.L_2859 - .L_2858)
.L_2858:
        /*0068*/ 	.word	0x00000000


	//----- nvinfo : EIATTR_CBANK_PARAM_SIZE
	.align		4
.L_2859:
        /*006c*/ 	.byte	0x03, 0x19
        /*006e*/ 	.short	0x0018


	//----- nvinfo : EIATTR_PARAM_CBANK
	.align		4
        /*0070*/ 	.byte	0x04, 0x0a
        /*0072*/ 	.short	(.L_2861 - .L_2860)
	.align		4
.L_2860:
        /*0074*/ 	.word	index@(.nv.constant0._ZN2at6native29vectorized_elementwise_kernelILi2EZZZNS0_18GeluCUDAKernelImplERNS_18TensorIteratorBaseENS0_8GeluTypeEENKUlvE_clEvENKUlvE0_clEvEUlfE_St5arrayIPcLm2EEEEviT0_T1_)
        /*0078*/ 	.short	0x0210
        /*007a*/ 	.short	0x0018


	//----- nvinfo : EIATTR_SW_WAR
	.align		4
.L_2861:
        /*007c*/ 	.byte	0x04, 0x36
        /*007e*/ 	.short	(.L_2863 - .L_2862)
.L_2862:
        /*0080*/ 	.word	0x00000008
.L_2863:


//--------------------- .nv.info._ZN2at6native29vectorized_elementwise_kernelILi4EZZZNS0_18GeluCUDAKernelImplERNS_18TensorIteratorBaseENS0_8GeluTypeEENKUlvE_clEvENKUlvE0_clEvEUlfE_St5arrayIPcLm2EEEEviT0_T1_ --------------------------
	.section	.nv.info._ZN2at6native29vectorized_elementwise_kernelILi4EZZZNS0_18GeluCUDAKernelImplERNS_18TensorIteratorBaseENS0_8GeluTypeEENKUlvE_clEvENKUlvE0_clEvEUlfE_St5arrayIPcLm2EEEEviT0_T1_,"",@"SHT_CUDA_INFO"
	.sectionflags	@""
	.align	4


	//----- nvinfo : EIATTR_CUDA_API_VERSION
	.align		4
        /*0000*/ 	.byte	0x04, 0x37
        /*0002*/ 	.short	(.L_2865 - .L_2864)
.L_2864:
        /*0004*/ 	.word	0x00000082


	//----- nvinfo : EIATTR_KPARAM_INFO
	.align		4
.L_2865:
        /*0008*/ 	.byte	0x04, 0x17
        /*000a*/ 	.short	(.L_2867 - .L_2866)
.L_2866:
        /*000c*/ 	.word	0x00000000
        /*0010*/ 	.short	0x0002
        /*0012*/ 	.short	0x0008
        /*0014*/ 	.byte	0x00, 0xf0, 0x41, 0x00


	//----- nvinfo : EIATTR_KPARAM_INFO
	.align		4
.L_2867:
        /*0018*/ 	.byte	0x04, 0x17
        /*001a*/ 	.short	(.L_2869 - .L_2868)
.L_2868:
        /*001c*/ 	.word	0x00000000
        /*0020*/ 	.short	0x0001
        /*0022*/ 	.short	0x0004
        /*0024*/ 	.byte	0x00, 0xf0, 0x05, 0x00


	//----- nvinfo : EIATTR_KPARAM_INFO
	.align		4
.L_2869:
        /*0028*/ 	.byte	0x04, 0x17
        /*002a*/ 	.short	(.L_2871 - .L_2870)
.L_2870:
        /*002c*/ 	.word	0x00000000
        /*0030*/ 	.short	0x0000
        /*0032*/ 	.short	0x0000
        /*0034*/ 	.byte	0x00, 0xf0, 0x11, 0x00


	//----- nvinfo : EIATTR_SPARSE_MMA_MASK
	.align		4
.L_2871:
        /*0038*/ 	.byte	0x03, 0x50
        /*003a*/ 	.short	0x0000


	//----- nvinfo : EIATTR_MAXREG_COUNT
	.align		4
        /*003c*/ 	.byte	0x03, 0x1b
        /*003e*/ 	.short	0x00ff


	//----- nvinfo : EIATTR_MERCURY_ISA_VERSION
	.align		4
        /*0040*/ 	.byte	0x03, 0x5f
        /*0042*/ 	.short	0x0101


	//----- nvinfo : EIATTR_EXIT_INSTR_OFFSETS
	.align		4
        /*0044*/ 	.byte	0x04, 0x1c
        /*0046*/ 	.short	(.L_2873 - .L_2872)


	//   ....[0]....
.L_2872:
        /*0048*/ 	.word	0x00000530


	//   ....[1]....
        /*004c*/ 	.word	0x000010f0


	//   ....[2]....
        /*0050*/ 	.word	0x00001140


	//----- nvinfo : EIATTR_MAX_THREADS
	.align		4
.L_2873:
        /*0054*/ 	.byte	0x04, 0x05
        /*0056*/ 	.short	(.L_2875 - .L_2874)
.L_2874:
        /*0058*/ 	.word	0x00000080
        /*005c*/ 	.word	0x00000001
        /*0060*/ 	.word	0x00000001


	//----- nvinfo : EIATTR_CRS_STACK_SIZE
	.align		4
.L_2875:
        /*0064*/ 	.byte	0x04, 0x1e
        /*0066*/ 	.short	(.L_2877 - .L_2876)
.L_2876:
        /*0068*/ 	.word	0x00000000


	//----- nvinfo : EIATTR_CBANK_PARAM_SIZE
	.align		4
.L_2877:
        /*006c*/ 	.byte	0x03, 0x19
        /*006e*/ 	.short	0x0018


	//----- nvinfo : EIATTR_PARAM_CBANK
	.align		4
        /*0070*/ 	.byte	0x04, 0x0a
        /*0072*/ 	.short	(.L_2879 - .L_2878)
	.align		4
.L_2878:
        /*0074*/ 	.word	index@(.nv.constant0._ZN2at6native29vectorized_elementwise_kernelILi4EZZZNS0_18GeluCUDAKernelImplERNS_18TensorIteratorBaseENS0_8GeluTypeEENKUlvE_clEvENKUlvE0_clEvEUlfE_St5arrayIPcLm2EEEEviT0_T1_)
        /*0078*/ 	.short	0x0210
        /*007a*/ 	.short	0x0018


	//----- nvinfo : EIATTR_SW_WAR
	.align		4
.L_2879:
        /*007c*/ 	.byte	0x04, 0x36
        /*007e*/ 	.short	(.L_2881 - .L_2880)
.L_2880:
        /*0080*/ 	.word	0x00000008
.L_2881:


//--------------------- .nv.info._ZN2at6native29vectorized_elementwise_kernelILi8EZZZNS0_18GeluCUDAKernelImplERNS_18TensorIteratorBaseENS0_8GeluTypeEENKUlvE_clEvENKUlvE0_clEvEUlfE_St5arrayIPcLm2EEEEviT0_T1_ --------------------------
	.section	.nv.info._ZN2at6native29vectorized_elementwise_kernelILi8EZZZNS0_18GeluCUDAKernelImplERNS_18TensorIteratorBaseENS0_8GeluTypeEENKUlvE_clEvENKUlvE0_clEvEUlfE_St5arrayIPcLm2EEEEviT0_T1_,"",@"SHT_CUDA_INFO"
	.sectionflags	@""
	.align	4


	//----- nvinfo : EIATTR_CUDA_API_VERSION
	.align		4
        /*0000*/ 	.byte	0x04, 0x37
        /*0002*/ 	.short	(.L_2883 - .L_2882)
.L_2882:
        /*0004*/ 	.word	0x00000082


	//----- nvinfo : EIATTR_KPARAM_INFO
	.align		4
.L_2883:
        /*0008*/ 	.byte	0x04, 0x17
        /*000a*/ 	.short	(.L_2885 - .L_2884)
.L_2884:
        /*000c*/ 	.word	0x00000000
        /*0010*/ 	.short	0x0002
        /*0012*/ 	.short	0x0008
        /*0014*/ 	.byte	0x00, 0xf0, 0x41, 0x00


	//----- nvinfo : EIATTR_KPARAM_INFO
	.align		4
.L_2885:
        /*0018*/ 	.byte	0x04, 0x17
        /*001a*/ 	.short	(.L_2887 - .L_2886)
.L_2886:
        /*001c*/ 	.word	0x00000000
        /*0020*/ 	.short	0x0001
        /*0022*/ 	.short	0x0004
        /*0024*/ 	.byte	0x00, 0xf0, 0x05, 0x00


	//----- nvinfo : EIATTR_KPARAM_INFO
	.align		4
.L_2887:
        /*0028*/ 	.byte	0x04, 0x17
        /*002a*/ 	.short	(.L_2889 - .L_2888)
.L_2888:
        /*002c*/ 	.word	0x00000000
        /*0030*/ 	.short	0x0000
        /*0032*/ 	.short	0x0000
        /*0034*/ 	.byte	0x00, 0xf0, 0x11, 0x00


	//----- nvinfo : EIATTR_SPARSE_MMA_MASK
	.align		4
.L_2889:
        /*0038*/ 	.byte	0x03, 0x50
        /*003a*/ 	.short	0x0000


	//----- nvinfo : EIATTR_MAXREG_COUNT
	.align		4
        /*003c*/ 	.byte	0x03, 0x1b
        /*003e*/ 	.short	0x00ff


	//----- nvinfo : EIATTR_MERCURY_ISA_VERSION
	.align		4
        /*0040*/ 	.byte	0x03, 0x5f
        /*0042*/ 	.short	0x0101


	//----- nvinfo : EIATTR_EXIT_INSTR_OFFSETS
	.align		4
        /*0044*/ 	.byte	0x04, 0x1c
        /*0046*/ 	.short	(.L_2891 - .L_2890)


	//   ....[0]....
.L_2890:
        /*0048*/ 	.word	0x00000530


	//   ....[1]....
        /*004c*/ 	.word	0x000010f0


	//   ....[2]....
        /*0050*/ 	.word	0x00001140


	//----- nvinfo : EIATTR_MAX_THREADS
	.align		4
.L_2891:
        /*0054*/ 	.byte	0x04, 0x05
        /*0056*/ 	.short	(.L_2893 - .L_2892)
.L_2892:
        /*0058*/ 	.word	0x00000080
        /*005c*/ 	.word	0x00000001
        /*0060*/ 	.word	0x00000001


	//----- nvinfo : EIATTR_CRS_STACK_SIZE
	.align		4
.L_2893:
        /*0064*/ 	.byte	0x04, 0x1e
        /*0066*/ 	.short	(.L_2895 - .L_2894)
.L_2894:
        /*0068*/ 	.word	0x00000000


	//----- nvinfo : EIATTR_CBANK_PARAM_SIZE
	.align		4
.L_2895:
        /*006c*/ 	.byte	0x03, 0x19
        /*006e*/ 	.short	0x0018


	//----- nvinfo : EIATTR_PARAM_CBANK
	.align		4
        /*0070*/ 	.byte	0x04, 0x0a
        /*0072*/ 	.short	(.L_2897 - .L_2896)
	.align		4
.L_2896:
        /*0074*/ 	.word	index@(.nv.constant0._ZN2at6native29vectorized_elementwise_kernelILi8EZZZNS0_18GeluCUDAKernelImplERNS_18TensorIteratorBaseENS0_8GeluTypeEENKUlvE_clEvENKUlvE0_clEvEUlfE_St5arrayIPcLm2EEEEviT0_T1_)
        /*0078*/ 	.short	0x0210
        /*007a*/ 	.short	0x0018


	//----- nvinfo : EIATTR_SW_WAR
	.align		4
.L_2897:
        /*007c*/ 	.byte	0x04, 0x36
        /*007e*/ 	.short	(.L_2899 - .L_2898)
.L_2898:
        /*0080*/ 	.word	0x00000008
.L_2899:


//--------------------- .nv.info._ZN2at6native18elementwise_kernelILi128ELi4EZNS0_15gpu_kernel_implIZZZNS0_18GeluCUDAKernelImplERNS_18TensorIteratorBaseENS0_8GeluTypeEENKUlvE_clEvENKUlvE_clEvEUldE_EEvS4_RKT_EUliE_EEviT1_ --------------------------
	.section	.nv.info._ZN2at6native18elementwise_kernelILi128ELi4EZNS0_15gpu_kernel_implIZZZNS0_18GeluCUDAKernelImplERNS_18TensorIteratorBaseENS0_8GeluTypeEENKUlvE_clEvENKUlvE_clEvEUldE_EEvS4_RKT_EUliE_EEviT1_,"",@"SHT_CUDA_INFO"
	.sectionflags	@""
	.align	4


	//----- nvinfo : EIATTR_CUDA_API_VERSION
	.align		4
        /*0000*/ 	.byte	0x04, 0x37
        /*0002*/ 	.short	(.L_2901 - .L_2900)
.L_2900:
        /*0004*/ 	.word	0x00000082


	//----- nvinfo : EIATTR_KPARAM_INFO
	.align		4
.L_2901:
        /*0008*/ 	.byte	0x04, 0x17
        /*000a*/ 	.short	(.L_2903 - .L_2902)
.L_2902:
        /*000c*/ 	.word	0x00000000
        /*0010*/ 	.short	0x0001
        /*0012*/ 	.short	0x0008
        /*0014*/ 	.byte	0x00, 0xf0, 0x61, 0x08


	//----- nvinfo : EIATTR_KPARAM_INFO
	.align		4
.L_2903:
        /*0018*/ 	.byte	0x04, 0x17
        /*001a*/ 	.short	(.L_2905 - .L_2904)
.L_2904:
        /*001c*/ 	.word	0x00000000
        /*0020*/ 	.short	0x0000
        /*0022*/ 	.short	0x0000
        /*0024*/ 	.byte	0x00, 0xf0, 0x11, 0x00


	//----- nvinfo : EIATTR_SPARSE_MMA_MASK
	.align		4
.L_2905:
        /*0028*/ 	.byte	0x03, 0x50
        /*002a*/ 	.short	0x0000


	//----- nvinfo : EIATTR_MAXREG_COUNT
	.align		4
        /*002c*/ 	.byte	0x03, 0x1b
        /*002e*/ 	.short	0x0080


	//----- nvinfo : EIATTR_EXTERNS
	.align		4
        /*0030*/ 	.byte	0x04, 0x0f
        /*0032*/ 	.short	(.L_2907 - .L_2906)


	//   ....[0]....
	.align		4
.L_2906:
        /*0034*/ 	.word	index@(__assertfail)


	//----- nvinfo : EIATTR_MERCURY_ISA_VERSION
	.align		4
.L_2907:
        /*0038*/ 	.byte	0x03, 0x5f
        /*003a*/ 	.short	0x0101


	//----- nvinfo : EIATTR_SYSCALL_OFFSETS
	.align		4
        /*003c*/ 	.byte	0x04, 0x46
        /*003e*/ 	.short	(.L_2909 - .L_2908)


	//   ....[0]....
.L_2908:
        /*0040*/ 	.word	0x00002250


	//   ....[1]....
        /*0044*/ 	.word	0x00003ac0


	//   ....[2]....
        /*0048*/ 	.word	0x00005d50


	//   ....[3]....
        /*004c*/ 	.word	0x000075c0


	//   ....[4]....
        /*0050*/ 	.word	0x00009840


	//   ....[5]....
        /*0054*/ 	.word	0x0000b0b0


	//   ....[6]....
        /*0058*/ 	.word	0x0000d320


	//   ....[7]....
        /*005c*/ 	.word	0x0000eb90


	//----- nvinfo : EIATTR_EXIT_INSTR_OFFSETS
	.align		4
.L_2909:
        /*0060*/ 	.byte	0x04, 0x1c
        /*0062*/ 	.short	(.L_2911 - .L_2910)


	//   ....[0]....
.L_2910:
        /*0064*/ 	.word	0x0000b160


	//   ....[1]....
        /*0068*/ 	.word	0x0000dbd0


	//   ....[2]....
        /*006c*/ 	.word	0x0000dc10


	//   ....[3]....
        /*0070*/ 	.word	0x0000dca0


	//   ....[4]....
        /*0074*/ 	.word	0x0000dcd0


	//   ....[5]....
        /*0078*/ 	.word	0x0000dd00


	//   ....[6]....
        /*007c*/ 	.word	0x0000ddd0


	//   ....[7]....
        /*0080*/ 	.word	0x0000de50


	//   ....[8]....
        /*0084*/ 	.word	0x0000df30


	//   ....[9]....
        /*0088*/ 	.word	0x0000dfc0


	//   ....[10]....
        /*008c*/ 	.word	0x0000dfe0


	//   ....[11]....
        /*0090*/ 	.word	0x0000e0a0


	//   ....[12]....
        /*0094*/ 	.word	0x0000e0d0


	//   ....[13]....
        /*0098*/ 	.word	0x0000e2a0


	//   ....[14]....
        /*009c*/ 	.word	0x0000e440


	//   ....[15]....
        /*00a0*/ 	.word	0x0000e4c0


	//   ....[16]....
        /*00a4*/ 	.word	0x0000e570


	//   ....[17]....
        /*00a8*/ 	.word	0x0000e730


	//   ....[18]....
        /*00ac*/ 	.word	0x0000e8f0


	//   ....[19]....
        /*00b0*/ 	.word	0x0000ea90


	//   ....[20]....
        /*00b4*/ 	.word	0x0000eba0


	//   ....[21]....
        /*00b8*/ 	.word	0x0000ebd0


	//   ....[22]....
        /*00bc*/ 	.word	0x0000ec00


	//----- nvinfo : EIATTR_MAX_THREADS
	.align		4
.L_2911:
        /*00c0*/ 	.byte	0x04, 0x05
        /*00c2*/ 	.short	(.L_2913 - .L_2912)
.L_2912:
        /*00c4*/ 	.word	0x00000080
        /*00c8*/ 	.word	0x00000001
        /*00cc*/ 	.word	0x00000001


	//----- nvinfo : EIATTR_CRS_STACK_SIZE
	.align		4
.L_2913:
        /*00d0*/ 	.byte	0x04, 0x1e
        /*00d2*/ 	.short	(.L_2915 - .L_2914)
.L_2914:
        /*00d4*/ 	.word	0x00000000


	//----- nvinfo : EIATTR_CBANK_PARAM_SIZE
	.align		4
.L_2915:
        /*00d8*/ 	.byte	0x03, 0x19
        /*00da*/ 	.short	0x0220


	//----- nvinfo : EIATTR_PARAM_CBANK
	.align		4
        /*00dc*/ 	.byte	0x04, 0x0a
        /*00de*/ 	.short	(.L_2917 - .L_2916)
	.align		4
.L_2916:
        /*00e0*/ 	.word	index@(.nv.constant0._ZN2at6native18elementwise_kernelILi128ELi4EZNS0_15gpu_kernel_implIZZZNS0_18GeluCUDAKernelImplERNS_18TensorIteratorBaseENS0_8GeluTypeEENKUlvE_clEvENKUlvE_clEvEUldE_EEvS4_RKT_EUliE_EEviT1_)
        /*00e4*/ 	.short	0x0210
        /*00e6*/ 	.short	0x0220


	//----- nvinfo : EIATTR_SW_WAR
	.align		4
.L_2917:
        /*00e8*/ 	.byte	0x04, 0x36
        /*00ea*/ 	.short	(.L_2919 - .L_2918)
.L_2918:
        /*00ec*/ 	.word	0x00000008
.L_2919:


//--------------------- .nv.info._ZN2at6native27unrolled_elementwise_kernelIZZZNS0_18GeluCUDAKernelImplERNS_18TensorIteratorBaseENS0_8GeluTypeEENKUlvE_clEvENKUlvE_clEvEUldE_St5arrayIPcLm2EELi4E23TrivialOffsetCalculatorILi1EjESC_NS0_6memory12LoadWithCastILi1EEENSD_13StoreWithCastILi1EEEEEviT_T0_T2_T3_T4_T5_ --------------------------
	.section	.nv.info._ZN2at6native27unrolled_elementwise_kernelIZZZNS0_18GeluCUDAKernelImplERNS_18TensorIteratorBaseENS0_8GeluTypeEENKUlvE_clEvENKUlvE_clEvEUldE_St5arrayIPcLm2EELi4E23TrivialOffsetCalculatorILi1EjESC_NS0_6memory12LoadWithCastILi1EEENSD_13StoreWithCastILi1EEEEEviT_T0_T2_T3_T4_T5_,"",@"SHT_CUDA_INFO"
	.sectionflags	@""
	.align	4


	//----- nvinfo : EIATTR_CUDA_API_VERSION
	.align		4
        /*0000*/ 	.byte	0x04, 0x37
        /*0002*/ 	.short	(.L_2921 - .L_2920)
.L_2920:
        /*0004*/ 	.word	0x00000082


	//----- nvinfo : EIATTR_KPARAM_INFO
	.align		4
.L_2921:
        /*0008*/ 	.byte	0x04, 0x17
        /*000a*/ 	.short	(.L_2923 - .L_2922)
.L_2922:
        /*000c*/ 	.word	0x00000000
        /*0010*/ 	.short	0x0006
        /*0012*/ 	.short	0x0024
        /*0014*/ 	.byte	0x00, 0xf0, 0x21, 0x00


	//----- nvinfo : EIATTR_KPARAM_INFO
	.align		4
.L_2923:
        /*0018*/ 	.byte	0x04, 0x17
        /*001a*/ 	.short	(.L_2925 - .L_2924)
.L_2924:
        /*001c*/ 	.word	0x00000000
        /*0020*/ 	.short	0x0005
        /*0022*/ 	.short	0x001c
        /*0024*/ 	.byte	0x00, 0xf0, 0x21, 0x00


	//----- nvinfo : EIATTR_KPARAM_INFO
	.align		4
.L_2925:
        /*0028*/ 	.byte	0x04, 0x17
        /*002a*/ 	.short	(.L_2927 - .L_2926)
.L_2926:
        /*002c*/ 	.word	0x00000000
        /*0030*/ 	.short	0x0004
        /*0032*/ 	.short	0x0019
        /*0034*/ 	.byte	0x00, 0xf0, 0x05, 0x00


	//----- nvinfo : EIATTR_KPARAM_INFO
	.align		4
.L_2927:
        /*0038*/ 	.byte	0x04, 0x17
        /*003a*/ 	.short	(.L_2929 - .L_2928)
.L_2928:
        /*003c*/ 	.word	0x00000000
        /*0040*/ 	.short	0x0003
        /*0042*/ 	.short	0x0018
        /*0044*/ 	.byte	0x00, 0xf0, 0x05, 0x00


	//----- nvinfo : EIATTR_KPARAM_INFO
	.align		4
.L_2929:
        /*0048*/ 	.byte	0x04, 0x17
        /*004a*/ 	.short	(.L_2931 - .L_2930)
.L_2930:
        /*004c*/ 	.word	0x00000000
        /*0050*/ 	.short	0x0002
        /*0052*/ 	.short	0x0008
        /*0054*/ 	.byte	0x00, 0xf0, 0x41, 0x00


	//----- nvinfo : EIATTR_KPARAM_INFO
	.align		4
.L_2931:
        /*0058*/ 	.byte	0x04, 0x17
        /*005a*/ 	.short	(.L_2933 - .L_2932)
.L_2932:
        /*005c*/ 	.word	0x00000000
        /*0060*/ 	.short	0x0001
        /*0062*/ 	.short	0x0004
        /*0064*/ 	.byte	0x00, 0xf0, 0x05, 0x00


	//----- nvinfo : EIATTR_KPARAM_INFO
	.align		4
.L_2933:
        /*0068*/ 	.byte	0x04, 0x17
        /*006a*/ 	.short	(.L_2935 - .L_2934)
.L_2934:
        /*006c*/ 	.word	0x00000000
        /*0070*/ 	.short	0x0000
        /*0072*/ 	.short	0x0000
        /*0074*/ 	.byte	0x00, 0xf0, 0x11, 0x00


	//----- nvinfo : EIATTR_SPARSE_MMA_MASK
	.align		4
.L_2935:
        /*0078*/ 	.byte	0x03, 0x50
        /*007a*/ 	.short	0x0000


	//----- nvinfo : EIATTR_MAXREG_COUNT
	.align		4
        /*007c*/ 	.byte	0x03, 0x1b
        /*007e*/ 	.short	0x00ff


	//----- nvinfo : EIATTR_EXTERNS
	.align		4
        /*0080*/ 	.byte	0x04, 0x0f
        /*0082*/ 	.short	(.L_2937 - .L_2936)


	//   ....[0]....
	.align		4
.L_2936:
        /*0084*/ 	.word	index@(__assertfail)


	//----- nvinfo : EIATTR_MERCURY_ISA_VERSION
	.align		4
.L_2937:
        /*0088*/ 	.byte	0x03, 0x5f
        /*008a*/ 	.short	0x0101


	//----- nvinfo : EIATTR_SYSCALL_OFFSETS
	.align		4
        /*008c*/ 	.byte	0x04, 0x46
        /*008e*/ 	.short	(.L_2939 - .L_2938)


	//   ....[0]....
.L_2938:
        /*0090*/ 	.word	0x00000f80


	//   ....[1]....
        /*0094*/ 	.word	0x00001f20


	//   ....[2]....
        /*0098*/ 	.word	0x00002ed0


	//   ....[3]....
        /*009c*/ 	.word	0x00003e50


	//   ....[4]....
        /*00a0*/ 	.word	0x00006fa0


	//   ....[5]....
        /*00a4*/ 	.word	0x00008160


	//   ....[6]....
        /*00a8*/ 	.word	0x000092e0


	//   ....[7]....
        /*00ac*/ 	.word	0x0000a480


	//----- nvinfo : EIATTR_EXIT_INSTR_OFFSETS
	.align		4
.L_2939:
        /*00b0*/ 	.byte	0x04, 0x1c
        /*00b2*/ 	.short	(.L_2941 - .L_2940)


	//   ....[0]....
.L_2940:
        /*00b4*/ 	.word	0x00009380


	//   ....[1]....
        /*00b8*/ 	.word	0x000094c0


	//   ....[2]....
        /*00bc*/ 	.word	0x00009500


	//   ....[3]....
        /*00c0*/ 	.word	0x00009590


	//   ....[4]....
        /*00c4*/ 	.word	0x000095c0


	//   ....[5]....
        /*00c8*/ 	.word	0x000095f0


	//   ....[6]....
        /*00cc*/ 	.word	0x000096c0


	//   ....[7]....
        /*00d0*/ 	.word	0x00009740


	//   ....[8]....
        /*00d4*/ 	.word	0x00009820


	//   ....[9]....
        /*00d8*/ 	.word	0x000098b0


	//   ....[10]....
        /*00dc*/ 	.word	0x000098d0


	//   ....[11]....
        /*00e0*/ 	.word	0x00009990


	//   ....[12]....
        /*00e4*/ 	.word	0x000099c0


	//   ....[13]....
        /*00e8*/ 	.word	0x00009b90


	//   ....[14]....
        /*00ec*/ 	.word	0x00009d30


	//   ....[15]....
        /*00f0*/ 	.word	0x00009db0


	//   ....[16]....
        /*00f4*/ 	.word	0x00009e60


	//   ....[17]....
        /*00f8*/ 	.word	0x0000a020


	//   ....[18]....
        /*00fc*/ 	.word	0x0000a1e0


	//   ....[19]....
        /*0100*/ 	.word	0x0000a380


	//   ....[20]....
        /*0104*/ 	.word	0x0000a490


	//   ....[21]....
        /*0108*/ 	.word	0x0000a4c0


	//   ....[22]....
        /*010c*/ 	.word	0x0000a4f0


	//----- nvinfo : EIATTR_MAX_THREADS
	.align		4
.L_2941:
        /*0110*/ 	.byte	0x04, 0x05
        /*0112*/ 	.short	(.L_2943 - .L_2942)
.L_2942:
        /*0114*/ 	.word	0x00000080
        /*0118*/ 	.word	0x00000001
        /*011c*/ 	.word	0x00000001


	//----- nvinfo : EIATTR_CRS_STACK_SIZE
	.align		4
.L_2943:
        /*0120*/ 	.byte	0x04, 0x1e
        /*0122*/ 	.short	(.L_2945 - .L_2944)
.L_2944:
        /*0124*/ 	.word	0x00000000


	//----- nvinfo : EIATTR_CBANK_PARAM_SIZE
	.align		4
.L_2945:
        /*0128*/ 	.byte	0x03, 0x19
        /*012a*/ 	.short	0x002c


	//----- nvinfo : EIATTR_PARAM_CBANK
	.align		4
        /*012c*/ 	.byte	0x04, 0x0a
        /*012e*/ 	.short	(.L_2947 - .L_2946)
	.align		4
.L_2946:
        /*0130*/ 	.word	index@(.nv.constant0._ZN2at6native27unrolled_elementwise_kernelIZZZNS0_18GeluCUDAKernelImplERNS_18TensorIteratorBaseENS0_8GeluTypeEENKUlvE_clEvENKUlvE_clEvEUldE_St5arrayIPcLm2EELi4E23TrivialOffsetCalculatorILi1EjESC_NS0_6memory12LoadWithCastILi1EEENSD_13StoreWithCastILi1EEEEEviT_T0_T2_T3_T4_T5_)
        /*0134*/ 	.short	0x0210
        /*0136*/ 	.short	0x002c


	//----- nvinfo : EIATTR_SW_WAR
	.align		4
.L_2947:
        /*0138*/ 	.byte	0x04, 0x36
        /*013a*/ 	.short	(.L_2949 - .L_2948)
.L_2948:
        /*013c*/ 	.word	0x00000008
.L_2949:


//--------------------- .nv.info._ZN2at6native18elementwise_kernelILi128ELi2EZNS0_22gpu_kernel_impl_nocastIZZZNS0_18GeluCUDAKernelImplERNS_18TensorIteratorBaseENS0_8GeluTypeEENKUlvE_clEvENKUlvE_clEvEUldE_EEvS4_RKT_EUliE_EEviT1_ --------------------------
	.section	.nv.info._ZN2at6native18elementwise_kernelILi128ELi2EZNS0_22gpu_kernel_impl_nocastIZZZNS0_18GeluCUDAKernelImplERNS_18TensorIteratorBaseENS0_8GeluTypeEENKUlvE_clEvENKUlvE_clEvEUldE_EEvS4_RKT_EUliE_EEviT1_,"",@"SHT_CUDA_INFO"
	.sectionflags	@""
	.align	4


	//----- nvinfo : EIATTR_CUDA_API_VERSION
	.align		4
        /*0000*/ 	.byte	0x04, 0x37
        /*0002*/ 	.short	(.L_2951 - .L_2950)
.L_2950:
        /*0004*/ 	.word	0x00000082


	//----- nvinfo : EIATTR_KPARAM_INFO
	.align		4
.L_2951:
        /*0008*/ 	.byte	0x04, 0x17
        /*000a*/ 	.short	(.L_2953 - .L_2952)
.L_2952:
        /*000c*/ 	.word	0x00000000
        /*0010*/ 	.short	0x0001
        /*0012*/ 	.short	0x0008
        /*0014*/ 	.byte	0x00, 0xf0, 0x61, 0x08


	//----- nvinfo : EIATTR_KPARAM_INFO
	.align		4
.L_2953:
        /*0018*/ 	.byte	0x04, 0x17
        /*001a*/ 	.short	(.L_2955 - .L_2954)
.L_2954:
        /*001c*/ 	.word	0x00000000
        /*0020*/ 	.short	0x0000
        /*0022*/ 	.short	0x0000
        /*0024*/ 	.byte	0x00, 0xf0, 0x11, 0x00


	//----- nvinfo : EIATTR_SPARSE_MMA_MASK
	.align		4
.L_2955:
        /*0028*/ 	.byte	0x03, 0x50
        /*002a*/ 	.short	0x0000


	//----- nvinfo : EIATTR_MAXREG_COUNT
	.align		4
        /*002c*/ 	.byte	0x03, 0x1b
        /*002e*/ 	.short	0x0080


	//----- nvinfo : EIATTR_MERCURY_ISA_VERSION
	.align		4
        /*0030*/ 	.byte	0x03, 0x5f
        /*0032*/ 	.short	0x0101


	//----- nvinfo : EIATTR_EXIT_INSTR_OFFSETS
	.align		4
        /*0034*/ 	.byte	0x04, 0x1c
        /*0036*/ 	.short	(.L_2957 - .L_2956)


	//   ....[0]....
.L_2956:
        /*0038*/ 	.word	0x00001b70


	//   ....[1]....
        /*003c*/ 	.word	0x00003630


	//----- nvinfo : EIATTR_MAX_THREADS
	.align		4
.L_2957:
        /*0040*/ 	.byte	0x04, 0x05
        /*0042*/ 	.short	(.L_2959 - .L_2958)
.L_2958:
        /*0044*/ 	.word	0x00000080
        /*0048*/ 	.word	0x00000001
        /*004c*/ 	.word	0x00000001


	//----- nvinfo : EIATTR_CRS_STACK_SIZE
	.align		4
.L_2959:
        /*0050*/ 	.byte	0x04, 0x1e
        /*0052*/ 	.short	(.L_2961 - .L_2960)
.L_2960:
        /*0054*/ 	.word	0x00000000


	//----- nvinfo : EIATTR_CBANK_PARAM_SIZE
	.align		4
.L_2961:
        /*0058*/ 	.byte	0x03, 0x19
        /*005a*/ 	.short	0x0220


	//----- nvinfo : EIATTR_PARAM_CBANK
	.align		4
        /*005c*/ 	.byte	0x04, 0x0a
        /*005e*/ 	.short	(.L_2963 - .L_2962)
	.align		4
.L_2962:
        /*0060*/ 	.word	index@(.nv.constant0._ZN2at6native18elementwise_kernelILi128ELi2EZNS0_22gpu_kernel_impl_nocastIZZZNS0_18GeluCUDAKernelImplERNS_18TensorIteratorBaseENS0_8GeluTypeEENKUlvE_clEvENKUlvE_clEvEUldE_EEvS4_RKT_EUliE_EEviT1_)
        /*0064*/ 	.short	0x0210
        /*0066*/ 	.short	0x0220


	//----- nvinfo : EIATTR_SW_WAR
	.align		4
.L_2963:
        /*0068*/ 	.byte	0x04, 0x36
        /*006a*/ 	.short	(.L_2965 - .L_2964)
.L_2964:
        /*006c*/ 	.word	0x00000008
.L_2965:


//--------------------- .nv.info._ZN2at6native27unrolled_elementwise_kernelIZZZNS0_18GeluCUDAKernelImplERNS_18TensorIteratorBaseENS0_8GeluTypeEENKUlvE_clEvENKUlvE_clEvEUldE_St5arrayIPcLm2EELi4E23TrivialOffsetCalculatorILi1EjESC_NS0_6memory15LoadWithoutCastENSD_16StoreWithoutCastEEEviT_T0_T2_T3_T4_T5_ --------------------------
	.section	.nv.info._ZN2at6native27unrolled_elementwise_kernelIZZZNS0_18GeluCUDAKernelImplERNS_18TensorIteratorBaseENS0_8GeluTypeEENKUlvE_clEvENKUlvE_clEvEUldE_St5arrayIPcLm2EELi4E23TrivialOffsetCalculatorILi1EjESC_NS0_6memory15LoadWithoutCastENSD_16StoreWithoutCastEEEviT_T0_T2_T3_T4_T5_,"",@"SHT_CUDA_INFO"
	.sectionflags	@""
	.align	4


	//----- nvinfo : EIATTR_CUDA_API_VERSION
	.align		4
        /*0000*/ 	.byte	0x04, 0x37
        /*0002*/ 	.short	(.L_2967 - .L_2966)
.L_2966:
        /*0004*/ 	.word	0x00000082


	//----- nvinfo : EIATTR_KPARAM_INFO
	.align		4
.L_2967:
        /*0008*/ 	.byte	0x04, 0x17
        /*000a*/ 	.short	(.L_2969 - .L_2968)
.L_2968:
        /*000c*/ 	.word	0x00000000
        /*0010*/ 	.short	0x0006
        /*0012*/ 	.short	0x001b
        /*0014*/ 	.byte	0x00, 0xf0, 0x05, 0x00


	//----- nvinfo : EIATTR_KPARAM_INFO
	.align		4
.L_2969:
        /*0018*/ 	.byte	0x04, 0x17
        /*001a*/ 	.short	(.L_2971 - .L_2970)
.L_2970:
        /*001c*/ 	.word	0x00000000
        /*0020*/ 	.short	0x0005
        /*0022*/ 	.short	0x001a
        /*0024*/ 	.byte	0x00, 0xf0, 0x05, 0x00


	//----- nvinfo : EIATTR_KPARAM_INFO
	.align		4
.L_2971:
        /*0028*/ 	.byte	0x04, 0x17
        /*002a*/ 	.short	(.L_2973 - .L_2972)
.L_2972:
        /*002c*/ 	.word	0x00000000
        /*0030*/ 	.short	0x0004
        /*0032*/ 	.short	0x0019
        /*0034*/ 	.byte	0x00, 0xf0, 0x05, 0x00


	//----- nvinfo : EIATTR_KPARAM_INFO
	.align		4
.L_2973:
        /*0038*/ 	.byte	0x04, 0x17
        /*003a*/ 	.short	(.L_2975 - .L_2974)
.L_2974:
        /*003c*/ 	.word	0x00000000
        /*0040*/ 	.short	0x0003
        /*0042*/ 	.short	0x0018
        /*0044*/ 	.byte	0x00, 0xf0, 0x05, 0x00


	//----- nvinfo : EIATTR_KPARAM_INFO
	.align		4
.L_2975:
        /*0048*/ 	.byte	0x04, 0x17
        /*004a*/ 	.short	(.L_2977 - .L_2976)
.L_2976:
        /*004c*/ 	.word	0x00000000
        /*0050*/ 	.short	0x0002
        /*0052*/ 	.short	0x0008
        /*0054*/ 	.byte	0x00, 0xf0, 0x41, 0x00


	//----- nvinfo : EIATTR_KPARAM_INFO
	.align		4
.L_2977:
        /*0058*/ 	.byte	0x04, 0x17
        /*005a*/ 	.short	(.L_2979 - .L_2978)
.L_2978:
        /*005c*/ 	.word	0x00000000
        /*0060*/ 	.short	0x0001
        /*0062*/ 	.short	0x0004
        /*0064*/ 	.byte	0x00, 0xf0, 0x05, 0x00


	//----- nvinfo : EIATTR_KPARAM_INFO
	.align		4
.L_2979:
        /*0068*/ 	.byte	0x04, 0x17
        /*006a*/ 	.short	(.L_2981 - .L_2980)
.L_2980:
        /*006c*/ 	.word	0x00000000
        /*0070*/ 	.short	0x0000
        /*0072*/ 	.short	0x0000
        /*0074*/ 	.byte	0x00, 0xf0, 0x11, 0x00


	//----- nvinfo : EIATTR_SPARSE_MMA_MASK
	.align		4
.L_2981:
        /*0078*/ 	.byte	0x03, 0x50
        /*007a*/ 	.short	0x0000


	//----- nvinfo : EIATTR_MAXREG_COUNT
	.align		4
        /*007c*/ 	.byte	0x03, 0x1b
        /*007e*/ 	.short	0x00ff


	//----- nvinfo : EIATTR_MERCURY_ISA_VERSION
	.align		4
        /*0080*/ 	.byte	0x03, 0x5f
        /*0082*/ 	.short	0x0101


	//----- nvinfo : EIATTR_EXIT_INSTR_OFFSETS
	.align		4
        /*0084*/ 	.byte	0x04, 0x1c
        /*0086*/ 	.short	(.L_2983 - .L_2982)


	//   ....[0]....
.L_2982:
        /*0088*/ 	.word	0x00002230


	//   ....[1]....
        /*008c*/ 	.word	0x00002280


	//----- nvinfo : EIATTR_MAX_THREADS
	.align		4
.L_2983:
        /*0090*/ 	.byte	0x04, 0x05
        /*0092*/ 	.short	(.L_2985 - .L_2984)
.L_2984:
        /*0094*/ 	.word	0x00000080
        /*0098*/ 	.word	0x00000001
        /*009c*/ 	.word	0x00000001


	//----- nvinfo : EIATTR_CRS_STACK_SIZE
	.align		4
.L_2985:
        /*00a0*/ 	.byte	0x04, 0x1e
        /*00a2*/ 	.short	(.L_2987 - .L_2986)
.L_2986:
        /*00a4*/ 	.word	0x00000000


	//----- nvinfo : EIATTR_CBANK_PARAM_SIZE
	.align		4
.L_2987:
        /*00a8*/ 	.byte	0x03, 0x19
        /*00aa*/ 	.short	0x001c


	//----- nvinfo : EIATTR_PARAM_CBANK
	.align		4
        /*00ac*/ 	.byte	0x04, 0x0a
        /*00ae*/ 	.short	(.L_2989 - .L_2988)
	.align		4
.L_2988:
        /*00b0*/ 	.word	index@(.nv.constant0._ZN2at6native27unrolled_elementwise_kernelIZZZNS0_18GeluCUDAKernelImplERNS_18TensorIteratorBaseENS0_8GeluTypeEENKUlvE_clEvENKUlvE_clEvEUldE_St5arrayIPcLm2EELi4E23TrivialOffsetCalculatorILi1EjESC_NS0_6memory15LoadWithoutCastENSD_16StoreWithoutCastEEEviT_T0_T2_T3_T4_T5_)
        /*00b4*/ 	.short	0x0210
        /*00b6*/ 	.short	0x001c


	//----- nvinfo : EIATTR_SW_WAR
	.align		4
.L_2989:
        /*00b8*/ 	.byte	0x04, 0x36
        /*00ba*/ 	.short	(.L_2991 - .L_2990)
.L_2990:
        /*00bc*/ 	.word	0x00000008
.L_2991:


//--------------------- .nv.info._ZN2at6native29vectorized_elementwise_kernelILi2EZZZNS0_18GeluCUDAKernelImplERNS_18TensorIteratorBaseENS0_8GeluTypeEENKUlvE_clEvENKUlvE_clEvEUldE_St5arrayIPcLm2EEEEviT0_T1_ --------------------------
	.section	.nv.info._ZN2at6native29vectorized_elementwise_kernelILi2EZZZNS0_18GeluCUDAKernelImplERNS_18TensorIteratorBaseENS0_8GeluTypeEENKUlvE_clEvENKUlvE_clEvEUldE_St5arrayIPcLm2EEEEviT0_T1_,"",@"SHT_CUDA_INFO"
	.sectionflags	@""
	.align	4


	//----- nvinfo : EIATTR_CUDA_API_VERSION
	.align		4
        /*0000*/ 	.byte	0x04, 0x37
        /*0002*/ 	.short	(.L_2993 - .L_2992)
.L_2992:
        /*0004*/ 	.word	0x00000082


	//----- nvinfo : EIATTR_KPARAM_INFO
	.align		4
.L_2993:
        /*0008*/ 	.byte	0x04, 0x17
        /*000a*/ 	.short	(.L_2995 - .L_2994)
.L_2994:
        /*000c*/ 	.word	0x00000000
        /*0010*/ 	.short	0x0002
        /*0012*/ 	.short	0x0008
        /*0014*/ 	.byte	0x00, 0xf0, 0x41, 0x00


	//----- nvinfo : EIATTR_KPARAM_INFO
	.align		4
.L_2995:
        /*0018*/ 	.byte	0x04, 0x17
        /*001a*/ 	.short	(.L_2997 - .L_2996)
.L_2996:
        /*001c*/ 	.word	0x00000000
        /*0020*/ 	.short	0x0001
        /*0022*/ 	.short	0x0004
        /*0024*/ 	.byte	0x00, 0xf0, 0x05, 0x00


	//----- nvinfo : EIATTR_KPARAM_INFO
	.align		4
.L_2997:
        /*0028*/ 	.byte	0x04, 0x17
        /*002a*/ 	.short	(.L_2999 - .L_2998)
.L_2998:
        /*002c*/ 	.word	0x00000000
        /*0030*/ 	.short	0x0000
        /*0032*/ 	.short	0x0000
        /*0034*/ 	.byte	0x00, 0xf0, 0x11, 0x00


	//----- nvinfo : EIATTR_SPARSE_MMA_MASK
	.align		4
.L_2999:
        /*0038*/ 	.byte	0x03, 0x50
        /*003a*/ 	.short	0x0000


	//----- nvinfo : EIATTR_MAXREG_COUNT
	.align		4
        /*003c*/ 	.byte	0x03, 0x1b
        /*003e*/ 	.short	0x00ff


	//----- nvinfo : EIATTR_MERCURY_ISA_VERSION
	.align		4
        /*0040*/ 	.byte	0x03, 0x5f
        /*0042*/ 	.short	0x0101


	//----- nvinfo : EIATTR_EXIT_INSTR_OFFSETS
	.align		4
        /*0044*/ 	.byte	0x04, 0x1c
        /*0046*/ 	.short	(.L_3001 - .L_3000)


	//   ....[0]....
.L_3000:
        /*0048*/ 	.word	0x000039b0


	//   ....[1]....
        /*004c*/ 	.word	0x00007d80


	//   ....[2]....
        /*0050*/ 	.word	0x00007dd0


	//----- nvinfo : EIATTR_MAX_THREADS
	.align		4
.L_3001:
        /*0054*/ 	.byte	0x04, 0x05
        /*0056*/ 	.short	(.L_3003 - .L_3002)
.L_3002:
        /*0058*/ 	.word	0x00000080
        /*005c*/ 	.word	0x00000001
        /*0060*/ 	.word	0x00000001


	//----- nvinfo : EIATTR_CRS_STACK_SIZE
	.align		4
.L_3003:
        /*0064*/ 	.byte	0x04, 0x1e
        /*0066*/ 	.short	(.L_3005 - .L_3004)
.L_3004:
        /*0068*/ 	.word	0x00000000


	//----- nvinfo : EIATTR_CBANK_PARAM_SIZE
	.align		4
.L_3005:
        /*006c*/ 	.byte	0x03, 0x19
        /*006e*/ 	.short	0x0018


	//----- nvinfo : EIATTR_PARAM_CBANK
	.align		4
        /*0070*/ 	.byte	0x04, 0x0a
        /*0072*/ 	.short	(.L_3007 - .L_3006)
	.align		4
.L_3006:
        /*0074*/ 	.word	index@(.nv.constant0._ZN2at6native29vectorized_elementwise_kernelILi2EZZZNS0_18GeluCUDAKernelImplERNS_18TensorIteratorBaseENS0_8GeluTypeEENKUlvE_clEvENKUlvE_clEvEUldE_St5arrayIPcLm2EEEEviT0_T1_)
        /*0078*/ 	.short	0x0210
        /*007a*/ 	.short	0x0018


	//----- nvinfo : EIATTR_SW_WAR
	.align		4
.L_3007:
        /*007c*/ 	.byte	0x04, 0x36
        /*007e*/ 	.short	(.L_3009 - .L_3008)
.L_3008:
        /*0080*/ 	.word	0x00000008
.L_3009:


//--------------------- .nv.info._ZN2at6native29vectorized_elementwise_kernelILi4EZZZNS0_18GeluCUDAKernelImplERNS_18TensorIteratorBaseENS0_8GeluTypeEENKUlvE_clEvENKUlvE_clEvEUldE_St5arrayIPcLm2EEEEviT0_T1_ --------------------------
	.section	.nv.info._ZN2at6native29vectorized_elementwise_kernelILi4EZZZNS0_18GeluCUDAKernelImplERNS_18TensorIteratorBaseENS0_8GeluTypeEENKUlvE_clEvENKUlvE_clEvEUldE_St5arrayIPcLm2EEEEviT0_T1_,"",@"SHT_CUDA_INFO"
	.sectionflags	@""
	.align	4


	//----- nvinfo : EIATTR_CUDA_API_VERSION
	.align		4
        /*0000*/ 	.byte	0x04, 0x37
        /*0002*/ 	.short	(.L_3011 - .L_3010)
.L_3010:
        /*0004*/ 	.word	0x00000082


	//----- nvinfo : EIATTR_KPARAM_INFO
	.align		4
.L_3011:
        /*0008*/ 	.byte	0x04, 0x17
        /*000a*/ 	.short	(.L_3013 - .L_3012)
.L_3012:
        /*000c*/ 	.word	0x00000000
        /*0010*/ 	.short	0x0002
        /*0012*/ 	.short	0x0008
        /*0014*/ 	.byte	0x00, 0xf0, 0x41, 0x00


	//----- nvinfo : EIATTR_KPARAM_INFO
	.align		4
.L_3013:
        /*0018*/ 	.byte	0x04, 0x17
        /*001a*/ 	.short	(.L_3015 - .L_3014)
.L_3014:
        /*001c*/ 	.word	0x00000000
        /*0020*/ 	.short	0x0001
        /*0022*/ 	.short	0x0004
        /*0024*/ 	.byte	0x00, 0xf0, 0x05, 0x00


	//----- nvinfo : EIATTR_KPARAM_INFO
	.align		4
.L_3015:
        /*0028*/ 	.byte	0x04, 0x17
        /*002a*/ 	.short	(.L_3017 - .L_3016)
.L_3016:
        /*002c*/ 	.word	0x00000000
        /*0030*/ 	.short	0x0000
        /*0032*/ 	.short	0x0000
        /*0034*/ 	.byte	0x00, 0xf0, 0x11, 0x00


	//----- nvinfo : EIATTR_SPARSE_MMA_MASK
	.align		4
.L_3017:
        /*0038*/ 	.byte	0x03, 0x50
        /*003a*/ 	.short	0x0000


	//----- nvinfo : EIATTR_MAXREG_COUNT
	.align		4
        /*003c*/ 	.byte	0x03, 0x1b
        /*003e*/ 	.short	0x00ff


	//----- nvinfo : EIATTR_MERCURY_ISA_VERSION
	.align		4
        /*0040*/ 	.byte	0x03, 0x5f
        /*0042*/ 	.short	0x0101


	//----- nvinfo : EIATTR_EXIT_INSTR_OFFSETS
	.align		4
        /*0044*/ 	.byte	0x04, 0x1c
        /*0046*/ 	.short	(.L_3019 - .L_3018)


	//   ....[0]....
.L_3018:
        /*0048*/ 	.word	0x000039b0


	//   ....[1]....
        /*004c*/ 	.word	0x00007d80


	//   ....[2]....
        /*0050*/ 	.word	0x00007dd0


	//----- nvinfo : EIATTR_MAX_THREADS
	.align		4
.L_3019:
        /*0054*/ 	.byte	0x04, 0x05
        /*0056*/ 	.short	(.L_3021 - .L_3020)
.L_3020:
        /*0058*/ 	.word	0x00000080
        /*005c*/ 	.word	0x00000001
        /*0060*/ 	.word	0x00000001


	//----- nvinfo : EIATTR_CRS_STACK_SIZE
	.align		4
.L_3021:
        /*0064*/ 	.byte	0x04, 0x1e
        /*0066*/ 	.short	(.L_3023 - .L_3022)
.L_3022:
        /*0068*/ 	.word	0x00000000


	//----- nvinfo : EIATTR_CBANK_PARAM_SIZE
	.align		4
.L_3023:
        /*006c*/ 	.byte	0x03, 0x19
        /*006e*/ 	.short	0x0018


	//----- nvinfo : EIATTR_PARAM_CBANK
	.align		4
        /*0070*/ 	.byte	0x04, 0x0a
        /*0072*/ 	.short	(.L_3025 - .L_3024)
	.align		4
.L_3024:
        /*0074*/ 	.word	index@(.nv.constant0._ZN2at6native29vectorized_elementwise_kernelILi4EZZZNS0_18GeluCUDAKernelImplERNS_18TensorIteratorBaseENS0_8GeluTypeEENKUlvE_clEvENKUlvE_clEvEUldE_St5arrayIPcLm2EEEEviT0_T1_)
        /*0078*/ 	.short	0x0210
        /*007a*/ 	.short	0x0018


	//----- nvinfo : EIATTR_SW_WAR
	.align		4
.L_3025:
        /*007c*/ 	.byte	0x04, 0x36
        /*007e*/ 	.short	(.L_3027 - .L_3026)
.L_3026:
        /*0080*/ 	.word	0x00000008
.L_3027:


//--------------------- .nv.info._ZN2at6native29vectorized_elementwise_kernelILi8EZZZNS0_18GeluCUDAKernelImplERNS_18TensorIteratorBaseENS0_8GeluTypeEENKUlvE_clEvENKUlvE_clEvEUldE_St5arrayIPcLm2EEEEviT0_T1_ --------------------------
	.section	.nv.info._ZN2at6native29vectorized_elementwise_kernelILi8EZZZNS0_18GeluCUDAKernelImplERNS_18TensorIteratorBaseENS0_8GeluTypeEENKUlvE_clEvENKUlvE_clEvEUldE_St5arrayIPcLm2EEEEviT0_T1_,"",@"SHT_CUDA_INFO"
	.sectionflags	@""
	.align	4


	//----- nvinfo : EIATTR_CUDA_API_VERSION
	.align		4
        /*0000*/ 	.byte	0x04, 0x37
        /*0002*/ 	.short	(.L_3029 - .L_3028)
.L_3028:
        /*0004*/ 	.word	0x00000082


	//----- nvinfo : EIATTR_KPARAM_INFO
	.align		4
.L_3029:
        /*0008*/ 	.byte	0x04, 0x17
        /*000a*/ 	.short	(.L_3031 - .L_3030)
.L_3030:
        /*000c*/ 	.word	0x00000000
        /*0010*/ 	.short	0x0002
        /*0012*/ 	.short	0x0008
        /*0014*/ 	.byte	0x00, 0xf0, 0x41, 0x00


	//----- nvinfo : EIATTR_KPARAM_INFO
	.align		4
.L_3031:
        /*0018*/ 	.byte	0x04, 0x17
        /*001a*/ 	.short	(.L_3033 - .L_3032)
.L_3032:
        /*001c*/ 	.word	0x00000000
        /*0020*/ 	.short	0x0001
        /*0022*/ 	.short	0x0004
        /*0024*/ 	.byte	0x00, 0xf0, 0x05, 0x00


	//----- nvinfo : EIATTR_KPARAM_INFO
	.align		4
.L_3033:
        /*0028*/ 	.byte	0x04, 0x17
        /*002a*/ 	.short	(.L_3035 - .L_3034)
.L_3034:
        /*002c*/ 	.word	0x00000000
        /*0030*/ 	.short	0x0000
        /*0032*/ 	.short	0x0000
        /*0034*/ 	.byte	0x00, 0xf0, 0x11, 0x00


	//----- nvinfo : EIATTR_SPARSE_MMA_MASK
	.align		4
.L_3035:
        /*0038*/ 	.byte	0x03, 0x50
        /*003a*/ 	.short	0x0000


	//----- nvinfo : EIATTR_MAXREG_COUNT
	.align		4
        /*003c*/ 	.byte	0x03, 0x1b
        /*003e*/ 	.short	0x00ff


	//----- nvinfo : EIATTR_MERCURY_ISA_VERSION
	.align		4
        /*0040*/ 	.byte	0x03, 0x5f
        /*0042*/ 	.short	0x0101


	//----- nvinfo : EIATTR_EXIT_INSTR_OFFSETS
	.align		4
        /*0044*/ 	.byte	0x04, 0x1c
        /*0046*/ 	.short	(.L_3037 - .L_3036)


	//   ....[0]....
.L_3036:
        /*0048*/ 	.word	0x000039b0


	//   ....[1]....
        /*004c*/ 	.word	0x00007d80


	//   ....[2]....
        /*0050*/ 	.word	0x00007dd0


	//----- nvinfo : EIATTR_MAX_THREADS
	.align		4
.L_3037:
        /*0054*/ 	.byte	0x04, 0x05
        /*0056*/ 	.short	(.L_3039 - .L_3038)
.L_3038:
        /*0058*/ 	.word	0x00000080
        /*005c*/ 	.word	0x00000001
        /*0060*/ 	.word	0x00000001


	//----- nvinfo : EIATTR_CRS_STACK_SIZE
	.align		4
.L_3039:
        /*0064*/ 	.byte	0x04, 0x1e
        /*0066*/ 	.short	(.L_3041 - .L_3040)
.L_3040:
        /*0068*/ 	.word	0x00000000


	//----- nvinfo : EIATTR_CBANK_PARAM_SIZE
	.align		4
.L_3041:
        /*006c*/ 	.byte	0x03, 0x19
        /*006e*/ 	.short	0x0018


	//----- nvinfo : EIATTR_PARAM_CBANK
	.align		4
        /*0070*/ 	.byte	0x04, 0x0a
        /*0072*/ 	.short	(.L_3043 - .L_3042)
	.align		4
.L_3042:
        /*0074*/ 	.word	index@(.nv.constant0._ZN2at6native29vectorized_elementwise_kernelILi8EZZZNS0_18GeluCUDAKernelImplERNS_18TensorIteratorBaseENS0_8GeluTypeEENKUlvE_clEvENKUlvE_clEvEUldE_St5arrayIPcLm2EEEEviT0_T1_)
        /*0078*/ 	.short	0x0210
        /*007a*/ 	.short	0x0018


	//----- nvinfo : EIATTR_SW_WAR
	.align		4
.L_3043:
        /*007c*/ 	.byte	0x04, 0x36
        /*007e*/ 	.short	(.L_3045 - .L_3044)
.L_3044:
        /*0080*/ 	.word	0x00000008
.L_3045:


//--------------------- .nv.callgraph             --------------------------
	.section	.nv.callgraph,"",@"SHT_CUDA_CALLGRAPH"
	.align	4
	.sectionentsize	8
	.align		4
        /*0000*/ 	.word	0x00000000
	.align		4
        /*0004*/ 	.word	0xffffffff
	.align		4
        /*0008*/ 	.word	index@(_ZN2at6native18elementwise_kernelILi128ELi4EZNS0_15gpu_kernel_implIZZZNS0_26GeluBackwardCUDAKernelImplERNS_18TensorIteratorBaseENS0_8GeluTypeEENKUlvE0_clEvENKUlvE2_clEvEUlN3c108BFloat16ES9_E_EEvS4_RKT_EUliE_EEviT1_)
	.align		4
        /*000c*/ 	.word	index@(__assertfail)
	.align		4
        /*0010*/ 	.word	index@(_ZN2at6native27unrolled_elementwise_kernelIZZZNS0_26GeluBackwardCUDAKernelImplERNS_18TensorIteratorBaseENS0_8GeluTypeEENKUlvE0_clEvENKUlvE2_clEvEUlN3c108BFloat16ES8_E_St5arrayIPcLm3EELi4E23TrivialOffsetCalculatorILi2EjESD_ILi1EjENS0_6memory12LoadWithCastILi2EEENSG_13StoreWithCastILi1EEEEEviT_T0_T2_T3_T4_T5_)
	.align		4
        /*0014*/ 	.word	index@(__assertfail)
	.align		4
        /*0018*/ 	.word	index@(_ZN2at6native18elementwise_kernelILi128ELi4EZNS0_15gpu_kernel_implIZZZNS0_26GeluBackwardCUDAKernelImplERNS_18TensorIteratorBaseENS0_8GeluTypeEENKUlvE0_clEvENKUlvE1_clEvEUlN3c104HalfES9_E_EEvS4_RKT_EUliE_EEviT1_)
	.align		4
        /*001c*/ 	.word	index@(__assertfail)
	.align		4
        /*0020*/ 	.word	index@(_ZN2at6native27unrolled_elementwise_kernelIZZZNS0_26GeluBackwardCUDAKernelImplERNS_18TensorIteratorBaseENS0_8GeluTypeEENKUlvE0_clEvENKUlvE1_clEvEUlN3c104HalfES8_E_St5arrayIPcLm3EELi4E23TrivialOffsetCalculatorILi2EjESD_ILi1EjENS0_6memory12LoadWithCastILi2EEENSG_13StoreWithCastILi1EEEEEviT_T0_T2_T3_T4_T5_)
	.align		4
        /*0024*/ 	.word	index@(__assertfail)
	.align		4
        /*0028*/ 	.word	index@(_ZN2at6native18elementwise_kernelILi128ELi4EZNS0_15gpu_kernel_implIZZZNS0_26GeluBackwardCUDAKernelImplERNS_18TensorIteratorBaseENS0_8GeluTypeEENKUlvE0_clEvENKUlvE0_clEvEUlffE_EEvS4_RKT_EUliE_EEviT1_)
	.align		4
        /*002c*/ 	.word	index@(__assertfail)
	.align		4
        /*0030*/ 	.word	index@(_ZN2at6native27unrolled_elementwise_kernelIZZZNS0_26GeluBackwardCUDAKernelImplERNS_18TensorIteratorBaseENS0_8GeluTypeEENKUlvE0_clEvENKUlvE0_clEvEUlffE_St5arrayIPcLm3EELi4E23TrivialOffsetCalculatorILi2EjESB_ILi1EjENS0_6memory12LoadWithCastILi2EEENSE_13StoreWithCastILi1EEEEEviT_T0_T2_T3_T4_T5_)
	.align		4
        /*0034*/ 	.word	index@(__assertfail)
	.align		4
        /*0038*/ 	.word	index@(_ZN2at6native18elementwise_kernelILi128ELi4EZNS0_15gpu_kernel_implIZZZNS0_26GeluBackwardCUDAKernelImplERNS_18TensorIteratorBaseENS0_8GeluTypeEENKUlvE0_clEvENKUlvE_clEvEUlddE_EEvS4_RKT_EUliE_EEviT1_)
	.align		4
        /*003c*/ 	.word	index@(__assertfail)
	.align		4
        /*0040*/ 	.word	index@(_ZN2at6native27unrolled_elementwise_kernelIZZZNS0_26GeluBackwardCUDAKernelImplERNS_18TensorIteratorBaseENS0_8GeluTypeEENKUlvE0_clEvENKUlvE_clEvEUlddE_St5arrayIPcLm3EELi4E23TrivialOffsetCalculatorILi2EjESB_ILi1EjENS0_6memory12LoadWithCastILi2EEENSE_13StoreWithCastILi1EEEEEviT_T0_T2_T3_T4_T5_)
	.align		4
        /*0044*/ 	.word	index@(__assertfail)
	.align		4
        /*0048*/ 	.word	index@(_ZN2at6native18elementwise_kernelILi128ELi4EZNS0_15gpu_kernel_implIZZZNS0_26GeluBackwardCUDAKernelImplERNS_18TensorIteratorBaseENS0_8GeluTypeEENKUlvE_clEvENKUlvE2_clEvEUlN3c108BFloat16ES9_E_EEvS4_RKT_EUliE_EEviT1_)
	.align		4
        /*004c*/ 	.word	index@(__assertfail)
	.align		4
        /*0050*/ 	.word	index@(_ZN2at6native27unrolled_elementwise_kernelIZZZNS0_26GeluBackwardCUDAKernelImplERNS_18TensorIteratorBaseENS0_8GeluTypeEENKUlvE_clEvENKUlvE2_clEvEUlN3c108BFloat16ES8_E_St5arrayIPcLm3EELi4E23TrivialOffsetCalculatorILi2EjESD_ILi1EjENS0_6memory12LoadWithCastILi2EEENSG_13StoreWithCastILi1EEEEEviT_T0_T2_T3_T4_T5_)
	.align		4
        /*0054*/ 	.word	index@(__assertfail)
	.align		4
        /*0058*/ 	.word	index@(_ZN2at6native18elementwise_kernelILi128ELi4EZNS0_15gpu_kernel_implIZZZNS0_26GeluBackwardCUDAKernelImplERNS_18TensorIteratorBaseENS0_8GeluTypeEENKUlvE_clEvENKUlvE1_clEvEUlN3c104HalfES9_E_EEvS4_RKT_EUliE_EEviT1_)
	.align		4
        /*005c*/ 	.word	index@(__assertfail)
	.align		4
        /*0060*/ 	.word	index@(_ZN2at6native27unrolled_elementwise_kernelIZZZNS0_26GeluBackwardCUDAKernelImplERNS_18TensorIteratorBaseENS0_8GeluTypeEENKUlvE_clEvENKUlvE1_clEvEUlN3c104HalfES8_E_St5arrayIPcLm3EELi4E23TrivialOffsetCalculatorILi2EjESD_ILi1EjENS0_6memory12LoadWithCastILi2EEENSG_13StoreWithCastILi1EEEEEviT_T0_T2_T3_T4_T5_)
	.align		4
        /*0064*/ 	.word	index@(__assertfail)
	.align		4
        /*0068*/ 	.word	index@(_ZN2at6native18elementwise_kernelILi128ELi4EZNS0_15gpu_kernel_implIZZZNS0_26GeluBackwardCUDAKernelImplERNS_18TensorIteratorBaseENS0_8GeluTypeEENKUlvE_clEvENKUlvE0_clEvEUlffE_EEvS4_RKT_EUliE_EEviT1_)
	.align		4
        /*006c*/ 	.word	index@(__assertfail)
	.align		4
        /*0070*/ 	.word	index@(_ZN2at6native27unrolled_elementwise_kernelIZZZNS0_26GeluBackwardCUDAKernelImplERNS_18TensorIteratorBaseENS0_8GeluTypeEENKUlvE_clEvENKUlvE0_clEvEUlffE_St5arrayIPcLm3EELi4E23TrivialOffsetCalculatorILi2EjESB_ILi1EjENS0_6memory12LoadWithCastILi2EEENSE_13StoreWithCastILi1EEEEEviT_T0_T2_T3_T4_T5_)
	.align		4
        /*0074*/ 	.word	index@(__assertfail)
	.align		4
        /*0078*/ 	.word	index@(_ZN2at6native18elementwise_kernelILi128ELi4EZNS0_15gpu_kernel_implIZZZNS0_26GeluBackwardCUDAKernelImplERNS_18TensorIteratorBaseENS0_8GeluTypeEENKUlvE_clEvENKUlvE_clEvEUlddE_EEvS4_RKT_EUliE_EEviT1_)
	.align		4
        /*007c*/ 	.word	index@(__assertfail)
	.align		4
        /*0080*/ 	.word	index@(_ZN2at6native27unrolled_elementwise_kernelIZZZNS0_26GeluBackwardCUDAKernelImplERNS_18TensorIteratorBaseENS0_8GeluTypeEENKUlvE_clEvENKUlvE_clEvEUlddE_St5arrayIPcLm3EELi4E23TrivialOffsetCalculatorILi2EjESB_ILi1EjENS0_6memory12LoadWithCastILi2EEENSE_13StoreWithCastILi1EEEEEviT_T0_T2_T3_T4_T5_)
	.align		4
        /*0084*/ 	.word	index@(__assertfail)
	.align		4
        /*0088*/ 	.word	index@(_ZN2at6native18elementwise_kernelILi128ELi4EZNS0_15gpu_kernel_implIZZZNS0_18GeluCUDAKernelImplERNS_18TensorIteratorBaseENS0_8GeluTypeEENKUlvE0_clEvENKUlvE2_clEvEUlN3c108BFloat16EE_EEvS4_RKT_EUliE_EEviT1_)
	.align		4
        /*008c*/ 	.word	index@(__assertfail)
	.align		4
        /*0090*/ 	.word	index@(_ZN2at6native27unrolled_elementwise_kernelIZZZNS0_18GeluCUDAKernelImplERNS_18TensorIteratorBaseENS0_8GeluTypeEENKUlvE0_clEvENKUlvE2_clEvEUlN3c108BFloat16EE_St5arrayIPcLm2EELi4E23TrivialOffsetCalculatorILi1EjESE_NS0_6memory12LoadWithCastILi1EEENSF_13StoreWithCastILi1EEEEEviT_T0_T2_T3_T4_T5_)
	.align		4
        /*0094*/ 	.word	index@(__assertfail)
	.align		4
        /*0098*/ 	.word	index@(_ZN2at6native18elementwise_kernelILi128ELi4EZNS0_15gpu_kernel_implIZZZNS0_18GeluCUDAKernelImplERNS_18TensorIteratorBaseENS0_8GeluTypeEENKUlvE0_clEvENKUlvE1_clEvEUlN3c104HalfEE_EEvS4_RKT_EUliE_EEviT1_)
	.align		4
        /*009c*/ 	.word	index@(__assertfail)
	.align		4
        /*00a0*/ 	.word	index@(_ZN2at6native27unrolled_elementwise_kernelIZZZNS0_18GeluCUDAKernelImplERNS_18TensorIteratorBaseENS0_8GeluTypeEENKUlvE0_clEvENKUlvE1_clEvEUlN3c104HalfEE_St5arrayIPcLm2EELi4E23TrivialOffsetCalculatorILi1EjESE_NS0_6memory12LoadWithCastILi1EEENSF_13StoreWithCastILi1EEEEEviT_T0_T2_T3_T4_T5_)
	.align		4
        /*00a4*/ 	.word	index@(__assertfail)
	.align		4
        /*00a8*/ 	.word	index@(_ZN2at6native18elementwise_kernelILi128ELi4EZNS0_15gpu_kernel_implIZZZNS0_18GeluCUDAKernelImplERNS_18TensorIteratorBaseENS0_8GeluTypeEENKUlvE0_clEvENKUlvE0_clEvEUlfE_EEvS4_RKT_EUliE_EEviT1_)
	.align		4
        /*00ac*/ 	.word	index@(__assertfail)
	.align		4
        /*00b0*/ 	.word	index@(_ZN2at6native27unrolled_elementwise_kernelIZZZNS0_18GeluCUDAKernelImplERNS_18TensorIteratorBaseENS0_8GeluTypeEENKUlvE0_clEvENKUlvE0_clEvEUlfE_St5arrayIPcLm2EELi4E23TrivialOffsetCalculatorILi1EjESC_NS0_6memory12LoadWithCastILi1EEENSD_13StoreWithCastILi1EEEEEviT_T0_T2_T3_T4_T5_)
	.align		4
        /*00b4*/ 	.word	index@(__assertfail)
	.align		4
        /*00b8*/ 	.word	index@(_ZN2at6native18elementwise_kernelILi128ELi4EZNS0_15gpu_kernel_implIZZZNS0_18GeluCUDAKernelImplERNS_18TensorIteratorBaseENS0_8GeluTypeEENKUlvE0_clEvENKUlvE_clEvEUldE_EEvS4_RKT_EUliE_EEviT1_)
	.align		4
        /*00bc*/ 	.word	index@(__assertfail)
	.align		4
        /*00c0*/ 	.word	index@(_ZN2at6native27unrolled_elementwise_kernelIZZZNS0_18GeluCUDAKernelImplERNS_18TensorIteratorBaseENS0_8GeluTypeEENKUlvE0_clEvENKUlvE_clEvEUldE_St5arrayIPcLm2EELi4E23TrivialOffsetCalculatorILi1EjESC_NS0_6memory12LoadWithCastILi1EEENSD_13StoreWithCastILi1EEEEEviT_T0_T2_T3_T4_T5_)
	.align		4
        /*00c4*/ 	.word	index@(__assertfail)
	.align		4
        /*00c8*/ 	.word	index@(_ZN2at6native18elementwise_kernelILi128ELi4EZNS0_15gpu_kernel_implIZZZNS0_18GeluCUDAKernelImplERNS_18TensorIteratorBaseENS0_8GeluTypeEENKUlvE_clEvENKUlvE2_clEvEUlN3c108BFloat16EE_EEvS4_RKT_EUliE_EEviT1_)
	.align		4
        /*00cc*/ 	.word	index@(__assertfail)
	.align		4
        /*00d0*/ 	.word	index@(_ZN2at6native27unrolled_elementwise_kernelIZZZNS0_18GeluCUDAKernelImplERNS_18TensorIteratorBaseENS0_8GeluTypeEENKUlvE_clEvENKUlvE2_clEvEUlN3c108BFloat16EE_St5arrayIPcLm2EELi4E23TrivialOffsetCalculatorILi1EjESE_NS0_6memory12LoadWithCastILi1EEENSF_13StoreWithCastILi1EEEEEviT_T0_T2_T3_T4_T5_)
	.align		4
        /*00d4*/ 	.word	index@(__assertfail)
	.align		4
        /*00d8*/ 	.word	index@(_ZN2at6native18elementwise_kernelILi128ELi4EZNS0_15gpu_kernel_implIZZZNS0_18GeluCUDAKernelImplERNS_18TensorIteratorBaseENS0_8GeluTypeEENKUlvE_clEvENKUlvE1_clEvEUlN3c104HalfEE_EEvS4_RKT_EUliE_EEviT1_)
	.align		4
        /*00dc*/ 	.word	index@(__assertfail)
	.align		4
        /*00e0*/ 	.word	index@(_ZN2at6native27unrolled_elementwise_kernelIZZZNS0_18GeluCUDAKernelImplERNS_18TensorIteratorBaseENS0_8GeluTypeEENKUlvE_clEvENKUlvE1_clEvEUlN3c104HalfEE_St5arrayIPcLm2EELi4E23TrivialOffsetCalculatorILi1EjESE_NS0_6memory12LoadWithCastILi1EEENSF_13StoreWithCastILi1EEEEEviT_T0_T2_T3_T4_T5_)
	.align		4
        /*00e4*/ 	.word	index@(__assertfail)
	.align		4
        /*00e8*/ 	.word	index@(_ZN2at6native18elementwise_kernelILi128ELi4EZNS0_15gpu_kernel_implIZZZNS0_18GeluCUDAKernelImplERNS_18TensorIteratorBaseENS0_8GeluTypeEENKUlvE_clEvENKUlvE0_clEvEUlfE_EEvS4_RKT_EUliE_EEviT1_)
	.align		4
        /*00ec*/ 	.word	index@(__assertfail)
	.align		4
        /*00f0*/ 	.word	index@(_ZN2at6native27unrolled_elementwise_kernelIZZZNS0_18GeluCUDAKernelImplERNS_18TensorIteratorBaseENS0_8GeluTypeEENKUlvE_clEvENKUlvE0_clEvEUlfE_St5arrayIPcLm2EELi4E23TrivialOffsetCalculatorILi1EjESC_NS0_6memory12LoadWithCastILi1EEENSD_13StoreWithCastILi1EEEEEviT_T0_T2_T3_T4_T5_)
	.align		4
        /*00f4*/ 	.word	index@(__assertfail)
	.align		4
        /*00f8*/ 	.word	index@(_ZN2at6native18elementwise_kernelILi128ELi4EZNS0_15gpu_kernel_implIZZZNS0_18GeluCUDAKernelImplERNS_18TensorIteratorBaseENS0_8GeluTypeEENKUlvE_clEvENKUlvE_clEvEUldE_EEvS4_RKT_EUliE_EEviT1_)
	.align		4
        /*00fc*/ 	.word	index@(__assertfail)
	.align		4
        /*0100*/ 	.word	index@(_ZN2at6native27unrolled_elementwise_kernelIZZZNS0_18GeluCUDAKernelImplERNS_18TensorIteratorBaseENS0_8GeluTypeEENKUlvE_clEvENKUlvE_clEvEUldE_St5arrayIPcLm2EELi4E23TrivialOffsetCalculatorILi1EjESC_NS0_6memory12LoadWithCastILi1EEENSD_13StoreWithCastILi1EEEEEviT_T0_T2_T3_T4_T5_)
	.align		4
        /*0104*/ 	.word	index@(__assertfail)
	.align		4
        /*0108*/ 	.word	0x00000000
	.align		4
        /*010c*/ 	.word	0xfffffffe
	.align		4
        /*0110*/ 	.word	0x00000000
	.align		4
        /*0114*/ 	.word	0xfffffffd
	.align		4
        /*0118*/ 	.word	0x00000000
	.align		4
        /*011c*/ 	.word	0xfffffffc


//--------------------- .nv.constant4             --------------------------
	.section	.nv.constant4,"a",@progbits
	.align	8
	.align		8
.nv.constant4:
        /*0000*/ 	.dword	__assertfail
	.align		8
        /*0008*/ 	.dword	__unnamed_1
	.align		8
        /*0010*/ 	.dword	__unnamed_2
	.align		8
        /*0018*/ 	.dword	__unnamed_3
	.align		8
        /*0020*/ 	.dword	__unnamed_4
	.align		8
        /*0028*/ 	.dword	__unnamed_5
	.align		8
        /*0030*/ 	.dword	__unnamed_6
	.align		8
        /*0038*/ 	.dword	__unnamed_7
	.align		8
        /*0040*/ 	.dword	__unnamed_8
	.align		8
        /*0048*/ 	.dword	_ZN54_INTERNAL_629d0306_23_ActivationGeluKernel_cu_efc443544cuda3std3__456_GLOBAL__N__629d0306_23_ActivationGeluKernel_cu_efc443546ignoreE
	.align		8
        /*0050*/ 	.dword	_ZN54_INTERNAL_629d0306_23_ActivationGeluKernel_cu_efc443544cuda3std3__45__cpo5beginE
	.align		8
        /*0058*/ 	.dword	_ZN54_INTERNAL_629d0306_23_ActivationGeluKernel_cu_efc443544cuda3std3__45__cpo3endE
	.align		8
        /*0060*/ 	.dword	_ZN54_INTERNAL_629d0306_23_ActivationGeluKernel_cu_efc443544cuda3std3__45__cpo6cbeginE
	.align		8
        /*0068*/ 	.dword	_ZN54_INTERNAL_629d0306_23_ActivationGeluKernel_cu_efc443544cuda3std3__45__cpo4cendE
	.align		8
        /*0070*/ 	.dword	_ZN54_INTERNAL_629d0306_23_ActivationGeluKernel_cu_efc443544cuda3std3__45__cpo6rbeginE
	.align		8
        /*0078*/ 	.dword	_ZN54_INTERNAL_629d0306_23_ActivationGeluKernel_cu_efc443544cuda3std3__45__cpo4rendE
	.align		8
        /*0080*/ 	.dword	_ZN54_INTERNAL_629d0306_23_ActivationGeluKernel_cu_efc443544cuda3std3__45__cpo7crbeginE
	.align		8
        /*0088*/ 	.dword	_ZN54_INTERNAL_629d0306_23_ActivationGeluKernel_cu_efc443544cuda3std3__45__cpo5crendE
	.align		8
        /*0090*/ 	.dword	_ZN54_INTERNAL_629d0306_23_ActivationGeluKernel_cu_efc443544cuda3std3__419piecewise_constructE
	.align		8
        /*0098*/ 	.dword	_ZN54_INTERNAL_629d0306_23_ActivationGeluKernel_cu_efc443544cuda3std3__48in_placeE
	.align		8
        /*00a0*/ 	.dword	_ZN54_INTERNAL_629d0306_23_ActivationGeluKernel_cu_efc443544cuda3std3__420unreachable_sentinelE
	.align		8
        /*00a8*/ 	.dword	_ZN54_INTERNAL_629d0306_23_ActivationGeluKernel_cu_efc443544cuda3std6ranges3__45__cpo4swapE
	.align		8
        /*00b0*/ 	.dword	_ZN54_INTERNAL_629d0306_23_ActivationGeluKernel_cu_efc443544cuda3std6ranges3__45__cpo9iter_moveE
	.align		8
        /*00b8*/ 	.dword	_ZN54_INTERNAL_629d0306_23_ActivationGeluKernel_cu_efc443544cuda3std6ranges3__45__cpo5beginE
	.align		8
        /*00c0*/ 	.dword	_ZN54_INTERNAL_629d0306_23_ActivationGeluKernel_cu_efc443544cuda3std6ranges3__45__cpo3endE
	.align		8
        /*00c8*/ 	.dword	_ZN54_INTERNAL_629d0306_23_ActivationGeluKernel_cu_efc443544cuda3std6ranges3__45__cpo6cbeginE
	.align		8
        /*00d0*/ 	.dword	_ZN54_INTERNAL_629d0306_23_ActivationGeluKernel_cu_efc443544cuda3std6ranges3__45__cpo4cendE
	.align		8
        /*00d8*/ 	.dword	_ZN54_INTERNAL_629d0306_23_ActivationGeluKernel_cu_efc443544cuda3std6ranges3__45__cpo7advanceE
	.align		8
        /*00e0*/ 	.dword	_ZN54_INTERNAL_629d0306_23_ActivationGeluKernel_cu_efc443544cuda3std6ranges3__45__cpo9iter_swapE
	.align		8
        /*00e8*/ 	.dword	_ZN54_INTERNAL_629d0306_23_ActivationGeluKernel_cu_efc443544cuda3std6ranges3__45__cpo4nextE
	.align		8
        /*00f0*/ 	.dword	_ZN54_INTERNAL_629d0306_23_ActivationGeluKernel_cu_efc443544cuda3std6ranges3__45__cpo4prevE
	.align		8
        /*00f8*/ 	.dword	_ZN54_INTERNAL_629d0306_23_ActivationGeluKernel_cu_efc443544cuda3std6ranges3__45__cpo4dataE
	.align		8
        /*0100*/ 	.dword	_ZN54_INTERNAL_629d0306_23_ActivationGeluKernel_cu_efc443544cuda3std6ranges3__45__cpo5cdataE
	.align		8
        /*0108*/ 	.dword	_ZN54_INTERNAL_629d0306_23_ActivationGeluKernel_cu_efc443544cuda3std6ranges3__45__cpo4sizeE
	.align		8
        /*0110*/ 	.dword	_ZN54_INTERNAL_629d0306_23_ActivationGeluKernel_cu_efc443544cuda3std6ranges3__45__cpo5ssizeE
	.align		8
        /*0118*/ 	.dword	_ZN54_INTERNAL_629d0306_23_ActivationGeluKernel_cu_efc443544cuda3std6ranges3__45__cpo8distanceE
	.align		8
        /*0120*/ 	.dword	_ZN54_INTERNAL_629d0306_23_ActivationGeluKernel_cu_efc443546thrust23THRUST_300001_SM_900_NS6system6detail10sequential3seqE
	.align		8
        /*0128*/ 	.dword	$str$6
	.align		8
        /*0130*/ 	.dword	$str$7


//--------------------- .text._ZN2at6native18elementwise_kernelILi128ELi4EZNS0_15gpu_kernel_implIZZZNS0_26GeluBackwardCUDAKernelImplERNS_18TensorIteratorBaseENS0_8GeluTypeEENKUlvE0_clEvENKUlvE2_clEvEUlN3c108BFloat16ES9_E_EEvS4_RKT_EUliE_EEviT1_ --------------------------
	.section	.text._ZN2at6native18elementwise_kernelILi128ELi4EZNS0_15gpu_kernel_implIZZZNS0_26GeluBackwardCUDAKernelImplERNS_18TensorIteratorBaseENS0_8GeluTypeEENKUlvE0_clEvENKUlvE2_clEvEUlN3c108BFloat16ES9_E_EEvS4_RKT_EUliE_EEviT1_,"ax",@progbits
	.align	128
        .global         _ZN2at6native18elementwise_kernelILi128ELi4EZNS0_15gpu_kernel_implIZZZNS0_26GeluBackwardCUDAKernelImplERNS_18TensorIteratorBaseENS0_8GeluTypeEENKUlvE0_clEvENKUlvE2_clEvEUlN3c108BFloat16ES9_E_EEvS4_RKT_EUliE_EEviT1_
        .type           _ZN2at6native18elementwise_kernelILi128ELi4EZNS0_15gpu_kernel_implIZZZNS0_26GeluBackwardCUDAKernelImplERNS_18TensorIteratorBaseENS0_8GeluTypeEENKUlvE0_clEvENKUlvE2_clEvEUlN3c108BFloat16ES9_E_EEvS4_RKT_EUliE_EEviT1_,@function
        .size           _ZN2at6native18elementwise_kernelILi128ELi4EZNS0_15gpu_kernel_implIZZZNS0_26GeluBackwardCUDAKernelImplERNS_18TensorIteratorBaseENS0_8GeluTypeEENKUlvE0_clEvENKUlvE2_clEvEUlN3c108BFloat16ES9_E_EEvS4_RKT_EUliE_EEviT1_,(.L_x_12823 - _ZN2at6native18elementwise_kernelILi128ELi4EZNS0_15gpu_kernel_implIZZZNS0_26GeluBackwardCUDAKernelImplERNS_18TensorIteratorBaseENS0_8GeluTypeEENKUlvE0_clEvENKUlvE2_clEvEUlN3c108BFloat16ES9_E_EEvS4_RKT_EUliE_EEviT1_)
        .other          _ZN2at6native18elementwise_kernelILi128ELi4EZNS0_15gpu_kernel_implIZZZNS0_26GeluBackwardCUDAKernelImplERNS_18TensorIteratorBaseENS0_8GeluTypeEENKUlvE0_clEvENKUlvE2_clEvEUlN3c108BFloat16ES9_E_EEvS4_RKT_EUliE_EEviT1_,@"STO_CUDA_ENTRY STV_DEFAULT"
_ZN2at6native18elementwise_kernelILi128ELi4EZNS0_15gpu_kernel_implIZZZNS0_26GeluBackwardCUDAKernelImplERNS_18TensorIteratorBaseENS0_8GeluTypeEENKUlvE0_clEvENKUlvE2_clEvEUlN3c108BFloat16ES9_E_EEvS4_RKT_EUliE_EEviT1_:
.text._ZN2at6native18elementwise_kernelILi128ELi4EZNS0_15gpu_kernel_implIZZZNS0_26GeluBackwardCUDAKernelImplERNS_18TensorIteratorBaseENS0_8GeluTypeEENKUlvE0_clEvENKUlvE2_clEvEUlN3c108BFloat16ES9_E_EEvS4_RKT_EUliE_EEviT1_:
[----:B------:R-:W0:Y:S01]  /*0000*/  LDC R1, c[0x0][0x28] ;  /* 0x00000a00ff017b82 */ /* 0x000e220000000800 */
[----:B------:R-:W1:Y:S01]  /*0010*/  S2R R18, SR_CTAID.X ;  /* 0x0000000000127919 */ /* 0x000e620000002500 */
[----:B------:R-:W-:Y:S01]  /*0020*/  ULDC UR4, c[0x0][0x210] ;  /* 0x0000840000047ab9 */ /* 0x000fe20000000800 */
[----:B------:R-:W-:Y:S01]  /*0030*/  ULDC.64 UR36, c[0x0][0x208] ;  /* 0x0000820000247ab9 */ /* 0x000fe20000000a00 */
[----:B------:R-:W-:Y:S01]  /*0040*/  BSSY B6, `(.L_x_0) ;  /* 0x0000496000067945 */ /* 0x000fe20003800000 */
[----:B------:R-:W1:Y:S02]  /*0050*/  S2R R23, SR_TID.X ;  /* 0x0000000000177919 */ /* 0x000e640000002100 */
[----:B-1----:R-:W-:-:S05]  /*0060*/  IMAD R19, R18, 0x200, R23 ;  /* 0x0000020012137824 */ /* 0x002fca00078e0217 */
[----:B------:R-:W-:-:S13]  /*0070*/  ISETP.GE.AND P0, PT, R19, UR4, PT ;  /* 0x0000000413007c0c */ /* 0x000fda000bf06270 */
[----:B0-----:R-:W-:Y:S05]  /*0080*/  @P0 BRA `(.L_x_1) ;  /* 0x0000004800440947 */ /* 0x001fea0003800000 */
[----:B------:R-:W0:Y:S01]  /*0090*/  LDC R6, c[0x0][0x218] ;  /* 0x00008600ff067b82 */ /* 0x000e220000000800 */
[----:B------:R-:W-:Y:S02]  /*00a0*/  IMAD.MOV.U32 R22, RZ, RZ, RZ ;  /* 0x000000ffff167224 */ /* 0x000fe400078e00ff */
[----:B------:R-:W-:Y:S02]  /*00b0*/  IMAD.MOV.U32 R0, RZ, RZ, RZ ;  /* 0x000000ffff007224 */ /* 0x000fe400078e00ff */
[----:B------:R-:W-:Y:S01]  /*00c0*/  IMAD.MOV.U32 R16, RZ, RZ, RZ ;  /* 0x000000ffff107224 */ /* 0x000fe200078e00ff */
[----:B0-----:R-:W-:-:S13]  /*00d0*/  ISETP.NE.AND P0, PT, R6, RZ, PT ;  /* 0x000000ff0600720c */ /* 0x001fda0003f05270 */
[----:B------:R-:W-:Y:S05]  /*00e0*/  @!P0 BRA `(.L_x_2) ;  /* 0x0000001400808947 */ /* 0x000fea0003800000 */
[----:B------:R-:W-:Y:S01]  /*00f0*/  IMAD.MOV.U32 R2, RZ, RZ, RZ ;  /* 0x000000ffff027224 */ /* 0x000fe200078e00ff */
[----:B------:R-:W-:Y:S01]  /*0100*/  ULDC.64 UR4, c[0x0][0x220] ;  /* 0x0000880000047ab9 */ /* 0x000fe20000000a00 */
[----:B------:R-:W-:Y:S01]  /*0110*/  IMAD.MOV.U32 R3, RZ, RZ, R19 ;  /* 0x000000ffff037224 */ /* 0x000fe200078e0013 */
[----:B------:R-:W-:Y:S01]  /*0120*/  ISETP.NE.AND P0, PT, R6, 0x1, PT ;  /* 0x000000010600780c */ /* 0x000fe20003f05270 */
[----:B------:R-:W-:Y:S01]  /*0130*/  ULDC UR6, c[0x0][0x350] ;  /* 0x0000d40000067ab9 */ /* 0x000fe20000000800 */
[----:B------:R-:W-:Y:S01]  /*0140*/  IMAD.HI.U32 R4, R19, UR4, R2 ;  /* 0x0000000413047c27 */ /* 0x000fe2000f8e0002 */
[----:B------:R-:W-:-:S04]  /*0150*/  ULDC UR4, c[0x0][0x21c] ;  /* 0x0000870000047ab9 */ /* 0x000fc80000000800 */
[----:B------:R-:W-:-:S05]  /*0160*/  SHF.R.U32.HI R5, RZ, UR5, R4 ;  /* 0x00000005ff057c19 */ /* 0x000fca0008011604 */
[----:B------:R-:W-:-:S04]  /*0170*/  IMAD.MOV R0, RZ, RZ, -R5 ;  /* 0x000000ffff007224 */ /* 0x000fc800078e0a05 */
[----:B------:R-:W-:Y:S01]  /*0180*/  IMAD R19, R0, UR4, R19 ;  /* 0x0000000400137c24 */ /* 0x000fe2000f8e0213 */
[----:B------:R-:W-:-:S03]  /*0190*/  ULDC.64 UR4, c[0x0][0x348] ;  /* 0x0000d20000047ab9 */ /* 0x000fc60000000a00 */
[C---:B------:R-:W-:Y:S02]  /*01a0*/  IMAD R16, R19.reuse, UR4, RZ ;  /* 0x0000000413107c24 */ /* 0x040fe4000f8e02ff */
[C---:B------:R-:W-:Y:S02]  /*01b0*/  IMAD R0, R19.reuse, UR5, RZ ;  /* 0x0000000513007c24 */ /* 0x040fe4000f8e02ff */
[----:B------:R-:W-:Y:S01]  /*01c0*/  IMAD R22, R19, UR6, RZ ;  /* 0x0000000613167c24 */ /* 0x000fe2000f8e02ff */
[----:B------:R-:W-:Y:S06]  /*01d0*/  @!P0 BRA `(.L_x_2) ;  /* 0x0000001400448947 */ /* 0x000fec0003800000 */
[----:B------:R-:W-:Y:S01]  /*01e0*/  IMAD.MOV.U32 R4, RZ, RZ, RZ ;  /* 0x000000ffff047224 */ /* 0x000fe200078e00ff */
[----:B------:R-:W-:Y:S01]  /*01f0*/  ULDC.64 UR8, c[0x0][0x228] ;  /* 0x00008a0000087ab9 */ /* 0x000fe20000000a00 */
[----:B------:R-:W-:Y:S01]  /*0200*/  ULDC UR7, c[0x0][0x230] ;  /* 0x00008c0000077ab9 */ /* 0x000fe20000000800 */
[----:B------:R-:W-:Y:S01]  /*0210*/  ISETP.NE.AND P0, PT, R6, 0x2, PT ;  /* 0x000000020600780c */ /* 0x000fe20003f05270 */
[----:B------:R-:W-:-:S05]  /*0220*/  IMAD.HI.U32 R2, R5, UR9, R4 ;  /* 0x0000000905027c27 */ /* 0x000fca000f8e0004 */
[----:B------:R-:W-:Y:S01]  /*0230*/  SHF.R.U32.HI R3, RZ, UR7, R2 ;  /* 0x00000007ff037c19 */ /* 0x000fe20008011602 */
[----:B------:R-:W-:-:S04]  /*0240*/  ULDC UR7, c[0x0][0x354] ;  /* 0x0000d50000077ab9 */ /* 0x000fc80000000800 */
[----:B------:R-:W-:-:S04]  /*0250*/  IMAD.MOV R4, RZ, RZ, -R3 ;  /* 0x000000ffff047224 */ /* 0x000fc800078e0a03 */
[----:B------:R-:W-:Y:S01]  /*0260*/  IMAD R4, R4, UR8, R5 ;  /* 0x0000000804047c24 */ /* 0x000fe2000f8e0205 */
[----:B------:R-:W-:-:S03]  /*0270*/  ULDC.64 UR8, c[0x0][0x358] ;  /* 0x0000d60000087ab9 */ /* 0x000fc60000000a00 */
[C---:B------:R-:W-:Y:S02]  /*0280*/  IMAD R16, R4.reuse, UR7, RZ ;  /* 0x0000000704107c24 */ /* 0x040fe4000f8e02ff */
[C---:B------:R-:W-:Y:S02]  /*0290*/  IMAD R0, R4.reuse, UR8, RZ ;  /* 0x0000000804007c24 */ /* 0x040fe4000f8e02ff */
[----:B------:R-:W-:Y:S02]  /*02a0*/  IMAD R4, R4, UR9, RZ ;  /* 0x0000000904047c24 */ /* 0x000fe4000f8e02ff */
[C---:B------:R-:W-:Y:S02]  /*02b0*/  IMAD R16, R19.reuse, UR4, R16 ;  /* 0x0000000413107c24 */ /* 0x040fe4000f8e0210 */
[C---:B------:R-:W-:Y:S02]  /*02c0*/  IMAD R0, R19.reuse, UR5, R0 ;  /* 0x0000000513007c24 */ /* 0x040fe4000f8e0200 */
[----:B------:R-:W-:Y:S01]  /*02d0*/  IMAD R22, R19, UR6, R4 ;  /* 0x0000000613167c24 */ /* 0x000fe2000f8e0204 */
[----:B------:R-:W-:Y:S06]  /*02e0*/  @!P0 BRA `(.L_x_2) ;  /* 0x0000001400008947 */ /* 0x000fec0003800000 */
[----:B------:R-:W-:Y:S01]  /*02f0*/  IMAD.MOV.U32 R2, RZ, RZ, RZ ;  /* 0x000000ffff027224 */ /* 0x000fe200078e00ff */
[----:B------:R-:W-:Y:S01]  /*0300*/  ULDC.64 UR4, c[0x0][0x238] ;  /* 0x00008e0000047ab9 */ /* 0x000fe20000000a00 */
        /* <DEDUP_REMOVED lines=8> */
[C---:B------:R-:W-:Y:S02]  /*0390*/  IMAD R16, R3.reuse, UR4, R16 ;  /* 0x0000000403107c24 */ /* 0x040fe4000f8e0210 */
[C---:B------:R-:W-:Y:S02]  /*03a0*/  IMAD R0, R3.reuse, UR5, R0 ;  /* 0x0000000503007c24 */ /* 0x040fe4000f8e0200 */
[----:B------:R-:W-:Y:S01]  /*03b0*/  IMAD R22, R3, UR6, R22 ;  /* 0x0000000603167c24 */ /* 0x000fe2000f8e0216 */
        /* <DEDUP_REMOVED lines=297> */
[----:B------:R-:W-:Y:S02]  /*1650*/  ULDC UR6, c[0x0][0x470] ;  /* 0x00011c0000067ab9 */ /* 0x000fe40000000800 */
        /* <DEDUP_REMOVED lines=8> */
[----:B------:R-:W-:-:S07]  /*16e0*/  IMAD R22, R3, UR6, R22 ;  /* 0x0000000603167c24 */ /* 0x000fce000f8e0216 */
.L_x_2:
[----:B------:R-:W0:Y:S01]  /*16f0*/  LDC.U8 R5, c[0x0][0x492] ;  /* 0x00012480ff057b82 */ /* 0x000e220000000000 */
[----:B------:R-:W-:Y:S01]  /*1700*/  ULDC.64 UR4, c[0x0][0x478] ;  /* 0x00011e0000047ab9 */ /* 0x000fe20000000a00 */
[----:B------:R-:W-:Y:S01]  /*1710*/  ULDC.64 UR6, c[0x0][0x480] ;  /* 0x0001200000067ab9 */ /* 0x000fe20000000a00 */
[----:B------:R-:W-:Y:S02]  /*1720*/  IADD3 R16, P1, R16, UR4, RZ ;  /* 0x0000000410107c10 */ /* 0x000fe4000ff3e0ff */
[----:B------:R-:W-:-:S03]  /*1730*/  IADD3 R2, P2, R0, UR6, RZ ;  /* 0x0000000600027c10 */ /* 0x000fc6000ff5e0ff */
[----:B------:R-:W-:Y:S02]  /*1740*/  IMAD.X R17, RZ, RZ, UR5, P1 ;  /* 0x00000005ff117e24 */ /* 0x000fe400088e06ff */
[----:B------:R-:W-:Y:S01]  /*1750*/  IMAD.X R3, RZ, RZ, UR7, P2 ;  /* 0x00000007ff037e24 */ /* 0x000fe200090e06ff */
[----:B0-----:R-:W-:-:S04]  /*1760*/  PRMT R4, R5, 0x9910, RZ ;  /* 0x0000991005047816 */ /* 0x001fc800000000ff */
[----:B------:R-:W-:-:S13]  /*1770*/  ISETP.GT.AND P0, PT, R4, 0x9, PT ;  /* 0x000000090400780c */ /* 0x000fda0003f04270 */
[----:B------:R-:W-:Y:S05]  /*1780*/  @P0 BRA `(.L_x_3) ;  /* 0x0000000400300947 */ /* 0x000fea0003800000 */
[----:B------:R-:W-:-:S13]  /*1790*/  ISETP.GT.AND P0, PT, R4, 0x4, PT ;  /* 0x000000040400780c */ /* 0x000fda0003f04270 */
[----:B------:R-:W-:Y:S05]  /*17a0*/  @P0 BRA `(.L_x_4) ;  /* 0x0000000000940947 */ /* 0x000fea0003800000 */
[----:B------:R-:W-:-:S13]  /*17b0*/  ISETP.GT.AND P0, PT, R4, 0x1, PT ;  /* 0x000000010400780c */ /* 0x000fda0003f04270 */
[----:B------:R-:W-:Y:S05]  /*17c0*/  @P0 BRA `(.L_x_5) ;  /* 0x0000000000380947 */ /* 0x000fea0003800000 */
[----:B------:R-:W-:-:S13]  /*17d0*/  ISETP.NE.AND P0, PT, R5, RZ, PT ;  /* 0x000000ff0500720c */ /* 0x000fda0003f05270 */
[----:B------:R-:W-:Y:S05]  /*17e0*/  @!P0 BRA `(.L_x_6) ;  /* 0x00000000001c8947 */ /* 0x000fea0003800000 */
[----:B------:R-:W-:-:S13]  /*17f0*/  ISETP.NE.AND P0, PT, R4, 0x1, PT ;  /* 0x000000010400780c */ /* 0x000fda0003f05270 */
[----:B------:R-:W-:Y:S05]  /*1800*/  @P0 BRA `(.L_x_7) ;  /* 0x0000000c00840947 */ /* 0x000fea0003800000 */
[----:B------:R-:W2:Y:S02]  /*1810*/  LDG.E.S8 R2, desc[UR36][R2.64] ;  /* 0x0000002402027981 */ /* 0x000ea4000c1e1300 */
[----:B--2---:R-:W0:Y:S02]  /*1820*/  I2F.S16 R0, R2 ;  /* 0x0000000200007306 */ /* 0x004e240000101400 */
[----:B0-----:R-:W-:-:S04]  /*1830*/  F2FP.BF16.F32.PACK_AB R0, RZ, R0 ;  /* 0x00000000ff00723e */ /* 0x001fc800000010ff */
[----:B------:R-:W-:Y:S01]  /*1840*/  PRMT R19, R0, 0x7610, R19 ;  /* 0x0000761000137816 */ /* 0x000fe20000000013 */
[----:B------:R-:W-:Y:S06]  /*1850*/  BRA `(.L_x_8) ;  /* 0x0000000c00dc7947 */ /* 0x000fec0003800000 */
.L_x_6:
[----:B------:R-:W2:Y:S02]  /*1860*/  LDG.E.U8 R2, desc[UR36][R2.64] ;  /* 0x0000002402027981 */ /* 0x000ea4000c1e1100 */
[----:B--2---:R-:W-:-:S04]  /*1870*/  I2FP.F32.U32 R0, R2 ;  /* 0x0000000200007245 */ /* 0x004fc80000201000 */
[----:B------:R-:W-:-:S04]  /*1880*/  F2FP.BF16.F32.PACK_AB R0, RZ, R0 ;  /* 0x00000000ff00723e */ /* 0x000fc800000010ff */
[----:B------:R-:W-:Y:S01]  /*1890*/  PRMT R19, R0, 0x7610, R19 ;  /* 0x0000761000137816 */ /* 0x000fe20000000013 */
[----:B------:R-:W-:Y:S06]  /*18a0*/  BRA `(.L_x_8) ;  /* 0x0000000c00c87947 */ /* 0x000fec0003800000 */
.L_x_5:
[----:B------:R-:W-:-:S13]  /*18b0*/  ISETP.NE.AND P0, PT, R4, 0x2, PT ;  /* 0x000000020400780c */ /* 0x000fda0003f05270 */
[----:B------:R-:W-:Y:S05]  /*18c0*/  @!P0 BRA `(.L_x_9) ;  /* 0x0000000000388947 */ /* 0x000fea0003800000 */
[----:B------:R-:W-:-:S13]  /*18d0*/  ISETP.NE.AND P0, PT, R4, 0x3, PT ;  /* 0x000000030400780c */ /* 0x000fda0003f05270 */
[----:B------:R-:W-:Y:S05]  /*18e0*/  @!P0 BRA `(.L_x_10) ;  /* 0x00000000001c8947 */ /* 0x000fea0003800000 */
[----:B------:R-:W-:-:S13]  /*18f0*/  ISETP.NE.AND P0, PT, R4, 0x4, PT ;  /* 0x000000040400780c */ /* 0x000fda0003f05270 */
[----:B------:R-:W-:Y:S05]  /*1900*/  @P0 BRA `(.L_x_7) ;  /* 0x0000000c00440947 */ /* 0x000fea0003800000 */
[----:B------:R-:W2:Y:S02]  /*1910*/  LDG.E.64 R2, desc[UR36][R2.64] ;  /* 0x0000002402027981 */ /* 0x000ea4000c1e1b00 */
[----:B--2---:R-:W0:Y:S02]  /*1920*/  I2F.S64 R0, R2 ;  /* 0x0000000200007312 */ /* 0x004e240000301400 */
[----:B0-----:R-:W-:-:S04]  /*1930*/  F2FP.BF16.F32.PACK_AB R0, RZ, R0 ;  /* 0x00000000ff00723e */ /* 0x001fc800000010ff */
[----:B------:R-:W-:Y:S01]  /*1940*/  PRMT R19, R0, 0x7610, R19 ;  /* 0x0000761000137816 */ /* 0x000fe20000000013 */
[----:B------:R-:W-:Y:S06]  /*1950*/  BRA `(.L_x_8) ;  /* 0x0000000c009c7947 */ /* 0x000fec0003800000 */
.L_x_10:
[----:B------:R-:W2:Y:S02]  /*1960*/  LDG.E R2, desc[UR36][R2.64] ;  /* 0x0000002402027981 */ /* 0x000ea4000c1e1900 */
[----:B--2---:R-:W-:-:S04]  /*1970*/  I2FP.F32.S32 R0, R2 ;  /* 0x0000000200007245 */ /* 0x004fc80000201400 */
[----:B------:R-:W-:-:S04]  /*1980*/  F2FP.BF16.F32.PACK_AB R0, RZ, R0 ;  /* 0x00000000ff00723e */ /* 0x000fc800000010ff */
[----:B------:R-:W-:Y:S01]  /*1990*/  PRMT R19, R0, 0x7610, R19 ;  /* 0x0000761000137816 */ /* 0x000fe20000000013 */
[----:B------:R-:W-:Y:S06]  /*19a0*/  BRA `(.L_x_8) ;  /* 0x0000000c00887947 */ /* 0x000fec0003800000 */
.L_x_9:
[----:B------:R-:W2:Y:S02]  /*19b0*/  LDG.E.U16 R2, desc[UR36][R2.64] ;  /* 0x0000002402027981 */ /* 0x000ea4000c1e1500 */
[----:B--2---:R-:W0:Y:S02]  /*19c0*/  I2F.S16 R0, R2 ;  /* 0x0000000200007306 */ /* 0x004e240000101400 */
[----:B0-----:R-:W-:-:S04]  /*19d0*/  F2FP.BF16.F32.PACK_AB R0, RZ, R0 ;  /* 0x00000000ff00723e */ /* 0x001fc800000010ff */
[----:B------:R-:W-:Y:S01]  /*19e0*/  PRMT R19, R0, 0x7610, R19 ;  /* 0x0000761000137816 */ /* 0x000fe20000000013 */
[----:B------:R-:W-:Y:S06]  /*19f0*/  BRA `(.L_x_8) ;  /* 0x0000000c00747947 */ /* 0x000fec0003800000 */
.L_x_4:
[----:B------:R-:W-:-:S13]  /*1a00*/  ISETP.GT.AND P0, PT, R4, 0x6, PT ;  /* 0x000000060400780c */ /* 0x000fda0003f04270 */
[----:B------:R-:W-:Y:S05]  /*1a10*/  @P0 BRA `(.L_x_11) ;  /* 0x0000000000300947 */ /* 0x000fea0003800000 */
[----:B------:R-:W-:-:S13]  /*1a20*/  ISETP.NE.AND P0, PT, R4, 0x5, PT ;  /* 0x000000050400780c */ /* 0x000fda0003f05270 */
[----:B------:R-:W-:Y:S05]  /*1a30*/  @!P0 BRA `(.L_x_12) ;  /* 0x0000000000148947 */ /* 0x000fea0003800000 */
[----:B------:R-:W-:-:S13]  /*1a40*/  ISETP.NE.AND P0, PT, R4, 0x6, PT ;  /* 0x000000060400780c */ /* 0x000fda0003f05270 */
[----:B------:R-:W-:Y:S05]  /*1a50*/  @P0 BRA `(.L_x_7) ;  /* 0x0000000800f00947 */ /* 0x000fea0003800000 */
[----:B------:R-:W2:Y:S02]  /*1a60*/  LDG.E R2, desc[UR36][R2.64] ;  /* 0x0000002402027981 */ /* 0x000ea4000c1e1900 */
[----:B--2---:R-:W-:Y:S01]  /*1a70*/  F2FP.BF16.F32.PACK_AB R19, RZ, R2 ;  /* 0x00000002ff13723e */ /* 0x004fe200000010ff */
[----:B------:R-:W-:Y:S06]  /*1a80*/  BRA `(.L_x_8) ;  /* 0x0000000c00507947 */ /* 0x000fec0003800000 */
.L_x_12:
[----:B------:R-:W2:Y:S02]  /*1a90*/  LDG.E.U16 R0, desc[UR36][R2.64] ;  /* 0x0000002402007981 */ /* 0x000ea4000c1e1500 */
[----:B--2---:R-:W-:-:S05]  /*1aa0*/  HADD2.F32 R0, -RZ, R0.H0_H0 ;  /* 0x20000000ff007230 */ /* 0x004fca0000004100 */
[----:B------:R-:W-:-:S04]  /*1ab0*/  F2FP.BF16.F32.PACK_AB R0, RZ, R0 ;  /* 0x00000000ff00723e */ /* 0x000fc800000010ff */
[----:B------:R-:W-:Y:S01]  /*1ac0*/  PRMT R19, R0, 0x7610, R19 ;  /* 0x0000761000137816 */ /* 0x000fe20000000013 */
[----:B------:R-:W-:Y:S06]  /*1ad0*/  BRA `(.L_x_8) ;  /* 0x0000000c003c7947 */ /* 0x000fec0003800000 */
.L_x_11:
[----:B------:R-:W-:-:S13]  /*1ae0*/  ISETP.NE.AND P0, PT, R4, 0x7, PT ;  /* 0x000000070400780c */ /* 0x000fda0003f05270 */
[----:B------:R-:W-:Y:S05]  /*1af0*/  @!P0 BRA `(.L_x_13) ;  /* 0x0000000000308947 */ /* 0x000fea0003800000 */
[----:B------:R-:W-:-:S13]  /*1b00*/  ISETP.NE.AND P0, PT, R4, 0x8, PT ;  /* 0x000000080400780c */ /* 0x000fda0003f05270 */
[----:B------:R-:W-:Y:S05]  /*1b10*/  @!P0 BRA `(.L_x_14) ;  /* 0x0000000000148947 */ /* 0x000fea0003800000 */
[----:B------:R-:W-:-:S13]  /*1b20*/  ISETP.NE.AND P0, PT, R4, 0x9, PT ;  /* 0x000000090400780c */ /* 0x000fda0003f05270 */
[----:B------:R-:W-:Y:S05]  /*1b30*/  @P0 BRA `(.L_x_7) ;  /* 0x0000000800b80947 */ /* 0x000fea0003800000 */
[----:B------:R-:W2:Y:S02]  /*1b40*/  LDG.E R2, desc[UR36][R2.64] ;  /* 0x0000002402027981 */ /* 0x000ea4000c1e1900 */
[----:B--2---:R-:W-:Y:S01]  /*1b50*/  F2FP.BF16.F32.PACK_AB R19, RZ, R2 ;  /* 0x00000002ff13723e */ /* 0x004fe200000010ff */
[----:B------:R-:W-:Y:S06]  /*1b60*/  BRA `(.L_x_8) ;  /* 0x0000000c00187947 */ /* 0x000fec0003800000 */
.L_x_14:
[----:B------:R-:W2:Y:S02]  /*1b70*/  LDG.E.U16 R2, desc[UR36][R2.64] ;  /* 0x0000002402027981 */ /* 0x000ea4000c1e1500 */
[----:B--2---:R-:W-:-:S05]  /*1b80*/  HADD2.F32 R0, -RZ, R2.H0_H0 ;  /* 0x20000002ff007230 */ /* 0x004fca0000004100 */
[----:B------:R-:W-:-:S04]  /*1b90*/  F2FP.BF16.F32.PACK_AB R0, RZ, R0 ;  /* 0x00000000ff00723e */ /* 0x000fc800000010ff */
[----:B------:R-:W-:Y:S01]  /*1ba0*/  PRMT R19, R0, 0x7610, R19 ;  /* 0x0000761000137816 */ /* 0x000fe20000000013 */
[----:B------:R-:W-:Y:S06]  /*1bb0*/  BRA `(.L_x_8) ;  /* 0x0000000c00047947 */ /* 0x000fec0003800000 */
.L_x_13:
[----:B------:R-:W2:Y:S01]  /*1bc0*/  LDG.E.64 R2, desc[UR36][R2.64] ;  /* 0x0000002402027981 */ /* 0x000ea2000c1e1b00 */
[----:B------:R-:W-:Y:S01]  /*1bd0*/  UMOV UR4, 0xf0000000 ;  /* 0xf000000000047882 */ /* 0x000fe20000000000 */
[----:B------:R-:W-:Y:S01]  /*1be0*/  UMOV UR5, 0x380fffff ;  /* 0x380fffff00057882 */ /* 0x000fe20000000000 */
[----:B--2---:R-:W0:Y:S01]  /*1bf0*/  F2F.F32.F64 R0, R2 ;  /* 0x0000000200007310 */ /* 0x004e220000301000 */
[----:B------:R-:W-:-:S14]  /*1c00*/  DSETP.GEU.AND P0, PT, |R2|, UR4, PT ;  /* 0x0000000402007e2a */ /* 0x000fdc000bf0e200 */
[----:B0-----:R-:W-:-:S05]  /*1c10*/  @!P0 FMUL R0, R0, 1.175494350822287508e-38 ;  /* 0x0080000000008820 */ /* 0x001fca0000400000 */
[----:B------:R-:W-:-:S04]  /*1c20*/  F2FP.BF16.F32.PACK_AB R0, RZ, R0 ;  /* 0x00000000ff00723e */ /* 0x000fc800000010ff */
[----:B------:R-:W-:Y:S01]  /*1c30*/  PRMT R19, R0, 0x7610, R19 ;  /* 0x0000761000137816 */ /* 0x000fe20000000013 */
[----:B------:R-:W-:Y:S06]  /*1c40*/  BRA `(.L_x_8) ;  /* 0x0000000800e07947 */ /* 0x000fec0003800000 */
.L_x_3:
[----:B------:R-:W-:-:S13]  /*1c50*/  ISETP.GT.AND P0, PT, R4, 0x18, PT ;  /* 0x000000180400780c */ /* 0x000fda0003f04270 */
[----:B------:R-:W-:Y:S05]  /*1c60*/  @P0 BRA `(.L_x_15) ;  /* 0x0000000400080947 */ /* 0x000fea0003800000 */
[----:B------:R-:W-:-:S13]  /*1c70*/  ISETP.GT.AND P0, PT, R4, 0xe, PT ;  /* 0x0000000e0400780c */ /* 0x000fda0003f04270 */
[----:B------:R-:W-:Y:S05]  /*1c80*/  @P0 BRA `(.L_x_16) ;  /* 0x00000000004c0947 */ /* 0x000fea0003800000 */
[----:B------:R-:W-:-:S13]  /*1c90*/  ISETP.NE.AND P0, PT, R4, 0xa, PT ;  /* 0x0000000a0400780c */ /* 0x000fda0003f05270 */
[----:B------:R-:W-:Y:S05]  /*1ca0*/  @!P0 BRA `(.L_x_17) ;  /* 0x0000000000208947 */ /* 0x000fea0003800000 */
[----:B------:R-:W-:-:S13]  /*1cb0*/  ISETP.NE.AND P0, PT, R4, 0xb, PT ;  /* 0x0000000b0400780c */ /* 0x000fda0003f05270 */
[----:B------:R-:W-:Y:S05]  /*1cc0*/  @P0 BRA `(.L_x_7) ;  /* 0x0000000800540947 */ /* 0x000fea0003800000 */
[----:B------:R-:W2:Y:S02]  /*1cd0*/  LDG.E.U8 R2, desc[UR36][R2.64] ;  /* 0x0000002402027981 */ /* 0x000ea4000c1e1100 */
[----:B--2---:R-:W-:-:S04]  /*1ce0*/  ISETP.NE.AND P0, PT, R2, RZ, PT ;  /* 0x000000ff0200720c */ /* 0x004fc80003f05270 */
[----:B------:R-:W-:-:S04]  /*1cf0*/  FSEL R0, RZ, 1, !P0 ;  /* 0x3f800000ff007808 */ /* 0x000fc80004000000 */
[----:B------:R-:W-:-:S04]  /*1d00*/  F2FP.BF16.F32.PACK_AB R0, RZ, R0 ;  /* 0x00000000ff00723e */ /* 0x000fc800000010ff */
[----:B------:R-:W-:Y:S01]  /*1d10*/  PRMT R19, R0, 0x7610, R19 ;  /* 0x0000761000137816 */ /* 0x000fe20000000013 */
[----:B------:R-:W-:Y:S06]  /*1d20*/  BRA `(.L_x_8) ;  /* 0x0000000800a87947 */ /* 0x000fec0003800000 */
.L_x_17:
        /* <DEDUP_REMOVED lines=9> */
.L_x_16:
[----:B------:R-:W-:-:S13]  /*1dc0*/  ISETP.NE.AND P0, PT, R4, 0xf, PT ;  /* 0x0000000f0400780c */ /* 0x000fda0003f05270 */
[----:B------:R-:W-:Y:S05]  /*1dd0*/  @!P0 BRA `(.L_x_18) ;  /* 0x0000000000a48947 */ /* 0x000fea0003800000 */
[----:B------:R-:W-:-:S13]  /*1de0*/  ISETP.NE.AND P0, PT, R4, 0x17, PT ;  /* 0x000000170400780c */ /* 0x000fda0003f05270 */
[----:B------:R-:W-:Y:S05]  /*1df0*/  @!P0 BRA `(.L_x_19) ;  /* 0x0000000000608947 */ /* 0x000fea0003800000 */
[----:B------:R-:W-:-:S13]  /*1e00*/  ISETP.NE.AND P0, PT, R4, 0x18, PT ;  /* 0x000000180400780c */ /* 0x000fda0003f05270 */
[----:B------:R-:W-:Y:S05]  /*1e10*/  @P0 BRA `(.L_x_7) ;  /* 0x0000000800000947 */ /* 0x000fea0003800000 */
[----:B------:R-:W2:Y:S01]  /*1e20*/  LDG.E.U8 R0, desc[UR36][R2.64] ;  /* 0x0000002402007981 */ /* 0x000ea2000c1e1100 */
[----:B------:R-:W-:Y:S02]  /*1e30*/  IMAD.MOV.U32 R8, RZ, RZ, -0x800000 ;  /* 0xff800000ff087424 */ /* 0x000fe400078e00ff */
[----:B--2---:R-:W-:-:S05]  /*1e40*/  IMAD.SHL.U32 R0, R0, 0x1000000, RZ ;  /* 0x0100000000007824 */ /* 0x004fca00078e00ff */
[----:B------:R-:W-:-:S04]  /*1e50*/  LOP3.LUT R4, R0, 0x7f000000, RZ, 0xc0, !PT ;  /* 0x7f00000000047812 */ /* 0x000fc800078ec0ff */
[----:B------:R-:W0:Y:S01]  /*1e60*/  FLO.U32 R5, R4 ;  /* 0x0000000400057300 */ /* 0x000e2200000e0000 */
[C---:B------:R-:W-:Y:S02]  /*1e70*/  VIADD R6, R4.reuse, 0x1000000 ;  /* 0x0100000004067836 */ /* 0x040fe40000000000 */
[----:B------:R-:W-:-:S03]  /*1e80*/  VIADD R2, R4, 0xffffffff ;  /* 0xffffffff04027836 */ /* 0x000fc60000000000 */
[----:B------:R-:W-:Y:S02]  /*1e90*/  SHF.R.S32.HI R6, RZ, 0x8, R6 ;  /* 0x00000008ff067819 */ /* 0x000fe40000011406 */
[----:B------:R-:W-:Y:S02]  /*1ea0*/  SHF.R.S32.HI R2, RZ, 0x1f, R2 ;  /* 0x0000001fff027819 */ /* 0x000fe40000011402 */
[----:B0-----:R-:W-:-:S04]  /*1eb0*/  IADD3 R5, -R5, 0x1f, RZ ;  /* 0x0000001f05057810 */ /* 0x001fc80007ffe1ff */
[C---:B------:R-:W-:Y:S01]  /*1ec0*/  ISETP.GT.U32.AND P0, PT, R5.reuse, 0x4, PT ;  /* 0x000000040500780c */ /* 0x040fe20003f04070 */
[----:B------:R-:W-:-:S05]  /*1ed0*/  VIADD R5, R5, 0xfffffffc ;  /* 0xfffffffc05057836 */ /* 0x000fca0000000000 */
[----:B------:R-:W-:-:S05]  /*1ee0*/  SEL R5, R5, RZ, P0 ;  /* 0x000000ff05057207 */ /* 0x000fca0000000000 */
[----:B------:R-:W-:Y:S01]  /*1ef0*/  IMAD R8, R5, R8, 0x3c000000 ;  /* 0x3c00000005087424 */ /* 0x000fe200078e0208 */
[----:B------:R-:W-:-:S04]  /*1f00*/  SHF.L.U32 R5, R4, R5, RZ ;  /* 0x0000000504057219 */ /* 0x000fc800000006ff */
[----:B------:R-:W-:-:S04]  /*1f10*/  LEA.HI R5, R5, R8, RZ, 0x1c ;  /* 0x0000000805057211 */ /* 0x000fc800078fe0ff */
[----:B------:R-:W-:-:S04]  /*1f20*/  LOP3.LUT R5, R5, 0x7f800000, R6, 0xf8, !PT ;  /* 0x7f80000005057812 */ /* 0x000fc800078ef806 */
[----:B------:R-:W-:-:S04]  /*1f30*/  LOP3.LUT R5, R5, R2, RZ, 0x30, !PT ;  /* 0x0000000205057212 */ /* 0x000fc800078e30ff */
[----:B------:R-:W-:-:S04]  /*1f40*/  LOP3.LUT R5, R5, 0x80000000, R0, 0xf8, !PT ;  /* 0x8000000005057812 */ /* 0x000fc800078ef800 */
[----:B------:R-:W-:-:S04]  /*1f50*/  F2FP.BF16.F32.PACK_AB R5, RZ, R5 ;  /* 0x00000005ff05723e */ /* 0x000fc800000010ff */
[----:B------:R-:W-:Y:S01]  /*1f60*/  PRMT R19, R5, 0x7610, R19 ;  /* 0x0000761005137816 */ /* 0x000fe20000000013 */
[----:B------:R-:W-:Y:S06]  /*1f70*/  BRA `(.L_x_8) ;  /* 0x0000000800147947 */ /* 0x000fec0003800000 */
.L_x_19:
[----:B------:R-:W2:Y:S02]  /*1f80*/  LDG.E.U8 R2, desc[UR36][R2.64] ;  /* 0x0000002402027981 */ /* 0x000ea4000c1e1100 */
[C---:B--2---:R-:W-:Y:S02]  /*1f90*/  IMAD.SHL.U32 R0, R2.reuse, 0x2000000, RZ ;  /* 0x0200000002007824 */ /* 0x044fe400078e00ff */
[----:B------:R-:W-:-:S03]  /*1fa0*/  IMAD.SHL.U32 R5, R2, 0x1000000, RZ ;  /* 0x0100000002057824 */ /* 0x000fc600078e00ff */
[----:B------:R-:W-:-:S13]  /*1fb0*/  ISETP.GE.U32.AND P0, PT, R0, 0x8000000, PT ;  /* 0x080000000000780c */ /* 0x000fda0003f06070 */
[C---:B------:R-:W-:Y:S02]  /*1fc0*/  @!P0 IMAD.SHL.U32 R0, R2.reuse, 0x100, RZ ;  /* 0x0000010002008824 */ /* 0x040fe400078e00ff */
[----:B------:R-:W-:-:S03]  /*1fd0*/  @P0 IMAD.SHL.U32 R4, R2, 0x200000, RZ ;  /* 0x0020000002040824 */ /* 0x000fc600078e00ff */
[----:B------:R-:W-:Y:S02]  /*1fe0*/  @!P0 LOP3.LUT R0, R0, 0x7f00, RZ, 0xc0, !PT ;  /* 0x00007f0000008812 */ /* 0x000fe400078ec0ff */
[----:B------:R-:W-:Y:S02]  /*1ff0*/  @P0 LOP3.LUT R4, R4, 0x70000000, RZ, 0xfc, !PT ;  /* 0x7000000004040812 */ /* 0x000fe400078efcff */
[----:B------:R-:W-:-:S03]  /*2000*/  @!P0 LOP3.LUT R0, R0, 0x3f000000, RZ, 0xfc, !PT ;  /* 0x3f00000000008812 */ /* 0x000fc600078efcff */
[----:B------:R-:W-:Y:S02]  /*2010*/  @P0 FMUL.FTZ R4, R4, 1.9259299443872358531e-34 ;  /* 0x0780000004040820 */ /* 0x000fe40000410000 */
[----:B------:R-:W-:-:S05]  /*2020*/  @!P0 FADD.FTZ R4, R0, -0.5 ;  /* 0xbf00000000048421 */ /* 0x000fca0000010000 */
[----:B------:R-:W-:-:S04]  /*2030*/  LOP3.LUT R4, R4, 0x80000000, R5, 0xf8, !PT ;  /* 0x8000000004047812 */ /* 0x000fc800078ef805 */
[----:B------:R-:W-:-:S04]  /*2040*/  F2FP.BF16.F32.PACK_AB R4, RZ, R4 ;  /* 0x00000004ff04723e */ /* 0x000fc800000010ff */
[----:B------:R-:W-:Y:S01]  /*2050*/  PRMT R19, R4, 0x7610, R19 ;  /* 0x0000761004137816 */ /* 0x000fe20000000013 */
[----:B------:R-:W-:Y:S06]  /*2060*/  BRA `(.L_x_8) ;  /* 0x0000000400d87947 */ /* 0x000fec0003800000 */
.L_x_18:
[----:B------:R0:W5:Y:S01]  /*2070*/  LDG.E.U16 R19, desc[UR36][R2.64] ;  /* 0x0000002402137981 */ /* 0x000162000c1e1500 */
[----:B------:R-:W-:Y:S05]  /*2080*/  BRA `(.L_x_8) ;  /* 0x0000000400d07947 */ /* 0x000fea0003800000 */
.L_x_15:
[----:B------:R-:W-:-:S13]  /*2090*/  ISETP.GT.AND P0, PT, R4, 0x1b, PT ;  /* 0x0000001b0400780c */ /* 0x000fda0003f04270 */
[----:B------:R-:W-:Y:S05]  /*20a0*/  @P0 BRA `(.L_x_20) ;  /* 0x0000000400140947 */ /* 0x000fea0003800000 */
[----:B------:R-:W-:-:S13]  /*20b0*/  ISETP.NE.AND P0, PT, R4, 0x19, PT ;  /* 0x000000190400780c */ /* 0x000fda0003f05270 */
[----:B------:R-:W-:Y:S05]  /*20c0*/  @!P0 BRA `(.L_x_21) ;  /* 0x0000000000988947 */ /* 0x000fea0003800000 */
[----:B------:R-:W-:-:S13]  /*20d0*/  ISETP.NE.AND P0, PT, R4, 0x1a, PT ;  /* 0x0000001a0400780c */ /* 0x000fda0003f05270 */
[----:B------:R-:W-:Y:S05]  /*20e0*/  @!P0 BRA `(.L_x_22) ;  /* 0x00000000001c8947 */ /* 0x000fea0003800000 */
[----:B------:R-:W-:-:S13]  /*20f0*/  ISETP.NE.AND P0, PT, R4, 0x1b, PT ;  /* 0x0000001b0400780c */ /* 0x000fda0003f05270 */
[----:B------:R-:W-:Y:S05]  /*2100*/  @P0 BRA `(.L_x_7) ;  /* 0x0000000400440947 */ /* 0x000fea0003800000 */
[----:B------:R-:W2:Y:S02]  /*2110*/  LDG.E.U16 R0, desc[UR36][R2.64] ;  /* 0x0000002402007981 */ /* 0x000ea4000c1e1500 */
[----:B--2---:R-:W-:-:S04]  /*2120*/  I2FP.F32.U32 R0, R0 ;  /* 0x0000000000007245 */ /* 0x004fc80000201000 */
[----:B------:R-:W-:-:S04]  /*2130*/  F2FP.BF16.F32.PACK_AB R0, RZ, R0 ;  /* 0x00000000ff00723e */ /* 0x000fc800000010ff */
[----:B------:R-:W-:Y:S01]  /*2140*/  PRMT R19, R0, 0x7610, R19 ;  /* 0x0000761000137816 */ /* 0x000fe20000000013 */
[----:B------:R-:W-:Y:S06]  /*2150*/  BRA `(.L_x_8) ;  /* 0x00000004009c7947 */ /* 0x000fec0003800000 */
.L_x_22:
[----:B------:R-:W2:Y:S01]  /*2160*/  LDG.E.U8 R2, desc[UR36][R2.64] ;  /* 0x0000002402027981 */ /* 0x000ea2000c1e1100 */
[----:B------:R-:W-:Y:S01]  /*2170*/  BSSY B0, `(.L_x_23) ;  /* 0x0000018000007945 */ /* 0x000fe20003800000 */
[----:B------:R-:W-:Y:S01]  /*2180*/  IMAD.MOV.U32 R0, RZ, RZ, RZ ;  /* 0x000000ffff007224 */ /* 0x000fe200078e00ff */
[----:B--2---:R-:W-:-:S13]  /*2190*/  ISETP.NE.AND P0, PT, R2, RZ, PT ;  /* 0x000000ff0200720c */ /* 0x004fda0003f05270 */
[----:B------:R-:W-:Y:S05]  /*21a0*/  @!P0 BRA `(.L_x_24) ;  /* 0x0000000000508947 */ /* 0x000fea0003800000 */
[----:B------:R-:W-:-:S13]  /*21b0*/  ISETP.NE.AND P0, PT, R2, 0x80, PT ;  /* 0x000000800200780c */ /* 0x000fda0003f05270 */
[----:B------:R-:W-:Y:S01]  /*21c0*/  @!P0 IMAD.MOV.U32 R0, RZ, RZ, 0x7f800001 ;  /* 0x7f800001ff008424 */ /* 0x000fe200078e00ff */
[----:B------:R-:W-:Y:S06]  /*21d0*/  @!P0 BRA `(.L_x_24) ;  /* 0x0000000000448947 */ /* 0x000fec0003800000 */
[C---:B------:R-:W-:Y:S01]  /*21e0*/  LOP3.LUT P0, R0, R2.reuse, 0x78, RZ, 0xc0, !PT ;  /* 0x0000007802007812 */ /* 0x040fe2000780c0ff */
[----:B------:R-:W-:Y:S01]  /*21f0*/  BSSY B1, `(.L_x_25) ;  /* 0x000000c000017945 */ /* 0x000fe20003800000 */
[----:B------:R-:W-:Y:S02]  /*2200*/  SHF.R.U32.HI R3, RZ, 0x7, R2 ;  /* 0x00000007ff037819 */ /* 0x000fe40000011602 */
[----:B------:R-:W-:Y:S02]  /*2210*/  LOP3.LUT R2, R2, 0x7, RZ, 0xc0, !PT ;  /* 0x0000000702027812 */ /* 0x000fe400078ec0ff */
[----:B------:R-:W-:Y:S01]  /*2220*/  SHF.R.U32.HI R0, RZ, 0x3, R0 ;  /* 0x00000003ff007819 */ /* 0x000fe20000011600 */
[----:B------:R-:W-:-:S06]  /*2230*/  IMAD.U32 R4, R3, -0x80000000, RZ ;  /* 0x8000000003047824 */ /* 0x000fcc00078e00ff */
[----:B------:R-:W-:Y:S05]  /*2240*/  @P0 BRA `(.L_x_26) ;  /* 0x0000000000180947 */ /* 0x000fea0003800000 */
[----:B------:R-:W0:Y:S02]  /*2250*/  FLO.U32 R3, R2 ;  /* 0x0000000200037300 */ /* 0x000e2400000e0000 */
[----:B0-----:R-:W-:-:S04]  /*2260*/  IADD3 R3, -R3, 0x1f, RZ ;  /* 0x0000001f03037810 */ /* 0x001fc80007ffe1ff */
[----:B------:R-:W-:Y:S01]  /*2270*/  IADD3 R0, R0, 0x1d, -R3 ;  /* 0x0000001d00007810 */ /* 0x000fe20007ffe803 */
[----:B------:R-:W-:-:S05]  /*2280*/  VIADD R5, R3, 0xffffffe4 ;  /* 0xffffffe403057836 */ /* 0x000fca0000000000 */
[----:B------:R-:W-:-:S04]  /*2290*/  SHF.L.U32 R5, R2, R5, RZ ;  /* 0x0000000502057219 */ /* 0x000fc800000006ff */
[----:B------:R-:W-:-:S07]  /*22a0*/  LOP3.LUT R2, R5, 0x7, RZ, 0xc0, !PT ;  /* 0x0000000705027812 */ /* 0x000fce00078ec0ff */
.L_x_26:
[----:B------:R-:W-:Y:S05]  /*22b0*/  BSYNC B1 ;  /* 0x0000000000017941 */ /* 0x000fea0003800000 */
.L_x_25:
[----:B------:R-:W-:Y:S01]  /*22c0*/  LEA R3, R0, 0x3b800000, 0x17 ;  /* 0x3b80000000037811 */ /* 0x000fe200078eb8ff */
[----:B------:R-:W-:-:S05]  /*22d0*/  IMAD.SHL.U32 R0, R2, 0x100000, RZ ;  /* 0x0010000002007824 */ /* 0x000fca00078e00ff */
[----:B------:R-:W-:-:S07]  /*22e0*/  LOP3.LUT R0, R3, R0, R4, 0xfe, !PT ;  /* 0x0000000003007212 */ /* 0x000fce00078efe04 */
.L_x_24:
[----:B------:R-:W-:Y:S05]  /*22f0*/  BSYNC B0 ;  /* 0x0000000000007941 */ /* 0x000fea0003800000 */
.L_x_23:
[----:B------:R-:W-:-:S04]  /*2300*/  F2FP.BF16.F32.PACK_AB R0, RZ, R0 ;  /* 0x00000000ff00723e */ /* 0x000fc800000010ff */
[----:B------:R-:W-:Y:S01]  /*2310*/  PRMT R19, R0, 0x7610, R19 ;  /* 0x0000761000137816 */ /* 0x000fe20000000013 */
[----:B------:R-:W-:Y:S06]  /*2320*/  BRA `(.L_x_8) ;  /* 0x0000000400287947 */ /* 0x000fec0003800000 */
.L_x_21:
        /* <DEDUP_REMOVED lines=21> */
.L_x_30:
[----:B------:R-:W-:Y:S05]  /*2480*/  BSYNC B1 ;  /* 0x0000000000017941 */ /* 0x000fea0003800000 */
.L_x_29:
[----:B------:R-:W-:Y:S01]  /*2490*/  LEA R3, R0, 0x37800000, 0x17 ;  /* 0x3780000000037811 */ /* 0x000fe200078eb8ff */
[----:B------:R-:W-:-:S05]  /*24a0*/  IMAD.SHL.U32 R0, R2, 0x200000, RZ ;  /* 0x0020000002007824 */ /* 0x000fca00078e00ff */
[----:B------:R-:W-:-:S07]  /*24b0*/  LOP3.LUT R0, R3, R0, R4, 0xfe, !PT ;  /* 0x0000000003007212 */ /* 0x000fce00078efe04 */
.L_x_28:
[----:B------:R-:W-:Y:S05]  /*24c0*/  BSYNC B0 ;  /* 0x0000000000007941 */ /* 0x000fea0003800000 */
.L_x_27:
[----:B------:R-:W-:-:S04]  /*24d0*/  F2FP.BF16.F32.PACK_AB R0, RZ, R0 ;  /* 0x00000000ff00723e */ /* 0x000fc800000010ff */
[----:B------:R-:W-:Y:S01]  /*24e0*/  PRMT R19, R0, 0x7610, R19 ;  /* 0x0000761000137816 */ /* 0x000fe20000000013 */
[----:B------:R-:W-:Y:S06]  /*24f0*/  BRA `(.L_x_8) ;  /* 0x0000000000b47947 */ /* 0x000fec0003800000 */
.L_x_20:
[----:B------:R-:W-:-:S13]  /*2500*/  ISETP.NE.AND P0, PT, R4, 0x1c, PT ;  /* 0x0000001c0400780c */ /* 0x000fda0003f05270 */
[----:B------:R-:W-:Y:S05]  /*2510*/  @!P0 BRA `(.L_x_31) ;  /* 0x00000000009c8947 */ /* 0x000fea0003800000 */
[----:B------:R-:W-:-:S13]  /*2520*/  ISETP.NE.AND P0, PT, R4, 0x1d, PT ;  /* 0x0000001d0400780c */ /* 0x000fda0003f05270 */
[----:B------:R-:W-:Y:S05]  /*2530*/  @!P0 BRA `(.L_x_32) ;  /* 0x0000000000808947 */ /* 0x000fea0003800000 */
[----:B------:R-:W-:-:S13]  /*2540*/  ISETP.NE.AND P0, PT, R4, 0x2c, PT ;  /* 0x0000002c0400780c */ /* 0x000fda0003f05270 */
[----:B------:R-:W-:Y:S05]  /*2550*/  @P0 BRA `(.L_x_7) ;  /* 0x0000000000300947 */ /* 0x000fea0003800000 */
[----:B------:R-:W2:Y:S01]  /*2560*/  LDG.E.U8 R2, desc[UR36][R2.64] ;  /* 0x0000002402027981 */ /* 0x000ea2000c1e1100 */
[----:B------:R-:W-:Y:S01]  /*2570*/  BSSY B0, `(.L_x_33) ;  /* 0x0000007000007945 */ /* 0x000fe20003800000 */
[----:B------:R-:W-:Y:S01]  /*2580*/  IMAD.MOV.U32 R0, RZ, RZ, 0x400000 ;  /* 0x00400000ff007424 */ /* 0x000fe200078e00ff */
[----:B--2---:R-:W-:-:S13]  /*2590*/  ISETP.NE.AND P0, PT, R2, RZ, PT ;  /* 0x000000ff0200720c */ /* 0x004fda0003f05270 */
[----:B------:R-:W-:Y:S05]  /*25a0*/  @!P0 BRA `(.L_x_34) ;  /* 0x00000000000c8947 */ /* 0x000fea0003800000 */
[----:B------:R-:W-:-:S13]  /*25b0*/  ISETP.NE.AND P0, PT, R2, 0xff, PT ;  /* 0x000000ff0200780c */ /* 0x000fda0003f05270 */
[----:B------:R-:W-:Y:S02]  /*25c0*/  @!P0 IMAD.MOV.U32 R0, RZ, RZ, 0x7f800001 ;  /* 0x7f800001ff008424 */ /* 0x000fe400078e00ff */
[----:B------:R-:W-:-:S07]  /*25d0*/  @P0 IMAD.SHL.U32 R0, R2, 0x800000, RZ ;  /* 0x0080000002000824 */ /* 0x000fce00078e00ff */
.L_x_34:
[----:B------:R-:W-:Y:S05]  /*25e0*/  BSYNC B0 ;  /* 0x0000000000007941 */ /* 0x000fea0003800000 */
.L_x_33:
[----:B------:R-:W-:-:S04]  /*25f0*/  F2FP.BF16.F32.PACK_AB R0, RZ, R0 ;  /* 0x00000000ff00723e */ /* 0x000fc800000010ff */
[----:B------:R-:W-:Y:S01]  /*2600*/  PRMT R19, R0, 0x7610, R19 ;  /* 0x0000761000137816 */ /* 0x000fe20000000013 */
[----:B------:R-:W-:Y:S06]  /*2610*/  BRA `(.L_x_8) ;  /* 0x00000000006c7947 */ /* 0x000fec0003800000 */
.L_x_7:
[----:B------:R-:W-:Y:S01]  /*2620*/  MOV R2, 0x0 ;  /* 0x0000000000027802 */ /* 0x000fe20000000f00 */
[----:B------:R-:W-:Y:S01]  /*2630*/  ULDC.64 UR4, c[0x4][0x128] ;  /* 0x01004a0000047ab9 */ /* 0x000fe20000000a00 */
[----:B------:R-:W-:Y:S01]  /*2640*/  ULDC.64 UR6, c[0x4][0x38] ;  /* 0x01000e0000067ab9 */ /* 0x000fe20000000a00 */
[----:B------:R-:W-:Y:S02]  /*2650*/  IMAD.U32 R4, RZ, RZ, UR4 ;  /* 0x00000004ff047e24 */ /* 0x000fe4000f8e00ff */
[----:B------:R-:W-:Y:S01]  /*2660*/  IMAD.U32 R5, RZ, RZ, UR5 ;  /* 0x00000005ff057e24 */ /* 0x000fe2000f8e00ff */
[----:B------:R-:W0:Y:S01]  /*2670*/  LDC.64 R2, c[0x4][R2] ;  /* 0x0100000002027b82 */ /* 0x000e220000000a00 */
[----:B------:R-:W-:Y:S01]  /*2680*/  ULDC.64 UR4, c[0x4][0x130] ;  /* 0x01004c0000047ab9 */ /* 0x000fe20000000a00 */
[----:B------:R-:W-:Y:S02]  /*2690*/  IMAD.U32 R10, RZ, RZ, UR6 ;  /* 0x00000006ff0a7e24 */ /* 0x000fe4000f8e00ff */
[----:B------:R-:W-:-:S02]  /*26a0*/  IMAD.U32 R6, RZ, RZ, UR4 ;  /* 0x00000004ff067e24 */ /* 0x000fc4000f8e00ff */
[----:B------:R-:W-:Y:S02]  /*26b0*/  IMAD.U32 R7, RZ, RZ, UR5 ;  /* 0x00000005ff077e24 */ /* 0x000fe4000f8e00ff */
[----:B------:R-:W-:Y:S02]  /*26c0*/  IMAD.U32 R11, RZ, RZ, UR7 ;  /* 0x00000007ff0b7e24 */ /* 0x000fe4000f8e00ff */
[----:B------:R-:W-:Y:S02]  /*26d0*/  IMAD.MOV.U32 R8, RZ, RZ, 0x4e ;  /* 0x0000004eff087424 */ /* 0x000fe400078e00ff */
[----:B------:R-:W-:Y:S02]  /*26e0*/  IMAD.MOV.U32 R12, RZ, RZ, 0x1 ;  /* 0x00000001ff0c7424 */ /* 0x000fe400078e00ff */
[----:B------:R-:W-:-:S07]  /*26f0*/  IMAD.MOV.U32 R13, RZ, RZ, RZ ;  /* 0x000000ffff0d7224 */ /* 0x000fce00078e00ff */
[----:B------:R-:W-:-:S07]  /*2700*/  LEPC R20, `(.L_x_35) ;  /* 0x000000001014794e */ /* 0x000fce0000000000 */
[----:B0-----:R-:W-:Y:S05]  /*2710*/  CALL.ABS.NOINC R2 ;  /* 0x0000000002007343 */ /* 0x001fea0003c00000 */
.L_x_35:
[----:B------:R-:W-:Y:S01]  /*2720*/  PRMT R19, RZ, 0x7610, R19 ;  /* 0x00007610ff137816 */ /* 0x000fe20000000013 */
[----:B------:R-:W-:Y:S06]  /*2730*/  BRA `(.L_x_8) ;  /* 0x0000000000247947 */ /* 0x000fec0003800000 */
.L_x_32:
[----:B------:R-:W2:Y:S02]  /*2740*/  LDG.E.64 R2, desc[UR36][R2.64] ;  /* 0x0000002402027981 */ /* 0x000ea4000c1e1b00 */
[----:B--2---:R-:W0:Y:S02]  /*2750*/  I2F.U64 R0, R2 ;  /* 0x0000000200007312 */ /* 0x004e240000301000 */
[----:B0-----:R-:W-:-:S04]  /*2760*/  F2FP.BF16.F32.PACK_AB R0, RZ, R0 ;  /* 0x00000000ff00723e */ /* 0x001fc800000010ff */
[----:B------:R-:W-:Y:S01]  /*2770*/  PRMT R19, R0, 0x7610, R19 ;  /* 0x0000761000137816 */ /* 0x000fe20000000013 */
[----:B------:R-:W-:Y:S06]  /*2780*/  BRA `(.L_x_8) ;  /* 0x0000000000107947 */ /* 0x000fec0003800000 */
.L_x_31:
[----:B------:R-:W2:Y:S02]  /*2790*/  LDG.E R2, desc[UR36][R2.64] ;  /* 0x0000002402027981 */ /* 0x000ea4000c1e1900 */
[----:B--2---:R-:W-:-:S04]  /*27a0*/  I2FP.F32.U32 R0, R2 ;  /* 0x0000000200007245 */ /* 0x004fc80000201000 */
[----:B------:R-:W-:-:S04]  /*27b0*/  F2FP.BF16.F32.PACK_AB R0, RZ, R0 ;  /* 0x00000000ff00723e */ /* 0x000fc800000010ff */
[----:B------:R-:W-:-:S07]  /*27c0*/  PRMT R19, R0, 0x7610, R19 ;  /* 0x0000761000137816 */ /* 0x000fce0000000013 */
.L_x_8:
[----:B------:R-:W1:Y:S01]  /*27d0*/  LDC.U8 R4, c[0x0][0x493] ;  /* 0x000124c0ff047b82 */ /* 0x000e620000000000 */
[----:B------:R-:W-:Y:S02]  /*27e0*/  ULDC.64 UR4, c[0x0][0x488] ;  /* 0x0001220000047ab9 */ /* 0x000fe40000000a00 */
[----:B0-----:R-:W-:-:S05]  /*27f0*/  IADD3 R2, P1, R22, UR4, RZ ;  /* 0x0000000416027c10 */ /* 0x001fca000ff3e0ff */
[----:B------:R-:W-:Y:S01]  /*2800*/  IMAD.X R3, RZ, RZ, UR5, P1 ;  /* 0x00000005ff037e24 */ /* 0x000fe200088e06ff */
[----:B-1----:R-:W-:-:S04]  /*2810*/  PRMT R0, R4, 0x9910, RZ ;  /* 0x0000991004007816 */ /* 0x002fc800000000ff */
        /* <DEDUP_REMOVED lines=12> */
[----:B0-----:R-:W-:Y:S01]  /*28e0*/  F2FP.BF16.F32.PACK_AB R0, RZ, R0 ;  /* 0x00000000ff00723e */ /* 0x001fe200000010ff */
[----:B------:R-:W-:Y:S06]  /*28f0*/  BRA `(.L_x_41) ;  /* 0x0000000c00a07947 */ /* 0x000fec0003800000 */
.L_x_39:
[----:B------:R-:W2:Y:S02]  /*2900*/  LDG.E.U8 R2, desc[UR36][R2.64] ;  /* 0x0000002402027981 */ /* 0x000ea4000c1e1100 */
[----:B--2---:R-:W-:-:S04]  /*2910*/  I2FP.F32.U32 R0, R2 ;  /* 0x0000000200007245 */ /* 0x004fc80000201000 */
[----:B------:R-:W-:Y:S01]  /*2920*/  F2FP.BF16.F32.PACK_AB R0, RZ, R0 ;  /* 0x00000000ff00723e */ /* 0x000fe200000010ff */
[----:B------:R-:W-:Y:S06]  /*2930*/  BRA `(.L_x_41) ;  /* 0x0000000c00907947 */ /* 0x000fec0003800000 */
.L_x_38:
        /* <DEDUP_REMOVED lines=8> */
[----:B0-----:R-:W-:Y:S01]  /*29c0*/  F2FP.BF16.F32.PACK_AB R0, RZ, R0 ;  /* 0x00000000ff00723e */ /* 0x001fe200000010ff */
[----:B------:R-:W-:Y:S06]  /*29d0*/  BRA `(.L_x_41) ;  /* 0x0000000c00687947 */ /* 0x000fec0003800000 */
.L_x_43:
[----:B------:R-:W2:Y:S02]  /*29e0*/  LDG.E R2, desc[UR36][R2.64] ;  /* 0x0000002402027981 */ /* 0x000ea4000c1e1900 */
[----:B--2---:R-:W-:-:S04]  /*29f0*/  I2FP.F32.S32 R0, R2 ;  /* 0x0000000200007245 */ /* 0x004fc80000201400 */
[----:B------:R-:W-:Y:S01]  /*2a00*/  F2FP.BF16.F32.PACK_AB R0, RZ, R0 ;  /* 0x00000000ff00723e */ /* 0x000fe200000010ff */
[----:B------:R-:W-:Y:S06]  /*2a10*/  BRA `(.L_x_41) ;  /* 0x0000000c00587947 */ /* 0x000fec0003800000 */
.L_x_42:
[----:B------:R-:W2:Y:S02]  /*2a20*/  LDG.E.U16 R2, desc[UR36][R2.64] ;  /* 0x0000002402027981 */ /* 0x000ea4000c1e1500 */
[----:B--2---:R-:W0:Y:S02]  /*2a30*/  I2F.S16 R0, R2 ;  /* 0x0000000200007306 */ /* 0x004e240000101400 */
[----:B0-----:R-:W-:Y:S01]  /*2a40*/  F2FP.BF16.F32.PACK_AB R0, RZ, R0 ;  /* 0x00000000ff00723e */ /* 0x001fe200000010ff */
[----:B------:R-:W-:Y:S06]  /*2a50*/  BRA `(.L_x_41) ;  /* 0x0000000c00487947 */ /* 0x000fec0003800000 */
.L_x_37:
        /* <DEDUP_REMOVED lines=9> */
.L_x_45:
[----:B------:R-:W2:Y:S02]  /*2af0*/  LDG.E.U16 R0, desc[UR36][R2.64] ;  /* 0x0000002402007981 */ /* 0x000ea4000c1e1500 */
[----:B--2---:R-:W-:-:S05]  /*2b00*/  HADD2.F32 R0, -RZ, R0.H0_H0 ;  /* 0x20000000ff007230 */ /* 0x004fca0000004100 */
[----:B------:R-:W-:Y:S01]  /*2b10*/  F2FP.BF16.F32.PACK_AB R0, RZ, R0 ;  /* 0x00000000ff00723e */ /* 0x000fe200000010ff */
[----:B------:R-:W-:Y:S06]  /*2b20*/  BRA `(.L_x_41) ;  /* 0x0000000c00147947 */ /* 0x000fec0003800000 */
.L_x_44:
        /* <DEDUP_REMOVED lines=9> */
.L_x_47:
[----:B------:R-:W2:Y:S02]  /*2bc0*/  LDG.E.U16 R2, desc[UR36][R2.64] ;  /* 0x0000002402027981 */ /* 0x000ea4000c1e1500 */
[----:B--2---:R-:W-:-:S05]  /*2bd0*/  HADD2.F32 R0, -RZ, R2.H0_H0 ;  /* 0x20000002ff007230 */ /* 0x004fca0000004100 */
[----:B------:R-:W-:Y:S01]  /*2be0*/  F2FP.BF16.F32.PACK_AB R0, RZ, R0 ;  /* 0x00000000ff00723e */ /* 0x000fe200000010ff */
[----:B------:R-:W-:Y:S06]  /*2bf0*/  BRA `(.L_x_41) ;  /* 0x0000000800e07947 */ /* 0x000fec0003800000 */
.L_x_46:
[----:B------:R-:W2:Y:S01]  /*2c00*/  LDG.E.64 R2, desc[UR36][R2.64] ;  /* 0x0000002402027981 */ /* 0x000ea2000c1e1b00 */
[----:B------:R-:W-:Y:S01]  /*2c10*/  UMOV UR4, 0xf0000000 ;  /* 0xf000000000047882 */ /* 0x000fe20000000000 */
[----:B------:R-:W-:Y:S01]  /*2c20*/  UMOV UR5, 0x380fffff ;  /* 0x380fffff00057882 */ /* 0x000fe20000000000 */
[----:B--2---:R-:W0:Y:S01]  /*2c30*/  F2F.F32.F64 R0, R2 ;  /* 0x0000000200007310 */ /* 0x004e220000301000 */
[----:B------:R-:W-:-:S14]  /*2c40*/  DSETP.GEU.AND P0, PT, |R2|, UR4, PT ;  /* 0x0000000402007e2a */ /* 0x000fdc000bf0e200 */
[----:B0-----:R-:W-:-:S05]  /*2c50*/  @!P0 FMUL R0, R0, 1.175494350822287508e-38 ;  /* 0x0080000000008820 */ /* 0x001fca0000400000 */
[----:B------:R-:W-:Y:S01]  /*2c60*/  F2FP.BF16.F32.PACK_AB R0, RZ, R0 ;  /* 0x00000000ff00723e */ /* 0x000fe200000010ff */
[----:B------:R-:W-:Y:S06]  /*2c70*/  BRA `(.L_x_41) ;  /* 0x0000000800c07947 */ /* 0x000fec0003800000 */
.L_x_36:
        /* <DEDUP_REMOVED lines=11> */
[----:B------:R-:W-:Y:S01]  /*2d30*/  F2FP.BF16.F32.PACK_AB R0, RZ, R0 ;  /* 0x00000000ff00723e */ /* 0x000fe200000010ff */
[----:B------:R-:W-:Y:S06]  /*2d40*/  BRA `(.L_x_41) ;  /* 0x00000008008c7947 */ /* 0x000fec0003800000 */
.L_x_50:
        /* <DEDUP_REMOVED lines=8> */
.L_x_49:
        /* <DEDUP_REMOVED lines=28> */
.L_x_52:
        /* <DEDUP_REMOVED lines=15> */
.L_x_51:
[----:B------:R0:W5:Y:S01]  /*3080*/  LDG.E.U16 R0, desc[UR36][R2.64] ;  /* 0x0000002402007981 */ /* 0x000162000c1e1500 */
[----:B------:R-:W-:Y:S05]  /*3090*/  BRA `(.L_x_41) ;  /* 0x0000000400b87947 */ /* 0x000fea0003800000 */
.L_x_48:
        /* <DEDUP_REMOVED lines=10> */
[----:B------:R-:W-:Y:S01]  /*3140*/  F2FP.BF16.F32.PACK_AB R0, RZ, R0 ;  /* 0x00000000ff00723e */ /* 0x000fe200000010ff */
[----:B------:R-:W-:Y:S06]  /*3150*/  BRA `(.L_x_41) ;  /* 0x0000000400887947 */ /* 0x000fec0003800000 */
.L_x_55:
        /* <DEDUP_REMOVED lines=21> */
.L_x_59:
[----:B------:R-:W-:Y:S05]  /*32b0*/  BSYNC B1 ;  /* 0x0000000000017941 */ /* 0x000fea0003800000 */
.L_x_58:
[----:B------:R-:W-:Y:S01]  /*32c0*/  LEA R3, R0, 0x3b800000, 0x17 ;  /* 0x3b80000000037811 */ /* 0x000fe200078eb8ff */
[----:B------:R-:W-:-:S05]  /*32d0*/  IMAD.SHL.U32 R0, R2, 0x100000, RZ ;  /* 0x0010000002007824 */ /* 0x000fca00078e00ff */
[----:B------:R-:W-:-:S07]  /*32e0*/  LOP3.LUT R0, R3, R0, R4, 0xfe, !PT ;  /* 0x0000000003007212 */ /* 0x000fce00078efe04 */
.L_x_57:
[----:B------:R-:W-:Y:S05]  /*32f0*/  BSYNC B0 ;  /* 0x0000000000007941 */ /* 0x000fea0003800000 */
.L_x_56:
[----:B------:R-:W-:Y:S01]  /*3300*/  F2FP.BF16.F32.PACK_AB R0, RZ, R0 ;  /* 0x00000000ff00723e */ /* 0x000fe200000010ff */
[----:B------:R-:W-:Y:S06]  /*3310*/  BRA `(.L_x_41) ;  /* 0x0000000400187947 */ /* 0x000fec0003800000 */
.L_x_54:
        /* <DEDUP_REMOVED lines=21> */
.L_x_63:
[----:B------:R-:W-:Y:S05]  /*3470*/  BSYNC B1 ;  /* 0x0000000000017941 */ /* 0x000fea0003800000 */
.L_x_62:
[----:B------:R-:W-:Y:S01]  /*3480*/  LEA R3, R0, 0x37800000, 0x17 ;  /* 0x3780000000037811 */ /* 0x000fe200078eb8ff */
[----:B------:R-:W-:-:S05]  /*3490*/  IMAD.SHL.U32 R0, R2, 0x200000, RZ ;  /* 0x0020000002007824 */ /* 0x000fca00078e00ff */
[----:B------:R-:W-:-:S07]  /*34a0*/  LOP3.LUT R0, R3, R0, R4, 0xfe, !PT ;  /* 0x0000000003007212 */ /* 0x000fce00078efe04 */
.L_x_61:
[----:B------:R-:W-:Y:S05]  /*34b0*/  BSYNC B0 ;  /* 0x0000000000007941 */ /* 0x000fea0003800000 */
.L_x_60:
[----:B------:R-:W-:Y:S01]  /*34c0*/  F2FP.BF16.F32.PACK_AB R0, RZ, R0 ;  /* 0x00000000ff00723e */ /* 0x000fe200000010ff */
[----:B------:R-:W-:Y:S06]  /*34d0*/  BRA `(.L_x_41) ;  /* 0x0000000000a87947 */ /* 0x000fec0003800000 */
.L_x_53:
        /* <DEDUP_REMOVED lines=14> */
.L_x_67:
[----:B------:R-:W-:Y:S05]  /*35c0*/  BSYNC B0 ;  /* 0x0000000000007941 */ /* 0x000fea0003800000 */
.L_x_66:
[----:B------:R-:W-:Y:S01]  /*35d0*/  F2FP.BF16.F32.PACK_AB R0, RZ, R0 ;  /* 0x00000000ff00723e */ /* 0x000fe200000010ff */
[----:B------:R-:W-:Y:S06]  /*35e0*/  BRA `(.L_x_41) ;  /* 0x0000000000647947 */ /* 0x000fec0003800000 */
.L_x_40:
        /* <DEDUP_REMOVED lines=15> */
[----:B0----5:R-:W-:Y:S05]  /*36e0*/  CALL.ABS.NOINC R2 ;  /* 0x0000000002007343 */ /* 0x021fea0003c00000 */
.L_x_68:
[----:B------:R-:W-:Y:S01]  /*36f0*/  PRMT R0, RZ, 0x7610, R0 ;  /* 0x00007610ff007816 */ /* 0x000fe20000000000 */
[----:B------:R-:W-:Y:S06]  /*3700*/  BRA `(.L_x_41) ;  /* 0x00000000001c7947 */ /* 0x000fec0003800000 */
.L_x_65:
[----:B------:R-:W2:Y:S02]  /*3710*/  LDG.E.64 R2, desc[UR36][R2.64] ;  /* 0x0000002402027981 */ /* 0x000ea4000c1e1b00 */
[----:B--2---:R-:W0:Y:S02]  /*3720*/  I2F.U64 R0, R2 ;  /* 0x0000000200007312 */ /* 0x004e240000301000 */
[----:B0-----:R-:W-:Y:S01]  /*3730*/  F2FP.BF16.F32.PACK_AB R0, RZ, R0 ;  /* 0x00000000ff00723e */ /* 0x001fe200000010ff */
[----:B------:R-:W-:Y:S06]  /*3740*/  BRA `(.L_x_41) ;  /* 0x00000000000c7947 */ /* 0x000fec0003800000 */
.L_x_64:
[----:B------:R-:W2:Y:S02]  /*3750*/  LDG.E R2, desc[UR36][R2.64] ;  /* 0x0000002402027981 */ /* 0x000ea4000c1e1900 */
[----:B--2---:R-:W-:-:S04]  /*3760*/  I2FP.F32.U32 R0, R2 ;  /* 0x0000000200007245 */ /* 0x004fc80000201000 */
[----:B------:R-:W-:-:S07]  /*3770*/  F2FP.BF16.F32.PACK_AB R0, RZ, R0 ;  /* 0x00000000ff00723e */ /* 0x000fce00000010ff */
.L_x_41:
[----:B-----5:R-:W-:Y:S02]  /*3780*/  IMAD.U32 R0, R0, 0x10000, RZ ;  /* 0x0001000000007824 */ /* 0x020fe400078e00ff */
[----:B------:R-:W-:Y:S02]  /*3790*/  IMAD.MOV.U32 R6, RZ, RZ, 0x38eb4c3a ;  /* 0x38eb4c3aff067424 */ /* 0x000fe400078e00ff */
[----:B0-----:R-:W-:Y:S01]  /*37a0*/  FMUL.FTZ R2, R0, 0.70710676908493041992 ;  /* 0x3f3504f300027820 */ /* 0x001fe20000410000 */
[----:B------:R-:W-:Y:S02]  /*37b0*/  IMAD.MOV.U32 R8, RZ, RZ, 0x3aae005b ;  /* 0x3aae005bff087424 */ /* 0x000fe400078e00ff */
[----:B------:R-:W-:Y:S02]  /*37c0*/  IMAD.MOV.U32 R5, RZ, RZ, 0x3c09919f ;  /* 0x3c09919fff057424 */ /* 0x000fe400078e00ff */
[C---:B------:R-:W-:Y:S01]  /*37d0*/  FADD.FTZ R4, |R2|.reuse, -RZ ;  /* 0x800000ff02047221 */ /* 0x040fe20000010200 */
[C---:B------:R-:W-:Y:S01]  /*37e0*/  FMUL.FTZ R3, R2.reuse, R2 ;  /* 0x0000000202037220 */ /* 0x040fe20000410000 */
[----:B------:R-:W-:Y:S01]  /*37f0*/  FSETP.GE.FTZ.AND P0, PT, |R2|, 1.0029599666595458984, PT ;  /* 0x3f8060fe0200780b */ /* 0x000fe20003f16200 */
[----:B------:R-:W-:-:S02]  /*3800*/  IMAD.MOV.U32 R7, RZ, RZ, 0x3d24d99a ;  /* 0x3d24d99aff077424 */ /* 0x000fc400078e00ff */
[----:B------:R-:W-:Y:S01]  /*3810*/  IMAD.MOV.U32 R9, RZ, RZ, 0x3f69b4f9 ;  /* 0x3f69b4f9ff097424 */ /* 0x000fe200078e00ff */
[----:B------:R-:W-:Y:S01]  /*3820*/  FSEL R3, R4, R3, P0 ;  /* 0x0000000304037208 */ /* 0x000fe20000000000 */
[----:B------:R-:W-:Y:S01]  /*3830*/  IMAD.U32 R19, R19, 0x10000, RZ ;  /* 0x0001000013137824 */ /* 0x000fe200078e00ff */
[----:B------:R-:W-:Y:S02]  /*3840*/  FSEL R6, R6, 8.4834944573231041431e-05, P0 ;  /* 0x38b1e96a06067808 */ /* 0x000fe40000000000 */
[----:B------:R-:W-:Y:S02]  /*3850*/  FSEL R8, -R8, -0.00082130916416645050049, P0 ;  /* 0xba574d2008087808 */ /* 0x000fe40000000100 */
[----:B------:R-:W-:Y:S02]  /*3860*/  FSEL R5, R5, 0.0052134888246655464172, P0 ;  /* 0x3baad5ea05057808 */ /* 0x000fe40000000000 */
[----:B------:R-:W-:Y:S01]  /*3870*/  FSEL R7, -R7, -0.026868773624300956726, P0 ;  /* 0xbcdc1be707077808 */ /* 0x000fe20000000100 */
[----:B------:R-:W-:Y:S01]  /*3880*/  FFMA.FTZ R6, R3, R6, R8 ;  /* 0x0000000603067223 */ /* 0x000fe20000010008 */
[----:B------:R-:W-:-:S03]  /*3890*/  IMAD.MOV.U32 R8, RZ, RZ, 0x3e235519 ;  /* 0x3e235519ff087424 */ /* 0x000fc600078e00ff */
[C---:B------:R-:W-:Y:S02]  /*38a0*/  FFMA.FTZ R6, R3.reuse, R6, R5 ;  /* 0x0000000603067223 */ /* 0x040fe40000010005 */
[----:B------:R-:W-:Y:S01]  /*38b0*/  FSEL R5, R8, 0.11284004896879196167, P0 ;  /* 0x3de718af08057808 */ /* 0x000fe20000000000 */
[----:B------:R-:W-:Y:S02]  /*38c0*/  IMAD.MOV.U32 R8, RZ, RZ, 0x3f210a14 ;  /* 0x3f210a14ff087424 */ /* 0x000fe400078e00ff */
[----:B------:R-:W-:Y:S01]  /*38d0*/  FFMA.FTZ R6, R3, R6, R7 ;  /* 0x0000000603067223 */ /* 0x000fe20000010007 */
[----:B------:R-:W-:Y:S01]  /*38e0*/  FSEL R7, R9, -0.37612664699554443359, P0 ;  /* 0xbec093ac09077808 */ /* 0x000fe20000000000 */
[----:B------:R-:W-:Y:S02]  /*38f0*/  FADD.FTZ R9, -R4, -RZ ;  /* 0x800000ff04097221 */ /* 0x000fe40000010100 */
[----:B------:R-:W-:Y:S01]  /*3900*/  FFMA.FTZ R6, R3, R6, R5 ;  /* 0x0000000603067223 */ /* 0x000fe20000010005 */
[----:B------:R-:W-:-:S02]  /*3910*/  FSEL R5, R8, 0.12837915122509002686, P0 ;  /* 0x3e0375d308057808 */ /* 0x000fc40000000000 */
[----:B------:R-:W-:Y:S01]  /*3920*/  FSEL R4, R9, R2, P0 ;  /* 0x0000000209047208 */ /* 0x000fe20000000000 */
[----:B------:R-:W-:-:S04]  /*3930*/  FFMA.FTZ R6, R3, R6, R7 ;  /* 0x0000000603067223 */ /* 0x000fc80000010007 */
[----:B------:R-:W-:Y:S01]  /*3940*/  FFMA.FTZ R5, R3, R6, R5 ;  /* 0x0000000603057223 */ /* 0x000fe20000010005 */
[C---:B------:R-:W-:Y:S01]  /*3950*/  FMUL.FTZ R3, R0.reuse, -0.5 ;  /* 0xbf00000000037820 */ /* 0x040fe20000410000 */
[----:B------:R-:W0:Y:S02]  /*3960*/  LDC.U8 R6, c[0x0][0x491] ;  /* 0x00012440ff067b82 */ /* 0x000e240000000000 */
[----:B------:R-:W-:Y:S01]  /*3970*/  FFMA.FTZ R4, R5, R4, R4 ;  /* 0x0000000405047223 */ /* 0x000fe20000010004 */
[----:B------:R-:W-:-:S03]  /*3980*/  FMUL.FTZ R5, R0, R3 ;  /* 0x0000000300057220 */ /* 0x000fc60000410000 */
[----:B------:R-:W1:Y:S01]  /*3990*/  @P0 MUFU.EX2 R3, R4 ;  /* 0x0000000400030308 */ /* 0x000e620000000800 */
[----:B------:R-:W-:-:S07]  /*39a0*/  FMUL.FTZ R5, R5, 1.4426950216293334961 ;  /* 0x3fb8aa3b05057820 */ /* 0x000fce0000410000 */
[----:B------:R-:W2:Y:S01]  /*39b0*/  MUFU.EX2 R5, R5 ;  /* 0x0000000500057308 */ /* 0x000ea20000000800 */
[----:B-1----:R-:W-:-:S05]  /*39c0*/  @P0 FADD.FTZ R3, -R3, 1 ;  /* 0x3f80000003030421 */ /* 0x002fca0000010100 */
[----:B------:R-:W-:Y:S02]  /*39d0*/  @P0 LOP3.LUT R4, R3, 0x80000000, R2, 0xb8, !PT ;  /* 0x8000000003040812 */ /* 0x000fe400078eb802 */
[----:B0-----:R-:W-:Y:S01]  /*39e0*/  PRMT R2, R6, 0x9910, RZ ;  /* 0x0000991006027816 */ /* 0x001fe200000000ff */
[----:B--2---:R-:W-:-:S03]  /*39f0*/  FMUL.FTZ R7, R5, 0.3989422917366027832 ;  /* 0x3ecc422a05077820 */ /* 0x004fc60000410000 */
[----:B------:R-:W-:Y:S01]  /*3a00*/  ISETP.GT.AND P0, PT, R2, 0x9, PT ;  /* 0x000000090200780c */ /* 0x000fe20003f04270 */
[----:B------:R-:W-:Y:S01]  /*3a10*/  FMUL.FTZ R7, R0, R7 ;  /* 0x0000000700077220 */ /* 0x000fe20000410000 */
[----:B------:R-:W-:-:S04]  /*3a20*/  FADD.FTZ R0, R4, 1 ;  /* 0x3f80000004007421 */ /* 0x000fc80000010000 */
[----:B------:R-:W-:-:S04]  /*3a30*/  FFMA.FTZ R0, R0, 0.5, R7 ;  /* 0x3f00000000007823 */ /* 0x000fc80000010007 */
[----:B------:R-:W-:-:S04]  /*3a40*/  FMUL.FTZ R0, R19, R0 ;  /* 0x0000000013007220 */ /* 0x000fc80000410000 */
[----:B------:R0:W1:Y:S01]  /*3a50*/  F2F.BF16.F32 R3, R0 ;  /* 0x0000000000037304 */ /* 0x0000620000202000 */
        /* <DEDUP_REMOVED lines=9> */
[----:B01----:R-:W-:-:S04]  /*3af0*/  IMAD.U32 R0, R3, 0x10000, RZ ;  /* 0x0001000003007824 */ /* 0x003fc800078e00ff */
[----:B------:R-:W0:Y:S02]  /*3b00*/  F2I.FTZ.TRUNC.NTZ R3, R0 ;  /* 0x0000000000037305 */ /* 0x000e24000021f100 */
[----:B0-----:R0:W-:Y:S01]  /*3b10*/  STG.E.U8 desc[UR36][R16.64], R3 ;  /* 0x0000000310007986 */ /* 0x0011e2000c101124 */
[----:B------:R-:W-:Y:S05]  /*3b20*/  BRA `(.L_x_74) ;  /* 0x0000000c00947947 */ /* 0x000fea0003800000 */
.L_x_72:
[----:B-1----:R-:W-:-:S06]  /*3b30*/  IMAD.U32 R3, R3, 0x10000, RZ ;  /* 0x0001000003037824 */ /* 0x002fcc00078e00ff */
[----:B------:R-:W1:Y:S02]  /*3b40*/  F2I.S64.TRUNC R2, R3 ;  /* 0x0000000300027311 */ /* 0x000e64000020d900 */
[----:B-1----:R1:W-:Y:S01]  /*3b50*/  STG.E.U8 desc[UR36][R16.64], R2 ;  /* 0x0000000210007986 */ /* 0x0023e2000c101124 */
[----:B------:R-:W-:Y:S05]  /*3b60*/  BRA `(.L_x_74) ;  /* 0x0000000c00847947 */ /* 0x000fea0003800000 */
.L_x_71:
[----:B------:R-:W-:-:S13]  /*3b70*/  ISETP.NE.AND P0, PT, R2, 0x2, PT ;  /* 0x000000020200780c */ /* 0x000fda0003f05270 */
[----:B------:R-:W-:Y:S05]  /*3b80*/  @!P0 BRA `(.L_x_75) ;  /* 0x0000000000308947 */ /* 0x000fea0003800000 */
[----:B------:R-:W-:-:S13]  /*3b90*/  ISETP.NE.AND P0, PT, R2, 0x3, PT ;  /* 0x000000030200780c */ /* 0x000fda0003f05270 */
[----:B------:R-:W-:Y:S05]  /*3ba0*/  @!P0 BRA `(.L_x_76) ;  /* 0x0000000000188947 */ /* 0x000fea0003800000 */
[----:B------:R-:W-:-:S13]  /*3bb0*/  ISETP.NE.AND P0, PT, R2, 0x4, PT ;  /* 0x000000040200780c */ /* 0x000fda0003f05270 */
[----:B------:R-:W-:Y:S05]  /*3bc0*/  @P0 BRA `(.L_x_73) ;  /* 0x0000000c000c0947 */ /* 0x000fea0003800000 */
[----:B-1----:R-:W-:-:S06]  /*3bd0*/  IMAD.U32 R3, R3, 0x10000, RZ ;  /* 0x0001000003037824 */ /* 0x002fcc00078e00ff */
[----:B------:R-:W1:Y:S02]  /*3be0*/  F2I.S64.TRUNC R2, R3 ;  /* 0x0000000300027311 */ /* 0x000e64000020d900 */
[----:B-1----:R4:W-:Y:S01]  /*3bf0*/  STG.E.64 desc[UR36][R16.64], R2 ;  /* 0x0000000210007986 */ /* 0x0029e2000c101b24 */
[----:B------:R-:W-:Y:S05]  /*3c00*/  BRA `(.L_x_74) ;  /* 0x0000000c005c7947 */ /* 0x000fea0003800000 */
.L_x_76:
[----:B-1----:R-:W-:-:S06]  /*3c10*/  IMAD.U32 R3, R3, 0x10000, RZ ;  /* 0x0001000003037824 */ /* 0x002fcc00078e00ff */
[----:B------:R-:W1:Y:S02]  /*3c20*/  F2I.FTZ.TRUNC.NTZ R3, R3 ;  /* 0x0000000300037305 */ /* 0x000e64000021f100 */
[----:B-1----:R3:W-:Y:S01]  /*3c30*/  STG.E desc[UR36][R16.64], R3 ;  /* 0x0000000310007986 */ /* 0x0027e2000c101924 */
[----:B------:R-:W-:Y:S05]  /*3c40*/  BRA `(.L_x_74) ;  /* 0x0000000c004c7947 */ /* 0x000fea0003800000 */
.L_x_75:
[----:B-1----:R-:W-:-:S06]  /*3c50*/  IMAD.U32 R3, R3, 0x10000, RZ ;  /* 0x0001000003037824 */ /* 0x002fcc00078e00ff */
[----:B------:R-:W1:Y:S02]  /*3c60*/  F2I.FTZ.TRUNC.NTZ R3, R3 ;  /* 0x0000000300037305 */ /* 0x000e64000021f100 */
[----:B-1----:R2:W-:Y:S01]  /*3c70*/  STG.E.U16 desc[UR36][R16.64], R3 ;  /* 0x0000000310007986 */ /* 0x0025e2000c101524 */
[----:B------:R-:W-:Y:S05]  /*3c80*/  BRA `(.L_x_74) ;  /* 0x0000000c003c7947 */ /* 0x000fea0003800000 */
.L_x_70:
[----:B------:R-:W-:-:S13]  /*3c90*/  ISETP.GT.AND P0, PT, R2, 0x6, PT ;  /* 0x000000060200780c */ /* 0x000fda0003f04270 */
[----:B------:R-:W-:Y:S05]  /*3ca0*/  @P0 BRA `(.L_x_77) ;  /* 0x00000000002c0947 */ /* 0x000fea0003800000 */
[----:B------:R-:W-:-:S13]  /*3cb0*/  ISETP.NE.AND P0, PT, R2, 0x5, PT ;  /* 0x000000050200780c */ /* 0x000fda0003f05270 */
[----:B------:R-:W-:Y:S05]  /*3cc0*/  @!P0 BRA `(.L_x_78) ;  /* 0x0000000000148947 */ /* 0x000fea0003800000 */
[----:B------:R-:W-:-:S13]  /*3cd0*/  ISETP.NE.AND P0, PT, R2, 0x6, PT ;  /* 0x000000060200780c */ /* 0x000fda0003f05270 */
[----:B------:R-:W-:Y:S05]  /*3ce0*/  @P0 BRA `(.L_x_73) ;  /* 0x0000000800c40947 */ /* 0x000fea0003800000 */
[----:B-1----:R-:W-:-:S05]  /*3cf0*/  IMAD.U32 R3, R3, 0x10000, RZ ;  /* 0x0001000003037824 */ /* 0x002fca00078e00ff */
[----:B------:R1:W-:Y:S01]  /*3d00*/  STG.E desc[UR36][R16.64], R3 ;  /* 0x0000000310007986 */ /* 0x0003e2000c101924 */
[----:B------:R-:W-:Y:S05]  /*3d10*/  BRA `(.L_x_74) ;  /* 0x0000000c00187947 */ /* 0x000fea0003800000 */
.L_x_78:
[----:B01----:R-:W-:-:S05]  /*3d20*/  IMAD.U32 R0, R3, 0x10000, RZ ;  /* 0x0001000003007824 */ /* 0x003fca00078e00ff */
[----:B------:R-:W-:-:S05]  /*3d30*/  F2FP.F16.F32.PACK_AB R0, RZ, R0 ;  /* 0x00000000ff00723e */ /* 0x000fca00000000ff */
[----:B------:R0:W-:Y:S01]  /*3d40*/  STG.E.U16 desc[UR36][R16.64], R0 ;  /* 0x0000000010007986 */ /* 0x0001e2000c101524 */
[----:B------:R-:W-:Y:S05]  /*3d50*/  BRA `(.L_x_74) ;  /* 0x0000000c00087947 */ /* 0x000fea0003800000 */
.L_x_77:
[----:B------:R-:W-:-:S13]  /*3d60*/  ISETP.NE.AND P0, PT, R2, 0x7, PT ;  /* 0x000000070200780c */ /* 0x000fda0003f05270 */
[----:B------:R-:W-:Y:S05]  /*3d70*/  @!P0 BRA `(.L_x_79) ;  /* 0x0000000000348947 */ /* 0x000fea0003800000 */
[----:B------:R-:W-:-:S13]  /*3d80*/  ISETP.NE.AND P0, PT, R2, 0x8, PT ;  /* 0x000000080200780c */ /* 0x000fda0003f05270 */
[----:B------:R-:W-:Y:S05]  /*3d90*/  @!P0 BRA `(.L_x_80) ;  /* 0x0000000000188947 */ /* 0x000fea0003800000 */
[----:B------:R-:W-:-:S13]  /*3da0*/  ISETP.NE.AND P0, PT, R2, 0x9, PT ;  /* 0x000000090200780c */ /* 0x000fda0003f05270 */
[----:B------:R-:W-:Y:S05]  /*3db0*/  @P0 BRA `(.L_x_73) ;  /* 0x0000000800900947 */ /* 0x000fea0003800000 */
[----:B-1----:R-:W-:Y:S02]  /*3dc0*/  IMAD.U32 R2, R3, 0x10000, RZ ;  /* 0x0001000003027824 */ /* 0x002fe400078e00ff */
[----:B------:R-:W-:-:S05]  /*3dd0*/  IMAD.MOV.U32 R3, RZ, RZ, RZ ;  /* 0x000000ffff037224 */ /* 0x000fca00078e00ff */
[----:B------:R1:W-:Y:S01]  /*3de0*/  STG.E.64 desc[UR36][R16.64], R2 ;  /* 0x0000000210007986 */ /* 0x0003e2000c101b24 */
[----:B------:R-:W-:Y:S05]  /*3df0*/  BRA `(.L_x_74) ;  /* 0x0000000800e07947 */ /* 0x000fea0003800000 */
.L_x_80:
[----:B-1----:R-:W-:-:S05]  /*3e00*/  IMAD.U32 R3, R3, 0x10000, RZ ;  /* 0x0001000003037824 */ /* 0x002fca00078e00ff */
[----:B------:R-:W-:-:S04]  /*3e10*/  F2FP.F16.F32.PACK_AB R3, RZ, R3 ;  /* 0x00000003ff03723e */ /* 0x000fc800000000ff */
[----:B------:R-:W-:-:S05]  /*3e20*/  PRMT R3, R3, 0x5410, RZ ;  /* 0x0000541003037816 */ /* 0x000fca00000000ff */
[----:B------:R1:W-:Y:S01]  /*3e30*/  STG.E desc[UR36][R16.64], R3 ;  /* 0x0000000310007986 */ /* 0x0003e2000c101924 */
[----:B------:R-:W-:Y:S05]  /*3e40*/  BRA `(.L_x_74) ;  /* 0x0000000800cc7947 */ /* 0x000fea0003800000 */
.L_x_79:
[----:B-1----:R-:W-:-:S04]  /*3e50*/  IMAD.U32 R2, R3, 0x10000, RZ ;  /* 0x0001000003027824 */ /* 0x002fc800078e00ff */
[----:B------:R-:W-:-:S06]  /*3e60*/  FMUL.FTZ R2, R2, 1 ;  /* 0x3f80000002027820 */ /* 0x000fcc0000410000 */
[----:B------:R-:W1:Y:S02]  /*3e70*/  F2F.F64.F32 R2, R2 ;  /* 0x0000000200027310 */ /* 0x000e640000201800 */
[----:B-1----:R1:W-:Y:S01]  /*3e80*/  STG.E.64 desc[UR36][R16.64], R2 ;  /* 0x0000000210007986 */ /* 0x0023e2000c101b24 */
[----:B------:R-:W-:Y:S05]  /*3e90*/  BRA `(.L_x_74) ;  /* 0x0000000800b87947 */ /* 0x000fea0003800000 */
.L_x_69:
        /* <DEDUP_REMOVED lines=8> */
[----:B-1----:R-:W-:-:S05]  /*3f20*/  IMAD.U32 R3, R3, 0x10000, RZ ;  /* 0x0001000003037824 */ /* 0x002fca00078e00ff */
[----:B------:R-:W-:-:S04]  /*3f30*/  FSETP.NEU.FTZ.AND P0, PT, R3, RZ, PT ;  /* 0x000000ff0300720b */ /* 0x000fc80003f1d000 */
[----:B------:R-:W-:-:S05]  /*3f40*/  SEL R3, RZ, 0x1, !P0 ;  /* 0x00000001ff037807 */ /* 0x000fca0004000000 */
[----:B------:R1:W-:Y:S01]  /*3f50*/  STG.E.U8 desc[UR36][R16.64], R3 ;  /* 0x0000000310007986 */ /* 0x0003e2000c101124 */
[----:B------:R-:W-:Y:S05]  /*3f60*/  BRA `(.L_x_74) ;  /* 0x0000000800847947 */ /* 0x000fea0003800000 */
.L_x_83:
[----:B-1----:R-:W-:Y:S01]  /*3f70*/  IMAD.U32 R3, R3, 0x10000, RZ ;  /* 0x0001000003037824 */ /* 0x002fe200078e00ff */
[----:B------:R-:W-:-:S03]  /*3f80*/  CS2R R6, SRZ ;  /* 0x0000000000067805 */ /* 0x000fc6000001ff00 */
[----:B------:R-:W-:-:S04]  /*3f90*/  FMUL.FTZ R3, R3, 1 ;  /* 0x3f80000003037820 */ /* 0x000fc80000410000 */
[----:B------:R-:W1:Y:S02]  /*3fa0*/  F2F.F64.F32 R4, R3 ;  /* 0x0000000300047310 */ /* 0x000e640000201800 */
[----:B-1----:R1:W-:Y:S01]  /*3fb0*/  STG.E.128 desc[UR36][R16.64], R4 ;  /* 0x0000000410007986 */ /* 0x0023e2000c101d24 */
[----:B------:R-:W-:Y:S05]  /*3fc0*/  BRA `(.L_x_74) ;  /* 0x00000008006c7947 */ /* 0x000fea0003800000 */
.L_x_82:
[----:B------:R-:W-:-:S13]  /*3fd0*/  ISETP.NE.AND P0, PT, R2, 0xf, PT ;  /* 0x0000000f0200780c */ /* 0x000fda0003f05270 */
[----:B------:R-:W-:Y:S05]  /*3fe0*/  @!P0 BRA `(.L_x_84) ;  /* 0x0000000000b48947 */ /* 0x000fea0003800000 */
[----:B------:R-:W-:-:S13]  /*3ff0*/  ISETP.NE.AND P0, PT, R2, 0x17, PT ;  /* 0x000000170200780c */ /* 0x000fda0003f05270 */
[----:B------:R-:W-:Y:S05]  /*4000*/  @!P0 BRA `(.L_x_85) ;  /* 0x0000000000548947 */ /* 0x000fea0003800000 */
[----:B------:R-:W-:-:S13]  /*4010*/  ISETP.NE.AND P0, PT, R2, 0x18, PT ;  /* 0x000000180200780c */ /* 0x000fda0003f05270 */
[----:B------:R-:W-:Y:S05]  /*4020*/  @P0 BRA `(.L_x_73) ;  /* 0x0000000400f40947 */ /* 0x000fea0003800000 */
[----:B-1----:R-:W-:Y:S01]  /*4030*/  IMAD.U32 R5, R3, 0x10000, RZ ;  /* 0x0001000003057824 */ /* 0x002fe200078e00ff */
[----:B------:R-:W-:Y:S04]  /*4040*/  BSSY B0, `(.L_x_86) ;  /* 0x000000e000007945 */ /* 0x000fe80003800000 */
[C---:B------:R-:W-:Y:S02]  /*4050*/  LOP3.LUT R2, R5.reuse, 0x7fffffff, RZ, 0xc0, !PT ;  /* 0x7fffffff05027812 */ /* 0x040fe400078ec0ff */
[----:B0-----:R-:W-:Y:S02]  /*4060*/  LOP3.LUT R0, R5, 0x80000000, RZ, 0xc0, !PT ;  /* 0x8000000005007812 */ /* 0x001fe400078ec0ff */
[----:B------:R-:W-:Y:S02]  /*4070*/  ISETP.GT.U32.AND P0, PT, R2, 0x43efffff, PT ;  /* 0x43efffff0200780c */ /* 0x000fe40003f04070 */
[----:B------:R-:W-:Y:S01]  /*4080*/  SHF.R.U32.HI R3, RZ, 0x18, R0 ;  /* 0x00000018ff037819 */ /* 0x000fe20000011600 */
[----:B------:R-:W-:-:S10]  /*4090*/  IMAD.MOV.U32 R0, RZ, RZ, 0x7f ;  /* 0x0000007fff007424 */ /* 0x000fd400078e00ff */
[----:B------:R-:W-:Y:S05]  /*40a0*/  @P0 BRA `(.L_x_87) ;  /* 0x00000000001c0947 */ /* 0x000fea0003800000 */
[----:B------:R-:W-:-:S13]  /*40b0*/  ISETP.GE.U32.AND P0, PT, R2, 0x3c800000, PT ;  /* 0x3c8000000200780c */ /* 0x000fda0003f06070 */
[----:B------:R-:W-:Y:S01]  /*40c0*/  @P0 SHF.R.U32.HI R0, RZ, 0x14, R5 ;  /* 0x00000014ff000819 */ /* 0x000fe20000011605 */
[----:B------:R-:W-:-:S03]  /*40d0*/  @!P0 FADD.FTZ R2, R2, 16384 ;  /* 0x4680000002028421 */ /* 0x000fc60000010000 */
[----:B------:R-:W-:-:S04]  /*40e0*/  @P0 LOP3.LUT R0, R0, 0x1, RZ, 0xc0, !PT ;  /* 0x0000000100000812 */ /* 0x000fc800078ec0ff */
[----:B------:R-:W-:-:S04]  /*40f0*/  @P0 IADD3 R0, R5, 0x407ffff, R0 ;  /* 0x0407ffff05000810 */ /* 0x000fc80007ffe000 */
[----:B------:R-:W-:Y:S01]  /*4100*/  @P0 SHF.R.U32.HI R0, RZ, 0x14, R0 ;  /* 0x00000014ff000819 */ /* 0x000fe20000011600 */
[----:B------:R-:W-:-:S07]  /*4110*/  @!P0 VIADD R0, R2, 0xb9800000 ;  /* 0xb980000002008836 */ /* 0x000fce0000000000 */
.L_x_87:
[----:B------:R-:W-:Y:S05]  /*4120*/  BSYNC B0 ;  /* 0x0000000000007941 */ /* 0x000fea0003800000 */
.L_x_86:
[----:B------:R-:W-:-:S05]  /*4130*/  LOP3.LUT R3, R0, R3, RZ, 0xfc, !PT ;  /* 0x0000000300037212 */ /* 0x000fca00078efcff */
[----:B------:R0:W-:Y:S01]  /*4140*/  STG.E.U8 desc[UR36][R16.64], R3 ;  /* 0x0000000310007986 */ /* 0x0001e2000c101124 */
[----:B------:R-:W-:Y:S05]  /*4150*/  BRA `(.L_x_74) ;  /* 0x0000000800087947 */ /* 0x000fea0003800000 */
.L_x_85:
[----:B-1----:R-:W-:Y:S01]  /*4160*/  IMAD.U32 R3, R3, 0x10000, RZ ;  /* 0x0001000003037824 */ /* 0x002fe200078e00ff */
[----:B------:R-:W-:Y:S04]  /*4170*/  BSSY B0, `(.L_x_88) ;  /* 0x000000f000007945 */ /* 0x000fe80003800000 */
[----:B------:R-:W-:-:S04]  /*4180*/  LOP3.LUT R2, R3, 0x7fffffff, RZ, 0xc0, !PT ;  /* 0x7fffffff03027812 */ /* 0x000fc800078ec0ff */
[----:B------:R-:W-:-:S13]  /*4190*/  ISETP.GT.U32.AND P0, PT, R2, 0x477fffff, PT ;  /* 0x477fffff0200780c */ /* 0x000fda0003f04070 */
[----:B------:R-:W-:Y:S05]  /*41a0*/  @P0 BRA `(.L_x_89) ;  /* 0x0000000000200947 */ /* 0x000fea0003800000 */
[----:B------:R-:W-:-:S13]  /*41b0*/  ISETP.GE.U32.AND P0, PT, R2, 0x38800000, PT ;  /* 0x388000000200780c */ /* 0x000fda0003f06070 */
[----:B0-----:R-:W-:Y:S01]  /*41c0*/  @P0 SHF.R.U32.HI R0, RZ, 0x15, R3 ;  /* 0x00000015ff000819 */ /* 0x001fe20000011603 */
[----:B------:R-:W-:-:S03]  /*41d0*/  @!P0 FADD.FTZ R2, R2, 128 ;  /* 0x4300000002028421 */ /* 0x000fc60000010000 */
[----:B------:R-:W-:-:S04]  /*41e0*/  @P0 LOP3.LUT R0, R0, 0x1, RZ, 0xc0, !PT ;  /* 0x0000000100000812 */ /* 0x000fc800078ec0ff */
[----:B------:R-:W-:-:S04]  /*41f0*/  @P0 IADD3 R0, R3, 0x80fffff, R0 ;  /* 0x080fffff03000810 */ /* 0x000fc80007ffe000 */
[----:B------:R-:W-:Y:S01]  /*4200*/  @P0 SHF.R.U32.HI R0, RZ, 0x15, R0 ;  /* 0x00000015ff000819 */ /* 0x000fe20000011600 */
[----:B------:R-:W-:Y:S01]  /*4210*/  @!P0 VIADD R0, R2, 0xbd000000 ;  /* 0xbd00000002008836 */ /* 0x000fe20000000000 */
[----:B------:R-:W-:Y:S06]  /*4220*/  BRA `(.L_x_90) ;  /* 0x00000000000c7947 */ /* 0x000fec0003800000 */
.L_x_89:
[----:B0-----:R-:W-:Y:S01]  /*4230*/  IMAD.MOV.U32 R0, RZ, RZ, 0x7f ;  /* 0x0000007fff007424 */ /* 0x001fe200078e00ff */
[----:B------:R-:W-:-:S04]  /*4240*/  ISETP.GT.U32.AND P0, PT, R2, 0x7f800000, PT ;  /* 0x7f8000000200780c */ /* 0x000fc80003f04070 */
[----:B------:R-:W-:-:S09]  /*4250*/  SEL R0, R0, 0x7c, P0 ;  /* 0x0000007c00007807 */ /* 0x000fd20000000000 */
.L_x_90:
[----:B------:R-:W-:Y:S05]  /*4260*/  BSYNC B0 ;  /* 0x0000000000007941 */ /* 0x000fea0003800000 */
.L_x_88:
[----:B------:R-:W-:-:S04]  /*4270*/  LOP3.LUT R2, R3, 0x80000000, RZ, 0xc0, !PT ;  /* 0x8000000003027812 */ /* 0x000fc800078ec0ff */
[----:B------:R-:W-:-:S04]  /*4280*/  SHF.R.U32.HI R3, RZ, 0x18, R2 ;  /* 0x00000018ff037819 */ /* 0x000fc80000011602 */
[----:B------:R-:W-:-:S05]  /*4290*/  LOP3.LUT R3, R0, R3, RZ, 0xfc, !PT ;  /* 0x0000000300037212 */ /* 0x000fca00078efcff */
[----:B------:R0:W-:Y:S01]  /*42a0*/  STG.E.U8 desc[UR36][R16.64], R3 ;  /* 0x0000000310007986 */ /* 0x0001e2000c101124 */
[----:B------:R-:W-:Y:S05]  /*42b0*/  BRA `(.L_x_74) ;  /* 0x0000000400b07947 */ /* 0x000fea0003800000 */
.L_x_84:
[----:B-1----:R1:W-:Y:S01]  /*42c0*/  STG.E.U16 desc[UR36][R16.64], R3 ;  /* 0x0000000310007986 */ /* 0x0023e2000c101524 */
[----:B------:R-:W-:Y:S05]  /*42d0*/  BRA `(.L_x_74) ;  /* 0x0000000400a87947 */ /* 0x000fea0003800000 */
.L_x_81:
        /* <DEDUP_REMOVED lines=8> */
[----:B-1----:R-:W-:-:S06]  /*4360*/  IMAD.U32 R3, R3, 0x10000, RZ ;  /* 0x0001000003037824 */ /* 0x002fcc00078e00ff */
[----:B------:R-:W1:Y:S02]  /*4370*/  F2I.FTZ.U32.TRUNC.NTZ R3, R3 ;  /* 0x0000000300037305 */ /* 0x000e64000021f000 */
[----:B-1----:R1:W-:Y:S01]  /*4380*/  STG.E.U16 desc[UR36][R16.64], R3 ;  /* 0x0000000310007986 */ /* 0x0023e2000c101524 */
[----:B------:R-:W-:Y:S05]  /*4390*/  BRA `(.L_x_74) ;  /* 0x0000000400787947 */ /* 0x000fea0003800000 */
.L_x_93:
[----:B-1----:R-:W-:Y:S01]  /*43a0*/  IMAD.U32 R3, R3, 0x10000, RZ ;  /* 0x0001000003037824 */ /* 0x002fe200078e00ff */
[----:B------:R-:W-:Y:S01]  /*43b0*/  BSSY B0, `(.L_x_94) ;  /* 0x0000014000007945 */ /* 0x000fe20003800000 */
[----:B------:R-:W-:-:S03]  /*43c0*/  IMAD.MOV.U32 R8, RZ, RZ, 0x80 ;  /* 0x00000080ff087424 */ /* 0x000fc600078e00ff */
[----:B------:R-:W-:-:S04]  /*43d0*/  LOP3.LUT R2, R3, 0x7fffffff, RZ, 0xc0, !PT ;  /* 0x7fffffff03027812 */ /* 0x000fc800078ec0ff */
[----:B------:R-:W-:-:S13]  /*43e0*/  ISETP.GT.U32.AND P0, PT, R2, 0x437fffff, PT ;  /* 0x437fffff0200780c */ /* 0x000fda0003f04070 */
[----:B------:R-:W-:Y:S05]  /*43f0*/  @P0 BRA `(.L_x_95) ;  /* 0x00000000003c0947 */ /* 0x000fea0003800000 */
[----:B------:R-:W-:-:S13]  /*4400*/  ISETP.GE.U32.AND P0, PT, R2, 0x3c000000, PT ;  /* 0x3c0000000200780c */ /* 0x000fda0003f06070 */
[----:B0-----:R-:W-:-:S04]  /*4410*/  @P0 SHF.R.U32.HI R0, RZ, 0x14, R3 ;  /* 0x00000014ff000819 */ /* 0x001fc80000011603 */
[----:B------:R-:W-:-:S04]  /*4420*/  @P0 LOP3.LUT R0, R0, 0x1, RZ, 0xc0, !PT ;  /* 0x0000000100000812 */ /* 0x000fc800078ec0ff */
[----:B------:R-:W-:-:S04]  /*4430*/  @P0 IADD3 R0, R3, 0x487ffff, R0 ;  /* 0x0487ffff03000810 */ /* 0x000fc80007ffe000 */
[----:B------:R-:W-:-:S04]  /*4440*/  @P0 SHF.R.U32.HI R0, RZ, 0x14, R0 ;  /* 0x00000014ff000819 */ /* 0x000fc80000011600 */
[----:B------:R-:W-:Y:S01]  /*4450*/  @P0 LOP3.LUT R0, R0, 0xff, RZ, 0xc0, !PT ;  /* 0x000000ff00000812 */ /* 0x000fe200078ec0ff */
[----:B------:R-:W-:Y:S06]  /*4460*/  @P0 BRA `(.L_x_96) ;  /* 0x0000000000100947 */ /* 0x000fec0003800000 */
[----:B------:R-:W-:Y:S01]  /*4470*/  FADD.FTZ R0, R2, 8192 ;  /* 0x4600000002007421 */ /* 0x000fe20000010000 */
[----:B------:R-:W-:-:S04]  /*4480*/  PRMT R8, RZ, 0x7610, R8 ;  /* 0x00007610ff087816 */ /* 0x000fc80000000008 */
[----:B------:R-:W-:-:S13]  /*4490*/  LOP3.LUT P0, R0, R0, 0xff, RZ, 0xc0, !PT ;  /* 0x000000ff00007812 */ /* 0x000fda000780c0ff */
[----:B------:R-:W-:Y:S05]  /*44a0*/  @!P0 BRA `(.L_x_95) ;  /* 0x0000000000108947 */ /* 0x000fea0003800000 */
.L_x_96:
[----:B------:R-:W-:-:S04]  /*44b0*/  LOP3.LUT R2, R3, 0x80000000, RZ, 0xc0, !PT ;  /* 0x8000000003027812 */ /* 0x000fc800078ec0ff */
[----:B------:R-:W-:-:S04]  /*44c0*/  SHF.R.U32.HI R3, RZ, 0x18, R2 ;  /* 0x00000018ff037819 */ /* 0x000fc80000011602 */
[----:B------:R-:W-:-:S04]  /*44d0*/  LOP3.LUT R0, R0, R3, RZ, 0xfc, !PT ;  /* 0x0000000300007212 */ /* 0x000fc800078efcff */
[----:B------:R-:W-:-:S07]  /*44e0*/  PRMT R8, R0, 0x7610, R8 ;  /* 0x0000761000087816 */ /* 0x000fce0000000008 */
.L_x_95:
[----:B------:R-:W-:Y:S05]  /*44f0*/  BSYNC B0 ;  /* 0x0000000000007941 */ /* 0x000fea0003800000 */
.L_x_94:
[----:B------:R1:W-:Y:S01]  /*4500*/  STG.E.U8 desc[UR36][R16.64], R8 ;  /* 0x0000000810007986 */ /* 0x0003e2000c101124 */
[----:B------:R-:W-:Y:S05]  /*4510*/  BRA `(.L_x_74) ;  /* 0x0000000400187947 */ /* 0x000fea0003800000 */
.L_x_92:
        /* <DEDUP_REMOVED lines=17> */
.L_x_99:
[----:B------:R-:W-:-:S04]  /*4630*/  LOP3.LUT R2, R3, 0x80000000, RZ, 0xc0, !PT ;  /* 0x8000000003027812 */ /* 0x000fc800078ec0ff */
[----:B------:R-:W-:-:S04]  /*4640*/  SHF.R.U32.HI R3, RZ, 0x18, R2 ;  /* 0x00000018ff037819 */ /* 0x000fc80000011602 */
[----:B------:R-:W-:-:S04]  /*4650*/  LOP3.LUT R0, R0, R3, RZ, 0xfc, !PT ;  /* 0x0000000300007212 */ /* 0x000fc800078efcff */
[----:B------:R-:W-:-:S07]  /*4660*/  PRMT R8, R0, 0x7610, R8 ;  /* 0x0000761000087816 */ /* 0x000fce0000000008 */
.L_x_98:
[----:B------:R-:W-:Y:S05]  /*4670*/  BSYNC B0 ;  /* 0x0000000000007941 */ /* 0x000fea0003800000 */
.L_x_97:
[----:B------:R1:W-:Y:S01]  /*4680*/  STG.E.U8 desc[UR36][R16.64], R8 ;  /* 0x0000000810007986 */ /* 0x0003e2000c101124 */
[----:B------:R-:W-:Y:S05]  /*4690*/  BRA `(.L_x_74) ;  /* 0x0000000000b87947 */ /* 0x000fea0003800000 */
.L_x_91:
[----:B------:R-:W-:-:S13]  /*46a0*/  ISETP.NE.AND P0, PT, R2, 0x1c, PT ;  /* 0x0000001c0200780c */ /* 0x000fda0003f05270 */
[----:B------:R-:W-:Y:S05]  /*46b0*/  @!P0 BRA `(.L_x_100) ;  /* 0x0000000000a48947 */ /* 0x000fea0003800000 */
[----:B------:R-:W-:-:S13]  /*46c0*/  ISETP.NE.AND P0, PT, R2, 0x1d, PT ;  /* 0x0000001d0200780c */ /* 0x000fda0003f05270 */
[----:B------:R-:W-:Y:S05]  /*46d0*/  @!P0 BRA `(.L_x_101) ;  /* 0x00000000008c8947 */ /* 0x000fea0003800000 */
[----:B------:R-:W-:-:S13]  /*46e0*/  ISETP.NE.AND P0, PT, R2, 0x2c, PT ;  /* 0x0000002c0200780c */ /* 0x000fda0003f05270 */
[----:B------:R-:W-:Y:S05]  /*46f0*/  @P0 BRA `(.L_x_73) ;  /* 0x0000000000400947 */ /* 0x000fea0003800000 */
[----:B-1----:R-:W-:-:S05]  /*4700*/  IMAD.U32 R3, R3, 0x10000, RZ ;  /* 0x0001000003037824 */ /* 0x002fca00078e00ff */
[----:B------:R-:W-:-:S04]  /*4710*/  SHF.R.U32.HI R4, RZ, 0x17, R3 ;  /* 0x00000017ff047819 */ /* 0x000fc80000011603 */
[----:B------:R-:W-:-:S04]  /*4720*/  LOP3.LUT R2, R4, 0xff, RZ, 0xc0, !PT ;  /* 0x000000ff04027812 */ /* 0x000fc800078ec0ff */
[----:B------:R-:W-:-:S13]  /*4730*/  ISETP.NE.AND P1, PT, R2, 0xff, PT ;  /* 0x000000ff0200780c */ /* 0x000fda0003f25270 */
[--C-:B0-----:R-:W-:Y:S02]  /*4740*/  @P1 SHF.R.U32.HI R0, RZ, 0x16, R3.reuse ;  /* 0x00000016ff001819 */ /* 0x101fe40000011603 */
[----:B------:R-:W-:Y:S01]  /*4750*/  @P1 LOP3.LUT P0, RZ, R2, 0x3fffff, R3, 0xf8, !PT ;  /* 0x003fffff02ff1812 */ /* 0x000fe2000780f803 */
[----:B------:R-:W-:Y:S01]  /*4760*/  IMAD.MOV.U32 R3, RZ, RZ, 0xff ;  /* 0x000000ffff037424 */ /* 0x000fe200078e00ff */
[----:B------:R-:W-:-:S04]  /*4770*/  @P1 LOP3.LUT R0, R0, 0x1, RZ, 0xc0, !PT ;  /* 0x0000000100001812 */ /* 0x000fc800078ec0ff */
[----:B------:R-:W-:Y:S01]  /*4780*/  @P1 ISETP.EQ.U32.AND P2, PT, R0, 0x1, P0 ;  /* 0x000000010000180c */ /* 0x000fe20000742070 */
[----:B------:R-:W-:Y:S01]  /*4790*/  @P1 VIADD R0, R4, 0x1 ;  /* 0x0000000104001836 */ /* 0x000fe20000000000 */
[----:B------:R-:W-:Y:S02]  /*47a0*/  PLOP3.LUT P0, PT, PT, PT, PT, 0x80, 0x0 ;  /* 0x000000000000781c */ /* 0x000fe40003f0f070 */
[----:B------:R-:W-:-:S13]  /*47b0*/  @P1 PLOP3.LUT P0, PT, P2, PT, PT, 0x80, 0x0 ;  /* 0x000000000000181c */ /* 0x000fda000170f070 */
[----:B------:R-:W-:-:S04]  /*47c0*/  @!P0 IMAD.MOV R0, RZ, RZ, R4 ;  /* 0x000000ffff008224 */ /* 0x000fc800078e0204 */
[----:B------:R-:W-:-:S05]  /*47d0*/  @P1 IMAD.MOV.U32 R3, RZ, RZ, R0 ;  /* 0x000000ffff031224 */ /* 0x000fca00078e0000 */
[----:B------:R0:W-:Y:S01]  /*47e0*/  STG.E.U8 desc[UR36][R16.64], R3 ;  /* 0x0000000310007986 */ /* 0x0001e2000c101124 */
[----:B------:R-:W-:Y:S05]  /*47f0*/  BRA `(.L_x_74) ;  /* 0x0000000000607947 */ /* 0x000fea0003800000 */
.L_x_73:
[----:B------:R-:W-:Y:S01]  /*4800*/  MOV R2, 0x0 ;  /* 0x0000000000027802 */ /* 0x000fe20000000f00 */
[----:B------:R-:W-:Y:S01]  /*4810*/  ULDC.64 UR4, c[0x4][0x128] ;  /* 0x01004a0000047ab9 */ /* 0x000fe20000000a00 */
[----:B------:R-:W-:Y:S01]  /*4820*/  ULDC.64 UR6, c[0x4][0x130] ;  /* 0x01004c0000067ab9 */ /* 0x000fe20000000a00 */
[----:B------:R-:W-:Y:S02]  /*4830*/  IMAD.U32 R4, RZ, RZ, UR4 ;  /* 0x00000004ff047e24 */ /* 0x000fe4000f8e00ff */
[----:B------:R-:W-:Y:S01]  /*4840*/  IMAD.U32 R5, RZ, RZ, UR5 ;  /* 0x00000005ff057e24 */ /* 0x000fe2000f8e00ff */
[----:B-1----:R-:W1:Y:S01]  /*4850*/  LDC.64 R2, c[0x4][R2] ;  /* 0x0100000002027b82 */ /* 0x002e620000000a00 */
        /* <DEDUP_REMOVED lines=9> */
[----:B01----:R-:W-:Y:S05]  /*48f0*/  CALL.ABS.NOINC R2 ;  /* 0x0000000002007343 */ /* 0x003fea0003c00000 */
.L_x_102:
[----:B------:R-:W-:Y:S05]  /*4900*/  BRA `(.L_x_74) ;  /* 0x00000000001c7947 */ /* 0x000fea0003800000 */
.L_x_101:
[----:B-1----:R-:W-:-:S06]  /*4910*/  IMAD.U32 R3, R3, 0x10000, RZ ;  /* 0x0001000003037824 */ /* 0x002fcc00078e00ff */
[----:B------:R-:W1:Y:S02]  /*4920*/  F2I.U64.TRUNC R2, R3 ;  /* 0x0000000300027311 */ /* 0x000e64000020d800 */
[----:B-1----:R1:W-:Y:S01]  /*4930*/  STG.E.64 desc[UR36][R16.64], R2 ;  /* 0x0000000210007986 */ /* 0x0023e2000c101b24 */
[----:B------:R-:W-:Y:S05]  /*4940*/  BRA `(.L_x_74) ;  /* 0x00000000000c7947 */ /* 0x000fea0003800000 */
.L_x_100:
[----:B-1----:R-:W-:-:S06]  /*4950*/  IMAD.U32 R3, R3, 0x10000, RZ ;  /* 0x0001000003037824 */ /* 0x002fcc00078e00ff */
[----:B------:R-:W1:Y:S02]  /*4960*/  F2I.FTZ.U32.TRUNC.NTZ R3, R3 ;  /* 0x0000000300037305 */ /* 0x000e64000021f000 */
[----:B-1----:R1:W-:Y:S02]  /*4970*/  STG.E desc[UR36][R16.64], R3 ;  /* 0x0000000310007986 */ /* 0x0023e4000c101924 */
.L_x_74:
[----:B------:R-:W-:-:S04]  /*4980*/  IMAD R18, R18, 0x200, R23 ;  /* 0x0000020012127824 */ /* 0x000fc800078e0217 */
[----:B------:R-:W-:-:S07]  /*4990*/  VIADD R19, R18, 0x80 ;  /* 0x0000008012137836 */ /* 0x000fce0000000000 */
.L_x_1:
[----:B------:R-:W-:Y:S05]  /*49a0*/  BSYNC B6 ;  /* 0x0000000000067941 */ /* 0x000fea0003800000 */
.L_x_0:
[----:B------:R-:W-:Y:S01]  /*49b0*/  ULDC UR4, c[0x0][0x210] ;  /* 0x0000840000047ab9 */ /* 0x000fe20000000800 */
[----:B------:R-:W-:Y:S01]  /*49c0*/  BSSY B6, `(.L_x_103) ;  /* 0x000048f000067945 */ /* 0x000fe20003800000 */
[----:B------:R-:W-:-:S13]  /*49d0*/  ISETP.GE.AND P0, PT, R19, UR4, PT ;  /* 0x0000000413007c0c */ /* 0x000fda000bf06270 */
[----:B------:R-:W-:Y:S05]  /*49e0*/  @P0 BRA `(.L_x_104) ;  /* 0x0000004800300947 */ /* 0x000fea0003800000 */
[----:B-1----:R-:W1:Y:S01]  /*49f0*/  LDC R6, c[0x0][0x218] ;  /* 0x00008600ff067b82 */ /* 0x002e620000000800 */
[----:B------:R-:W-:Y:S02]  /*4a00*/  IMAD.MOV.U32 R18, RZ, RZ, RZ ;  /* 0x000000ffff127224 */ /* 0x000fe400078e00ff */
[----:B0-----:R-:W-:Y:S02]  /*4a10*/  IMAD.MOV.U32 R0, RZ, RZ, RZ ;  /* 0x000000ffff007224 */ /* 0x001fe400078e00ff */
[----:B--234-:R-:W-:Y:S01]  /*4a20*/  IMAD.MOV.U32 R16, RZ, RZ, RZ ;  /* 0x000000ffff107224 */ /* 0x01cfe200078e00ff */
[----:B-1----:R-:W-:-:S13]  /*4a30*/  ISETP.NE.AND P0, PT, R6, RZ, PT ;  /* 0x000000ff0600720c */ /* 0x002fda0003f05270 */
[----:B------:R-:W-:Y:S05]  /*4a40*/  @!P0 BRA `(.L_x_105) ;  /* 0x0000001400708947 */ /* 0x000fea0003800000 */
        /* <DEDUP_REMOVED lines=348> */
.L_x_105:
        /* <DEDUP_REMOVED lines=23> */
.L_x_109:
[----:B------:R-:W2:Y:S02]  /*6180*/  LDG.E.U8 R2, desc[UR36][R2.64] ;  /* 0x0000002402027981 */ /* 0x000ea4000c1e1100 */
[----:B--2---:R-:W-:-:S04]  /*6190*/  I2FP.F32.U32 R0, R2 ;  /* 0x0000000200007245 */ /* 0x004fc80000201000 */
[----:B------:R-:W-:-:S04]  /*61a0*/  F2FP.BF16.F32.PACK_AB R0, RZ, R0 ;  /* 0x00000000ff00723e */ /* 0x000fc800000010ff */
[----:B------:R-:W-:Y:S01]  /*61b0*/  PRMT R22, R0, 0x7610, R22 ;  /* 0x0000761000167816 */ /* 0x000fe20000000016 */
[----:B------:R-:W-:Y:S06]  /*61c0*/  BRA `(.L_x_111) ;  /* 0x0000000c00c87947 */ /* 0x000fec0003800000 */
.L_x_108:
        /* <DEDUP_REMOVED lines=11> */
.L_x_113:
[----:B------:R-:W2:Y:S02]  /*6280*/  LDG.E R2, desc[UR36][R2.64] ;  /* 0x0000002402027981 */ /* 0x000ea4000c1e1900 */
[----:B--2---:R-:W-:-:S04]  /*6290*/  I2FP.F32.S32 R0, R2 ;  /* 0x0000000200007245 */ /* 0x004fc80000201400 */
[----:B------:R-:W-:-:S04]  /*62a0*/  F2FP.BF16.F32.PACK_AB R0, RZ, R0 ;  /* 0x00000000ff00723e */ /* 0x000fc800000010ff */
[----:B------:R-:W-:Y:S01]  /*62b0*/  PRMT R22, R0, 0x7610, R22 ;  /* 0x0000761000167816 */ /* 0x000fe20000000016 */
[----:B------:R-:W-:Y:S06]  /*62c0*/  BRA `(.L_x_111) ;  /* 0x0000000c00887947 */ /* 0x000fec0003800000 */
.L_x_112:
[----:B------:R-:W2:Y:S02]  /*62d0*/  LDG.E.U16 R2, desc[UR36][R2.64] ;  /* 0x0000002402027981 */ /* 0x000ea4000c1e1500 */
[----:B--2---:R-:W0:Y:S02]  /*62e0*/  I2F.S16 R0, R2 ;  /* 0x0000000200007306 */ /* 0x004e240000101400 */
[----:B0-----:R-:W-:-:S04]  /*62f0*/  F2FP.BF16.F32.PACK_AB R0, RZ, R0 ;  /* 0x00000000ff00723e */ /* 0x001fc800000010ff */
[----:B------:R-:W-:Y:S01]  /*6300*/  PRMT R22, R0, 0x7610, R22 ;  /* 0x0000761000167816 */ /* 0x000fe20000000016 */
[----:B------:R-:W-:Y:S06]  /*6310*/  BRA `(.L_x_111) ;  /* 0x0000000c00747947 */ /* 0x000fec0003800000 */
.L_x_107:
        /* <DEDUP_REMOVED lines=9> */
.L_x_115:
[----:B------:R-:W2:Y:S02]  /*63b0*/  LDG.E.U16 R0, desc[UR36][R2.64] ;  /* 0x0000002402007981 */ /* 0x000ea4000c1e1500 */
[----:B--2---:R-:W-:-:S05]  /*63c0*/  HADD2.F32 R0, -RZ, R0.H0_H0 ;  /* 0x20000000ff007230 */ /* 0x004fca0000004100 */
[----:B------:R-:W-:-:S04]  /*63d0*/  F2FP.BF16.F32.PACK_AB R0, RZ, R0 ;  /* 0x00000000ff00723e */ /* 0x000fc800000010ff */
[----:B------:R-:W-:Y:S01]  /*63e0*/  PRMT R22, R0, 0x7610, R22 ;  /* 0x0000761000167816 */ /* 0x000fe20000000016 */
[----:B------:R-:W-:Y:S06]  /*63f0*/  BRA `(.L_x_111) ;  /* 0x0000000c003c7947 */ /* 0x000fec0003800000 */
.L_x_114:
        /* <DEDUP_REMOVED lines=9> */
.L_x_117:
[----:B------:R-:W2:Y:S02]  /*6490*/  LDG.E.U16 R2, desc[UR36][R2.64] ;  /* 0x0000002402027981 */ /* 0x000ea4000c1e1500 */
[----:B--2---:R-:W-:-:S05]  /*64a0*/  HADD2.F32 R0, -RZ, R2.H0_H0 ;  /* 0x20000002ff007230 */ /* 0x004fca0000004100 */
[----:B------:R-:W-:-:S04]  /*64b0*/  F2FP.BF16.F32.PACK_AB R0, RZ, R0 ;  /* 0x00000000ff00723e */ /* 0x000fc800000010ff */
[----:B------:R-:W-:Y:S01]  /*64c0*/  PRMT R22, R0, 0x7610, R22 ;  /* 0x0000761000167816 */ /* 0x000fe20000000016 */
[----:B------:R-:W-:Y:S06]  /*64d0*/  BRA `(.L_x_111) ;  /* 0x0000000c00047947 */ /* 0x000fec0003800000 */
.L_x_116:
        /* <DEDUP_REMOVED lines=9> */
.L_x_106:
        /* <DEDUP_REMOVED lines=14> */
.L_x_120:
        /* <DEDUP_REMOVED lines=9> */
.L_x_119:
        /* <DEDUP_REMOVED lines=28> */
.L_x_122:
        /* <DEDUP_REMOVED lines=15> */
.L_x_121:
[----:B------:R0:W5:Y:S01]  /*6990*/  LDG.E.U16 R22, desc[UR36][R2.64] ;  /* 0x0000002402167981 */ /* 0x000162000c1e1500 */
[----:B------:R-:W-:Y:S05]  /*69a0*/  BRA `(.L_x_111) ;  /* 0x0000000400d07947 */ /* 0x000fea0003800000 */
.L_x_118:
        /* <DEDUP_REMOVED lines=13> */
.L_x_125:
        /* <DEDUP_REMOVED lines=21> */
.L_x_129:
[----:B------:R-:W-:Y:S05]  /*6bd0*/  BSYNC B1 ;  /* 0x0000000000017941 */ /* 0x000fea0003800000 */
.L_x_128:
[----:B------:R-:W-:Y:S01]  /*6be0*/  LEA R3, R0, 0x3b800000, 0x17 ;  /* 0x3b80000000037811 */ /* 0x000fe200078eb8ff */
[----:B------:R-:W-:-:S05]  /*6bf0*/  IMAD.SHL.U32 R0, R2, 0x100000, RZ ;  /* 0x0010000002007824 */ /* 0x000fca00078e00ff */
[----:B------:R-:W-:-:S07]  /*6c00*/  LOP3.LUT R0, R3, R0, R4, 0xfe, !PT ;  /* 0x0000000003007212 */ /* 0x000fce00078efe04 */
.L_x_127:
[----:B------:R-:W-:Y:S05]  /*6c10*/  BSYNC B0 ;  /* 0x0000000000007941 */ /* 0x000fea0003800000 */
.L_x_126:
[----:B------:R-:W-:-:S04]  /*6c20*/  F2FP.BF16.F32.PACK_AB R0, RZ, R0 ;  /* 0x00000000ff00723e */ /* 0x000fc800000010ff */
[----:B------:R-:W-:Y:S01]  /*6c30*/  PRMT R22, R0, 0x7610, R22 ;  /* 0x0000761000167816 */ /* 0x000fe20000000016 */
[----:B------:R-:W-:Y:S06]  /*6c40*/  BRA `(.L_x_111) ;  /* 0x0000000400287947 */ /* 0x000fec0003800000 */
.L_x_124:
        /* <DEDUP_REMOVED lines=21> */
.L_x_133:
[----:B------:R-:W-:Y:S05]  /*6da0*/  BSYNC B1 ;  /* 0x0000000000017941 */ /* 0x000fea0003800000 */
.L_x_132:
[----:B------:R-:W-:Y:S01]  /*6db0*/  LEA R3, R0, 0x37800000, 0x17 ;  /* 0x3780000000037811 */ /* 0x000fe200078eb8ff */
[----:B------:R-:W-:-:S05]  /*6dc0*/  IMAD.SHL.U32 R0, R2, 0x200000, RZ ;  /* 0x0020000002007824 */ /* 0x000fca00078e00ff */
[----:B------:R-:W-:-:S07]  /*6dd0*/  LOP3.LUT R0, R3, R0, R4, 0xfe, !PT ;  /* 0x0000000003007212 */ /* 0x000fce00078efe04 */
.L_x_131:
[----:B------:R-:W-:Y:S05]  /*6de0*/  BSYNC B0 ;  /* 0x0000000000007941 */ /* 0x000fea0003800000 */
.L_x_130:
[----:B------:R-:W-:-:S04]  /*6df0*/  F2FP.BF16.F32.PACK_AB R0, RZ, R0 ;  /* 0x00000000ff00723e */ /* 0x000fc800000010ff */
[----:B------:R-:W-:Y:S01]  /*6e00*/  PRMT R22, R0, 0x7610, R22 ;  /* 0x0000761000167816 */ /* 0x000fe20000000016 */
[----:B------:R-:W-:Y:S06]  /*6e10*/  BRA `(.L_x_111) ;  /* 0x0000000000b47947 */ /* 0x000fec0003800000 */
.L_x_123:
        /* <DEDUP_REMOVED lines=14> */
.L_x_137:
[----:B------:R-:W-:Y:S05]  /*6f00*/  BSYNC B0 ;  /* 0x0000000000007941 */ /* 0x000fea0003800000 */
.L_x_136:
[----:B------:R-:W-:-:S04]  /*6f10*/  F2FP.BF16.F32.PACK_AB R0, RZ, R0 ;  /* 0x00000000ff00723e */ /* 0x000fc800000010ff */
[----:B------:R-:W-:Y:S01]  /*6f20*/  PRMT R22, R0, 0x7610, R22 ;  /* 0x0000761000167816 */ /* 0x000fe20000000016 */
[----:B------:R-:W-:Y:S06]  /*6f30*/  BRA `(.L_x_111) ;  /* 0x00000000006c7947 */ /* 0x000fec0003800000 */
.L_x_110:
        /* <DEDUP_REMOVED lines=16> */
.L_x_138:
[----:B------:R-:W-:Y:S01]  /*7040*/  PRMT R22, RZ, 0x7610, R22 ;  /* 0x00007610ff167816 */ /* 0x000fe20000000016 */
[----:B------:R-:W-:Y:S06]  /*7050*/  BRA `(.L_x_111) ;  /* 0x0000000000247947 */ /* 0x000fec0003800000 */
.L_x_135:
[----:B------:R-:W2:Y:S02]  /*7060*/  LDG.E.64 R2, desc[UR36][R2.64] ;  /* 0x0000002402027981 */ /* 0x000ea4000c1e1b00 */
[----:B--2---:R-:W0:Y:S02]  /*7070*/  I2F.U64 R0, R2 ;  /* 0x0000000200007312 */ /* 0x004e240000301000 */
[----:B0-----:R-:W-:-:S04]  /*7080*/  F2FP.BF16.F32.PACK_AB R0, RZ, R0 ;  /* 0x00000000ff00723e */ /* 0x001fc800000010ff */
[----:B------:R-:W-:Y:S01]  /*7090*/  PRMT R22, R0, 0x7610, R22 ;  /* 0x0000761000167816 */ /* 0x000fe20000000016 */
[----:B------:R-:W-:Y:S06]  /*70a0*/  BRA `(.L_x_111) ;  /* 0x0000000000107947 */ /* 0x000fec0003800000 */
.L_x_134:
[----:B------:R-:W2:Y:S02]  /*70b0*/  LDG.E R2, desc[UR36][R2.64] ;  /* 0x0000002402027981 */ /* 0x000ea4000c1e1900 */
[----:B--2---:R-:W-:-:S04]  /*70c0*/  I2FP.F32.U32 R0, R2 ;  /* 0x0000000200007245 */ /* 0x004fc80000201000 */
[----:B------:R-:W-:-:S04]  /*70d0*/  F2FP.BF16.F32.PACK_AB R0, RZ, R0 ;  /* 0x00000000ff00723e */ /* 0x000fc800000010ff */
[----:B------:R-:W-:-:S07]  /*70e0*/  PRMT R22, R0, 0x7610, R22 ;  /* 0x0000761000167816 */ /* 0x000fce0000000016 */
.L_x_111:
        /* <DEDUP_REMOVED lines=19> */
.L_x_142:
[----:B------:R-:W2:Y:S02]  /*7220*/  LDG.E.U8 R2, desc[UR36][R2.64] ;  /* 0x0000002402027981 */ /* 0x000ea4000c1e1100 */
[----:B--2---:R-:W-:-:S04]  /*7230*/  I2FP.F32.U32 R0, R2 ;  /* 0x0000000200007245 */ /* 0x004fc80000201000 */
[----:B------:R-:W-:Y:S01]  /*7240*/  F2FP.BF16.F32.PACK_AB R0, RZ, R0 ;  /* 0x00000000ff00723e */ /* 0x000fe200000010ff */
[----:B------:R-:W-:Y:S06]  /*7250*/  BRA `(.L_x_144) ;  /* 0x0000000c00907947 */ /* 0x000fec0003800000 */
.L_x_141:
        /* <DEDUP_REMOVED lines=10> */
.L_x_146:
[----:B------:R-:W2:Y:S02]  /*7300*/  LDG.E R2, desc[UR36][R2.64] ;  /* 0x0000002402027981 */ /* 0x000ea4000c1e1900 */
[----:B--2---:R-:W-:-:S04]  /*7310*/  I2FP.F32.S32 R0, R2 ;  /* 0x0000000200007245 */ /* 0x004fc80000201400 */
[----:B------:R-:W-:Y:S01]  /*7320*/  F2FP.BF16.F32.PACK_AB R0, RZ, R0 ;  /* 0x00000000ff00723e */ /* 0x000fe200000010ff */
[----:B------:R-:W-:Y:S06]  /*7330*/  BRA `(.L_x_144) ;  /* 0x0000000c00587947 */ /* 0x000fec0003800000 */
.L_x_145:
[----:B------:R-:W2:Y:S02]  /*7340*/  LDG.E.U16 R2, desc[UR36][R2.64] ;  /* 0x0000002402027981 */ /* 0x000ea4000c1e1500 */
[----:B--2---:R-:W0:Y:S02]  /*7350*/  I2F.S16 R0, R2 ;  /* 0x0000000200007306 */ /* 0x004e240000101400 */
[----:B0-----:R-:W-:Y:S01]  /*7360*/  F2FP.BF16.F32.PACK_AB R0, RZ, R0 ;  /* 0x00000000ff00723e */ /* 0x001fe200000010ff */
[----:B------:R-:W-:Y:S06]  /*7370*/  BRA `(.L_x_144) ;  /* 0x0000000c00487947 */ /* 0x000fec0003800000 */
.L_x_140:
        /* <DEDUP_REMOVED lines=9> */
.L_x_148:
[----:B------:R-:W2:Y:S02]  /*7410*/  LDG.E.U16 R0, desc[UR36][R2.64] ;  /* 0x0000002402007981 */ /* 0x000ea4000c1e1500 */
[----:B--2---:R-:W-:-:S05]  /*7420*/  HADD2.F32 R0, -RZ, R0.H0_H0 ;  /* 0x20000000ff007230 */ /* 0x004fca0000004100 */
[----:B------:R-:W-:Y:S01]  /*7430*/  F2FP.BF16.F32.PACK_AB R0, RZ, R0 ;  /* 0x00000000ff00723e */ /* 0x000fe200000010ff */
[----:B------:R-:W-:Y:S06]  /*7440*/  BRA `(.L_x_144) ;  /* 0x0000000c00147947 */ /* 0x000fec0003800000 */
.L_x_147:
        /* <DEDUP_REMOVED lines=9> */
.L_x_150:
[----:B------:R-:W2:Y:S02]  /*74e0*/  LDG.E.U16 R2, desc[UR36][R2.64] ;  /* 0x0000002402027981 */ /* 0x000ea4000c1e1500 */
[----:B--2---:R-:W-:-:S05]  /*74f0*/  HADD2.F32 R0, -RZ, R2.H0_H0 ;  /* 0x20000002ff007230 */ /* 0x004fca0000004100 */
[----:B------:R-:W-:Y:S01]  /*7500*/  F2FP.BF16.F32.PACK_AB R0, RZ, R0 ;  /* 0x00000000ff00723e */ /* 0x000fe200000010ff */
[----:B------:R-:W-:Y:S06]  /*7510*/  BRA `(.L_x_144) ;  /* 0x0000000800e07947 */ /* 0x000fec0003800000 */
.L_x_149:
        /* <DEDUP_REMOVED lines=8> */
.L_x_139:
        /* <DEDUP_REMOVED lines=13> */
.L_x_153:
        /* <DEDUP_REMOVED lines=8> */
.L_x_152:
        /* <DEDUP_REMOVED lines=28> */
.L_x_155:
        /* <DEDUP_REMOVED lines=15> */
.L_x_154:
[----:B------:R0:W5:Y:S01]  /*79a0*/  LDG.E.U16 R0, desc[UR36][R2.64] ;  /* 0x0000002402007981 */ /* 0x000162000c1e1500 */
[----:B------:R-:W-:Y:S05]  /*79b0*/  BRA `(.L_x_144) ;  /* 0x0000000400b87947 */ /* 0x000fea0003800000 */
.L_x_151:
        /* <DEDUP_REMOVED lines=12> */
.L_x_158:
        /* <DEDUP_REMOVED lines=21> */
.L_x_162:
[----:B------:R-:W-:Y:S05]  /*7bd0*/  BSYNC B1 ;  /* 0x0000000000017941 */ /* 0x000fea0003800000 */
.L_x_161:
[----:B------:R-:W-:Y:S01]  /*7be0*/  LEA R3, R0, 0x3b800000, 0x17 ;  /* 0x3b80000000037811 */ /* 0x000fe200078eb8ff */
[----:B------:R-:W-:-:S05]  /*7bf0*/  IMAD.SHL.U32 R0, R2, 0x100000, RZ ;  /* 0x0010000002007824 */ /* 0x000fca00078e00ff */
[----:B------:R-:W-:-:S07]  /*7c00*/  LOP3.LUT R0, R3, R0, R4, 0xfe, !PT ;  /* 0x0000000003007212 */ /* 0x000fce00078efe04 */
.L_x_160:
[----:B------:R-:W-:Y:S05]  /*7c10*/  BSYNC B0 ;  /* 0x0000000000007941 */ /* 0x000fea0003800000 */
.L_x_159:
[----:B------:R-:W-:Y:S01]  /*7c20*/  F2FP.BF16.F32.PACK_AB R0, RZ, R0 ;  /* 0x00000000ff00723e */ /* 0x000fe200000010ff */
[----:B------:R-:W-:Y:S06]  /*7c30*/  BRA `(.L_x_144) ;  /* 0x0000000400187947 */ /* 0x000fec0003800000 */
.L_x_157:
        /* <DEDUP_REMOVED lines=21> */
.L_x_166:
[----:B------:R-:W-:Y:S05]  /*7d90*/  BSYNC B1 ;  /* 0x0000000000017941 */ /* 0x000fea0003800000 */
.L_x_165:
[----:B------:R-:W-:Y:S01]  /*7da0*/  LEA R3, R0, 0x37800000, 0x17 ;  /* 0x3780000000037811 */ /* 0x000fe200078eb8ff */
[----:B------:R-:W-:-:S05]  /*7db0*/  IMAD.SHL.U32 R0, R2, 0x200000, RZ ;  /* 0x0020000002007824 */ /* 0x000fca00078e00ff */
[----:B------:R-:W-:-:S07]  /*7dc0*/  LOP3.LUT R0, R3, R0, R4, 0xfe, !PT ;  /* 0x0000000003007212 */ /* 0x000fce00078efe04 */
.L_x_164:
[----:B------:R-:W-:Y:S05]  /*7dd0*/  BSYNC B0 ;  /* 0x0000000000007941 */ /* 0x000fea0003800000 */
.L_x_163:
[----:B------:R-:W-:Y:S01]  /*7de0*/  F2FP.BF16.F32.PACK_AB R0, RZ, R0 ;  /* 0x00000000ff00723e */ /* 0x000fe200000010ff */
[----:B------:R-:W-:Y:S06]  /*7df0*/  BRA `(.L_x_144) ;  /* 0x0000000000a87947 */ /* 0x000fec0003800000 */
.L_x_156:
        /* <DEDUP_REMOVED lines=14> */
.L_x_170:
[----:B------:R-:W-:Y:S05]  /*7ee0*/  BSYNC B0 ;  /* 0x0000000000007941 */ /* 0x000fea0003800000 */
.L_x_169:
[----:B------:R-:W-:Y:S01]  /*7ef0*/  F2FP.BF16.F32.PACK_AB R0, RZ, R0 ;  /* 0x00000000ff00723e */ /* 0x000fe200000010ff */
[----:B------:R-:W-:Y:S06]  /*7f00*/  BRA `(.L_x_144) ;  /* 0x0000000000647947 */ /* 0x000fec0003800000 */
.L_x_143:
        /* <DEDUP_REMOVED lines=16> */
.L_x_171:
[----:B------:R-:W-:Y:S01]  /*8010*/  PRMT R0, RZ, 0x7610, R0 ;  /* 0x00007610ff007816 */ /* 0x000fe20000000000 */
[----:B------:R-:W-:Y:S06]  /*8020*/  BRA `(.L_x_144) ;  /* 0x00000000001c7947 */ /* 0x000fec0003800000 */
.L_x_168:
[----:B------:R-:W2:Y:S02]  /*8030*/  LDG.E.64 R2, desc[UR36][R2.64] ;  /* 0x0000002402027981 */ /* 0x000ea4000c1e1b00 */
[----:B--2---:R-:W0:Y:S02]  /*8040*/  I2F.U64 R0, R2 ;  /* 0x0000000200007312 */ /* 0x004e240000301000 */
[----:B0-----:R-:W-:Y:S01]  /*8050*/  F2FP.BF16.F32.PACK_AB R0, RZ, R0 ;  /* 0x00000000ff00723e */ /* 0x001fe200000010ff */
[----:B------:R-:W-:Y:S06]  /*8060*/  BRA `(.L_x_144) ;  /* 0x00000000000c7947 */ /* 0x000fec0003800000 */
.L_x_167:
[----:B------:R-:W2:Y:S02]  /*8070*/  LDG.E R2, desc[UR36][R2.64] ;  /* 0x0000002402027981 */ /* 0x000ea4000c1e1900 */
[----:B--2---:R-:W-:-:S04]  /*8080*/  I2FP.F32.U32 R0, R2 ;  /* 0x0000000200007245 */ /* 0x004fc80000201000 */
[----:B------:R-:W-:-:S07]  /*8090*/  F2FP.BF16.F32.PACK_AB R0, RZ, R0 ;  /* 0x00000000ff00723e */ /* 0x000fce00000010ff */
.L_x_144:
        /* <DEDUP_REMOVED lines=10> */
[C---:B------:R-:W-:Y:S01]  /*8140*/  FSEL R4, R3.reuse, R4, P0 ;  /* 0x0000000403047208 */ /* 0x040fe20000000000 */
[----:B------:R-:W-:Y:S01]  /*8150*/  FADD.FTZ R3, -R3, -RZ ;  /* 0x800000ff03037221 */ /* 0x000fe20000010100 */
[----:B------:R-:W-:Y:S01]  /*8160*/  FSEL R5, R5, 8.4834944573231041431e-05, P0 ;  /* 0x38b1e96a05057808 */ /* 0x000fe20000000000 */
[----:B------:R-:W-:Y:S01]  /*8170*/  IMAD.U32 R22, R22, 0x10000, RZ ;  /* 0x0001000016167824 */ /* 0x000fe200078e00ff */
        /* <DEDUP_REMOVED lines=9> */
[----:B------:R-:W-:-:S03]  /*8210*/  FSEL R8, R9, -0.37612664699554443359, P0 ;  /* 0xbec093ac09087808 */ /* 0x000fc60000000000 */
[----:B------:R-:W-:Y:S01]  /*8220*/  FFMA.FTZ R5, R4, R5, R6 ;  /* 0x0000000504057223 */ /* 0x000fe20000010006 */
[----:B------:R-:W-:-:S03]  /*8230*/  FSEL R6, R7, 0.12837915122509002686, P0 ;  /* 0x3e0375d307067808 */ /* 0x000fc60000000000 */
[----:B------:R-:W-:Y:S01]  /*8240*/  FFMA.FTZ R5, R4, R5, R8 ;  /* 0x0000000504057223 */ /* 0x000fe20000010008 */
[----:B------:R-:W-:Y:S01]  /*8250*/  FSEL R8, R3, R2, P0 ;  /* 0x0000000203087208 */ /* 0x000fe20000000000 */
[----:B------:R-:W-:Y:S02]  /*8260*/  FMUL.FTZ R3, R0, -0.5 ;  /* 0xbf00000000037820 */ /* 0x000fe40000410000 */
[----:B------:R-:W-:Y:S02]  /*8270*/  FFMA.FTZ R5, R4, R5, R6 ;  /* 0x0000000504057223 */ /* 0x000fe40000010006 */
[----:B------:R-:W-:Y:S01]  /*8280*/  FMUL.FTZ R4, R0, R3 ;  /* 0x0000000300047220 */ /* 0x000fe20000410000 */
[----:B------:R-:W0:Y:S01]  /*8290*/  LDC.U8 R6, c[0x0][0x491] ;  /* 0x00012440ff067b82 */ /* 0x000e220000000000 */
[----:B------:R-:W-:Y:S02]  /*82a0*/  FFMA.FTZ R5, R5, R8, R8 ;  /* 0x0000000805057223 */ /* 0x000fe40000010008 */
[----:B------:R-:W-:-:S02]  /*82b0*/  FMUL.FTZ R4, R4, 1.4426950216293334961 ;  /* 0x3fb8aa3b04047820 */ /* 0x000fc40000410000 */
[----:B------:R-:W1:Y:S08]  /*82c0*/  @P0 MUFU.EX2 R3, R5 ;  /* 0x0000000500030308 */ /* 0x000e700000000800 */
[----:B------:R-:W2:Y:S01]  /*82d0*/  MUFU.EX2 R4, R4 ;  /* 0x0000000400047308 */ /* 0x000ea20000000800 */
[----:B-1----:R-:W-:-:S05]  /*82e0*/  @P0 FADD.FTZ R3, -R3, 1 ;  /* 0x3f80000003030421 */ /* 0x002fca0000010100 */
[----:B------:R-:W-:Y:S01]  /*82f0*/  @P0 LOP3.LUT R5, R3, 0x80000000, R2, 0xb8, !PT ;  /* 0x8000000003050812 */ /* 0x000fe200078eb802 */
[----:B--2---:R-:W-:-:S04]  /*8300*/  FMUL.FTZ R7, R4, 0.3989422917366027832 ;  /* 0x3ecc422a04077820 */ /* 0x004fc80000410000 */
[----:B------:R-:W-:Y:S01]  /*8310*/  FMUL.FTZ R7, R0, R7 ;  /* 0x0000000700077220 */ /* 0x000fe20000410000 */
[----:B------:R-:W-:-:S04]  /*8320*/  FADD.FTZ R0, R5, 1 ;  /* 0x3f80000005007421 */ /* 0x000fc80000010000 */
[----:B------:R-:W-:Y:S01]  /*8330*/  FFMA.FTZ R7, R0, 0.5, R7 ;  /* 0x3f00000000077823 */ /* 0x000fe20000010007 */
[----:B0-----:R-:W-:-:S03]  /*8340*/  PRMT R0, R6, 0x9910, RZ ;  /* 0x0000991006007816 */ /* 0x001fc600000000ff */
[----:B------:R-:W-:Y:S01]  /*8350*/  FMUL.FTZ R7, R22, R7 ;  /* 0x0000000716077220 */ /* 0x000fe20000410000 */
[----:B------:R-:W-:-:S05]  /*8360*/  ISETP.GT.AND P0, PT, R0, 0x9, PT ;  /* 0x000000090000780c */ /* 0x000fca0003f04270 */
[----:B------:R-:W0:Y:S08]  /*8370*/  F2F.BF16.F32 R7, R7 ;  /* 0x0000000700077304 */ /* 0x000e300000202000 */
        /* <DEDUP_REMOVED lines=9> */
[----:B0-----:R-:W-:-:S04]  /*8410*/  IMAD.U32 R0, R7, 0x10000, RZ ;  /* 0x0001000007007824 */ /* 0x001fc800078e00ff */
[----:B------:R-:W0:Y:S02]  /*8420*/  F2I.FTZ.TRUNC.NTZ R3, R0 ;  /* 0x0000000000037305 */ /* 0x000e24000021f100 */
[----:B0-----:R1:W-:Y:S01]  /*8430*/  STG.E.U8 desc[UR36][R16.64], R3 ;  /* 0x0000000310007986 */ /* 0x0013e2000c101124 */
[----:B------:R-:W-:Y:S05]  /*8440*/  BRA `(.L_x_177) ;  /* 0x0000000c00947947 */ /* 0x000fea0003800000 */
.L_x_175:
[----:B0-----:R-:W-:-:S06]  /*8450*/  IMAD.U32 R3, R7, 0x10000, RZ ;  /* 0x0001000007037824 */ /* 0x001fcc00078e00ff */
[----:B------:R-:W0:Y:S02]  /*8460*/  F2I.S64.TRUNC R2, R3 ;  /* 0x0000000300027311 */ /* 0x000e24000020d900 */
[----:B0-----:R0:W-:Y:S01]  /*8470*/  STG.E.U8 desc[UR36][R16.64], R2 ;  /* 0x0000000210007986 */ /* 0x0011e2000c101124 */
[----:B------:R-:W-:Y:S05]  /*8480*/  BRA `(.L_x_177) ;  /* 0x0000000c00847947 */ /* 0x000fea0003800000 */
.L_x_174:
[----:B------:R-:W-:-:S13]  /*8490*/  ISETP.NE.AND P0, PT, R0, 0x2, PT ;  /* 0x000000020000780c */ /* 0x000fda0003f05270 */
[----:B------:R-:W-:Y:S05]  /*84a0*/  @!P0 BRA `(.L_x_178) ;  /* 0x0000000000308947 */ /* 0x000fea0003800000 */
[----:B------:R-:W-:-:S13]  /*84b0*/  ISETP.NE.AND P0, PT, R0, 0x3, PT ;  /* 0x000000030000780c */ /* 0x000fda0003f05270 */
[----:B------:R-:W-:Y:S05]  /*84c0*/  @!P0 BRA `(.L_x_179) ;  /* 0x0000000000188947 */ /* 0x000fea0003800000 */
[----:B------:R-:W-:-:S13]  /*84d0*/  ISETP.NE.AND P0, PT, R0, 0x4, PT ;  /* 0x000000040000780c */ /* 0x000fda0003f05270 */
[----:B------:R-:W-:Y:S05]  /*84e0*/  @P0 BRA `(.L_x_176) ;  /* 0x0000000c000c0947 */ /* 0x000fea0003800000 */
[----:B0-----:R-:W-:-:S06]  /*84f0*/  IMAD.U32 R2, R7, 0x10000, RZ ;  /* 0x0001000007027824 */ /* 0x001fcc00078e00ff */
[----:B------:R-:W0:Y:S02]  /*8500*/  F2I.S64.TRUNC R2, R2 ;  /* 0x0000000200027311 */ /* 0x000e24000020d900 */
[----:B0-----:R4:W-:Y:S01]  /*8510*/  STG.E.64 desc[UR36][R16.64], R2 ;  /* 0x0000000210007986 */ /* 0x0019e2000c101b24 */
[----:B------:R-:W-:Y:S05]  /*8520*/  BRA `(.L_x_177) ;  /* 0x0000000c005c7947 */ /* 0x000fea0003800000 */
.L_x_179:
[----:B0-----:R-:W-:-:S06]  /*8530*/  IMAD.U32 R7, R7, 0x10000, RZ ;  /* 0x0001000007077824 */ /* 0x001fcc00078e00ff */
[----:B------:R-:W0:Y:S02]  /*8540*/  F2I.FTZ.TRUNC.NTZ R7, R7 ;  /* 0x0000000700077305 */ /* 0x000e24000021f100 */
[----:B0-----:R3:W-:Y:S01]  /*8550*/  STG.E desc[UR36][R16.64], R7 ;  /* 0x0000000710007986 */ /* 0x0017e2000c101924 */
[----:B------:R-:W-:Y:S05]  /*8560*/  BRA `(.L_x_177) ;  /* 0x0000000c004c7947 */ /* 0x000fea0003800000 */
.L_x_178:
[----:B0-----:R-:W-:-:S06]  /*8570*/  IMAD.U32 R7, R7, 0x10000, RZ ;  /* 0x0001000007077824 */ /* 0x001fcc00078e00ff */
[----:B------:R-:W0:Y:S02]  /*8580*/  F2I.FTZ.TRUNC.NTZ R7, R7 ;  /* 0x0000000700077305 */ /* 0x000e24000021f100 */
[----:B0-----:R2:W-:Y:S01]  /*8590*/  STG.E.U16 desc[UR36][R16.64], R7 ;  /* 0x0000000710007986 */ /* 0x0015e2000c101524 */
[----:B------:R-:W-:Y:S05]  /*85a0*/  BRA `(.L_x_177) ;  /* 0x0000000c003c7947 */ /* 0x000fea0003800000 */
.L_x_173:
[----:B------:R-:W-:-:S13]  /*85b0*/  ISETP.GT.AND P0, PT, R0, 0x6, PT ;  /* 0x000000060000780c */ /* 0x000fda0003f04270 */
[----:B------:R-:W-:Y:S05]  /*85c0*/  @P0 BRA `(.L_x_180) ;  /* 0x00000000002c0947 */ /* 0x000fea0003800000 */
[----:B------:R-:W-:-:S13]  /*85d0*/  ISETP.NE.AND P0, PT, R0, 0x5, PT ;  /* 0x000000050000780c */ /* 0x000fda0003f05270 */
[----:B------:R-:W-:Y:S05]  /*85e0*/  @!P0 BRA `(.L_x_181) ;  /* 0x0000000000148947 */ /* 0x000fea0003800000 */
[----:B------:R-:W-:-:S13]  /*85f0*/  ISETP.NE.AND P0, PT, R0, 0x6, PT ;  /* 0x000000060000780c */ /* 0x000fda0003f05270 */
[----:B------:R-:W-:Y:S05]  /*8600*/  @P0 BRA `(.L_x_176) ;  /* 0x0000000800c40947 */ /* 0x000fea0003800000 */
[----:B0-----:R-:W-:-:S05]  /*8610*/  IMAD.U32 R7, R7, 0x10000, RZ ;  /* 0x0001000007077824 */ /* 0x001fca00078e00ff */
[----:B------:R0:W-:Y:S01]  /*8620*/  STG.E desc[UR36][R16.64], R7 ;  /* 0x0000000710007986 */ /* 0x0001e2000c101924 */
[----:B------:R-:W-:Y:S05]  /*8630*/  BRA `(.L_x_177) ;  /* 0x0000000c00187947 */ /* 0x000fea0003800000 */
.L_x_181:
[----:B0-----:R-:W-:-:S05]  /*8640*/  IMAD.U32 R0, R7, 0x10000, RZ ;  /* 0x0001000007007824 */ /* 0x001fca00078e00ff */
[----:B------:R-:W-:-:S05]  /*8650*/  F2FP.F16.F32.PACK_AB R0, RZ, R0 ;  /* 0x00000000ff00723e */ /* 0x000fca00000000ff */
[----:B------:R0:W-:Y:S01]  /*8660*/  STG.E.U16 desc[UR36][R16.64], R0 ;  /* 0x0000000010007986 */ /* 0x0001e2000c101524 */
[----:B------:R-:W-:Y:S05]  /*8670*/  BRA `(.L_x_177) ;  /* 0x0000000c00087947 */ /* 0x000fea0003800000 */
.L_x_180:
[----:B------:R-:W-:-:S13]  /*8680*/  ISETP.NE.AND P0, PT, R0, 0x7, PT ;  /* 0x000000070000780c */ /* 0x000fda0003f05270 */
[----:B------:R-:W-:Y:S05]  /*8690*/  @!P0 BRA `(.L_x_182) ;  /* 0x0000000000348947 */ /* 0x000fea0003800000 */
[----:B------:R-:W-:-:S13]  /*86a0*/  ISETP.NE.AND P0, PT, R0, 0x8, PT ;  /* 0x000000080000780c */ /* 0x000fda0003f05270 */
[----:B------:R-:W-:Y:S05]  /*86b0*/  @!P0 BRA `(.L_x_183) ;  /* 0x0000000000188947 */ /* 0x000fea0003800000 */
[----:B------:R-:W-:-:S13]  /*86c0*/  ISETP.NE.AND P0, PT, R0, 0x9, PT ;  /* 0x000000090000780c */ /* 0x000fda0003f05270 */
[----:B------:R-:W-:Y:S05]  /*86d0*/  @P0 BRA `(.L_x_176) ;  /* 0x0000000800900947 */ /* 0x000fea0003800000 */
[----:B0-----:R-:W-:Y:S02]  /*86e0*/  IMAD.U32 R2, R7, 0x10000, RZ ;  /* 0x0001000007027824 */ /* 0x001fe400078e00ff */
[----:B------:R-:W-:-:S05]  /*86f0*/  IMAD.MOV.U32 R3, RZ, RZ, RZ ;  /* 0x000000ffff037224 */ /* 0x000fca00078e00ff */
[----:B------:R0:W-:Y:S01]  /*8700*/  STG.E.64 desc[UR36][R16.64], R2 ;  /* 0x0000000210007986 */ /* 0x0001e2000c101b24 */
[----:B------:R-:W-:Y:S05]  /*8710*/  BRA `(.L_x_177) ;  /* 0x0000000800e07947 */ /* 0x000fea0003800000 */
.L_x_183:
[----:B0-----:R-:W-:-:S05]  /*8720*/  IMAD.U32 R7, R7, 0x10000, RZ ;  /* 0x0001000007077824 */ /* 0x001fca00078e00ff */
[----:B------:R-:W-:-:S04]  /*8730*/  F2FP.F16.F32.PACK_AB R3, RZ, R7 ;  /* 0x00000007ff03723e */ /* 0x000fc800000000ff */
[----:B------:R-:W-:-:S05]  /*8740*/  PRMT R3, R3, 0x5410, RZ ;  /* 0x0000541003037816 */ /* 0x000fca00000000ff */
[----:B------:R0:W-:Y:S01]  /*8750*/  STG.E desc[UR36][R16.64], R3 ;  /* 0x0000000310007986 */ /* 0x0001e2000c101924 */
[----:B------:R-:W-:Y:S05]  /*8760*/  BRA `(.L_x_177) ;  /* 0x0000000800cc7947 */ /* 0x000fea0003800000 */
.L_x_182:
[----:B0-----:R-:W-:-:S04]  /*8770*/  IMAD.U32 R2, R7, 0x10000, RZ ;  /* 0x0001000007027824 */ /* 0x001fc800078e00ff */
[----:B------:R-:W-:-:S06]  /*8780*/  FMUL.FTZ R2, R2, 1 ;  /* 0x3f80000002027820 */ /* 0x000fcc0000410000 */
[----:B------:R-:W0:Y:S02]  /*8790*/  F2F.F64.F32 R2, R2 ;  /* 0x0000000200027310 */ /* 0x000e240000201800 */
[----:B0-----:R0:W-:Y:S01]  /*87a0*/  STG.E.64 desc[UR36][R16.64], R2 ;  /* 0x0000000210007986 */ /* 0x0011e2000c101b24 */
[----:B------:R-:W-:Y:S05]  /*87b0*/  BRA `(.L_x_177) ;  /* 0x0000000800b87947 */ /* 0x000fea0003800000 */
.L_x_172:
        /* <DEDUP_REMOVED lines=8> */
[----:B0-----:R-:W-:-:S05]  /*8840*/  IMAD.U32 R7, R7, 0x10000, RZ ;  /* 0x0001000007077824 */ /* 0x001fca00078e00ff */
[----:B------:R-:W-:-:S04]  /*8850*/  FSETP.NEU.FTZ.AND P0, PT, R7, RZ, PT ;  /* 0x000000ff0700720b */ /* 0x000fc80003f1d000 */
[----:B------:R-:W-:-:S05]  /*8860*/  SEL R3, RZ, 0x1, !P0 ;  /* 0x00000001ff037807 */ /* 0x000fca0004000000 */
[----:B------:R0:W-:Y:S01]  /*8870*/  STG.E.U8 desc[UR36][R16.64], R3 ;  /* 0x0000000310007986 */ /* 0x0001e2000c101124 */
[----:B------:R-:W-:Y:S05]  /*8880*/  BRA `(.L_x_177) ;  /* 0x0000000800847947 */ /* 0x000fea0003800000 */
.L_x_186:
[----:B0-----:R-:W-:-:S04]  /*8890*/  IMAD.U32 R7, R7, 0x10000, RZ ;  /* 0x0001000007077824 */ /* 0x001fc800078e00ff */
[----:B------:R-:W-:Y:S01]  /*88a0*/  FMUL.FTZ R4, R7, 1 ;  /* 0x3f80000007047820 */ /* 0x000fe20000410000 */
[----:B------:R-:W-:-:S05]  /*88b0*/  CS2R R6, SRZ ;  /* 0x0000000000067805 */ /* 0x000fca000001ff00 */
[----:B------:R-:W0:Y:S02]  /*88c0*/  F2F.F64.F32 R4, R4 ;  /* 0x0000000400047310 */ /* 0x000e240000201800 */
[----:B0-----:R0:W-:Y:S01]  /*88d0*/  STG.E.128 desc[UR36][R16.64], R4 ;  /* 0x0000000410007986 */ /* 0x0011e2000c101d24 */
[----:B------:R-:W-:Y:S05]  /*88e0*/  BRA `(.L_x_177) ;  /* 0x00000008006c7947 */ /* 0x000fea0003800000 */
.L_x_185:
[----:B------:R-:W-:-:S13]  /*88f0*/  ISETP.NE.AND P0, PT, R0, 0xf, PT ;  /* 0x0000000f0000780c */ /* 0x000fda0003f05270 */
[----:B------:R-:W-:Y:S05]  /*8900*/  @!P0 BRA `(.L_x_187) ;  /* 0x0000000000b48947 */ /* 0x000fea0003800000 */
[----:B------:R-:W-:-:S13]  /*8910*/  ISETP.NE.AND P0, PT, R0, 0x17, PT ;  /* 0x000000170000780c */ /* 0x000fda0003f05270 */
[----:B------:R-:W-:Y:S05]  /*8920*/  @!P0 BRA `(.L_x_188) ;  /* 0x0000000000548947 */ /* 0x000fea0003800000 */
[----:B------:R-:W-:-:S13]  /*8930*/  ISETP.NE.AND P0, PT, R0, 0x18, PT ;  /* 0x000000180000780c */ /* 0x000fda0003f05270 */
[----:B------:R-:W-:Y:S05]  /*8940*/  @P0 BRA `(.L_x_176) ;  /* 0x0000000400f40947 */ /* 0x000fea0003800000 */
[----:B0-----:R-:W-:Y:S01]  /*8950*/  IMAD.U32 R7, R7, 0x10000, RZ ;  /* 0x0001000007077824 */ /* 0x001fe200078e00ff */
[----:B------:R-:W-:Y:S04]  /*8960*/  BSSY B0, `(.L_x_189) ;  /* 0x000000e000007945 */ /* 0x000fe80003800000 */
[C---:B------:R-:W-:Y:S02]  /*8970*/  LOP3.LUT R2, R7.reuse, 0x7fffffff, RZ, 0xc0, !PT ;  /* 0x7fffffff07027812 */ /* 0x040fe400078ec0ff */
[----:B------:R-:W-:Y:S02]  /*8980*/  LOP3.LUT R0, R7, 0x80000000, RZ, 0xc0, !PT ;  /* 0x8000000007007812 */ /* 0x000fe400078ec0ff */
        /* <DEDUP_REMOVED lines=11> */
.L_x_190:
[----:B------:R-:W-:Y:S05]  /*8a40*/  BSYNC B0 ;  /* 0x0000000000007941 */ /* 0x000fea0003800000 */
.L_x_189:
[----:B------:R-:W-:-:S05]  /*8a50*/  LOP3.LUT R3, R0, R3, RZ, 0xfc, !PT ;  /* 0x0000000300037212 */ /* 0x000fca00078efcff */
[----:B------:R0:W-:Y:S01]  /*8a60*/  STG.E.U8 desc[UR36][R16.64], R3 ;  /* 0x0000000310007986 */ /* 0x0001e2000c101124 */
[----:B------:R-:W-:Y:S05]  /*8a70*/  BRA `(.L_x_177) ;  /* 0x0000000800087947 */ /* 0x000fea0003800000 */
.L_x_188:
[----:B0-----:R-:W-:Y:S01]  /*8a80*/  IMAD.U32 R7, R7, 0x10000, RZ ;  /* 0x0001000007077824 */ /* 0x001fe200078e00ff */
[----:B------:R-:W-:Y:S04]  /*8a90*/  BSSY B0, `(.L_x_191) ;  /* 0x000000f000007945 */ /* 0x000fe80003800000 */
[----:B------:R-:W-:-:S04]  /*8aa0*/  LOP3.LUT R2, R7, 0x7fffffff, RZ, 0xc0, !PT ;  /* 0x7fffffff07027812 */ /* 0x000fc800078ec0ff */
[----:B------:R-:W-:-:S13]  /*8ab0*/  ISETP.GT.U32.AND P0, PT, R2, 0x477fffff, PT ;  /* 0x477fffff0200780c */ /* 0x000fda0003f04070 */
[----:B------:R-:W-:Y:S05]  /*8ac0*/  @P0 BRA `(.L_x_192) ;  /* 0x0000000000200947 */ /* 0x000fea0003800000 */
[----:B------:R-:W-:-:S13]  /*8ad0*/  ISETP.GE.U32.AND P0, PT, R2, 0x38800000, PT ;  /* 0x388000000200780c */ /* 0x000fda0003f06070 */
[----:B------:R-:W-:Y:S01]  /*8ae0*/  @P0 SHF.R.U32.HI R0, RZ, 0x15, R7 ;  /* 0x00000015ff000819 */ /* 0x000fe20000011607 */
[----:B------:R-:W-:-:S03]  /*8af0*/  @!P0 FADD.FTZ R2, R2, 128 ;  /* 0x4300000002028421 */ /* 0x000fc60000010000 */
[----:B------:R-:W-:-:S04]  /*8b00*/  @P0 LOP3.LUT R0, R0, 0x1, RZ, 0xc0, !PT ;  /* 0x0000000100000812 */ /* 0x000fc800078ec0ff */
[----:B------:R-:W-:-:S04]  /*8b10*/  @P0 IADD3 R0, R7, 0x80fffff, R0 ;  /* 0x080fffff07000810 */ /* 0x000fc80007ffe000 */
[----:B------:R-:W-:Y:S01]  /*8b20*/  @P0 SHF.R.U32.HI R0, RZ, 0x15, R0 ;  /* 0x00000015ff000819 */ /* 0x000fe20000011600 */
[----:B------:R-:W-:Y:S01]  /*8b30*/  @!P0 VIADD R0, R2, 0xbd000000 ;  /* 0xbd00000002008836 */ /* 0x000fe20000000000 */
[----:B------:R-:W-:Y:S06]  /*8b40*/  BRA `(.L_x_193) ;  /* 0x00000000000c7947 */ /* 0x000fec0003800000 */
.L_x_192:
[----:B------:R-:W-:Y:S01]  /*8b50*/  IMAD.MOV.U32 R0, RZ, RZ, 0x7f ;  /* 0x0000007fff007424 */ /* 0x000fe200078e00ff */
[----:B------:R-:W-:-:S04]  /*8b60*/  ISETP.GT.U32.AND P0, PT, R2, 0x7f800000, PT ;  /* 0x7f8000000200780c */ /* 0x000fc80003f04070 */
[----:B------:R-:W-:-:S09]  /*8b70*/  SEL R0, R0, 0x7c, P0 ;  /* 0x0000007c00007807 */ /* 0x000fd20000000000 */
.L_x_193:
[----:B------:R-:W-:Y:S05]  /*8b80*/  BSYNC B0 ;  /* 0x0000000000007941 */ /* 0x000fea0003800000 */
.L_x_191:
[----:B------:R-:W-:-:S04]  /*8b90*/  LOP3.LUT R2, R7, 0x80000000, RZ, 0xc0, !PT ;  /* 0x8000000007027812 */ /* 0x000fc800078ec0ff */
[----:B------:R-:W-:-:S04]  /*8ba0*/  SHF.R.U32.HI R3, RZ, 0x18, R2 ;  /* 0x00000018ff037819 */ /* 0x000fc80000011602 */
[----:B------:R-:W-:-:S05]  /*8bb0*/  LOP3.LUT R3, R0, R3, RZ, 0xfc, !PT ;  /* 0x0000000300037212 */ /* 0x000fca00078efcff */
[----:B------:R0:W-:Y:S01]  /*8bc0*/  STG.E.U8 desc[UR36][R16.64], R3 ;  /* 0x0000000310007986 */ /* 0x0001e2000c101124 */
[----:B------:R-:W-:Y:S05]  /*8bd0*/  BRA `(.L_x_177) ;  /* 0x0000000400b07947 */ /* 0x000fea0003800000 */
.L_x_187:
[----:B0-----:R0:W-:Y:S01]  /*8be0*/  STG.E.U16 desc[UR36][R16.64], R7 ;  /* 0x0000000710007986 */ /* 0x0011e2000c101524 */
[----:B------:R-:W-:Y:S05]  /*8bf0*/  BRA `(.L_x_177) ;  /* 0x0000000400a87947 */ /* 0x000fea0003800000 */
.L_x_184:
        /* <DEDUP_REMOVED lines=8> */
[----:B0-----:R-:W-:-:S06]  /*8c80*/  IMAD.U32 R3, R7, 0x10000, RZ ;  /* 0x0001000007037824 */ /* 0x001fcc00078e00ff */
[----:B------:R-:W0:Y:S02]  /*8c90*/  F2I.FTZ.U32.TRUNC.NTZ R3, R3 ;  /* 0x0000000300037305 */ /* 0x000e24000021f000 */
[----:B0-----:R0:W-:Y:S01]  /*8ca0*/  STG.E.U16 desc[UR36][R16.64], R3 ;  /* 0x0000000310007986 */ /* 0x0011e2000c101524 */
[----:B------:R-:W-:Y:S05]  /*8cb0*/  BRA `(.L_x_177) ;  /* 0x0000000400787947 */ /* 0x000fea0003800000 */
.L_x_196:
[----:B0-----:R-:W-:Y:S01]  /*8cc0*/  IMAD.U32 R7, R7, 0x10000, RZ ;  /* 0x0001000007077824 */ /* 0x001fe200078e00ff */
[----:B------:R-:W-:Y:S01]  /*8cd0*/  BSSY B0, `(.L_x_197) ;  /* 0x0000014000007945 */ /* 0x000fe20003800000 */
[----:B------:R-:W-:-:S03]  /*8ce0*/  IMAD.MOV.U32 R8, RZ, RZ, 0x80 ;  /* 0x00000080ff087424 */ /* 0x000fc600078e00ff */
[----:B------:R-:W-:-:S04]  /*8cf0*/  LOP3.LUT R2, R7, 0x7fffffff, RZ, 0xc0, !PT ;  /* 0x7fffffff07027812 */ /* 0x000fc800078ec0ff */
[----:B------:R-:W-:-:S13]  /*8d00*/  ISETP.GT.U32.AND P0, PT, R2, 0x437fffff, PT ;  /* 0x437fffff0200780c */ /* 0x000fda0003f04070 */
[----:B------:R-:W-:Y:S05]  /*8d10*/  @P0 BRA `(.L_x_198) ;  /* 0x00000000003c0947 */ /* 0x000fea0003800000 */
[----:B------:R-:W-:-:S13]  /*8d20*/  ISETP.GE.U32.AND P0, PT, R2, 0x3c000000, PT ;  /* 0x3c0000000200780c */ /* 0x000fda0003f06070 */
[----:B------:R-:W-:-:S04]  /*8d30*/  @P0 SHF.R.U32.HI R0, RZ, 0x14, R7 ;  /* 0x00000014ff000819 */ /* 0x000fc80000011607 */
        /* <DEDUP_REMOVED lines=9> */
.L_x_199:
[----:B------:R-:W-:-:S04]  /*8dd0*/  LOP3.LUT R2, R7, 0x80000000, RZ, 0xc0, !PT ;  /* 0x8000000007027812 */ /* 0x000fc800078ec0ff */
[----:B------:R-:W-:-:S04]  /*8de0*/  SHF.R.U32.HI R3, RZ, 0x18, R2 ;  /* 0x00000018ff037819 */ /* 0x000fc80000011602 */
[----:B------:R-:W-:-:S04]  /*8df0*/  LOP3.LUT R0, R0, R3, RZ, 0xfc, !PT ;  /* 0x0000000300007212 */ /* 0x000fc800078efcff */
[----:B------:R-:W-:-:S07]  /*8e00*/  PRMT R8, R0, 0x7610, R8 ;  /* 0x0000761000087816 */ /* 0x000fce0000000008 */
.L_x_198:
[----:B------:R-:W-:Y:S05]  /*8e10*/  BSYNC B0 ;  /* 0x0000000000007941 */ /* 0x000fea0003800000 */
.L_x_197:
[----:B------:R0:W-:Y:S01]  /*8e20*/  STG.E.U8 desc[UR36][R16.64], R8 ;  /* 0x0000000810007986 */ /* 0x0001e2000c101124 */
[----:B------:R-:W-:Y:S05]  /*8e30*/  BRA `(.L_x_177) ;  /* 0x0000000400187947 */ /* 0x000fea0003800000 */
.L_x_195:
        /* <DEDUP_REMOVED lines=17> */
.L_x_202:
[----:B------:R-:W-:-:S04]  /*8f50*/  LOP3.LUT R2, R7, 0x80000000, RZ, 0xc0, !PT ;  /* 0x8000000007027812 */ /* 0x000fc800078ec0ff */
[----:B------:R-:W-:-:S04]  /*8f60*/  SHF.R.U32.HI R3, RZ, 0x18, R2 ;  /* 0x00000018ff037819 */ /* 0x000fc80000011602 */
[----:B------:R-:W-:-:S04]  /*8f70*/  LOP3.LUT R0, R0, R3, RZ, 0xfc, !PT ;  /* 0x0000000300007212 */ /* 0x000fc800078efcff */
[----:B------:R-:W-:-:S07]  /*8f80*/  PRMT R8, R0, 0x7610, R8 ;  /* 0x0000761000087816 */ /* 0x000fce0000000008 */
.L_x_201:
[----:B------:R-:W-:Y:S05]  /*8f90*/  BSYNC B0 ;  /* 0x0000000000007941 */ /* 0x000fea0003800000 */
.L_x_200:
[----:B------:R0:W-:Y:S01]  /*8fa0*/  STG.E.U8 desc[UR36][R16.64], R8 ;  /* 0x0000000810007986 */ /* 0x0001e2000c101124 */
[----:B------:R-:W-:Y:S05]  /*8fb0*/  BRA `(.L_x_177) ;  /* 0x0000000000b87947 */ /* 0x000fea0003800000 */
.L_x_194:
[----:B------:R-:W-:-:S13]  /*8fc0*/  ISETP.NE.AND P0, PT, R0, 0x1c, PT ;  /* 0x0000001c0000780c */ /* 0x000fda0003f05270 */
[----:B------:R-:W-:Y:S05]  /*8fd0*/  @!P0 BRA `(.L_x_203) ;  /* 0x0000000000a48947 */ /* 0x000fea0003800000 */
[----:B------:R-:W-:-:S13]  /*8fe0*/  ISETP.NE.AND P0, PT, R0, 0x1d, PT ;  /* 0x0000001d0000780c */ /* 0x000fda0003f05270 */
[----:B------:R-:W-:Y:S05]  /*8ff0*/  @!P0 BRA `(.L_x_204) ;  /* 0x00000000008c8947 */ /* 0x000fea0003800000 */
[----:B------:R-:W-:-:S13]  /*9000*/  ISETP.NE.AND P0, PT, R0, 0x2c, PT ;  /* 0x0000002c0000780c */ /* 0x000fda0003f05270 */
[----:B------:R-:W-:Y:S05]  /*9010*/  @P0 BRA `(.L_x_176) ;  /* 0x0000000000400947 */ /* 0x000fea0003800000 */
[----:B0-----:R-:W-:Y:S02]  /*9020*/  IMAD.U32 R7, R7, 0x10000, RZ ;  /* 0x0001000007077824 */ /* 0x001fe400078e00ff */
[----:B------:R-:W-:-:S03]  /*9030*/  IMAD.MOV.U32 R3, RZ, RZ, 0xff ;  /* 0x000000ffff037424 */ /* 0x000fc600078e00ff */
[----:B------:R-:W-:-:S04]  /*9040*/  SHF.R.U32.HI R4, RZ, 0x17, R7 ;  /* 0x00000017ff047819 */ /* 0x000fc80000011607 */
[----:B------:R-:W-:-:S04]  /*9050*/  LOP3.LUT R2, R4, 0xff, RZ, 0xc0, !PT ;  /* 0x000000ff04027812 */ /* 0x000fc800078ec0ff */
[----:B------:R-:W-:-:S13]  /*9060*/  ISETP.NE.AND P1, PT, R2, 0xff, PT ;  /* 0x000000ff0200780c */ /* 0x000fda0003f25270 */
[--C-:B------:R-:W-:Y:S02]  /*9070*/  @P1 SHF.R.U32.HI R0, RZ, 0x16, R7.reuse ;  /* 0x00000016ff001819 */ /* 0x100fe40000011607 */
[----:B------:R-:W-:Y:S02]  /*9080*/  @P1 LOP3.LUT P0, RZ, R2, 0x3fffff, R7, 0xf8, !PT ;  /* 0x003fffff02ff1812 */ /* 0x000fe4000780f807 */
        /* <DEDUP_REMOVED lines=9> */
.L_x_176:
[----:B------:R-:W-:Y:S01]  /*9120*/  MOV R0, 0x0 ;  /* 0x0000000000007802 */ /* 0x000fe20000000f00 */
[----:B------:R-:W-:Y:S01]  /*9130*/  ULDC.64 UR4, c[0x4][0x128] ;  /* 0x01004a0000047ab9 */ /* 0x000fe20000000a00 */
[----:B------:R-:W-:Y:S01]  /*9140*/  ULDC.64 UR6, c[0x4][0x40] ;  /* 0x0100100000067ab9 */ /* 0x000fe20000000a00 */
[----:B------:R-:W-:Y:S01]  /*9150*/  IMAD.U32 R4, RZ, RZ, UR4 ;  /* 0x00000004ff047e24 */ /* 0x000fe2000f8e00ff */
[----:B------:R1:W2:Y:S01]  /*9160*/  LDC.64 R2, c[0x4][R0] ;  /* 0x0100000000027b82 */ /* 0x0002a20000000a00 */
[----:B------:R-:W-:Y:S01]  /*9170*/  IMAD.U32 R5, RZ, RZ, UR5 ;  /* 0x00000005ff057e24 */ /* 0x000fe2000f8e00ff */
[----:B------:R-:W-:Y:S01]  /*9180*/  ULDC.64 UR4, c[0x4][0x130] ;  /* 0x01004c0000047ab9 */ /* 0x000fe20000000a00 */
[----:B------:R-:W-:Y:S02]  /*9190*/  IMAD.U32 R10, RZ, RZ, UR6 ;  /* 0x00000006ff0a7e24 */ /* 0x000fe4000f8e00ff */
[----:B------:R-:W-:Y:S02]  /*91a0*/  IMAD.U32 R6, RZ, RZ, UR4 ;  /* 0x00000004ff067e24 */ /* 0x000fe4000f8e00ff */
[----:B0-----:R-:W-:-:S02]  /*91b0*/  IMAD.U32 R7, RZ, RZ, UR5 ;  /* 0x00000005ff077e24 */ /* 0x001fc4000f8e00ff */
[----:B------:R-:W-:Y:S02]  /*91c0*/  IMAD.U32 R11, RZ, RZ, UR7 ;  /* 0x00000007ff0b7e24 */ /* 0x000fe4000f8e00ff */
[----:B------:R-:W-:Y:S02]  /*91d0*/  IMAD.MOV.U32 R8, RZ, RZ, 0x65 ;  /* 0x00000065ff087424 */ /* 0x000fe400078e00ff */
[----:B------:R-:W-:Y:S02]  /*91e0*/  IMAD.MOV.U32 R12, RZ, RZ, 0x1 ;  /* 0x00000001ff0c7424 */ /* 0x000fe400078e00ff */
[----:B-1----:R-:W-:-:S07]  /*91f0*/  IMAD.MOV.U32 R13, RZ, RZ, RZ ;  /* 0x000000ffff0d7224 */ /* 0x002fce00078e00ff */
[----:B------:R-:W-:-:S07]  /*9200*/  LEPC R20, `(.L_x_205) ;  /* 0x000000001014794e */ /* 0x000fce0000000000 */
[----:B--2---:R-:W-:Y:S05]  /*9210*/  CALL.ABS.NOINC R2 ;  /* 0x0000000002007343 */ /* 0x004fea0003c00000 */
.L_x_205:
[----:B------:R-:W-:Y:S05]  /*9220*/  BRA `(.L_x_177) ;  /* 0x00000000001c7947 */ /* 0x000fea0003800000 */
.L_x_204:
[----:B0-----:R-:W-:-:S06]  /*9230*/  IMAD.U32 R2, R7, 0x10000, RZ ;  /* 0x0001000007027824 */ /* 0x001fcc00078e00ff */
[----:B------:R-:W0:Y:S02]  /*9240*/  F2I.U64.TRUNC R2, R2 ;  /* 0x0000000200027311 */ /* 0x000e24000020d800 */
[----:B0-----:R0:W-:Y:S01]  /*9250*/  STG.E.64 desc[UR36][R16.64], R2 ;  /* 0x0000000210007986 */ /* 0x0011e2000c101b24 */
[----:B------:R-:W-:Y:S05]  /*9260*/  BRA `(.L_x_177) ;  /* 0x00000000000c7947 */ /* 0x000fea0003800000 */
.L_x_203:
[----:B0-----:R-:W-:-:S06]  /*9270*/  IMAD.U32 R7, R7, 0x10000, RZ ;  /* 0x0001000007077824 */ /* 0x001fcc00078e00ff */
[----:B------:R-:W0:Y:S02]  /*9280*/  F2I.FTZ.U32.TRUNC.NTZ R7, R7 ;  /* 0x0000000700077305 */ /* 0x000e24000021f000 */
[----:B0-----:R0:W-:Y:S02]  /*9290*/  STG.E desc[UR36][R16.64], R7 ;  /* 0x0000000710007986 */ /* 0x0011e4000c101924 */
.L_x_177:
[----:B------:R-:W-:-:S07]  /*92a0*/  VIADD R19, R19, 0x80 ;  /* 0x0000008013137836 */ /* 0x000fce0000000000 */
.L_x_104:
[----:B------:R-:W-:Y:S05]  /*92b0*/  BSYNC B6 ;  /* 0x0000000000067941 */ /* 0x000fea0003800000 */
.L_x_103:
[----:B------:R-:W-:Y:S01]  /*92c0*/  ULDC UR4, c[0x0][0x210] ;  /* 0x0000840000047ab9 */ /* 0x000fe20000000800 */
[----:B------:R-:W-:Y:S01]  /*92d0*/  BSSY B6, `(.L_x_206) ;  /* 0x000048f000067945 */ /* 0x000fe20003800000 */
[----:B------:R-:W-:-:S13]  /*92e0*/  ISETP.GE.AND P0, PT, R19, UR4, PT ;  /* 0x0000000413007c0c */ /* 0x000fda000bf06270 */
[----:B------:R-:W-:Y:S05]  /*92f0*/  @P0 BRA `(.L_x_207) ;  /* 0x0000004800300947 */ /* 0x000fea0003800000 */
[----:B01----:R-:W0:Y:S01]  /*9300*/  LDC R6, c[0x0][0x218] ;  /* 0x00008600ff067b82 */ /* 0x003e220000000800 */
[----:B------:R-:W-:Y:S02]  /*9310*/  IMAD.MOV.U32 R18, RZ, RZ, RZ ;  /* 0x000000ffff127224 */ /* 0x000fe400078e00ff */
[----:B------:R-:W-:Y:S02]  /*9320*/  IMAD.MOV.U32 R0, RZ, RZ, RZ ;  /* 0x000000ffff007224 */ /* 0x000fe400078e00ff */
[----:B--234-:R-:W-:Y:S01]  /*9330*/  IMAD.MOV.U32 R16, RZ, RZ, RZ ;  /* 0x000000ffff107224 */ /* 0x01cfe200078e00ff */
[----:B0-----:R-:W-:-:S13]  /*9340*/  ISETP.NE.AND P0, PT, R6, RZ, PT ;  /* 0x000000ff0600720c */ /* 0x001fda0003f05270 */
        /* <DEDUP_REMOVED lines=349> */
.L_x_208:
        /* <DEDUP_REMOVED lines=23> */
.L_x_212:
[----:B------:R-:W2:Y:S02]  /*aa90*/  LDG.E.U8 R2, desc[UR36][R2.64] ;  /* 0x0000002402027981 */ /* 0x000ea4000c1e1100 */
[----:B--2---:R-:W-:-:S04]  /*aaa0*/  I2FP.F32.U32 R0, R2 ;  /* 0x0000000200007245 */ /* 0x004fc80000201000 */
[----:B------:R-:W-:-:S04]  /*aab0*/  F2FP.BF16.F32.PACK_AB R0, RZ, R0 ;  /* 0x00000000ff00723e */ /* 0x000fc800000010ff */
[----:B------:R-:W-:Y:S01]  /*aac0*/  PRMT R22, R0, 0x7610, R22 ;  /* 0x0000761000167816 */ /* 0x000fe20000000016 */
[----:B------:R-:W-:Y:S06]  /*aad0*/  BRA `(.L_x_214) ;  /* 0x0000000c00c87947 */ /* 0x000fec0003800000 */
.L_x_211:
        /* <DEDUP_REMOVED lines=11> */
.L_x_216:
[----:B------:R-:W2:Y:S02]  /*ab90*/  LDG.E R2, desc[UR36][R2.64] ;  /* 0x0000002402027981 */ /* 0x000ea4000c1e1900 */
[----:B--2---:R-:W-:-:S04]  /*aba0*/  I2FP.F32.S32 R0, R2 ;  /* 0x0000000200007245 */ /* 0x004fc80000201400 */
[----:B------:R-:W-:-:S04]  /*abb0*/  F2FP.BF16.F32.PACK_AB R0, RZ, R0 ;  /* 0x00000000ff00723e */ /* 0x000fc800000010ff */
[----:B------:R-:W-:Y:S01]  /*abc0*/  PRMT R22, R0, 0x7610, R22 ;  /* 0x0000761000167816 */ /* 0x000fe20000000016 */
[----:B------:R-:W-:Y:S06]  /*abd0*/  BRA `(.L_x_214) ;  /* 0x0000000c00887947 */ /* 0x000fec0003800000 */
.L_x_215:
[----:B------:R-:W2:Y:S02]  /*abe0*/  LDG.E.U16 R2, desc[UR36][R2.64] ;  /* 0x0000002402027981 */ /* 0x000ea4000c1e1500 */
[----:B--2---:R-:W0:Y:S02]  /*abf0*/  I2F.S16 R0, R2 ;  /* 0x0000000200007306 */ /* 0x004e240000101400 */
[----:B0-----:R-:W-:-:S04]  /*ac00*/  F2FP.BF16.F32.PACK_AB R0, RZ, R0 ;  /* 0x00000000ff00723e */ /* 0x001fc800000010ff */
[----:B------:R-:W-:Y:S01]  /*ac10*/  PRMT R22, R0, 0x7610, R22 ;  /* 0x0000761000167816 */ /* 0x000fe20000000016 */
[----:B------:R-:W-:Y:S06]  /*ac20*/  BRA `(.L_x_214) ;  /* 0x0000000c00747947 */ /* 0x000fec0003800000 */
.L_x_210:
        /* <DEDUP_REMOVED lines=9> */
.L_x_218:
[----:B------:R-:W2:Y:S02]  /*acc0*/  LDG.E.U16 R0, desc[UR36][R2.64] ;  /* 0x0000002402007981 */ /* 0x000ea4000c1e1500 */
[----:B--2---:R-:W-:-:S05]  /*acd0*/  HADD2.F32 R0, -RZ, R0.H0_H0 ;  /* 0x20000000ff007230 */ /* 0x004fca0000004100 */
[----:B------:R-:W-:-:S04]  /*ace0*/  F2FP.BF16.F32.PACK_AB R0, RZ, R0 ;  /* 0x00000000ff00723e */ /* 0x000fc800000010ff */
[----:B------:R-:W-:Y:S01]  /*acf0*/  PRMT R22, R0, 0x7610, R22 ;  /* 0x0000761000167816 */ /* 0x000fe20000000016 */
[----:B------:R-:W-:Y:S06]  /*ad00*/  BRA `(.L_x_214) ;  /* 0x0000000c003c7947 */ /* 0x000fec0003800000 */
.L_x_217:
        /* <DEDUP_REMOVED lines=9> */
.L_x_220:
[----:B------:R-:W2:Y:S02]  /*ada0*/  LDG.E.U16 R2, desc[UR36][R2.64] ;  /* 0x0000002402027981 */ /* 0x000ea4000c1e1500 */
[----:B--2---:R-:W-:-:S05]  /*adb0*/  HADD2.F32 R0, -RZ, R2.H0_H0 ;  /* 0x20000002ff007230 */ /* 0x004fca0000004100 */
[----:B------:R-:W-:-:S04]  /*adc0*/  F2FP.BF16.F32.PACK_AB R0, RZ, R0 ;  /* 0x00000000ff00723e */ /* 0x000fc800000010ff */
[----:B------:R-:W-:Y:S01]  /*add0*/  PRMT R22, R0, 0x7610, R22 ;  /* 0x0000761000167816 */ /* 0x000fe20000000016 */
[----:B------:R-:W-:Y:S06]  /*ade0*/  BRA `(.L_x_214) ;  /* 0x0000000c00047947 */ /* 0x000fec0003800000 */
.L_x_219:
        /* <DEDUP_REMOVED lines=9> */
.L_x_209:
        /* <DEDUP_REMOVED lines=14> */
.L_x_223:
        /* <DEDUP_REMOVED lines=9> */
.L_x_222:
        /* <DEDUP_REMOVED lines=28> */
.L_x_225:
        /* <DEDUP_REMOVED lines=15> */
.L_x_224:
[----:B------:R0:W5:Y:S01]  /*b2a0*/  LDG.E.U16 R22, desc[UR36][R2.64] ;  /* 0x0000002402167981 */ /* 0x000162000c1e1500 */
[----:B------:R-:W-:Y:S05]  /*b2b0*/  BRA `(.L_x_214) ;  /* 0x0000000400d07947 */ /* 0x000fea0003800000 */
.L_x_221:
        /* <DEDUP_REMOVED lines=13> */
.L_x_228:
        /* <DEDUP_REMOVED lines=21> */
.L_x_232:
[----:B------:R-:W-:Y:S05]  /*b4e0*/  BSYNC B1 ;  /* 0x0000000000017941 */ /* 0x000fea0003800000 */
.L_x_231:
[----:B------:R-:W-:Y:S01]  /*b4f0*/  LEA R3, R0, 0x3b800000, 0x17 ;  /* 0x3b80000000037811 */ /* 0x000fe200078eb8ff */
[----:B------:R-:W-:-:S05]  /*b500*/  IMAD.SHL.U32 R0, R2, 0x100000, RZ ;  /* 0x0010000002007824 */ /* 0x000fca00078e00ff */
[----:B------:R-:W-:-:S07]  /*b510*/  LOP3.LUT R0, R3, R0, R4, 0xfe, !PT ;  /* 0x0000000003007212 */ /* 0x000fce00078efe04 */
.L_x_230:
[----:B------:R-:W-:Y:S05]  /*b520*/  BSYNC B0 ;  /* 0x0000000000007941 */ /* 0x000fea0003800000 */
.L_x_229:
[----:B------:R-:W-:-:S04]  /*b530*/  F2FP.BF16.F32.PACK_AB R0, RZ, R0 ;  /* 0x00000000ff00723e */ /* 0x000fc800000010ff */
[----:B------:R-:W-:Y:S01]  /*b540*/  PRMT R22, R0, 0x7610, R22 ;  /* 0x0000761000167816 */ /* 0x000fe20000000016 */
[----:B------:R-:W-:Y:S06]  /*b550*/  BRA `(.L_x_214) ;  /* 0x0000000400287947 */ /* 0x000fec0003800000 */
.L_x_227:
        /* <DEDUP_REMOVED lines=21> */
.L_x_236:
[----:B------:R-:W-:Y:S05]  /*b6b0*/  BSYNC B1 ;  /* 0x0000000000017941 */ /* 0x000fea0003800000 */
.L_x_235:
[----:B------:R-:W-:Y:S01]  /*b6c0*/  LEA R3, R0, 0x37800000, 0x17 ;  /* 0x3780000000037811 */ /* 0x000fe200078eb8ff */
[----:B------:R-:W-:-:S05]  /*b6d0*/  IMAD.SHL.U32 R0, R2, 0x200000, RZ ;  /* 0x0020000002007824 */ /* 0x000fca00078e00ff */
[----:B------:R-:W-:-:S07]  /*b6e0*/  LOP3.LUT R0, R3, R0, R4, 0xfe, !PT ;  /* 0x0000000003007212 */ /* 0x000fce00078efe04 */
.L_x_234:
[----:B------:R-:W-:Y:S05]  /*b6f0*/  BSYNC B0 ;  /* 0x0000000000007941 */ /* 0x000fea0003800000 */
.L_x_233:
[----:B------:R-:W-:-:S04]  /*b700*/  F2FP.BF16.F32.PACK_AB R0, RZ, R0 ;  /* 0x00000000ff00723e */ /* 0x000fc800000010ff */
[----:B------:R-:W-:Y:S01]  /*b710*/  PRMT R22, R0, 0x7610, R22 ;  /* 0x0000761000167816 */ /* 0x000fe20000000016 */
[----:B------:R-:W-:Y:S06]  /*b720*/  BRA `(.L_x_214) ;  /* 0x0000000000b47947 */ /* 0x000fec0003800000 */
.L_x_226:
        /* <DEDUP_REMOVED lines=14> */
.L_x_240:
[----:B------:R-:W-:Y:S05]  /*b810*/  BSYNC B0 ;  /* 0x0000000000007941 */ /* 0x000fea0003800000 */
.L_x_239:
[----:B------:R-:W-:-:S04]  /*b820*/  F2FP.BF16.F32.PACK_AB R0, RZ, R0 ;  /* 0x00000000ff00723e */ /* 0x000fc800000010ff */
[----:B------:R-:W-:Y:S01]  /*b830*/  PRMT R22, R0, 0x7610, R22 ;  /* 0x0000761000167816 */ /* 0x000fe20000000016 */
[----:B------:R-:W-:Y:S06]  /*b840*/  BRA `(.L_x_214) ;  /* 0x00000000006c7947 */ /* 0x000fec0003800000 */
.L_x_213:
        /* <DEDUP_REMOVED lines=16> */
.L_x_241:
[----:B------:R-:W-:Y:S01]  /*b950*/  PRMT R22, RZ, 0x7610, R22 ;  /* 0x00007610ff167816 */ /* 0x000fe20000000016 */
[----:B------:R-:W-:Y:S06]  /*b960*/  BRA `(.L_x_214) ;  /* 0x0000000000247947 */ /* 0x000fec0003800000 */
.L_x_238:
[----:B------:R-:W2:Y:S02]  /*b970*/  LDG.E.64 R2, desc[UR36][R2.64] ;  /* 0x0000002402027981 */ /* 0x000ea4000c1e1b00 */
[----:B--2---:R-:W0:Y:S02]  /*b980*/  I2F.U64 R0, R2 ;  /* 0x0000000200007312 */ /* 0x004e240000301000 */
[----:B0-----:R-:W-:-:S04]  /*b990*/  F2FP.BF16.F32.PACK_AB R0, RZ, R0 ;  /* 0x00000000ff00723e */ /* 0x001fc800000010ff */
[----:B------:R-:W-:Y:S01]  /*b9a0*/  PRMT R22, R0, 0x7610, R22 ;  /* 0x0000761000167816 */ /* 0x000fe20000000016 */
[----:B------:R-:W-:Y:S06]  /*b9b0*/  BRA `(.L_x_214) ;  /* 0x0000000000107947 */ /* 0x000fec0003800000 */
.L_x_237:
[----:B------:R-:W2:Y:S02]  /*b9c0*/  LDG.E R2, desc[UR36][R2.64] ;  /* 0x0000002402027981 */ /* 0x000ea4000c1e1900 */
[----:B--2---:R-:W-:-:S04]  /*b9d0*/  I2FP.F32.U32 R0, R2 ;  /* 0x0000000200007245 */ /* 0x004fc80000201000 */
[----:B------:R-:W-:-:S04]  /*b9e0*/  F2FP.BF16.F32.PACK_AB R0, RZ, R0 ;  /* 0x00000000ff00723e */ /* 0x000fc800000010ff */
[----:B------:R-:W-:-:S07]  /*b9f0*/  PRMT R22, R0, 0x7610, R22 ;  /* 0x0000761000167816 */ /* 0x000fce0000000016 */
.L_x_214:
        /* <DEDUP_REMOVED lines=19> */
.L_x_245:
[----:B------:R-:W2:Y:S02]  /*bb30*/  LDG.E.U8 R2, desc[UR36][R2.64] ;  /* 0x0000002402027981 */ /* 0x000ea4000c1e1100 */
[----:B--2---:R-:W-:-:S04]  /*bb40*/  I2FP.F32.U32 R0, R2 ;  /* 0x0000000200007245 */ /* 0x004fc80000201000 */
[----:B------:R-:W-:Y:S01]  /*bb50*/  F2FP.BF16.F32.PACK_AB R0, RZ, R0 ;  /* 0x00000000ff00723e */ /* 0x000fe200000010ff */
[----:B------:R-:W-:Y:S06]  /*bb60*/  BRA `(.L_x_247) ;  /* 0x0000000c00907947 */ /* 0x000fec0003800000 */
.L_x_244:
        /* <DEDUP_REMOVED lines=10> */
.L_x_249:
[----:B------:R-:W2:Y:S02]  /*bc10*/  LDG.E R2, desc[UR36][R2.64] ;  /* 0x0000002402027981 */ /* 0x000ea4000c1e1900 */
[----:B--2---:R-:W-:-:S04]  /*bc20*/  I2FP.F32.S32 R0, R2 ;  /* 0x0000000200007245 */ /* 0x004fc80000201400 */
[----:B------:R-:W-:Y:S01]  /*bc30*/  F2FP.BF16.F32.PACK_AB R0, RZ, R0 ;  /* 0x00000000ff00723e */ /* 0x000fe200000010ff */
[----:B------:R-:W-:Y:S06]  /*bc40*/  BRA `(.L_x_247) ;  /* 0x0000000c00587947 */ /* 0x000fec0003800000 */
.L_x_248:
[----:B------:R-:W2:Y:S02]  /*bc50*/  LDG.E.U16 R2, desc[UR36][R2.64] ;  /* 0x0000002402027981 */ /* 0x000ea4000c1e1500 */
[----:B--2---:R-:W0:Y:S02]  /*bc60*/  I2F.S16 R0, R2 ;  /* 0x0000000200007306 */ /* 0x004e240000101400 */
[----:B0-----:R-:W-:Y:S01]  /*bc70*/  F2FP.BF16.F32.PACK_AB R0, RZ, R0 ;  /* 0x00000000ff00723e */ /* 0x001fe200000010ff */
[----:B------:R-:W-:Y:S06]  /*bc80*/  BRA `(.L_x_247) ;  /* 0x0000000c00487947 */ /* 0x000fec0003800000 */
.L_x_243:
        /* <DEDUP_REMOVED lines=9> */
.L_x_251:
[----:B------:R-:W2:Y:S02]  /*bd20*/  LDG.E.U16 R0, desc[UR36][R2.64] ;  /* 0x0000002402007981 */ /* 0x000ea4000c1e1500 */
[----:B--2---:R-:W-:-:S05]  /*bd30*/  HADD2.F32 R0, -RZ, R0.H0_H0 ;  /* 0x20000000ff007230 */ /* 0x004fca0000004100 */
[----:B------:R-:W-:Y:S01]  /*bd40*/  F2FP.BF16.F32.PACK_AB R0, RZ, R0 ;  /* 0x00000000ff00723e */ /* 0x000fe200000010ff */
[----:B------:R-:W-:Y:S06]  /*bd50*/  BRA `(.L_x_247) ;  /* 0x0000000c00147947 */ /* 0x000fec0003800000 */
.L_x_250:
        /* <DEDUP_REMOVED lines=9> */
.L_x_253:
[----:B------:R-:W2:Y:S02]  /*bdf0*/  LDG.E.U16 R2, desc[UR36][R2.64] ;  /* 0x0000002402027981 */ /* 0x000ea4000c1e1500 */
[----:B--2---:R-:W-:-:S05]  /*be00*/  HADD2.F32 R0, -RZ, R2.H0_H0 ;  /* 0x20000002ff007230 */ /* 0x004fca0000004100 */
[----:B------:R-:W-:Y:S01]  /*be10*/  F2FP.BF16.F32.PACK_AB R0, RZ, R0 ;  /* 0x00000000ff00723e */ /* 0x000fe200000010ff */
[----:B------:R-:W-:Y:S06]  /*be20*/  BRA `(.L_x_247) ;  /* 0x0000000800e07947 */ /* 0x000fec0003800000 */
.L_x_252:
        /* <DEDUP_REMOVED lines=8> */
.L_x_242:
        /* <DEDUP_REMOVED lines=13> */
.L_x_256:
        /* <DEDUP_REMOVED lines=8> */
.L_x_255:
        /* <DEDUP_REMOVED lines=28> */
.L_x_258:
        /* <DEDUP_REMOVED lines=15> */
.L_x_257:
[----:B------:R0:W5:Y:S01]  /*c2b0*/  LDG.E.U16 R0, desc[UR36][R2.64] ;  /* 0x0000002402007981 */ /* 0x000162000c1e1500 */
[----:B------:R-:W-:Y:S05]  /*c2c0*/  BRA `(.L_x_247) ;  /* 0x0000000400b87947 */ /* 0x000fea0003800000 */
.L_x_254:
        /* <DEDUP_REMOVED lines=12> */
.L_x_261:
        /* <DEDUP_REMOVED lines=21> */
.L_x_265:
[----:B------:R-:W-:Y:S05]  /*c4e0*/  BSYNC B1 ;  /* 0x0000000000017941 */ /* 0x000fea0003800000 */
.L_x_264:
[----:B------:R-:W-:Y:S01]  /*c4f0*/  LEA R3, R0, 0x3b800000, 0x17 ;  /* 0x3b80000000037811 */ /* 0x000fe200078eb8ff */
[----:B------:R-:W-:-:S05]  /*c500*/  IMAD.SHL.U32 R0, R2, 0x100000, RZ ;  /* 0x0010000002007824 */ /* 0x000fca00078e00ff */
[----:B------:R-:W-:-:S07]  /*c510*/  LOP3.LUT R0, R3, R0, R4, 0xfe, !PT ;  /* 0x0000000003007212 */ /* 0x000fce00078efe04 */
.L_x_263:
[----:B------:R-:W-:Y:S05]  /*c520*/  BSYNC B0 ;  /* 0x0000000000007941 */ /* 0x000fea0003800000 */
.L_x_262:
[----:B------:R-:W-:Y:S01]  /*c530*/  F2FP.BF16.F32.PACK_AB R0, RZ, R0 ;  /* 0x00000000ff00723e */ /* 0x000fe200000010ff */
[----:B------:R-:W-:Y:S06]  /*c540*/  BRA `(.L_x_247) ;  /* 0x0000000400187947 */ /* 0x000fec0003800000 */
.L_x_260:
        /* <DEDUP_REMOVED lines=21> */
.L_x_269:
[----:B------:R-:W-:Y:S05]  /*c6a0*/  BSYNC B1 ;  /* 0x0000000000017941 */ /* 0x000fea0003800000 */
.L_x_268:
[----:B------:R-:W-:Y:S01]  /*c6b0*/  LEA R3, R0, 0x37800000, 0x17 ;  /* 0x3780000000037811 */ /* 0x000fe200078eb8ff */
[----:B------:R-:W-:-:S05]  /*c6c0*/  IMAD.SHL.U32 R0, R2, 0x200000, RZ ;  /* 0x0020000002007824 */ /* 0x000fca00078e00ff */
[----:B------:R-:W-:-:S07]  /*c6d0*/  LOP3.LUT R0, R3, R0, R4, 0xfe, !PT ;  /* 0x0000000003007212 */ /* 0x000fce00078efe04 */
.L_x_267:
[----:B------:R-:W-:Y:S05]  /*c6e0*/  BSYNC B0 ;  /* 0x0000000000007941 */ /* 0x000fea0003800000 */
.L_x_266:
[----:B------:R-:W-:Y:S01]  /*c6f0*/  F2FP.BF16.F32.PACK_AB R0, RZ, R0 ;  /* 0x00000000ff00723e */ /* 0x000fe200000010ff */
[----:B------:R-:W-:Y:S06]  /*c700*/  BRA `(.L_x_247) ;  /* 0x0000000000a87947 */ /* 0x000fec0003800000 */
.L_x_259:
        /* <DEDUP_REMOVED lines=14> */
.L_x_273:
[----:B------:R-:W-:Y:S05]  /*c7f0*/  BSYNC B0 ;  /* 0x0000000000007941 */ /* 0x000fea0003800000 */
.L_x_272:
[----:B------:R-:W-:Y:S01]  /*c800*/  F2FP.BF16.F32.PACK_AB R0, RZ, R0 ;  /* 0x00000000ff00723e */ /* 0x000fe200000010ff */
[----:B------:R-:W-:Y:S06]  /*c810*/  BRA `(.L_x_247) ;  /* 0x0000000000647947 */ /* 0x000fec0003800000 */
.L_x_246:
        /* <DEDUP_REMOVED lines=16> */
.L_x_274:
[----:B------:R-:W-:Y:S01]  /*c920*/  PRMT R0, RZ, 0x7610, R0 ;  /* 0x00007610ff007816 */ /* 0x000fe20000000000 */
[----:B------:R-:W-:Y:S06]  /*c930*/  BRA `(.L_x_247) ;  /* 0x00000000001c7947 */ /* 0x000fec0003800000 */
.L_x_271:
[----:B------:R-:W2:Y:S02]  /*c940*/  LDG.E.64 R2, desc[UR36][R2.64] ;  /* 0x0000002402027981 */ /* 0x000ea4000c1e1b00 */
[----:B--2---:R-:W0:Y:S02]  /*c950*/  I2F.U64 R0, R2 ;  /* 0x0000000200007312 */ /* 0x004e240000301000 */
[----:B0-----:R-:W-:Y:S01]  /*c960*/  F2FP.BF16.F32.PACK_AB R0, RZ, R0 ;  /* 0x00000000ff00723e */ /* 0x001fe200000010ff */
[----:B------:R-:W-:Y:S06]  /*c970*/  BRA `(.L_x_247) ;  /* 0x00000000000c7947 */ /* 0x000fec0003800000 */
.L_x_270:
[----:B------:R-:W2:Y:S02]  /*c980*/  LDG.E R2, desc[UR36][R2.64] ;  /* 0x0000002402027981 */ /* 0x000ea4000c1e1900 */
[----:B--2---:R-:W-:-:S04]  /*c990*/  I2FP.F32.U32 R0, R2 ;  /* 0x0000000200007245 */ /* 0x004fc80000201000 */
[----:B------:R-:W-:-:S07]  /*c9a0*/  F2FP.BF16.F32.PACK_AB R0, RZ, R0 ;  /* 0x00000000ff00723e */ /* 0x000fce00000010ff */
.L_x_247:
        /* <DEDUP_REMOVED lines=59> */
.L_x_278:
[----:B0-----:R-:W-:-:S06]  /*cd60*/  IMAD.U32 R3, R7, 0x10000, RZ ;  /* 0x0001000007037824 */ /* 0x001fcc00078e00ff */
[----:B------:R-:W0:Y:S02]  /*cd70*/  F2I.S64.TRUNC R2, R3 ;  /* 0x0000000300027311 */ /* 0x000e24000020d900 */
[----:B0-----:R0:W-:Y:S01]  /*cd80*/  STG.E.U8 desc[UR36][R16.64], R2 ;  /* 0x0000000210007986 */ /* 0x0011e2000c101124 */
[----:B------:R-:W-:Y:S05]  /*cd90*/  BRA `(.L_x_280) ;  /* 0x0000000c00847947 */ /* 0x000fea0003800000 */
.L_x_277:
        /* <DEDUP_REMOVED lines=10> */
.L_x_282:
[----:B0-----:R-:W-:-:S06]  /*ce40*/  IMAD.U32 R7, R7, 0x10000, RZ ;  /* 0x0001000007077824 */ /* 0x001fcc00078e00ff */
[----:B------:R-:W0:Y:S02]  /*ce50*/  F2I.FTZ.TRUNC.NTZ R7, R7 ;  /* 0x0000000700077305 */ /* 0x000e24000021f100 */
[----:B0-----:R0:W-:Y:S01]  /*ce60*/  STG.E desc[UR36][R16.64], R7 ;  /* 0x0000000710007986 */ /* 0x0011e2000c101924 */
[----:B------:R-:W-:Y:S05]  /*ce70*/  BRA `(.L_x_280) ;  /* 0x0000000c004c7947 */ /* 0x000fea0003800000 */
.L_x_281:
[----:B0-----:R-:W-:-:S06]  /*ce80*/  IMAD.U32 R7, R7, 0x10000, RZ ;  /* 0x0001000007077824 */ /* 0x001fcc00078e00ff */
[----:B------:R-:W0:Y:S02]  /*ce90*/  F2I.FTZ.TRUNC.NTZ R7, R7 ;  /* 0x0000000700077305 */ /* 0x000e24000021f100 */
[----:B0-----:R0:W-:Y:S01]  /*cea0*/  STG.E.U16 desc[UR36][R16.64], R7 ;  /* 0x0000000710007986 */ /* 0x0011e2000c101524 */
[----:B------:R-:W-:Y:S05]  /*ceb0*/  BRA `(.L_x_280) ;  /* 0x0000000c003c7947 */ /* 0x000fea0003800000 */
.L_x_276:
        /* <DEDUP_REMOVED lines=9> */
.L_x_284:
[----:B0-----:R-:W-:-:S05]  /*cf50*/  IMAD.U32 R0, R7, 0x10000, RZ ;  /* 0x0001000007007824 */ /* 0x001fca00078e00ff */
[----:B------:R-:W-:-:S05]  /*cf60*/  F2FP.F16.F32.PACK_AB R0, RZ, R0 ;  /* 0x00000000ff00723e */ /* 0x000fca00000000ff */
[----:B------:R0:W-:Y:S01]  /*cf70*/  STG.E.U16 desc[UR36][R16.64], R0 ;  /* 0x0000000010007986 */ /* 0x0001e2000c101524 */
[----:B------:R-:W-:Y:S05]  /*cf80*/  BRA `(.L_x_280) ;  /* 0x0000000c00087947 */ /* 0x000fea0003800000 */
.L_x_283:
        /* <DEDUP_REMOVED lines=10> */
.L_x_286:
[----:B0-----:R-:W-:-:S05]  /*d030*/  IMAD.U32 R7, R7, 0x10000, RZ ;  /* 0x0001000007077824 */ /* 0x001fca00078e00ff */
[----:B------:R-:W-:-:S04]  /*d040*/  F2FP.F16.F32.PACK_AB R3, RZ, R7 ;  /* 0x00000007ff03723e */ /* 0x000fc800000000ff */
[----:B------:R-:W-:-:S05]  /*d050*/  PRMT R3, R3, 0x5410, RZ ;  /* 0x0000541003037816 */ /* 0x000fca00000000ff */
[----:B------:R0:W-:Y:S01]  /*d060*/  STG.E desc[UR36][R16.64], R3 ;  /* 0x0000000310007986 */ /* 0x0001e2000c101924 */
[----:B------:R-:W-:Y:S05]  /*d070*/  BRA `(.L_x_280) ;  /* 0x0000000800cc7947 */ /* 0x000fea0003800000 */
.L_x_285:
[----:B0-----:R-:W-:-:S04]  /*d080*/  IMAD.U32 R2, R7, 0x10000, RZ ;  /* 0x0001000007027824 */ /* 0x001fc800078e00ff */
[----:B------:R-:W-:-:S06]  /*d090*/  FMUL.FTZ R2, R2, 1 ;  /* 0x3f80000002027820 */ /* 0x000fcc0000410000 */
[----:B------:R-:W0:Y:S02]  /*d0a0*/  F2F.F64.F32 R2, R2 ;  /* 0x0000000200027310 */ /* 0x000e240000201800 */
[----:B0-----:R0:W-:Y:S01]  /*d0b0*/  STG.E.64 desc[UR36][R16.64], R2 ;  /* 0x0000000210007986 */ /* 0x0011e2000c101b24 */
[----:B------:R-:W-:Y:S05]  /*d0c0*/  BRA `(.L_x_280) ;  /* 0x0000000800b87947 */ /* 0x000fea0003800000 */
.L_x_275:
        /* <DEDUP_REMOVED lines=13> */
.L_x_289:
[----:B0-----:R-:W-:-:S04]  /*d1a0*/  IMAD.U32 R7, R7, 0x10000, RZ ;  /* 0x0001000007077824 */ /* 0x001fc800078e00ff */
[----:B------:R-:W-:Y:S01]  /*d1b0*/  FMUL.FTZ R4, R7, 1 ;  /* 0x3f80000007047820 */ /* 0x000fe20000410000 */
[----:B------:R-:W-:-:S05]  /*d1c0*/  CS2R R6, SRZ ;  /* 0x0000000000067805 */ /* 0x000fca000001ff00 */
[----:B------:R-:W0:Y:S02]  /*d1d0*/  F2F.F64.F32 R4, R4 ;  /* 0x0000000400047310 */ /* 0x000e240000201800 */
[----:B0-----:R0:W-:Y:S01]  /*d1e0*/  STG.E.128 desc[UR36][R16.64], R4 ;  /* 0x0000000410007986 */ /* 0x0011e2000c101d24 */
[----:B------:R-:W-:Y:S05]  /*d1f0*/  BRA `(.L_x_280) ;  /* 0x00000008006c7947 */ /* 0x000fea0003800000 */
.L_x_288:
        /* <DEDUP_REMOVED lines=21> */
.L_x_293:
[----:B------:R-:W-:Y:S05]  /*d350*/  BSYNC B0 ;  /* 0x0000000000007941 */ /* 0x000fea0003800000 */
.L_x_292:
[----:B------:R-:W-:-:S05]  /*d360*/  LOP3.LUT R3, R0, R3, RZ, 0xfc, !PT ;  /* 0x0000000300037212 */ /* 0x000fca00078efcff */
[----:B------:R0:W-:Y:S01]  /*d370*/  STG.E.U8 desc[UR36][R16.64], R3 ;  /* 0x0000000310007986 */ /* 0x0001e2000c101124 */
[----:B------:R-:W-:Y:S05]  /*d380*/  BRA `(.L_x_280) ;  /* 0x0000000800087947 */ /* 0x000fea0003800000 */
.L_x_291:
        /* <DEDUP_REMOVED lines=13> */
.L_x_295:
[----:B------:R-:W-:Y:S01]  /*d460*/  IMAD.MOV.U32 R0, RZ, RZ, 0x7f ;  /* 0x0000007fff007424 */ /* 0x000fe200078e00ff */
[----:B------:R-:W-:-:S04]  /*d470*/  ISETP.GT.U32.AND P0, PT, R2, 0x7f800000, PT ;  /* 0x7f8000000200780c */ /* 0x000fc80003f04070 */
[----:B------:R-:W-:-:S09]  /*d480*/  SEL R0, R0, 0x7c, P0 ;  /* 0x0000007c00007807 */ /* 0x000fd20000000000 */
.L_x_296:
[----:B------:R-:W-:Y:S05]  /*d490*/  BSYNC B0 ;  /* 0x0000000000007941 */ /* 0x000fea0003800000 */
.L_x_294:
[----:B------:R-:W-:-:S04]  /*d4a0*/  LOP3.LUT R2, R7, 0x80000000, RZ, 0xc0, !PT ;  /* 0x8000000007027812 */ /* 0x000fc800078ec0ff */
[----:B------:R-:W-:-:S04]  /*d4b0*/  SHF.R.U32.HI R3, RZ, 0x18, R2 ;  /* 0x00000018ff037819 */ /* 0x000fc80000011602 */
[----:B------:R-:W-:-:S05]  /*d4c0*/  LOP3.LUT R3, R0, R3, RZ, 0xfc, !PT ;  /* 0x0000000300037212 */ /* 0x000fca00078efcff */
[----:B------:R0:W-:Y:S01]  /*d4d0*/  STG.E.U8 desc[UR36][R16.64], R3 ;  /* 0x0000000310007986 */ /* 0x0001e2000c101124 */
[----:B------:R-:W-:Y:S05]  /*d4e0*/  BRA `(.L_x_280) ;  /* 0x0000000400b07947 */ /* 0x000fea0003800000 */
.L_x_290:
[----:B0-----:R0:W-:Y:S01]  /*d4f0*/  STG.E.U16 desc[UR36][R16.64], R7 ;  /* 0x0000000710007986 */ /* 0x0011e2000c101524 */
[----:B------:R-:W-:Y:S05]  /*d500*/  BRA `(.L_x_280) ;  /* 0x0000000400a87947 */ /* 0x000fea0003800000 */
.L_x_287:
        /* <DEDUP_REMOVED lines=12> */
.L_x_299:
        /* <DEDUP_REMOVED lines=17> */
.L_x_302:
[----:B------:R-:W-:-:S04]  /*d6e0*/  LOP3.LUT R2, R7, 0x80000000, RZ, 0xc0, !PT ;  /* 0x8000000007027812 */ /* 0x000fc800078ec0ff */
[----:B------:R-:W-:-:S04]  /*d6f0*/  SHF.R.U32.HI R3, RZ, 0x18, R2 ;  /* 0x00000018ff037819 */ /* 0x000fc80000011602 */
[----:B------:R-:W-:-:S04]  /*d700*/  LOP3.LUT R0, R0, R3, RZ, 0xfc, !PT ;  /* 0x0000000300007212 */ /* 0x000fc800078efcff */
[----:B------:R-:W-:-:S07]  /*d710*/  PRMT R8, R0, 0x7610, R8 ;  /* 0x0000761000087816 */ /* 0x000fce0000000008 */
.L_x_301:
[----:B------:R-:W-:Y:S05]  /*d720*/  BSYNC B0 ;  /* 0x0000000000007941 */ /* 0x000fea0003800000 */
.L_x_300:
[----:B------:R3:W-:Y:S01]  /*d730*/  STG.E.U8 desc[UR36][R16.64], R8 ;  /* 0x0000000810007986 */ /* 0x0007e2000c101124 */
[----:B------:R-:W-:Y:S05]  /*d740*/  BRA `(.L_x_280) ;  /* 0x0000000400187947 */ /* 0x000fea0003800000 */
.L_x_298:
        /* <DEDUP_REMOVED lines=17> */
.L_x_305:
[----:B------:R-:W-:-:S04]  /*d860*/  LOP3.LUT R2, R7, 0x80000000, RZ, 0xc0, !PT ;  /* 0x8000000007027812 */ /* 0x000fc800078ec0ff */
[----:B------:R-:W-:-:S04]  /*d870*/  SHF.R.U32.HI R3, RZ, 0x18, R2 ;  /* 0x00000018ff037819 */ /* 0x000fc80000011602 */
[----:B------:R-:W-:-:S04]  /*d880*/  LOP3.LUT R0, R0, R3, RZ, 0xfc, !PT ;  /* 0x0000000300007212 */ /* 0x000fc800078efcff */
[----:B------:R-:W-:-:S07]  /*d890*/  PRMT R8, R0, 0x7610, R8 ;  /* 0x0000761000087816 */ /* 0x000fce0000000008 */
.L_x_304:
[----:B------:R-:W-:Y:S05]  /*d8a0*/  BSYNC B0 ;  /* 0x0000000000007941 */ /* 0x000fea0003800000 */
.L_x_303:
[----:B------:R0:W-:Y:S01]  /*d8b0*/  STG.E.U8 desc[UR36][R16.64], R8 ;  /* 0x0000000810007986 */ /* 0x0001e2000c101124 */
[----:B------:R-:W-:Y:S05]  /*d8c0*/  BRA `(.L_x_280) ;  /* 0x0000000000b87947 */ /* 0x000fea0003800000 */
.L_x_297:
        /* <DEDUP_REMOVED lines=22> */
.L_x_279:
        /* <DEDUP_REMOVED lines=16> */
.L_x_308:
[----:B------:R-:W-:Y:S05]  /*db30*/  BRA `(.L_x_280) ;  /* 0x00000000001c7947 */ /* 0x000fea0003800000 */
.L_x_307:
[----:B0-----:R-:W-:-:S06]  /*db40*/  IMAD.U32 R2, R7, 0x10000, RZ ;  /* 0x0001000007027824 */ /* 0x001fcc00078e00ff */
[----:B------:R-:W0:Y:S02]  /*db50*/  F2I.U64.TRUNC R2, R2 ;  /* 0x0000000200027311 */ /* 0x000e24000020d800 */
[----:B0-----:R1:W-:Y:S01]  /*db60*/  STG.E.64 desc[UR36][R16.64], R2 ;  /* 0x0000000210007986 */ /* 0x0013e2000c101b24 */
[----:B------:R-:W-:Y:S05]  /*db70*/  BRA `(.L_x_280) ;  /* 0x00000000000c7947 */ /* 0x000fea0003800000 */
.L_x_306:
[----:B0-----:R-:W-:-:S06]  /*db80*/  IMAD.U32 R7, R7, 0x10000, RZ ;  /* 0x0001000007077824 */ /* 0x001fcc00078e00ff */
[----:B------:R-:W0:Y:S02]  /*db90*/  F2I.FTZ.U32.TRUNC.NTZ R7, R7 ;  /* 0x0000000700077305 */ /* 0x000e24000021f000 */
[----:B0-----:R0:W-:Y:S02]  /*dba0*/  STG.E desc[UR36][R16.64], R7 ;  /* 0x0000000710007986 */ /* 0x0011e4000c101924 */
.L_x_280:
[----:B------:R-:W-:-:S07]  /*dbb0*/  VIADD R19, R19, 0x80 ;  /* 0x0000008013137836 */ /* 0x000fce0000000000 */
.L_x_207:
[----:B------:R-:W-:Y:S05]  /*dbc0*/  BSYNC B6 ;  /* 0x0000000000067941 */ /* 0x000fea0003800000 */
.L_x_206:
[----:B------:R-:W-:Y:S02]  /*dbd0*/  ULDC UR4, c[0x0][0x210] ;  /* 0x0000840000047ab9 */ /* 0x000fe40000000800 */
[----:B------:R-:W-:-:S13]  /*dbe0*/  ISETP.GE.AND P0, PT, R19, UR4, PT ;  /* 0x0000000413007c0c */ /* 0x000fda000bf06270 */
[----:B------:R-:W-:Y:S05]  /*dbf0*/  @P0 EXIT ;  /* 0x000000000000094d */ /* 0x000fea0003800000 */
        /* <DEDUP_REMOVED lines=354> */
.L_x_309:
        /* <DEDUP_REMOVED lines=23> */
.L_x_313:
[----:B------:R-:W2:Y:S02]  /*f390*/  LDG.E.U8 R2, desc[UR36][R2.64] ;  /* 0x0000002402027981 */ /* 0x000ea4000c1e1100 */
[----:B--2---:R-:W-:-:S04]  /*f3a0*/  I2FP.F32.U32 R0, R2 ;  /* 0x0000000200007245 */ /* 0x004fc80000201000 */
[----:B------:R-:W-:-:S04]  /*f3b0*/  F2FP.BF16.F32.PACK_AB R0, RZ, R0 ;  /* 0x00000000ff00723e */ /* 0x000fc800000010ff */
[----:B------:R-:W-:Y:S01]  /*f3c0*/  PRMT R19, R0, 0x7610, R19 ;  /* 0x0000761000137816 */ /* 0x000fe20000000013 */
[----:B------:R-:W-:Y:S06]  /*f3d0*/  BRA `(.L_x_315) ;  /* 0x0000000c00c87947 */ /* 0x000fec0003800000 */
.L_x_312:
        /* <DEDUP_REMOVED lines=11> */
.L_x_317:
[----:B------:R-:W2:Y:S02]  /*f490*/  LDG.E R2, desc[UR36][R2.64] ;  /* 0x0000002402027981 */ /* 0x000ea4000c1e1900 */
[----:B--2---:R-:W-:-:S04]  /*f4a0*/  I2FP.F32.S32 R0, R2 ;  /* 0x0000000200007245 */ /* 0x004fc80000201400 */
[----:B------:R-:W-:-:S04]  /*f4b0*/  F2FP.BF16.F32.PACK_AB R0, RZ, R0 ;  /* 0x00000000ff00723e */ /* 0x000fc800000010ff */
[----:B------:R-:W-:Y:S01]  /*f4c0*/  PRMT R19, R0, 0x7610, R19 ;  /* 0x0000761000137816 */ /* 0x000fe20000000013 */
[----:B------:R-:W-:Y:S06]  /*f4d0*/  BRA `(.L_x_315) ;  /* 0x0000000c00887947 */ /* 0x000fec0003800000 */
.L_x_316:
[----:B------:R-:W2:Y:S02]  /*f4e0*/  LDG.E.U16 R2, desc[UR36][R2.64] ;  /* 0x0000002402027981 */ /* 0x000ea4000c1e1500 */
[----:B--2---:R-:W0:Y:S02]  /*f4f0*/  I2F.S16 R0, R2 ;  /* 0x0000000200007306 */ /* 0x004e240000101400 */
[----:B0-----:R-:W-:-:S04]  /*f500*/  F2FP.BF16.F32.PACK_AB R0, RZ, R0 ;  /* 0x00000000ff00723e */ /* 0x001fc800000010ff */
[----:B------:R-:W-:Y:S01]  /*f510*/  PRMT R19, R0, 0x7610, R19 ;  /* 0x0000761000137816 */ /* 0x000fe20000000013 */
[----:B------:R-:W-:Y:S06]  /*f520*/  BRA `(.L_x_315) ;  /* 0x0000000c00747947 */ /* 0x000fec0003800000 */
.L_x_311:
        /* <DEDUP_REMOVED lines=9> */
.L_x_319:
[----:B------:R-:W2:Y:S02]  /*f5c0*/  LDG.E.U16 R0, desc[UR36][R2.64] ;  /* 0x0000002402007981 */ /* 0x000ea4000c1e1500 */
[----:B--2---:R-:W-:-:S05]  /*f5d0*/  HADD2.F32 R0, -RZ, R0.H0_H0 ;  /* 0x20000000ff007230 */ /* 0x004fca0000004100 */
[----:B------:R-:W-:-:S04]  /*f5e0*/  F2FP.BF16.F32.PACK_AB R0, RZ, R0 ;  /* 0x00000000ff00723e */ /* 0x000fc800000010ff */
[----:B------:R-:W-:Y:S01]  /*f5f0*/  PRMT R19, R0, 0x7610, R19 ;  /* 0x0000761000137816 */ /* 0x000fe20000000013 */
[----:B------:R-:W-:Y:S06]  /*f600*/  BRA `(.L_x_315) ;  /* 0x0000000c003c7947 */ /* 0x000fec0003800000 */
.L_x_318:
        /* <DEDUP_REMOVED lines=9> */
.L_x_321:
[----:B------:R-:W2:Y:S02]  /*f6a0*/  LDG.E.U16 R2, desc[UR36][R2.64] ;  /* 0x0000002402027981 */ /* 0x000ea4000c1e1500 */
[----:B--2---:R-:W-:-:S05]  /*f6b0*/  HADD2.F32 R0, -RZ, R2.H0_H0 ;  /* 0x20000002ff007230 */ /* 0x004fca0000004100 */
[----:B------:R-:W-:-:S04]  /*f6c0*/  F2FP.BF16.F32.PACK_AB R0, RZ, R0 ;  /* 0x00000000ff00723e */ /* 0x000fc800000010ff */
[----:B------:R-:W-:Y:S01]  /*f6d0*/  PRMT R19, R0, 0x7610, R19 ;  /* 0x0000761000137816 */ /* 0x000fe20000000013 */
[----:B------:R-:W-:Y:S06]  /*f6e0*/  BRA `(.L_x_315) ;  /* 0x0000000c00047947 */ /* 0x000fec0003800000 */
.L_x_320:
        /* <DEDUP_REMOVED lines=9> */
.L_x_310:
        /* <DEDUP_REMOVED lines=14> */
.L_x_324:
        /* <DEDUP_REMOVED lines=9> */
.L_x_323:
        /* <DEDUP_REMOVED lines=28> */
.L_x_326:
        /* <DEDUP_REMOVED lines=15> */
.L_x_325:
[----:B------:R0:W5:Y:S01]  /*fba0*/  LDG.E.U16 R19, desc[UR36][R2.64] ;  /* 0x0000002402137981 */ /* 0x000162000c1e1500 */
[----:B------:R-:W-:Y:S05]  /*fbb0*/  BRA `(.L_x_315) ;  /* 0x0000000400d07947 */ /* 0x000fea0003800000 */
.L_x_322:
        /* <DEDUP_REMOVED lines=13> */
.L_x_329:
        /* <DEDUP_REMOVED lines=21> */
.L_x_333:
[----:B------:R-:W-:Y:S05]  /*fde0*/  BSYNC B1 ;  /* 0x0000000000017941 */ /* 0x000fea0003800000 */
.L_x_332:
[----:B------:R-:W-:Y:S01]  /*fdf0*/  LEA R3, R0, 0x3b800000, 0x17 ;  /* 0x3b80000000037811 */ /* 0x000fe200078eb8ff */
[----:B------:R-:W-:-:S05]  /*fe00*/  IMAD.SHL.U32 R0, R2, 0x100000, RZ ;  /* 0x0010000002007824 */ /* 0x000fca00078e00ff */
[----:B------:R-:W-:-:S07]  /*fe10*/  LOP3.LUT R0, R3, R0, R4, 0xfe, !PT ;  /* 0x0000000003007212 */ /* 0x000fce00078efe04 */
.L_x_331:
[----:B------:R-:W-:Y:S05]  /*fe20*/  BSYNC B0 ;  /* 0x0000000000007941 */ /* 0x000fea0003800000 */
.L_x_330:
[----:B------:R-:W-:-:S04]  /*fe30*/  F2FP.BF16.F32.PACK_AB R0, RZ, R0 ;  /* 0x00000000ff00723e */ /* 0x000fc800000010ff */
[----:B------:R-:W-:Y:S01]  /*fe40*/  PRMT R19, R0, 0x7610, R19 ;  /* 0x0000761000137816 */ /* 0x000fe20000000013 */
[----:B------:R-:W-:Y:S06]  /*fe50*/  BRA `(.L_x_315) ;  /* 0x0000000400287947 */ /* 0x000fec0003800000 */
.L_x_328:
        /* <DEDUP_REMOVED lines=21> */
.L_x_337:
[----:B------:R-:W-:Y:S05]  /*ffb0*/  BSYNC B1 ;  /* 0x0000000000017941 */ /* 0x000fea0003800000 */
.L_x_336:
[----:B------:R-:W-:Y:S01]  /*ffc0*/  LEA R3, R0, 0x37800000, 0x17 ;  /* 0x3780000000037811 */ /* 0x000fe200078eb8ff */
[----:B------:R-:W-:-:S05]  /*ffd0*/  IMAD.SHL.U32 R0, R2, 0x200000, RZ ;  /* 0x0020000002007824 */ /* 0x000fca00078e00ff */
[----:B------:R-:W-:-:S07]  /*ffe0*/  LOP3.LUT R0, R3, R0, R4, 0xfe, !PT ;  /* 0x0000000003007212 */ /* 0x000fce00078efe04 */
.L_x_335:
[----:B------:R-:W-:Y:S05]  /*fff0*/  BSYNC B0 ;  /* 0x0000000000007941 */ /* 0x000fea0003800000 */
.L_x_334:
[----:B------:R-:W-:-:S04]  /*10000*/  F2FP.BF16.F32.PACK_AB R0, RZ, R0 ;  /* 0x00000000ff00723e */ /* 0x000fc800000010ff */
[----:B------:R-:W-:Y:S01]  /*10010*/  PRMT R19, R0, 0x7610, R19 ;  /* 0x0000761000137816 */ /* 0x000fe20000000013 */
[----:B------:R-:W-:Y:S06]  /*10020*/  BRA `(.L_x_315) ;  /* 0x0000000000b47947 */ /* 0x000fec0003800000 */
.L_x_327:
        /* <DEDUP_REMOVED lines=14> */
.L_x_341:
[----:B------:R-:W-:Y:S05]  /*10110*/  BSYNC B0 ;  /* 0x0000000000007941 */ /* 0x000fea0003800000 */
.L_x_340:
[----:B------:R-:W-:-:S04]  /*10120*/  F2FP.BF16.F32.PACK_AB R0, RZ, R0 ;  /* 0x00000000ff00723e */ /* 0x000fc800000010ff */
[----:B------:R-:W-:Y:S01]  /*10130*/  PRMT R19, R0, 0x7610, R19 ;  /* 0x0000761000137816 */ /* 0x000fe20000000013 */
[----:B------:R-:W-:Y:S06]  /*10140*/  BRA `(.L_x_315) ;  /* 0x00000000006c7947 */ /* 0x000fec0003800000 */
.L_x_314:
        /* <DEDUP_REMOVED lines=16> */
.L_x_342:
[----:B------:R-:W-:Y:S01]  /*10250*/  PRMT R19, RZ, 0x7610, R19 ;  /* 0x00007610ff137816 */ /* 0x000fe20000000013 */
[----:B------:R-:W-:Y:S06]  /*10260*/  BRA `(.L_x_315) ;  /* 0x0000000000247947 */ /* 0x000fec0003800000 */
.L_x_339:
[----:B------:R-:W2:Y:S02]  /*10270*/  LDG.E.64 R2, desc[UR36][R2.64] ;  /* 0x0000002402027981 */ /* 0x000ea4000c1e1b00 */
[----:B--2---:R-:W0:Y:S02]  /*10280*/  I2F.U64 R0, R2 ;  /* 0x0000000200007312 */ /* 0x004e240000301000 */
[----:B0-----:R-:W-:-:S04]  /*10290*/  F2FP.BF16.F32.PACK_AB R0, RZ, R0 ;  /* 0x00000000ff00723e */ /* 0x001fc800000010ff */
[----:B------:R-:W-:Y:S01]  /*102a0*/  PRMT R19, R0, 0x7610, R19 ;  /* 0x0000761000137816 */ /* 0x000fe20000000013 */
[----:B------:R-:W-:Y:S06]  /*102b0*/  BRA `(.L_x_315) ;  /* 0x0000000000107947 */ /* 0x000fec0003800000 */
.L_x_338:
[----:B------:R-:W2:Y:S02]  /*102c0*/  LDG.E R2, desc[UR36][R2.64] ;  /* 0x0000002402027981 */ /* 0x000ea4000c1e1900 */
[----:B--2---:R-:W-:-:S04]  /*102d0*/  I2FP.F32.U32 R0, R2 ;  /* 0x0000000200007245 */ /* 0x004fc80000201000 */
[----:B------:R-:W-:-:S04]  /*102e0*/  F2FP.BF16.F32.PACK_AB R0, RZ, R0 ;  /* 0x00000000ff00723e */ /* 0x000fc800000010ff */
[----:B------:R-:W-:-:S07]  /*102f0*/  PRMT R19, R0, 0x7610, R19 ;  /* 0x0000761000137816 */ /* 0x000fce0000000013 */
.L_x_315:
        /* <DEDUP_REMOVED lines=19> */
.L_x_346:
[----:B------:R-:W2:Y:S02]  /*10430*/  LDG.E.U8 R2, desc[UR36][R2.64] ;  /* 0x0000002402027981 */ /* 0x000ea4000c1e1100 */
[----:B--2---:R-:W-:-:S04]  /*10440*/  I2FP.F32.U32 R0, R2 ;  /* 0x0000000200007245 */ /* 0x004fc80000201000 */
[----:B------:R-:W-:Y:S01]  /*10450*/  F2FP.BF16.F32.PACK_AB R0, RZ, R0 ;  /* 0x00000000ff00723e */ /* 0x000fe200000010ff */
[----:B------:R-:W-:Y:S06]  /*10460*/  BRA `(.L_x_348) ;  /* 0x0000000c00907947 */ /* 0x000fec0003800000 */
.L_x_345:
        /* <DEDUP_REMOVED lines=10> */
.L_x_350:
[----:B------:R-:W2:Y:S02]  /*10510*/  LDG.E R2, desc[UR36][R2.64] ;  /* 0x0000002402027981 */ /* 0x000ea4000c1e1900 */
[----:B--2---:R-:W-:-:S04]  /*10520*/  I2FP.F32.S32 R0, R2 ;  /* 0x0000000200007245 */ /* 0x004fc80000201400 */
[----:B------:R-:W-:Y:S01]  /*10530*/  F2FP.BF16.F32.PACK_AB R0, RZ, R0 ;  /* 0x00000000ff00723e */ /* 0x000fe200000010ff */
[----:B------:R-:W-:Y:S06]  /*10540*/  BRA `(.L_x_348) ;  /* 0x0000000c00587947 */ /* 0x000fec0003800000 */
.L_x_349:
[----:B------:R-:W2:Y:S02]  /*10550*/  LDG.E.U16 R2, desc[UR36][R2.64] ;  /* 0x0000002402027981 */ /* 0x000ea4000c1e1500 */
[----:B--2---:R-:W0:Y:S02]  /*10560*/  I2F.S16 R0, R2 ;  /* 0x0000000200007306 */ /* 0x004e240000101400 */
[----:B0-----:R-:W-:Y:S01]  /*10570*/  F2FP.BF16.F32.PACK_AB R0, RZ, R0 ;  /* 0x00000000ff00723e */ /* 0x001fe200000010ff */
[----:B------:R-:W-:Y:S06]  /*10580*/  BRA `(.L_x_348) ;  /* 0x0000000c00487947 */ /* 0x000fec0003800000 */
.L_x_344:
        /* <DEDUP_REMOVED lines=9> */
.L_x_352:
[----:B------:R-:W2:Y:S02]  /*10620*/  LDG.E.U16 R0, desc[UR36][R2.64] ;  /* 0x0000002402007981 */ /* 0x000ea4000c1e1500 */
[----:B--2---:R-:W-:-:S05]  /*10630*/  HADD2.F32 R0, -RZ, R0.H0_H0 ;  /* 0x20000000ff007230 */ /* 0x004fca0000004100 */
[----:B------:R-:W-:Y:S01]  /*10640*/  F2FP.BF16.F32.PACK_AB R0, RZ, R0 ;  /* 0x00000000ff00723e */ /* 0x000fe200000010ff */
[----:B------:R-:W-:Y:S06]  /*10650*/  BRA `(.L_x_348) ;  /* 0x0000000c00147947 */ /* 0x000fec0003800000 */
.L_x_351:
        /* <DEDUP_REMOVED lines=9> */
.L_x_354:
[----:B------:R-:W2:Y:S02]  /*106f0*/  LDG.E.U16 R2, desc[UR36][R2.64] ;  /* 0x0000002402027981 */ /* 0x000ea4000c1e1500 */
[----:B--2---:R-:W-:-:S05]  /*10700*/  HADD2.F32 R0, -RZ, R2.H0_H0 ;  /* 0x20000002ff007230 */ /* 0x004fca0000004100 */
[----:B------:R-:W-:Y:S01]  /*10710*/  F2FP.BF16.F32.PACK_AB R0, RZ, R0 ;  /* 0x00000000ff00723e */ /* 0x000fe200000010ff */
[----:B------:R-:W-:Y:S06]  /*10720*/  BRA `(.L_x_348) ;  /* 0x0000000800e07947 */ /* 0x000fec0003800000 */
.L_x_353:
        /* <DEDUP_REMOVED lines=8> */
.L_x_343:
        /* <DEDUP_REMOVED lines=13> */
.L_x_357:
        /* <DEDUP_REMOVED lines=8> */
.L_x_356:
        /* <DEDUP_REMOVED lines=28> */
.L_x_359:
        /* <DEDUP_REMOVED lines=15> */
.L_x_358:
[----:B------:R0:W5:Y:S01]  /*10bb0*/  LDG.E.U16 R0, desc[UR36][R2.64] ;  /* 0x0000002402007981 */ /* 0x000162000c1e1500 */
[----:B------:R-:W-:Y:S05]  /*10bc0*/  BRA `(.L_x_348) ;  /* 0x0000000400b87947 */ /* 0x000fea0003800000 */
.L_x_355:
        /* <DEDUP_REMOVED lines=12> */
.L_x_362:
        /* <DEDUP_REMOVED lines=21> */
.L_x_366:
[----:B------:R-:W-:Y:S05]  /*10de0*/  BSYNC B1 ;  /* 0x0000000000017941 */ /* 0x000fea0003800000 */
.L_x_365:
[----:B------:R-:W-:Y:S01]  /*10df0*/  LEA R3, R0, 0x3b800000, 0x17 ;  /* 0x3b80000000037811 */ /* 0x000fe200078eb8ff */
[----:B------:R-:W-:-:S05]  /*10e00*/  IMAD.SHL.U32 R0, R2, 0x100000, RZ ;  /* 0x0010000002007824 */ /* 0x000fca00078e00ff */
[----:B------:R-:W-:-:S07]  /*10e10*/  LOP3.LUT R0, R3, R0, R4, 0xfe, !PT ;  /* 0x0000000003007212 */ /* 0x000fce00078efe04 */
.L_x_364:
[----:B------:R-:W-:Y:S05]  /*10e20*/  BSYNC B0 ;  /* 0x0000000000007941 */ /* 0x000fea0003800000 */
.L_x_363:
[----:B------:R-:W-:Y:S01]  /*10e30*/  F2FP.BF16.F32.PACK_AB R0, RZ, R0 ;  /* 0x00000000ff00723e */ /* 0x000fe200000010ff */
[----:B------:R-:W-:Y:S06]  /*10e40*/  BRA `(.L_x_348) ;  /* 0x0000000400187947 */ /* 0x000fec0003800000 */
.L_x_361:
        /* <DEDUP_REMOVED lines=21> */
.L_x_370:
[----:B------:R-:W-:Y:S05]  /*10fa0*/  BSYNC B1 ;  /* 0x0000000000017941 */ /* 0x000fea0003800000 */
.L_x_369:
[----:B------:R-:W-:Y:S01]  /*10fb0*/  LEA R3, R0, 0x37800000, 0x17 ;  /* 0x3780000000037811 */ /* 0x000fe200078eb8ff */
[----:B------:R-:W-:-:S05]  /*10fc0*/  IMAD.SHL.U32 R0, R2, 0x200000, RZ ;  /* 0x0020000002007824 */ /* 0x000fca00078e00ff */
[----:B------:R-:W-:-:S07]  /*10fd0*/  LOP3.LUT R0, R3, R0, R4, 0xfe, !PT ;  /* 0x0000000003007212 */ /* 0x000fce00078efe04 */
.L_x_368:
[----:B------:R-:W-:Y:S05]  /*10fe0*/  BSYNC B0 ;  /* 0x0000000000007941 */ /* 0x000fea0003800000 */
.L_x_367:
[----:B------:R-:W-:Y:S01]  /*10ff0*/  F2FP.BF16.F32.PACK_AB R0, RZ, R0 ;  /* 0x00000000ff00723e */ /* 0x000fe200000010ff */
[----:B------:R-:W-:Y:S06]  /*11000*/  BRA `(.L_x_348) ;  /* 0x0000000000a87947 */ /* 0x000fec0003800000 */
.L_x_360:
        /* <DEDUP_REMOVED lines=14> */
.L_x_374:
[----:B------:R-:W-:Y:S05]  /*110f0*/  BSYNC B0 ;  /* 0x0000000000007941 */ /* 0x000fea0003800000 */
.L_x_373:
[----:B------:R-:W-:Y:S01]  /*11100*/  F2FP.BF16.F32.PACK_AB R0, RZ, R0 ;  /* 0x00000000ff00723e */ /* 0x000fe200000010ff */
[----:B------:R-:W-:Y:S06]  /*11110*/  BRA `(.L_x_348) ;  /* 0x0000000000647947 */ /* 0x000fec0003800000 */
.L_x_347:
        /* <DEDUP_REMOVED lines=16> */
.L_x_375:
[----:B------:R-:W-:Y:S01]  /*11220*/  PRMT R0, RZ, 0x7610, R0 ;  /* 0x00007610ff007816 */ /* 0x000fe20000000000 */
[----:B------:R-:W-:Y:S06]  /*11230*/  BRA `(.L_x_348) ;  /* 0x00000000001c7947 */ /* 0x000fec0003800000 */
.L_x_372:
[----:B------:R-:W2:Y:S02]  /*11240*/  LDG.E.64 R2, desc[UR36][R2.64] ;  /* 0x0000002402027981 */ /* 0x000ea4000c1e1b00 */
[----:B--2---:R-:W0:Y:S02]  /*11250*/  I2F.U64 R0, R2 ;  /* 0x0000000200007312 */ /* 0x004e240000301000 */
[----:B0-----:R-:W-:Y:S01]  /*11260*/  F2FP.BF16.F32.PACK_AB R0, RZ, R0 ;  /* 0x00000000ff00723e */ /* 0x001fe200000010ff */
[----:B------:R-:W-:Y:S06]  /*11270*/  BRA `(.L_x_348) ;  /* 0x00000000000c7947 */ /* 0x000fec0003800000 */
.L_x_371:
[----:B------:R-:W2:Y:S02]  /*11280*/  LDG.E R2, desc[UR36][R2.64] ;  /* 0x0000002402027981 */ /* 0x000ea4000c1e1900 */
[----:B--2---:R-:W-:-:S04]  /*11290*/  I2FP.F32.U32 R0, R2 ;  /* 0x0000000200007245 */ /* 0x004fc80000201000 */
[----:B------:R-:W-:-:S07]  /*112a0*/  F2FP.BF16.F32.PACK_AB R0, RZ, R0 ;  /* 0x00000000ff00723e */ /* 0x000fce00000010ff */
.L_x_348:
        /* <DEDUP_REMOVED lines=57> */
[----:B0-----:R-:W-:Y:S01]  /*11640*/  STG.E.U8 desc[UR36][R16.64], R3 ;  /* 0x0000000310007986 */ /* 0x001fe2000c101124 */
[----:B------:R-:W-:Y:S05]  /*11650*/  EXIT ;  /* 0x000000000000794d */ /* 0x000fea0003800000 */
.L_x_379:
[----:B-1----:R-:W-:-:S06]  /*11660*/  IMAD.U32 R3, R3, 0x10000, RZ ;  /* 0x0001000003037824 */ /* 0x002fcc00078e00ff */
[----:B------:R-:W1:Y:S02]  /*11670*/  F2I.S64.TRUNC R2, R3 ;  /* 0x0000000300027311 */ /* 0x000e64000020d900 */
[----:B-1----:R-:W-:Y:S01]  /*11680*/  STG.E.U8 desc[UR36][R16.64], R2 ;  /* 0x0000000210007986 */ /* 0x002fe2000c101124 */
[----:B------:R-:W-:Y:S05]  /*11690*/  EXIT ;  /* 0x000000000000794d */ /* 0x000fea0003800000 */
.L_x_378:
        /* <DEDUP_REMOVED lines=8> */
[----:B-1----:R-:W-:Y:S01]  /*11720*/  STG.E.64 desc[UR36][R16.64], R2 ;  /* 0x0000000210007986 */ /* 0x002fe2000c101b24 */
[----:B------:R-:W-:Y:S05]  /*11730*/  EXIT ;  /* 0x000000000000794d */ /* 0x000fea0003800000 */
.L_x_382:
[----:B-1----:R-:W-:-:S06]  /*11740*/  IMAD.U32 R3, R3, 0x10000, RZ ;  /* 0x0001000003037824 */ /* 0x002fcc00078e00ff */
[----:B------:R-:W1:Y:S02]  /*11750*/  F2I.FTZ.TRUNC.NTZ R3, R3 ;  /* 0x0000000300037305 */ /* 0x000e64000021f100 */
[----:B-1----:R-:W-:Y:S01]  /*11760*/  STG.E desc[UR36][R16.64], R3 ;  /* 0x0000000310007986 */ /* 0x002fe2000c101924 */
[----:B------:R-:W-:Y:S05]  /*11770*/  EXIT ;  /* 0x000000000000794d */ /* 0x000fea0003800000 */
.L_x_381:
[----:B-1----:R-:W-:-:S06]  /*11780*/  IMAD.U32 R3, R3, 0x10000, RZ ;  /* 0x0001000003037824 */ /* 0x002fcc00078e00ff */
[----:B------:R-:W1:Y:S02]  /*11790*/  F2I.FTZ.TRUNC.NTZ R3, R3 ;  /* 0x0000000300037305 */ /* 0x000e64000021f100 */
[----:B-1----:R-:W-:Y:S01]  /*117a0*/  STG.E.U16 desc[UR36][R16.64], R3 ;  /* 0x0000000310007986 */ /* 0x002fe2000c101524 */
[----:B------:R-:W-:Y:S05]  /*117b0*/  EXIT ;  /* 0x000000000000794d */ /* 0x000fea0003800000 */
.L_x_377:
[----:B------:R-:W-:-:S13]  /*117c0*/  ISETP.GT.AND P0, PT, R2, 0x6, PT ;  /* 0x000000060200780c */ /* 0x000fda0003f04270 */
[----:B------:R-:W-:Y:S05]  /*117d0*/  @P0 BRA `(.L_x_383) ;  /* 0x00000000002c0947 */ /* 0x000fea0003800000 */
[----:B------:R-:W-:-:S13]  /*117e0*/  ISETP.NE.AND P0, PT, R2, 0x5, PT ;  /* 0x000000050200780c */ /* 0x000fda0003f05270 */
[----:B------:R-:W-:Y:S05]  /*117f0*/  @!P0 BRA `(.L_x_384) ;  /* 0x0000000000148947 */ /* 0x000fea0003800000 */
[----:B------:R-:W-:-:S13]  /*11800*/  ISETP.NE.AND P0, PT, R2, 0x6, PT ;  /* 0x000000060200780c */ /* 0x000fda0003f05270 */
[----:B------:R-:W-:Y:S05]  /*11810*/  @P0 BRA `(.L_x_380) ;  /* 0x0000000800c40947 */ /* 0x000fea0003800000 */
[----:B-1----:R-:W-:-:S05]  /*11820*/  IMAD.U32 R3, R3, 0x10000, RZ ;  /* 0x0001000003037824 */ /* 0x002fca00078e00ff */
[----:B------:R-:W-:Y:S01]  /*11830*/  STG.E desc[UR36][R16.64], R3 ;  /* 0x0000000310007986 */ /* 0x000fe2000c101924 */
[----:B------:R-:W-:Y:S05]  /*11840*/  EXIT ;  /* 0x000000000000794d */ /* 0x000fea0003800000 */
.L_x_384:
[----:B01----:R-:W-:-:S05]  /*11850*/  IMAD.U32 R0, R3, 0x10000, RZ ;  /* 0x0001000003007824 */ /* 0x003fca00078e00ff */
[----:B------:R-:W-:-:S05]  /*11860*/  F2FP.F16.F32.PACK_AB R0, RZ, R0 ;  /* 0x00000000ff00723e */ /* 0x000fca00000000ff */
[----:B------:R-:W-:Y:S01]  /*11870*/  STG.E.U16 desc[UR36][R16.64], R0 ;  /* 0x0000000010007986 */ /* 0x000fe2000c101524 */
[----:B------:R-:W-:Y:S05]  /*11880*/  EXIT ;  /* 0x000000000000794d */ /* 0x000fea0003800000 */
.L_x_383:
        /* <DEDUP_REMOVED lines=8> */
[----:B------:R-:W-:Y:S01]  /*11910*/  STG.E.64 desc[UR36][R16.64], R2 ;  /* 0x0000000210007986 */ /* 0x000fe2000c101b24 */
[----:B------:R-:W-:Y:S05]  /*11920*/  EXIT ;  /* 0x000000000000794d */ /* 0x000fea0003800000 */
.L_x_386:
[----:B-1----:R-:W-:-:S05]  /*11930*/  IMAD.U32 R3, R3, 0x10000, RZ ;  /* 0x0001000003037824 */ /* 0x002fca00078e00ff */
[----:B------:R-:W-:-:S04]  /*11940*/  F2FP.F16.F32.PACK_AB R3, RZ, R3 ;  /* 0x00000003ff03723e */ /* 0x000fc800000000ff */
[----:B------:R-:W-:-:S05]  /*11950*/  PRMT R3, R3, 0x5410, RZ ;  /* 0x0000541003037816 */ /* 0x000fca00000000ff */
[----:B------:R-:W-:Y:S01]  /*11960*/  STG.E desc[UR36][R16.64], R3 ;  /* 0x0000000310007986 */ /* 0x000fe2000c101924 */
[----:B------:R-:W-:Y:S05]  /*11970*/  EXIT ;  /* 0x000000000000794d */ /* 0x000fea0003800000 */
.L_x_385:
[----:B-1----:R-:W-:-:S04]  /*11980*/  IMAD.U32 R2, R3, 0x10000, RZ ;  /* 0x0001000003027824 */ /* 0x002fc800078e00ff */
[----:B------:R-:W-:-:S06]  /*11990*/  FMUL.FTZ R2, R2, 1 ;  /* 0x3f80000002027820 */ /* 0x000fcc0000410000 */
[----:B------:R-:W1:Y:S02]  /*119a0*/  F2F.F64.F32 R2, R2 ;  /* 0x0000000200027310 */ /* 0x000e640000201800 */
[----:B-1----:R-:W-:Y:S01]  /*119b0*/  STG.E.64 desc[UR36][R16.64], R2 ;  /* 0x0000000210007986 */ /* 0x002fe2000c101b24 */
[----:B------:R-:W-:Y:S05]  /*119c0*/  EXIT ;  /* 0x000000000000794d */ /* 0x000fea0003800000 */
.L_x_376:
        /* <DEDUP_REMOVED lines=11> */
[----:B------:R-:W-:Y:S01]  /*11a80*/  STG.E.U8 desc[UR36][R16.64], R3 ;  /* 0x0000000310007986 */ /* 0x000fe2000c101124 */
[----:B------:R-:W-:Y:S05]  /*11a90*/  EXIT ;  /* 0x000000000000794d */ /* 0x000fea0003800000 */
.L_x_389:
[----:B-1----:R-:W-:Y:S01]  /*11aa0*/  IMAD.U32 R3, R3, 0x10000, RZ ;  /* 0x0001000003037824 */ /* 0x002fe200078e00ff */
[----:B------:R-:W-:-:S03]  /*11ab0*/  CS2R R6, SRZ ;  /* 0x0000000000067805 */ /* 0x000fc6000001ff00 */
[----:B------:R-:W-:-:S04]  /*11ac0*/  FMUL.FTZ R3, R3, 1 ;  /* 0x3f80000003037820 */ /* 0x000fc80000410000 */
[----:B------:R-:W1:Y:S02]  /*11ad0*/  F2F.F64.F32 R4, R3 ;  /* 0x0000000300047310 */ /* 0x000e640000201800 */
[----:B-1----:R-:W-:Y:S01]  /*11ae0*/  STG.E.128 desc[UR36][R16.64], R4 ;  /* 0x0000000410007986 */ /* 0x002fe2000c101d24 */
[----:B------:R-:W-:Y:S05]  /*11af0*/  EXIT ;  /* 0x000000000000794d */ /* 0x000fea0003800000 */
.L_x_388:
        /* <DEDUP_REMOVED lines=21> */
.L_x_393:
[----:B------:R-:W-:Y:S05]  /*11c50*/  BSYNC B0 ;  /* 0x0000000000007941 */ /* 0x000fea0003800000 */
.L_x_392:
[----:B------:R-:W-:-:S05]  /*11c60*/  LOP3.LUT R3, R0, R3, RZ, 0xfc, !PT ;  /* 0x0000000300037212 */ /* 0x000fca00078efcff */
[----:B------:R-:W-:Y:S01]  /*11c70*/  STG.E.U8 desc[UR36][R16.64], R3 ;  /* 0x0000000310007986 */ /* 0x000fe2000c101124 */
[----:B------:R-:W-:Y:S05]  /*11c80*/  EXIT ;  /* 0x000000000000794d */ /* 0x000fea0003800000 */
.L_x_391:
        /* <DEDUP_REMOVED lines=13> */
.L_x_395:
[----:B0-----:R-:W-:Y:S01]  /*11d60*/  IMAD.MOV.U32 R0, RZ, RZ, 0x7f ;  /* 0x0000007fff007424 */ /* 0x001fe200078e00ff */
[----:B------:R-:W-:-:S04]  /*11d70*/  ISETP.GT.U32.AND P0, PT, R2, 0x7f800000, PT ;  /* 0x7f8000000200780c */ /* 0x000fc80003f04070 */
[----:B------:R-:W-:-:S09]  /*11d80*/  SEL R0, R0, 0x7c, P0 ;  /* 0x0000007c00007807 */ /* 0x000fd20000000000 */
.L_x_396:
[----:B------:R-:W-:Y:S05]  /*11d90*/  BSYNC B0 ;  /* 0x0000000000007941 */ /* 0x000fea0003800000 */
.L_x_394:
[----:B------:R-:W-:-:S04]  /*11da0*/  LOP3.LUT R2, R3, 0x80000000, RZ, 0xc0, !PT ;  /* 0x8000000003027812 */ /* 0x000fc800078ec0ff */
[----:B------:R-:W-:-:S04]  /*11db0*/  SHF.R.U32.HI R3, RZ, 0x18, R2 ;  /* 0x00000018ff037819 */ /* 0x000fc80000011602 */
[----:B------:R-:W-:-:S05]  /*11dc0*/  LOP3.LUT R3, R0, R3, RZ, 0xfc, !PT ;  /* 0x0000000300037212 */ /* 0x000fca00078efcff */
[----:B------:R-:W-:Y:S01]  /*11dd0*/  STG.E.U8 desc[UR36][R16.64], R3 ;  /* 0x0000000310007986 */ /* 0x000fe2000c101124 */
[----:B------:R-:W-:Y:S05]  /*11de0*/  EXIT ;  /* 0x000000000000794d */ /* 0x000fea0003800000 */
.L_x_390:
[----:B-1----:R-:W-:Y:S01]  /*11df0*/  STG.E.U16 desc[UR36][R16.64], R3 ;  /* 0x0000000310007986 */ /* 0x002fe2000c101524 */
[----:B------:R-:W-:Y:S05]  /*11e00*/  EXIT ;  /* 0x000000000000794d */ /* 0x000fea0003800000 */
.L_x_387:
        /* <DEDUP_REMOVED lines=10> */
[----:B-1----:R-:W-:Y:S01]  /*11eb0*/  STG.E.U16 desc[UR36][R16.64], R3 ;  /* 0x0000000310007986 */ /* 0x002fe2000c101524 */
[----:B------:R-:W-:Y:S05]  /*11ec0*/  EXIT ;  /* 0x000000000000794d */ /* 0x000fea0003800000 */
.L_x_399:
        /* <DEDUP_REMOVED lines=17> */
.L_x_402:
[----:B------:R-:W-:-:S04]  /*11fe0*/  LOP3.LUT R2, R3, 0x80000000, RZ, 0xc0, !PT ;  /* 0x8000000003027812 */ /* 0x000fc800078ec0ff */
[----:B------:R-:W-:-:S04]  /*11ff0*/  SHF.R.U32.HI R3, RZ, 0x18, R2 ;  /* 0x00000018ff037819 */ /* 0x000fc80000011602 */
[----:B------:R-:W-:-:S04]  /*12000*/  LOP3.LUT R0, R0, R3, RZ, 0xfc, !PT ;  /* 0x0000000300007212 */ /* 0x000fc800078efcff */
[----:B------:R-:W-:-:S07]  /*12010*/  PRMT R8, R0, 0x7610, R8 ;  /* 0x0000761000087816 */ /* 0x000fce0000000008 */
.L_x_401:
[----:B------:R-:W-:Y:S05]  /*12020*/  BSYNC B0 ;  /* 0x0000000000007941 */ /* 0x000fea0003800000 */
.L_x_400:
[----:B------:R-:W-:Y:S01]  /*12030*/  STG.E.U8 desc[UR36][R16.64], R8 ;  /* 0x0000000810007986 */ /* 0x000fe2000c101124 */
[----:B------:R-:W-:Y:S05]  /*12040*/  EXIT ;  /* 0x000000000000794d */ /* 0x000fea0003800000 */
.L_x_398:
        /* <DEDUP_REMOVED lines=17> */
.L_x_405:
[----:B------:R-:W-:-:S04]  /*12160*/  LOP3.LUT R2, R3, 0x80000000, RZ, 0xc0, !PT ;  /* 0x8000000003027812 */ /* 0x000fc800078ec0ff */
[----:B------:R-:W-:-:S04]  /*12170*/  SHF.R.U32.HI R3, RZ, 0x18, R2 ;  /* 0x00000018ff037819 */ /* 0x000fc80000011602 */
[----:B------:R-:W-:-:S04]  /*12180*/  LOP3.LUT R0, R0, R3, RZ, 0xfc, !PT ;  /* 0x0000000300007212 */ /* 0x000fc800078efcff */
[----:B------:R-:W-:-:S07]  /*12190*/  PRMT R8, R0, 0x7610, R8 ;  /* 0x0000761000087816 */ /* 0x000fce0000000008 */
.L_x_404:
[----:B------:R-:W-:Y:S05]  /*121a0*/  BSYNC B0 ;  /* 0x0000000000007941 */ /* 0x000fea0003800000 */
.L_x_403:
[----:B------:R-:W-:Y:S01]  /*121b0*/  STG.E.U8 desc[UR36][R16.64], R8 ;  /* 0x0000000810007986 */ /* 0x000fe2000c101124 */
[----:B------:R-:W-:Y:S05]  /*121c0*/  EXIT ;  /* 0x000000000000794d */ /* 0x000fea0003800000 */
.L_x_397:
        /* <DEDUP_REMOVED lines=20> */
[----:B------:R-:W-:Y:S01]  /*12310*/  STG.E.U8 desc[UR36][R16.64], R3 ;  /* 0x0000000310007986 */ /* 0x000fe2000c101124 */
[----:B------:R-:W-:Y:S05]  /*12320*/  EXIT ;  /* 0x000000000000794d */ /* 0x000fea0003800000 */
.L_x_380:
[----:B0-----:R-:W-:Y:S01]  /*12330*/  MOV R0, 0x0 ;  /* 0x0000000000007802 */ /* 0x001fe20000000f00 */
[----:B------:R-:W-:Y:S01]  /*12340*/  ULDC.64 UR4, c[0x4][0x128] ;  /* 0x01004a0000047ab9 */ /* 0x000fe20000000a00 */
[----:B------:R-:W-:Y:S01]  /*12350*/  ULDC.64 UR6, c[0x4][0x40] ;  /* 0x0100100000067ab9 */ /* 0x000fe20000000a00 */
[----:B------:R-:W-:Y:S01]  /*12360*/  IMAD.U32 R4, RZ, RZ, UR4 ;  /* 0x00000004ff047e24 */ /* 0x000fe2000f8e00ff */
[----:B-1----:R0:W1:Y:S01]  /*12370*/  LDC.64 R2, c[0x4][R0] ;  /* 0x0100000000027b82 */ /* 0x0020620000000a00 */
[----:B------:R-:W-:Y:S01]  /*12380*/  IMAD.U32 R5, RZ, RZ, UR5 ;  /* 0x00000005ff057e24 */ /* 0x000fe2000f8e00ff */
[----:B------:R-:W-:Y:S01]  /*12390*/  ULDC.64 UR4, c[0x4][0x130] ;  /* 0x01004c0000047ab9 */ /* 0x000fe20000000a00 */
[----:B------:R-:W-:Y:S02]  /*123a0*/  IMAD.U32 R10, RZ, RZ, UR6 ;  /* 0x00000006ff0a7e24 */ /* 0x000fe4000f8e00ff */
[----:B------:R-:W-:Y:S02]  /*123b0*/  IMAD.U32 R6, RZ, RZ, UR4 ;  /* 0x00000004ff067e24 */ /* 0x000fe4000f8e00ff */
[----:B------:R-:W-:-:S02]  /*123c0*/  IMAD.U32 R7, RZ, RZ, UR5 ;  /* 0x00000005ff077e24 */ /* 0x000fc4000f8e00ff */
[----:B------:R-:W-:Y:S02]  /*123d0*/  IMAD.U32 R11, RZ, RZ, UR7 ;  /* 0x00000007ff0b7e24 */ /* 0x000fe4000f8e00ff */
[----:B------:R-:W-:Y:S02]  /*123e0*/  IMAD.MOV.U32 R8, RZ, RZ, 0x65 ;  /* 0x00000065ff087424 */ /* 0x000fe400078e00ff */
[----:B------:R-:W-:Y:S02]  /*123f0*/  IMAD.MOV.U32 R12, RZ, RZ, 0x1 ;  /* 0x00000001ff0c7424 */ /* 0x000fe400078e00ff */
[----:B0-----:R-:W-:-:S07]  /*12400*/  IMAD.MOV.U32 R13, RZ, RZ, RZ ;  /* 0x000000ffff0d7224 */ /* 0x001fce00078e00ff */
[----:B------:R-:W-:-:S07]  /*12410*/  LEPC R20, `(.L_x_408) ;  /* 0x000000001014794e */ /* 0x000fce0000000000 */
[----:B-1----:R-:W-:Y:S05]  /*12420*/  CALL.ABS.NOINC R2 ;  /* 0x0000000002007343 */ /* 0x002fea0003c00000 */
.L_x_408:
[----:B------:R-:W-:Y:S05]  /*12430*/  EXIT ;  /* 0x000000000000794d */ /* 0x000fea0003800000 */
.L_x_407:
[----:B-1----:R-:W-:-:S06]  /*12440*/  IMAD.U32 R3, R3, 0x10000, RZ ;  /* 0x0001000003037824 */ /* 0x002fcc00078e00ff */
[----:B------:R-:W1:Y:S02]  /*12450*/  F2I.U64.TRUNC R2, R3 ;  /* 0x0000000300027311 */ /* 0x000e64000020d800 */
[----:B-1----:R-:W-:Y:S01]  /*12460*/  STG.E.64 desc[UR36][R16.64], R2 ;  /* 0x0000000210007986 */ /* 0x002fe2000c101b24 */
[----:B------:R-:W-:Y:S05]  /*12470*/  EXIT ;  /* 0x000000000000794d */ /* 0x000fea0003800000 */
.L_x_406:
[----:B-1----:R-:W-:-:S06]  /*12480*/  IMAD.U32 R3, R3, 0x10000, RZ ;  /* 0x0001000003037824 */ /* 0x002fcc00078e00ff */
[----:B------:R-:W1:Y:S02]  /*12490*/  F2I.FTZ.U32.TRUNC.NTZ R3, R3 ;  /* 0x0000000300037305 */ /* 0x000e64000021f000 */
[----:B-1----:R-:W-:Y:S01]  /*124a0*/  STG.E desc[UR36][R16.64], R3 ;  /* 0x0000000310007986 */ /* 0x002fe2000c101924 */
[----:B------:R-:W-:Y:S05]  /*124b0*/  EXIT ;  /* 0x000000000000794d */ /* 0x000fea0003800000 */
.L_x_409:
[----:B------:R-:W-:-:S00]  /*124c0*/  BRA `(.L_x_409) ;  /* 0xfffffffc00fc7947 */ /* 0x000fc0000383ffff */
[----:B------:R-:W-:-:S00]  /*124d0*/  NOP ;  /* 0x0000000000007918 */ /* 0x000fc00000000000 */
        /* <DEDUP_REMOVED lines=10> */
.L_x_12823:


//--------------------- .text._ZN2at6native27unrolled_elementwise_kernelIZZZNS0_26GeluBackwardCUDAKernelImplERNS_18TensorIteratorBaseENS0_8GeluTypeEENKUlvE0_clEvENKUlvE2_clEvEUlN3c108BFloat16ES8_E_St5arrayIPcLm3EELi4E23TrivialOffsetCalculatorILi2EjESD_ILi1EjENS0_6memory12LoadWithCastILi2EEENSG_13StoreWithCastILi1EEEEEviT_T0_T2_T3_T4_T5_ --------------------------
	.section	.text._ZN2at6native27unrolled_elementwise_kernelIZZZNS0_26GeluBackwardCUDAKernelImplERNS_18TensorIteratorBaseENS0_8GeluTypeEENKUlvE0_clEvENKUlvE2_clEvEUlN3c108BFloat16ES8_E_St5arrayIPcLm3EELi4E23TrivialOffsetCalculatorILi2EjESD_ILi1EjENS0_6memory12LoadWithCastILi2EEENSG_13StoreWithCastILi1EEEEEviT_T0_T2_T3_T4_T5_,"ax",@progbits
	.align	128
        .global         _ZN2at6native27unrolled_elementwise_kernelIZZZNS0_26GeluBackwardCUDAKernelImplERNS_18TensorIteratorBaseENS0_8GeluTypeEENKUlvE0_clEvENKUlvE2_clEvEUlN3c108BFloat16ES8_E_St5arrayIPcLm3EELi4E23TrivialOffsetCalculatorILi2EjESD_ILi1EjENS0_6memory12LoadWithCastILi2EEENSG_13StoreWithCastILi1EEEEEviT_T0_T2_T3_T4_T5_
        .type           _ZN2at6native27unrolled_elementwise_kernelIZZZNS0_26GeluBackwardCUDAKernelImplERNS_18TensorIteratorBaseENS0_8GeluTypeEENKUlvE0_clEvENKUlvE2_clEvEUlN3c108BFloat16ES8_E_St5arrayIPcLm3EELi4E23TrivialOffsetCalculatorILi2EjESD_ILi1EjENS0_6memory12LoadWithCastILi2EEENSG_13StoreWithCastILi1EEEEEviT_T0_T2_T3_T4_T5_,@function
        .size           _ZN2at6native27unrolled_elementwise_kernelIZZZNS0_26GeluBackwardCUDAKernelImplERNS_18TensorIteratorBaseENS0_8GeluTypeEENKUlvE0_clEvENKUlvE2_clEvEUlN3c108BFloat16ES8_E_St5arrayIPcLm3EELi4E23TrivialOffsetCalculatorILi2EjESD_ILi1EjENS0_6memory12LoadWithCastILi2EEENSG_13StoreWithCastILi1EEEEEviT_T0_T2_T3_T4_T5_,(.L_x_12824 - _ZN2at6native27unrolled_elementwise_kernelIZZZNS0_26GeluBackwardCUDAKernelImplERNS_18TensorIteratorBaseENS0_8GeluTypeEENKUlvE0_clEvENKUlvE2_clEvEUlN3c108BFloat16ES8_E_St5arrayIPcLm3EELi4E23TrivialOffsetCalculatorILi2EjESD_ILi1EjENS0_6memory12LoadWithCastILi2EEENSG_13StoreWithCastILi1EEEEEviT_T0_T2_T3_T4_T5_)
        .other          _ZN2at6native27unrolled_elementwise_kernelIZZZNS0_26GeluBackwardCUDAKernelImplERNS_18TensorIteratorBaseENS0_8GeluTypeEENKUlvE0_clEvENKUlvE2_clEvEUlN3c108BFloat16ES8_E_St5arrayIPcLm3EELi4E23TrivialOffsetCalculatorILi2EjESD_ILi1EjENS0_6memory12LoadWithCastILi2EEENSG_13StoreWithCastILi1EEEEEviT_T0_T2_T3_T4_T5_,@"STO_CUDA_ENTRY STV_DEFAULT"
_ZN2at6native27unrolled_elementwise_kernelIZZZNS0_26GeluBackwardCUDAKernelImplERNS_18TensorIteratorBaseENS0_8GeluTypeEENKUlvE0_clEvENKUlvE2_clEvEUlN3c108BFloat16ES8_E_St5arrayIPcLm3EELi4E23TrivialOffsetCalculatorILi2EjESD_ILi1EjENS0_6memory12LoadWithCastILi2EEENSG_13StoreWithCastILi1EEEEEviT_T0_T2_T3_T4_T5_:
.text._ZN2at6native27unrolled_elementwise_kernelIZZZNS0_26GeluBackwardCUDAKernelImplERNS_18TensorIteratorBaseENS0_8GeluTypeEENKUlvE0_clEvENKUlvE2_clEvEUlN3c108BFloat16ES8_E_St5arrayIPcLm3EELi4E23TrivialOffsetCalculatorILi2EjESD_ILi1EjENS0_6memory12LoadWithCastILi2EEENSG_13StoreWithCastILi1EEEEEviT_T0_T2_T3_T4_T5_:
[----:B------:R-:W0:Y:S01]  /*0000*/  LDC R1, c[0x0][0x28] ;  /* 0x00000a00ff017b82 */ /* 0x000e220000000800 */
[----:B------:R-:W1:Y:S07]  /*0010*/  S2R R2, SR_CTAID.X ;  /* 0x0000000000027919 */ /* 0x000e6e0000002500 */
[----:B------:R-:W1:Y:S01]  /*0020*/  LDC R3, c[0x0][0x210] ;  /* 0x00008400ff037b82 */ /* 0x000e620000000800 */
[----:B------:R-:W-:Y:S01]  /*0030*/  ULDC.64 UR36, c[0x0][0x208] ;  /* 0x0000820000247ab9 */ /* 0x000fe20000000a00 */
[----:B------:R-:W-:Y:S01]  /*0040*/  BSSY B6, `(.L_x_410) ;  /* 0x0000224000067945 */ /* 0x000fe20003800000 */
[----:B------:R-:W2:Y:S01]  /*0050*/  S2R R23, SR_TID.X ;  /* 0x0000000000177919 */ /* 0x000ea20000002100 */
[----:B------:R-:W-:-:S02]  /*0060*/  PRMT R28, RZ, 0x7610, R28 ;  /* 0x00007610ff1c7816 */ /* 0x000fc4000000001c */
[----:B------:R-:W-:Y:S02]  /*0070*/  PRMT R22, RZ, 0x7610, R22 ;  /* 0x00007610ff167816 */ /* 0x000fe40000000016 */
[----:B------:R-:W3:Y:S01]  /*0080*/  LDC.U8 R17, c[0x0][0x234] ;  /* 0x00008d00ff117b82 */ /* 0x000ee20000000000 */
[----:B------:R-:W-:-:S07]  /*0090*/  PRMT R26, RZ, 0x7610, R26 ;  /* 0x00007610ff1a7816 */ /* 0x000fce000000001a */
[----:B------:R-:W4:Y:S01]  /*00a0*/  LDC.U8 R18, c[0x0][0x235] ;  /* 0x00008d40ff127b82 */ /* 0x000f220000000000 */
[----:B-1----:R-:W-:-:S05]  /*00b0*/  IMAD R16, R2, -0x200, R3 ;  /* 0xfffffe0002107824 */ /* 0x002fca00078e0203 */
[----:B--2---:R-:W-:-:S13]  /*00c0*/  ISETP.GE.AND P0, PT, R23, R16, PT ;  /* 0x000000101700720c */ /* 0x004fda0003f06270 */
[----:B0--34-:R-:W-:Y:S05]  /*00d0*/  @P0 BRA `(.L_x_411) ;  /* 0x0000002000680947 */ /* 0x019fea0003800000 */
[----:B------:R-:W0:Y:S01]  /*00e0*/  LDC.64 R4, c[0x0][0x220] ;  /* 0x00008800ff047b82 */ /* 0x000e220000000a00 */
[----:B------:R-:W-:Y:S01]  /*00f0*/  PRMT R0, R17, 0x9910, RZ ;  /* 0x0000991011007816 */ /* 0x000fe200000000ff */
[----:B------:R-:W-:Y:S01]  /*0100*/  IMAD R19, R2, 0x200, R23 ;  /* 0x0000020002137824 */ /* 0x000fe200078e0217 */
[----:B------:R-:W-:Y:S02]  /*0110*/  ULDC UR4, c[0x0][0x238] ;  /* 0x00008e0000047ab9 */ /* 0x000fe40000000800 */
[----:B------:R-:W-:Y:S01]  /*0120*/  ISETP.GT.AND P0, PT, R0, 0x9, PT ;  /* 0x000000090000780c */ /* 0x000fe20003f04270 */
[----:B------:R-:W-:-:S05]  /*0130*/  IMAD R3, R19, UR4, RZ ;  /* 0x0000000413037c24 */ /* 0x000fca000f8e02ff */
[----:B0-----:R-:W-:-:S05]  /*0140*/  IADD3 R4, P1, R3, R4, RZ ;  /* 0x0000000403047210 */ /* 0x001fca0007f3e0ff */
[----:B------:R-:W-:Y:S02]  /*0150*/  IMAD.X R5, RZ, RZ, R5, P1 ;  /* 0x000000ffff057224 */ /* 0x000fe400008e0605 */
[----:B------:R-:W-:Y:S06]  /*0160*/  @P0 BRA `(.L_x_412) ;  /* 0x0000000400300947 */ /* 0x000fec0003800000 */
        /* <DEDUP_REMOVED lines=13> */
.L_x_415:
[----:B------:R-:W2:Y:S02]  /*0240*/  LDG.E.U8 R4, desc[UR36][R4.64] ;  /* 0x0000002404047981 */ /* 0x000ea4000c1e1100 */
[----:B--2---:R-:W-:-:S04]  /*0250*/  I2FP.F32.U32 R0, R4 ;  /* 0x0000000400007245 */ /* 0x004fc80000201000 */
[----:B------:R-:W-:-:S04]  /*0260*/  F2FP.BF16.F32.PACK_AB R0, RZ, R0 ;  /* 0x00000000ff00723e */ /* 0x000fc800000010ff */
[----:B------:R-:W-:Y:S01]  /*0270*/  PRMT R22, R0, 0x7610, R22 ;  /* 0x0000761000167816 */ /* 0x000fe20000000016 */
[----:B------:R-:W-:Y:S06]  /*0280*/  BRA `(.L_x_417) ;  /* 0x0000000c00c87947 */ /* 0x000fec0003800000 */
.L_x_414:
        /* <DEDUP_REMOVED lines=11> */
.L_x_419:
[----:B------:R-:W2:Y:S02]  /*0340*/  LDG.E R4, desc[UR36][R4.64] ;  /* 0x0000002404047981 */ /* 0x000ea4000c1e1900 */
[----:B--2---:R-:W-:-:S04]  /*0350*/  I2FP.F32.S32 R0, R4 ;  /* 0x0000000400007245 */ /* 0x004fc80000201400 */
[----:B------:R-:W-:-:S04]  /*0360*/  F2FP.BF16.F32.PACK_AB R0, RZ, R0 ;  /* 0x00000000ff00723e */ /* 0x000fc800000010ff */
[----:B------:R-:W-:Y:S01]  /*0370*/  PRMT R22, R0, 0x7610, R22 ;  /* 0x0000761000167816 */ /* 0x000fe20000000016 */
[----:B------:R-:W-:Y:S06]  /*0380*/  BRA `(.L_x_417) ;  /* 0x0000000c00887947 */ /* 0x000fec0003800000 */
.L_x_418:
[----:B------:R-:W2:Y:S02]  /*0390*/  LDG.E.U16 R4, desc[UR36][R4.64] ;  /* 0x0000002404047981 */ /* 0x000ea4000c1e1500 */
[----:B--2---:R-:W0:Y:S02]  /*03a0*/  I2F.S16 R0, R4 ;  /* 0x0000000400007306 */ /* 0x004e240000101400 */
[----:B0-----:R-:W-:-:S04]  /*03b0*/  F2FP.BF16.F32.PACK_AB R0, RZ, R0 ;  /* 0x00000000ff00723e */ /* 0x001fc800000010ff */
[----:B------:R-:W-:Y:S01]  /*03c0*/  PRMT R22, R0, 0x7610, R22 ;  /* 0x0000761000167816 */ /* 0x000fe20000000016 */
[----:B------:R-:W-:Y:S06]  /*03d0*/  BRA `(.L_x_417) ;  /* 0x0000000c00747947 */ /* 0x000fec0003800000 */
.L_x_413:
        /* <DEDUP_REMOVED lines=9> */
.L_x_421:
[----:B------:R-:W2:Y:S02]  /*0470*/  LDG.E.U16 R0, desc[UR36][R4.64] ;  /* 0x0000002404007981 */ /* 0x000ea4000c1e1500 */
[----:B--2---:R-:W-:-:S05]  /*0480*/  HADD2.F32 R0, -RZ, R0.H0_H0 ;  /* 0x20000000ff007230 */ /* 0x004fca0000004100 */
[----:B------:R-:W-:-:S04]  /*0490*/  F2FP.BF16.F32.PACK_AB R0, RZ, R0 ;  /* 0x00000000ff00723e */ /* 0x000fc800000010ff */
[----:B------:R-:W-:Y:S01]  /*04a0*/  PRMT R22, R0, 0x7610, R22 ;  /* 0x0000761000167816 */ /* 0x000fe20000000016 */
[----:B------:R-:W-:Y:S06]  /*04b0*/  BRA `(.L_x_417) ;  /* 0x0000000c003c7947 */ /* 0x000fec0003800000 */
.L_x_420:
        /* <DEDUP_REMOVED lines=9> */
.L_x_423:
[----:B------:R-:W2:Y:S02]  /*0550*/  LDG.E.U16 R4, desc[UR36][R4.64] ;  /* 0x0000002404047981 */ /* 0x000ea4000c1e1500 */
[----:B--2---:R-:W-:-:S05]  /*0560*/  HADD2.F32 R0, -RZ, R4.H0_H0 ;  /* 0x20000004ff007230 */ /* 0x004fca0000004100 */
[----:B------:R-:W-:-:S04]  /*0570*/  F2FP.BF16.F32.PACK_AB R0, RZ, R0 ;  /* 0x00000000ff00723e */ /* 0x000fc800000010ff */
[----:B------:R-:W-:Y:S01]  /*0580*/  PRMT R22, R0, 0x7610, R22 ;  /* 0x0000761000167816 */ /* 0x000fe20000000016 */
[----:B------:R-:W-:Y:S06]  /*0590*/  BRA `(.L_x_417) ;  /* 0x0000000c00047947 */ /* 0x000fec0003800000 */
.L_x_422:
        /* <DEDUP_REMOVED lines=9> */
.L_x_412:
        /* <DEDUP_REMOVED lines=14> */
.L_x_426:
        /* <DEDUP_REMOVED lines=9> */
.L_x_425:
        /* <DEDUP_REMOVED lines=28> */
.L_x_428:
[----:B------:R-:W2:Y:S02]  /*0960*/  LDG.E.U8 R4, desc[UR36][R4.64] ;  /* 0x0000002404047981 */ /* 0x000ea4000c1e1100 */
[----:B--2---:R-:W-:-:S05]  /*0970*/  IMAD.SHL.U32 R0, R4, 0x2000000, RZ ;  /* 0x0200000004007824 */ /* 0x004fca00078e00ff */
[----:B------:R-:W-:-:S13]  /*0980*/  ISETP.GE.U32.AND P0, PT, R0, 0x8000000, PT ;  /* 0x080000000000780c */ /* 0x000fda0003f06070 */
[C---:B------:R-:W-:Y:S02]  /*0990*/  @!P0 IMAD.SHL.U32 R0, R4.reuse, 0x100, RZ ;  /* 0x0000010004008824 */ /* 0x040fe400078e00ff */
[----:B------:R-:W-:-:S03]  /*09a0*/  @P0 IMAD.SHL.U32 R3, R4, 0x200000, RZ ;  /* 0x0020000004030824 */ /* 0x000fc600078e00ff */
[----:B------:R-:W-:Y:S02]  /*09b0*/  @!P0 LOP3.LUT R0, R0, 0x7f00, RZ, 0xc0, !PT ;  /* 0x00007f0000008812 */ /* 0x000fe400078ec0ff */
[----:B------:R-:W-:Y:S02]  /*09c0*/  @P0 LOP3.LUT R3, R3, 0x70000000, RZ, 0xfc, !PT ;  /* 0x7000000003030812 */ /* 0x000fe400078efcff */
[----:B------:R-:W-:-:S03]  /*09d0*/  @!P0 LOP3.LUT R0, R0, 0x3f000000, RZ, 0xfc, !PT ;  /* 0x3f00000000008812 */ /* 0x000fc600078efcff */
[----:B------:R-:W-:Y:S02]  /*09e0*/  @P0 FMUL.FTZ R3, R3, 1.9259299443872358531e-34 ;  /* 0x0780000003030820 */ /* 0x000fe40000410000 */
[----:B------:R-:W-:Y:S01]  /*09f0*/  @!P0 FADD.FTZ R3, R0, -0.5 ;  /* 0xbf00000000038421 */ /* 0x000fe20000010000 */
[----:B------:R-:W-:-:S05]  /*0a00*/  IMAD.SHL.U32 R0, R4, 0x1000000, RZ ;  /* 0x0100000004007824 */ /* 0x000fca00078e00ff */
[----:B------:R-:W-:-:S04]  /*0a10*/  LOP3.LUT R0, R3, 0x80000000, R0, 0xf8, !PT ;  /* 0x8000000003007812 */ /* 0x000fc800078ef800 */
[----:B------:R-:W-:-:S04]  /*0a20*/  F2FP.BF16.F32.PACK_AB R0, RZ, R0 ;  /* 0x00000000ff00723e */ /* 0x000fc800000010ff */
[----:B------:R-:W-:Y:S01]  /*0a30*/  PRMT R22, R0, 0x7610, R22 ;  /* 0x0000761000167816 */ /* 0x000fe20000000016 */
[----:B------:R-:W-:Y:S06]  /*0a40*/  BRA `(.L_x_417) ;  /* 0x0000000400d87947 */ /* 0x000fec0003800000 */
.L_x_427:
[----:B------:R0:W5:Y:S01]  /*0a50*/  LDG.E.U16 R22, desc[UR36][R4.64] ;  /* 0x0000002404167981 */ /* 0x000162000c1e1500 */
[----:B------:R-:W-:Y:S05]  /*0a60*/  BRA `(.L_x_417) ;  /* 0x0000000400d07947 */ /* 0x000fea0003800000 */
.L_x_424:
        /* <DEDUP_REMOVED lines=13> */
.L_x_431:
        /* <DEDUP_REMOVED lines=21> */
.L_x_435:
[----:B------:R-:W-:Y:S05]  /*0c90*/  BSYNC B1 ;  /* 0x0000000000017941 */ /* 0x000fea0003800000 */
.L_x_434:
[----:B------:R-:W-:Y:S01]  /*0ca0*/  LEA R5, R0, 0x3b800000, 0x17 ;  /* 0x3b80000000057811 */ /* 0x000fe200078eb8ff */
[----:B------:R-:W-:-:S05]  /*0cb0*/  IMAD.SHL.U32 R0, R3, 0x100000, RZ ;  /* 0x0010000003007824 */ /* 0x000fca00078e00ff */
[----:B------:R-:W-:-:S07]  /*0cc0*/  LOP3.LUT R0, R5, R0, R6, 0xfe, !PT ;  /* 0x0000000005007212 */ /* 0x000fce00078efe06 */
.L_x_433:
[----:B------:R-:W-:Y:S05]  /*0cd0*/  BSYNC B0 ;  /* 0x0000000000007941 */ /* 0x000fea0003800000 */
.L_x_432:
[----:B------:R-:W-:-:S04]  /*0ce0*/  F2FP.BF16.F32.PACK_AB R0, RZ, R0 ;  /* 0x00000000ff00723e */ /* 0x000fc800000010ff */
[----:B------:R-:W-:Y:S01]  /*0cf0*/  PRMT R22, R0, 0x7610, R22 ;  /* 0x0000761000167816 */ /* 0x000fe20000000016 */
[----:B------:R-:W-:Y:S06]  /*0d00*/  BRA `(.L_x_417) ;  /* 0x0000000400287947 */ /* 0x000fec0003800000 */
.L_x_430:
        /* <DEDUP_REMOVED lines=21> */
.L_x_439:
[----:B------:R-:W-:Y:S05]  /*0e60*/  BSYNC B1 ;  /* 0x0000000000017941 */ /* 0x000fea0003800000 */
.L_x_438:
[----:B------:R-:W-:Y:S01]  /*0e70*/  LEA R5, R0, 0x37800000, 0x17 ;  /* 0x3780000000057811 */ /* 0x000fe200078eb8ff */
[----:B------:R-:W-:-:S05]  /*0e80*/  IMAD.SHL.U32 R0, R3, 0x200000, RZ ;  /* 0x0020000003007824 */ /* 0x000fca00078e00ff */
[----:B------:R-:W-:-:S07]  /*0e90*/  LOP3.LUT R0, R5, R0, R6, 0xfe, !PT ;  /* 0x0000000005007212 */ /* 0x000fce00078efe06 */
.L_x_437:
[----:B------:R-:W-:Y:S05]  /*0ea0*/  BSYNC B0 ;  /* 0x0000000000007941 */ /* 0x000fea0003800000 */
.L_x_436:
[----:B------:R-:W-:-:S04]  /*0eb0*/  F2FP.BF16.F32.PACK_AB R0, RZ, R0 ;  /* 0x00000000ff00723e */ /* 0x000fc800000010ff */
[----:B------:R-:W-:Y:S01]  /*0ec0*/  PRMT R22, R0, 0x7610, R22 ;  /* 0x0000761000167816 */ /* 0x000fe20000000016 */
[----:B------:R-:W-:Y:S06]  /*0ed0*/  BRA `(.L_x_417) ;  /* 0x0000000000b47947 */ /* 0x000fec0003800000 */
.L_x_429:
        /* <DEDUP_REMOVED lines=14> */
.L_x_443:
[----:B------:R-:W-:Y:S05]  /*0fc0*/  BSYNC B0 ;  /* 0x0000000000007941 */ /* 0x000fea0003800000 */
.L_x_442:
[----:B------:R-:W-:-:S04]  /*0fd0*/  F2FP.BF16.F32.PACK_AB R0, RZ, R0 ;  /* 0x00000000ff00723e */ /* 0x000fc800000010ff */
[----:B------:R-:W-:Y:S01]  /*0fe0*/  PRMT R22, R0, 0x7610, R22 ;  /* 0x0000761000167816 */ /* 0x000fe20000000016 */
[----:B------:R-:W-:Y:S06]  /*0ff0*/  BRA `(.L_x_417) ;  /* 0x00000000006c7947 */ /* 0x000fec0003800000 */
.L_x_416:
        /* <DEDUP_REMOVED lines=16> */
.L_x_444:
[----:B------:R-:W-:Y:S01]  /*1100*/  PRMT R22, RZ, 0x7610, R22 ;  /* 0x00007610ff167816 */ /* 0x000fe20000000016 */
[----:B------:R-:W-:Y:S06]  /*1110*/  BRA `(.L_x_417) ;  /* 0x0000000000247947 */ /* 0x000fec0003800000 */
.L_x_441:
[----:B------:R-:W2:Y:S02]  /*1120*/  LDG.E.64 R4, desc[UR36][R4.64] ;  /* 0x0000002404047981 */ /* 0x000ea4000c1e1b00 */
[----:B--2---:R-:W0:Y:S02]  /*1130*/  I2F.U64 R0, R4 ;  /* 0x0000000400007312 */ /* 0x004e240000301000 */
[----:B0-----:R-:W-:-:S04]  /*1140*/  F2FP.BF16.F32.PACK_AB R0, RZ, R0 ;  /* 0x00000000ff00723e */ /* 0x001fc800000010ff */
[----:B------:R-:W-:Y:S01]  /*1150*/  PRMT R22, R0, 0x7610, R22 ;  /* 0x0000761000167816 */ /* 0x000fe20000000016 */
[----:B------:R-:W-:Y:S06]  /*1160*/  BRA `(.L_x_417) ;  /* 0x0000000000107947 */ /* 0x000fec0003800000 */
.L_x_440:
[----:B------:R-:W2:Y:S02]  /*1170*/  LDG.E R4, desc[UR36][R4.64] ;  /* 0x0000002404047981 */ /* 0x000ea4000c1e1900 */
[----:B--2---:R-:W-:-:S04]  /*1180*/  I2FP.F32.U32 R0, R4 ;  /* 0x0000000400007245 */ /* 0x004fc80000201000 */
[----:B------:R-:W-:-:S04]  /*1190*/  F2FP.BF16.F32.PACK_AB R0, RZ, R0 ;  /* 0x00000000ff00723e */ /* 0x000fc800000010ff */
[----:B------:R-:W-:-:S07]  /*11a0*/  PRMT R22, R0, 0x7610, R22 ;  /* 0x0000761000167816 */ /* 0x000fce0000000016 */
.L_x_417:
[----:B0-----:R-:W0:Y:S01]  /*11b0*/  LDC.64 R4, c[0x0][0x228] ;  /* 0x00008a00ff047b82 */ /* 0x001e220000000a00 */
[----:B------:R-:W-:Y:S01]  /*11c0*/  PRMT R0, R18, 0x9910, RZ ;  /* 0x0000991012007816 */ /* 0x000fe200000000ff */
[----:B------:R-:W-:Y:S02]  /*11d0*/  ULDC UR4, c[0x0][0x23c] ;  /* 0x00008f0000047ab9 */ /* 0x000fe40000000800 */
[----:B------:R-:W-:Y:S01]  /*11e0*/  IMAD R19, R19, UR4, RZ ;  /* 0x0000000413137c24 */ /* 0x000fe2000f8e02ff */
[----:B------:R-:W-:-:S04]  /*11f0*/  ISETP.GT.AND P0, PT, R0, 0x9, PT ;  /* 0x000000090000780c */ /* 0x000fc80003f04270 */
[----:B0-----:R-:W-:-:S05]  /*1200*/  IADD3 R4, P1, R19, R4, RZ ;  /* 0x0000000413047210 */ /* 0x001fca0007f3e0ff */
[----:B------:R-:W-:-:S04]  /*1210*/  IMAD.X R5, RZ, RZ, R5, P1 ;  /* 0x000000ffff057224 */ /* 0x000fc800008e0605 */
        /* <DEDUP_REMOVED lines=14> */
.L_x_448:
[----:B------:R-:W2:Y:S02]  /*1300*/  LDG.E.U8 R4, desc[UR36][R4.64] ;  /* 0x0000002404047981 */ /* 0x000ea4000c1e1100 */
[----:B--2---:R-:W-:-:S04]  /*1310*/  I2FP.F32.U32 R0, R4 ;  /* 0x0000000400007245 */ /* 0x004fc80000201000 */
[----:B------:R-:W-:-:S04]  /*1320*/  F2FP.BF16.F32.PACK_AB R0, RZ, R0 ;  /* 0x00000000ff00723e */ /* 0x000fc800000010ff */
[----:B------:R-:W-:Y:S01]  /*1330*/  PRMT R26, R0, 0x7610, R26 ;  /* 0x00007610001a7816 */ /* 0x000fe2000000001a */
[----:B------:R-:W-:Y:S06]  /*1340*/  BRA `(.L_x_450) ;  /* 0x0000000c00c87947 */ /* 0x000fec0003800000 */
.L_x_447:
        /* <DEDUP_REMOVED lines=11> */
.L_x_452:
[----:B------:R-:W2:Y:S02]  /*1400*/  LDG.E R4, desc[UR36][R4.64] ;  /* 0x0000002404047981 */ /* 0x000ea4000c1e1900 */
[----:B--2---:R-:W-:-:S04]  /*1410*/  I2FP.F32.S32 R0, R4 ;  /* 0x0000000400007245 */ /* 0x004fc80000201400 */
[----:B------:R-:W-:-:S04]  /*1420*/  F2FP.BF16.F32.PACK_AB R0, RZ, R0 ;  /* 0x00000000ff00723e */ /* 0x000fc800000010ff */
[----:B------:R-:W-:Y:S01]  /*1430*/  PRMT R26, R0, 0x7610, R26 ;  /* 0x00007610001a7816 */ /* 0x000fe2000000001a */
[----:B------:R-:W-:Y:S06]  /*1440*/  BRA `(.L_x_450) ;  /* 0x0000000c00887947 */ /* 0x000fec0003800000 */
.L_x_451:
[----:B------:R-:W2:Y:S02]  /*1450*/  LDG.E.U16 R4, desc[UR36][R4.64] ;  /* 0x0000002404047981 */ /* 0x000ea4000c1e1500 */
[----:B--2---:R-:W0:Y:S02]  /*1460*/  I2F.S16 R0, R4 ;  /* 0x0000000400007306 */ /* 0x004e240000101400 */
[----:B0-----:R-:W-:-:S04]  /*1470*/  F2FP.BF16.F32.PACK_AB R0, RZ, R0 ;  /* 0x00000000ff00723e */ /* 0x001fc800000010ff */
[----:B------:R-:W-:Y:S01]  /*1480*/  PRMT R26, R0, 0x7610, R26 ;  /* 0x00007610001a7816 */ /* 0x000fe2000000001a */
[----:B------:R-:W-:Y:S06]  /*1490*/  BRA `(.L_x_450) ;  /* 0x0000000c00747947 */ /* 0x000fec0003800000 */
.L_x_446:
        /* <DEDUP_REMOVED lines=9> */
.L_x_454:
[----:B------:R-:W2:Y:S02]  /*1530*/  LDG.E.U16 R0, desc[UR36][R4.64] ;  /* 0x0000002404007981 */ /* 0x000ea4000c1e1500 */
[----:B--2---:R-:W-:-:S05]  /*1540*/  HADD2.F32 R0, -RZ, R0.H0_H0 ;  /* 0x20000000ff007230 */ /* 0x004fca0000004100 */
[----:B------:R-:W-:-:S04]  /*1550*/  F2FP.BF16.F32.PACK_AB R0, RZ, R0 ;  /* 0x00000000ff00723e */ /* 0x000fc800000010ff */
[----:B------:R-:W-:Y:S01]  /*1560*/  PRMT R26, R0, 0x7610, R26 ;  /* 0x00007610001a7816 */ /* 0x000fe2000000001a */
[----:B------:R-:W-:Y:S06]  /*1570*/  BRA `(.L_x_450) ;  /* 0x0000000c003c7947 */ /* 0x000fec0003800000 */
.L_x_453:
        /* <DEDUP_REMOVED lines=9> */
.L_x_456:
[----:B------:R-:W2:Y:S02]  /*1610*/  LDG.E.U16 R4, desc[UR36][R4.64] ;  /* 0x0000002404047981 */ /* 0x000ea4000c1e1500 */
[----:B--2---:R-:W-:-:S05]  /*1620*/  HADD2.F32 R0, -RZ, R4.H0_H0 ;  /* 0x20000004ff007230 */ /* 0x004fca0000004100 */
[----:B------:R-:W-:-:S04]  /*1630*/  F2FP.BF16.F32.PACK_AB R0, RZ, R0 ;  /* 0x00000000ff00723e */ /* 0x000fc800000010ff */
[----:B------:R-:W-:Y:S01]  /*1640*/  PRMT R26, R0, 0x7610, R26 ;  /* 0x00007610001a7816 */ /* 0x000fe2000000001a */
[----:B------:R-:W-:Y:S06]  /*1650*/  BRA `(.L_x_450) ;  /* 0x0000000c00047947 */ /* 0x000fec0003800000 */
.L_x_455:
        /* <DEDUP_REMOVED lines=9> */
.L_x_445:
        /* <DEDUP_REMOVED lines=14> */
.L_x_459:
        /* <DEDUP_REMOVED lines=9> */
.L_x_458:
        /* <DEDUP_REMOVED lines=28> */
.L_x_461:
        /* <DEDUP_REMOVED lines=15> */
.L_x_460:
[----:B------:R0:W5:Y:S01]  /*1b10*/  LDG.E.U16 R26, desc[UR36][R4.64] ;  /* 0x00000024041a7981 */ /* 0x000162000c1e1500 */
[----:B------:R-:W-:Y:S05]  /*1b20*/  BRA `(.L_x_450) ;  /* 0x0000000400d07947 */ /* 0x000fea0003800000 */
.L_x_457:
        /* <DEDUP_REMOVED lines=13> */
.L_x_464:
        /* <DEDUP_REMOVED lines=21> */
.L_x_468:
[----:B------:R-:W-:Y:S05]  /*1d50*/  BSYNC B1 ;  /* 0x0000000000017941 */ /* 0x000fea0003800000 */
.L_x_467:
[----:B------:R-:W-:Y:S01]  /*1d60*/  LEA R5, R0, 0x3b800000, 0x17 ;  /* 0x3b80000000057811 */ /* 0x000fe200078eb8ff */
[----:B------:R-:W-:-:S05]  /*1d70*/  IMAD.SHL.U32 R0, R3, 0x100000, RZ ;  /* 0x0010000003007824 */ /* 0x000fca00078e00ff */
[----:B------:R-:W-:-:S07]  /*1d80*/  LOP3.LUT R0, R5, R0, R6, 0xfe, !PT ;  /* 0x0000000005007212 */ /* 0x000fce00078efe06 */
.L_x_466:
[----:B------:R-:W-:Y:S05]  /*1d90*/  BSYNC B0 ;  /* 0x0000000000007941 */ /* 0x000fea0003800000 */
.L_x_465:
[----:B------:R-:W-:-:S04]  /*1da0*/  F2FP.BF16.F32.PACK_AB R0, RZ, R0 ;  /* 0x00000000ff00723e */ /* 0x000fc800000010ff */
[----:B------:R-:W-:Y:S01]  /*1db0*/  PRMT R26, R0, 0x7610, R26 ;  /* 0x00007610001a7816 */ /* 0x000fe2000000001a */
[----:B------:R-:W-:Y:S06]  /*1dc0*/  BRA `(.L_x_450) ;  /* 0x0000000400287947 */ /* 0x000fec0003800000 */
.L_x_463:
        /* <DEDUP_REMOVED lines=21> */
.L_x_472:
[----:B------:R-:W-:Y:S05]  /*1f20*/  BSYNC B1 ;  /* 0x0000000000017941 */ /* 0x000fea0003800000 */
.L_x_471:
[----:B------:R-:W-:Y:S01]  /*1f30*/  LEA R5, R0, 0x37800000, 0x17 ;  /* 0x3780000000057811 */ /* 0x000fe200078eb8ff */
[----:B------:R-:W-:-:S05]  /*1f40*/  IMAD.SHL.U32 R0, R3, 0x200000, RZ ;  /* 0x0020000003007824 */ /* 0x000fca00078e00ff */
[----:B------:R-:W-:-:S07]  /*1f50*/  LOP3.LUT R0, R5, R0, R6, 0xfe, !PT ;  /* 0x0000000005007212 */ /* 0x000fce00078efe06 */
.L_x_470:
[----:B------:R-:W-:Y:S05]  /*1f60*/  BSYNC B0 ;  /* 0x0000000000007941 */ /* 0x000fea0003800000 */
.L_x_469:
[----:B------:R-:W-:-:S04]  /*1f70*/  F2FP.BF16.F32.PACK_AB R0, RZ, R0 ;  /* 0x00000000ff00723e */ /* 0x000fc800000010ff */
[----:B------:R-:W-:Y:S01]  /*1f80*/  PRMT R26, R0, 0x7610, R26 ;  /* 0x00007610001a7816 */ /* 0x000fe2000000001a */
[----:B------:R-:W-:Y:S06]  /*1f90*/  BRA `(.L_x_450) ;  /* 0x0000000000b47947 */ /* 0x000fec0003800000 */
.L_x_462:
        /* <DEDUP_REMOVED lines=14> */
.L_x_476:
[----:B------:R-:W-:Y:S05]  /*2080*/  BSYNC B0 ;  /* 0x0000000000007941 */ /* 0x000fea0003800000 */
.L_x_475:
[----:B------:R-:W-:-:S04]  /*2090*/  F2FP.BF16.F32.PACK_AB R0, RZ, R0 ;  /* 0x00000000ff00723e */ /* 0x000fc800000010ff */
[----:B------:R-:W-:Y:S01]  /*20a0*/  PRMT R26, R0, 0x7610, R26 ;  /* 0x00007610001a7816 */ /* 0x000fe2000000001a */
[----:B------:R-:W-:Y:S06]  /*20b0*/  BRA `(.L_x_450) ;  /* 0x00000000006c7947 */ /* 0x000fec0003800000 */
.L_x_449:
        /* <DEDUP_REMOVED lines=16> */
.L_x_477:
[----:B------:R-:W-:Y:S01]  /*21c0*/  PRMT R26, RZ, 0x7610, R26 ;  /* 0x00007610ff1a7816 */ /* 0x000fe2000000001a */
[----:B------:R-:W-:Y:S06]  /*21d0*/  BRA `(.L_x_450) ;  /* 0x0000000000247947 */ /* 0x000fec0003800000 */
.L_x_474:
[----:B------:R-:W2:Y:S02]  /*21e0*/  LDG.E.64 R4, desc[UR36][R4.64] ;  /* 0x0000002404047981 */ /* 0x000ea4000c1e1b00 */
[----:B--2---:R-:W0:Y:S02]  /*21f0*/  I2F.U64 R0, R4 ;  /* 0x0000000400007312 */ /* 0x004e240000301000 */
[----:B0-----:R-:W-:-:S04]  /*2200*/  F2FP.BF16.F32.PACK_AB R0, RZ, R0 ;  /* 0x00000000ff00723e */ /* 0x001fc800000010ff */
[----:B------:R-:W-:Y:S01]  /*2210*/  PRMT R26, R0, 0x7610, R26 ;  /* 0x00007610001a7816 */ /* 0x000fe2000000001a */
[----:B------:R-:W-:Y:S06]  /*2220*/  BRA `(.L_x_450) ;  /* 0x0000000000107947 */ /* 0x000fec0003800000 */
.L_x_473:
[----:B------:R-:W2:Y:S02]  /*2230*/  LDG.E R4, desc[UR36][R4.64] ;  /* 0x0000002404047981 */ /* 0x000ea4000c1e1900 */
[----:B--2---:R-:W-:-:S04]  /*2240*/  I2FP.F32.U32 R0, R4 ;  /* 0x0000000400007245 */ /* 0x004fc80000201000 */
[----:B------:R-:W-:-:S04]  /*2250*/  F2FP.BF16.F32.PACK_AB R0, RZ, R0 ;  /* 0x00000000ff00723e */ /* 0x000fc800000010ff */
[----:B------:R-:W-:-:S07]  /*2260*/  PRMT R26, R0, 0x7610, R26 ;  /* 0x00007610001a7816 */ /* 0x000fce000000001a */
.L_x_450:
[----:B------:R-:W-:-:S07]  /*2270*/  VIADD R23, R23, 0x80 ;  /* 0x0000008017177836 */ /* 0x000fce0000000000 */
.L_x_411:
[----:B------:R-:W-:Y:S05]  /*2280*/  BSYNC B6 ;  /* 0x0000000000067941 */ /* 0x000fea0003800000 */
.L_x_410:
[----:B------:R-:W-:Y:S01]  /*2290*/  ISETP.GE.AND P0, PT, R23, R16, PT ;  /* 0x000000101700720c */ /* 0x000fe20003f06270 */
[----:B------:R-:W-:Y:S01]  /*22a0*/  BSSY B6, `(.L_x_478) ;  /* 0x000021e000067945 */ /* 0x000fe20003800000 */
[----:B------:R-:W-:-:S11]  /*22b0*/  PRMT R27, RZ, 0x7610, R27 ;  /* 0x00007610ff1b7816 */ /* 0x000fd6000000001b */
[----:B------:R-:W-:Y:S05]  /*22c0*/  @P0 BRA `(.L_x_479) ;  /* 0x00000020006c0947 */ /* 0x000fea0003800000 */
[----:B0-----:R-:W0:Y:S01]  /*22d0*/  LDC.64 R4, c[0x0][0x220] ;  /* 0x00008800ff047b82 */ /* 0x001e220000000a00 */
        /* <DEDUP_REMOVED lines=21> */
.L_x_483:
[----:B------:R-:W2:Y:S02]  /*2430*/  LDG.E.U8 R4, desc[UR36][R4.64] ;  /* 0x0000002404047981 */ /* 0x000ea4000c1e1100 */
[----:B--2---:R-:W-:-:S04]  /*2440*/  I2FP.F32.U32 R0, R4 ;  /* 0x0000000400007245 */ /* 0x004fc80000201000 */
[----:B------:R-:W-:-:S04]  /*2450*/  F2FP.BF16.F32.PACK_AB R0, RZ, R0 ;  /* 0x00000000ff00723e */ /* 0x000fc800000010ff */
[----:B------:R-:W-:Y:S01]  /*2460*/  PRMT R28, R0, 0x7610, R28 ;  /* 0x00007610001c7816 */ /* 0x000fe2000000001c */
[----:B------:R-:W-:Y:S06]  /*2470*/  BRA `(.L_x_485) ;  /* 0x0000000c00cc7947 */ /* 0x000fec0003800000 */
.L_x_482:
        /* <DEDUP_REMOVED lines=11> */
.L_x_487:
[----:B------:R-:W2:Y:S02]  /*2530*/  LDG.E R4, desc[UR36][R4.64] ;  /* 0x0000002404047981 */ /* 0x000ea4000c1e1900 */
[----:B--2---:R-:W-:-:S04]  /*2540*/  I2FP.F32.S32 R0, R4 ;  /* 0x0000000400007245 */ /* 0x004fc80000201400 */
[----:B------:R-:W-:-:S04]  /*2550*/  F2FP.BF16.F32.PACK_AB R0, RZ, R0 ;  /* 0x00000000ff00723e */ /* 0x000fc800000010ff */
[----:B------:R-:W-:Y:S01]  /*2560*/  PRMT R28, R0, 0x7610, R28 ;  /* 0x00007610001c7816 */ /* 0x000fe2000000001c */
[----:B------:R-:W-:Y:S06]  /*2570*/  BRA `(.L_x_485) ;  /* 0x0000000c008c7947 */ /* 0x000fec0003800000 */
.L_x_486:
[----:B------:R-:W2:Y:S02]  /*2580*/  LDG.E.U16 R4, desc[UR36][R4.64] ;  /* 0x0000002404047981 */ /* 0x000ea4000c1e1500 */
[----:B--2---:R-:W0:Y:S02]  /*2590*/  I2F.S16 R0, R4 ;  /* 0x0000000400007306 */ /* 0x004e240000101400 */
[----:B0-----:R-:W-:-:S04]  /*25a0*/  F2FP.BF16.F32.PACK_AB R0, RZ, R0 ;  /* 0x00000000ff00723e */ /* 0x001fc800000010ff */
[----:B------:R-:W-:Y:S01]  /*25b0*/  PRMT R28, R0, 0x7610, R28 ;  /* 0x00007610001c7816 */ /* 0x000fe2000000001c */
[----:B------:R-:W-:Y:S06]  /*25c0*/  BRA `(.L_x_485) ;  /* 0x0000000c00787947 */ /* 0x000fec0003800000 */
.L_x_481:
        /* <DEDUP_REMOVED lines=9> */
.L_x_489:
[----:B------:R-:W2:Y:S02]  /*2660*/  LDG.E.U16 R0, desc[UR36][R4.64] ;  /* 0x0000002404007981 */ /* 0x000ea4000c1e1500 */
[----:B--2---:R-:W-:-:S05]  /*2670*/  HADD2.F32 R0, -RZ, R0.H0_H0 ;  /* 0x20000000ff007230 */ /* 0x004fca0000004100 */
[----:B------:R-:W-:-:S04]  /*2680*/  F2FP.BF16.F32.PACK_AB R0, RZ, R0 ;  /* 0x00000000ff00723e */ /* 0x000fc800000010ff */
[----:B------:R-:W-:Y:S01]  /*2690*/  PRMT R28, R0, 0x7610, R28 ;  /* 0x00007610001c7816 */ /* 0x000fe2000000001c */
[----:B------:R-:W-:Y:S06]  /*26a0*/  BRA `(.L_x_485) ;  /* 0x0000000c00407947 */ /* 0x000fec0003800000 */
.L_x_488:
        /* <DEDUP_REMOVED lines=9> */
.L_x_491:
[----:B------:R-:W2:Y:S02]  /*2740*/  LDG.E.U16 R4, desc[UR36][R4.64] ;  /* 0x0000002404047981 */ /* 0x000ea4000c1e1500 */
[----:B--2---:R-:W-:-:S05]  /*2750*/  HADD2.F32 R0, -RZ, R4.H0_H0 ;  /* 0x20000004ff007230 */ /* 0x004fca0000004100 */
[----:B------:R-:W-:-:S04]  /*2760*/  F2FP.BF16.F32.PACK_AB R0, RZ, R0 ;  /* 0x00000000ff00723e */ /* 0x000fc800000010ff */
[----:B------:R-:W-:Y:S01]  /*2770*/  PRMT R28, R0, 0x7610, R28 ;  /* 0x00007610001c7816 */ /* 0x000fe2000000001c */
[----:B------:R-:W-:Y:S06]  /*2780*/  BRA `(.L_x_485) ;  /* 0x0000000c00087947 */ /* 0x000fec0003800000 */
.L_x_490:
        /* <DEDUP_REMOVED lines=9> */
.L_x_480:
        /* <DEDUP_REMOVED lines=14> */
.L_x_494:
        /* <DEDUP_REMOVED lines=9> */
.L_x_493:
        /* <DEDUP_REMOVED lines=28> */
.L_x_496:
[----:B------:R-:W2:Y:S02]  /*2b50*/  LDG.E.U8 R4, desc[UR36][R4.64] ;  /* 0x0000002404047981 */ /* 0x000ea4000c1e1100 */
[----:B--2---:R-:W-:-:S05]  /*2b60*/  IMAD.SHL.U32 R0, R4, 0x2000000, RZ ;  /* 0x0200000004007824 */ /* 0x004fca00078e00ff */
[----:B------:R-:W-:-:S13]  /*2b70*/  ISETP.GE.U32.AND P0, PT, R0, 0x8000000, PT ;  /* 0x080000000000780c */ /* 0x000fda0003f06070 */
[C---:B------:R-:W-:Y:S02]  /*2b80*/  @P0 IMAD.SHL.U32 R3, R4.reuse, 0x200000, RZ ;  /* 0x0020000004030824 */ /* 0x040fe400078e00ff */
[----:B------:R-:W-:-:S03]  /*2b90*/  @!P0 IMAD.SHL.U32 R0, R4, 0x100, RZ ;  /* 0x0000010004008824 */ /* 0x000fc600078e00ff */
[----:B------:R-:W-:Y:S02]  /*2ba0*/  @P0 LOP3.LUT R3, R3, 0xfe00000, RZ, 0xc0, !PT ;  /* 0x0fe0000003030812 */ /* 0x000fe400078ec0ff */
        /* <DEDUP_REMOVED lines=10> */
.L_x_495:
[----:B------:R0:W5:Y:S01]  /*2c50*/  LDG.E.U16 R28, desc[UR36][R4.64] ;  /* 0x00000024041c7981 */ /* 0x000162000c1e1500 */
[----:B------:R-:W-:Y:S05]  /*2c60*/  BRA `(.L_x_485) ;  /* 0x0000000400d07947 */ /* 0x000fea0003800000 */
.L_x_492:
        /* <DEDUP_REMOVED lines=13> */
.L_x_499:
        /* <DEDUP_REMOVED lines=21> */
.L_x_503:
[----:B------:R-:W-:Y:S05]  /*2e90*/  BSYNC B1 ;  /* 0x0000000000017941 */ /* 0x000fea0003800000 */
.L_x_502:
[----:B------:R-:W-:Y:S01]  /*2ea0*/  LEA R5, R0, 0x3b800000, 0x17 ;  /* 0x3b80000000057811 */ /* 0x000fe200078eb8ff */
[----:B------:R-:W-:-:S05]  /*2eb0*/  IMAD.SHL.U32 R0, R3, 0x100000, RZ ;  /* 0x0010000003007824 */ /* 0x000fca00078e00ff */
[----:B------:R-:W-:-:S07]  /*2ec0*/  LOP3.LUT R0, R5, R0, R6, 0xfe, !PT ;  /* 0x0000000005007212 */ /* 0x000fce00078efe06 */
.L_x_501:
[----:B------:R-:W-:Y:S05]  /*2ed0*/  BSYNC B0 ;  /* 0x0000000000007941 */ /* 0x000fea0003800000 */
.L_x_500:
[----:B------:R-:W-:-:S04]  /*2ee0*/  F2FP.BF16.F32.PACK_AB R0, RZ, R0 ;  /* 0x00000000ff00723e */ /* 0x000fc800000010ff */
[----:B------:R-:W-:Y:S01]  /*2ef0*/  PRMT R28, R0, 0x7610, R28 ;  /* 0x00007610001c7816 */ /* 0x000fe2000000001c */
[----:B------:R-:W-:Y:S06]  /*2f00*/  BRA `(.L_x_485) ;  /* 0x0000000400287947 */ /* 0x000fec0003800000 */
.L_x_498:
        /* <DEDUP_REMOVED lines=21> */
.L_x_507:
[----:B------:R-:W-:Y:S05]  /*3060*/  BSYNC B1 ;  /* 0x0000000000017941 */ /* 0x000fea0003800000 */
.L_x_506:
[----:B------:R-:W-:Y:S01]  /*3070*/  LEA R5, R0, 0x37800000, 0x17 ;  /* 0x3780000000057811 */ /* 0x000fe200078eb8ff */
[----:B------:R-:W-:-:S05]  /*3080*/  IMAD.SHL.U32 R0, R3, 0x200000, RZ ;  /* 0x0020000003007824 */ /* 0x000fca00078e00ff */
[----:B------:R-:W-:-:S07]  /*3090*/  LOP3.LUT R0, R5, R0, R6, 0xfe, !PT ;  /* 0x0000000005007212 */ /* 0x000fce00078efe06 */
.L_x_505:
[----:B------:R-:W-:Y:S05]  /*30a0*/  BSYNC B0 ;  /* 0x0000000000007941 */ /* 0x000fea0003800000 */
.L_x_504:
[----:B------:R-:W-:-:S04]  /*30b0*/  F2FP.BF16.F32.PACK_AB R0, RZ, R0 ;  /* 0x00000000ff00723e */ /* 0x000fc800000010ff */
[----:B------:R-:W-:Y:S01]  /*30c0*/  PRMT R28, R0, 0x7610, R28 ;  /* 0x00007610001c7816 */ /* 0x000fe2000000001c */
[----:B------:R-:W-:Y:S06]  /*30d0*/  BRA `(.L_x_485) ;  /* 0x0000000000b47947 */ /* 0x000fec0003800000 */
.L_x_497:
        /* <DEDUP_REMOVED lines=14> */
.L_x_511:
[----:B------:R-:W-:Y:S05]  /*31c0*/  BSYNC B0 ;  /* 0x0000000000007941 */ /* 0x000fea0003800000 */
.L_x_510:
[----:B------:R-:W-:-:S04]  /*31d0*/  F2FP.BF16.F32.PACK_AB R0, RZ, R0 ;  /* 0x00000000ff00723e */ /* 0x000fc800000010ff */
[----:B------:R-:W-:Y:S01]  /*31e0*/  PRMT R28, R0, 0x7610, R28 ;  /* 0x00007610001c7816 */ /* 0x000fe2000000001c */
[----:B------:R-:W-:Y:S06]  /*31f0*/  BRA `(.L_x_485) ;  /* 0x00000000006c7947 */ /* 0x000fec0003800000 */
.L_x_484:
        /* <DEDUP_REMOVED lines=16> */
.L_x_512:
[----:B------:R-:W-:Y:S01]  /*3300*/  PRMT R28, RZ, 0x7610, R28 ;  /* 0x00007610ff1c7816 */ /* 0x000fe2000000001c */
[----:B------:R-:W-:Y:S06]  /*3310*/  BRA `(.L_x_485) ;  /* 0x0000000000247947 */ /* 0x000fec0003800000 */
.L_x_509:
[----:B------:R-:W2:Y:S02]  /*3320*/  LDG.E.64 R4, desc[UR36][R4.64] ;  /* 0x0000002404047981 */ /* 0x000ea4000c1e1b00 */
[----:B--2---:R-:W0:Y:S02]  /*3330*/  I2F.U64 R0, R4 ;  /* 0x0000000400007312 */ /* 0x004e240000301000 */
[----:B0-----:R-:W-:-:S04]  /*3340*/  F2FP.BF16.F32.PACK_AB R0, RZ, R0 ;  /* 0x00000000ff00723e */ /* 0x001fc800000010ff */
[----:B------:R-:W-:Y:S01]  /*3350*/  PRMT R28, R0, 0x7610, R28 ;  /* 0x00007610001c7816 */ /* 0x000fe2000000001c */
[----:B------:R-:W-:Y:S06]  /*3360*/  BRA `(.L_x_485) ;  /* 0x0000000000107947 */ /* 0x000fec0003800000 */
.L_x_508:
[----:B------:R-:W2:Y:S02]  /*3370*/  LDG.E R4, desc[UR36][R4.64] ;  /* 0x0000002404047981 */ /* 0x000ea4000c1e1900 */
[----:B--2---:R-:W-:-:S04]  /*3380*/  I2FP.F32.U32 R0, R4 ;  /* 0x0000000400007245 */ /* 0x004fc80000201000 */
[----:B------:R-:W-:-:S04]  /*3390*/  F2FP.BF16.F32.PACK_AB R0, RZ, R0 ;  /* 0x00000000ff00723e */ /* 0x000fc800000010ff */
[----:B------:R-:W-:-:S07]  /*33a0*/  PRMT R28, R0, 0x7610, R28 ;  /* 0x00007610001c7816 */ /* 0x000fce000000001c */
.L_x_485:
        /* <DEDUP_REMOVED lines=21> */
.L_x_516:
[----:B------:R-:W2:Y:S02]  /*3500*/  LDG.E.U8 R4, desc[UR36][R4.64] ;  /* 0x0000002404047981 */ /* 0x000ea4000c1e1100 */
[----:B--2---:R-:W-:-:S04]  /*3510*/  I2FP.F32.U32 R0, R4 ;  /* 0x0000000400007245 */ /* 0x004fc80000201000 */
[----:B------:R-:W-:-:S04]  /*3520*/  F2FP.BF16.F32.PACK_AB R0, RZ, R0 ;  /* 0x00000000ff00723e */ /* 0x000fc800000010ff */
[----:B------:R-:W-:Y:S01]  /*3530*/  PRMT R27, R0, 0x7610, R27 ;  /* 0x00007610001b7816 */ /* 0x000fe2000000001b */
[----:B------:R-:W-:Y:S06]  /*3540*/  BRA `(.L_x_518) ;  /* 0x0000000c00c87947 */ /* 0x000fec0003800000 */
.L_x_515:
        /* <DEDUP_REMOVED lines=11> */
.L_x_520:
[----:B------:R-:W2:Y:S02]  /*3600*/  LDG.E R4, desc[UR36][R4.64] ;  /* 0x0000002404047981 */ /* 0x000ea4000c1e1900 */
[----:B--2---:R-:W-:-:S04]  /*3610*/  I2FP.F32.S32 R0, R4 ;  /* 0x0000000400007245 */ /* 0x004fc80000201400 */
[----:B------:R-:W-:-:S04]  /*3620*/  F2FP.BF16.F32.PACK_AB R0, RZ, R0 ;  /* 0x00000000ff00723e */ /* 0x000fc800000010ff */
[----:B------:R-:W-:Y:S01]  /*3630*/  PRMT R27, R0, 0x7610, R27 ;  /* 0x00007610001b7816 */ /* 0x000fe2000000001b */
[----:B------:R-:W-:Y:S06]  /*3640*/  BRA `(.L_x_518) ;  /* 0x0000000c00887947 */ /* 0x000fec0003800000 */
.L_x_519:
[----:B------:R-:W2:Y:S02]  /*3650*/  LDG.E.U16 R4, desc[UR36][R4.64] ;  /* 0x0000002404047981 */ /* 0x000ea4000c1e1500 */
[----:B--2---:R-:W0:Y:S02]  /*3660*/  I2F.S16 R0, R4 ;  /* 0x0000000400007306 */ /* 0x004e240000101400 */
[----:B0-----:R-:W-:-:S04]  /*3670*/  F2FP.BF16.F32.PACK_AB R0, RZ, R0 ;  /* 0x00000000ff00723e */ /* 0x001fc800000010ff */
[----:B------:R-:W-:Y:S01]  /*3680*/  PRMT R27, R0, 0x7610, R27 ;  /* 0x00007610001b7816 */ /* 0x000fe2000000001b */
[----:B------:R-:W-:Y:S06]  /*3690*/  BRA `(.L_x_518) ;  /* 0x0000000c00747947 */ /* 0x000fec0003800000 */
.L_x_514:
        /* <DEDUP_REMOVED lines=9> */
.L_x_522:
[----:B------:R-:W2:Y:S02]  /*3730*/  LDG.E.U16 R0, desc[UR36][R4.64] ;  /* 0x0000002404007981 */ /* 0x000ea4000c1e1500 */
[----:B--2---:R-:W-:-:S05]  /*3740*/  HADD2.F32 R0, -RZ, R0.H0_H0 ;  /* 0x20000000ff007230 */ /* 0x004fca0000004100 */
[----:B------:R-:W-:-:S04]  /*3750*/  F2FP.BF16.F32.PACK_AB R0, RZ, R0 ;  /* 0x00000000ff00723e */ /* 0x000fc800000010ff */
[----:B------:R-:W-:Y:S01]  /*3760*/  PRMT R27, R0, 0x7610, R27 ;  /* 0x00007610001b7816 */ /* 0x000fe2000000001b */
[----:B------:R-:W-:Y:S06]  /*3770*/  BRA `(.L_x_518) ;  /* 0x0000000c003c7947 */ /* 0x000fec0003800000 */
.L_x_521:
        /* <DEDUP_REMOVED lines=9> */
.L_x_524:
[----:B------:R-:W2:Y:S02]  /*3810*/  LDG.E.U16 R4, desc[UR36][R4.64] ;  /* 0x0000002404047981 */ /* 0x000ea4000c1e1500 */
[----:B--2---:R-:W-:-:S05]  /*3820*/  HADD2.F32 R0, -RZ, R4.H0_H0 ;  /* 0x20000004ff007230 */ /* 0x004fca0000004100 */
[----:B------:R-:W-:-:S04]  /*3830*/  F2FP.BF16.F32.PACK_AB R0, RZ, R0 ;  /* 0x00000000ff00723e */ /* 0x000fc800000010ff */
[----:B------:R-:W-:Y:S01]  /*3840*/  PRMT R27, R0, 0x7610, R27 ;  /* 0x00007610001b7816 */ /* 0x000fe2000000001b */
[----:B------:R-:W-:Y:S06]  /*3850*/  BRA `(.L_x_518) ;  /* 0x0000000c00047947 */ /* 0x000fec0003800000 */
.L_x_523:
        /* <DEDUP_REMOVED lines=9> */
.L_x_513:
        /* <DEDUP_REMOVED lines=14> */
.L_x_527:
        /* <DEDUP_REMOVED lines=9> */
.L_x_526:
        /* <DEDUP_REMOVED lines=28> */
.L_x_529:
        /* <DEDUP_REMOVED lines=15> */
.L_x_528:
[----:B------:R0:W5:Y:S01]  /*3d10*/  LDG.E.U16 R27, desc[UR36][R4.64] ;  /* 0x00000024041b7981 */ /* 0x000162000c1e1500 */
[----:B------:R-:W-:Y:S05]  /*3d20*/  BRA `(.L_x_518) ;  /* 0x0000000400d07947 */ /* 0x000fea0003800000 */
.L_x_525:
        /* <DEDUP_REMOVED lines=13> */
.L_x_532:
        /* <DEDUP_REMOVED lines=21> */
.L_x_536:
[----:B------:R-:W-:Y:S05]  /*3f50*/  BSYNC B1 ;  /* 0x0000000000017941 */ /* 0x000fea0003800000 */
.L_x_535:
[----:B------:R-:W-:Y:S01]  /*3f60*/  LEA R5, R0, 0x3b800000, 0x17 ;  /* 0x3b80000000057811 */ /* 0x000fe200078eb8ff */
[----:B------:R-:W-:-:S05]  /*3f70*/  IMAD.SHL.U32 R0, R3, 0x100000, RZ ;  /* 0x0010000003007824 */ /* 0x000fca00078e00ff */
[----:B------:R-:W-:-:S07]  /*3f80*/  LOP3.LUT R0, R5, R0, R6, 0xfe, !PT ;  /* 0x0000000005007212 */ /* 0x000fce00078efe06 */
.L_x_534:
[----:B------:R-:W-:Y:S05]  /*3f90*/  BSYNC B0 ;  /* 0x0000000000007941 */ /* 0x000fea0003800000 */
.L_x_533:
[----:B------:R-:W-:-:S04]  /*3fa0*/  F2FP.BF16.F32.PACK_AB R0, RZ, R0 ;  /* 0x00000000ff00723e */ /* 0x000fc800000010ff */
[----:B------:R-:W-:Y:S01]  /*3fb0*/  PRMT R27, R0, 0x7610, R27 ;  /* 0x00007610001b7816 */ /* 0x000fe2000000001b */
[----:B------:R-:W-:Y:S06]  /*3fc0*/  BRA `(.L_x_518) ;  /* 0x0000000400287947 */ /* 0x000fec0003800000 */
.L_x_531:
        /* <DEDUP_REMOVED lines=21> */
.L_x_540:
[----:B------:R-:W-:Y:S05]  /*4120*/  BSYNC B1 ;  /* 0x0000000000017941 */ /* 0x000fea0003800000 */
.L_x_539:
[----:B------:R-:W-:Y:S01]  /*4130*/  LEA R5, R0, 0x37800000, 0x17 ;  /* 0x3780000000057811 */ /* 0x000fe200078eb8ff */
[----:B------:R-:W-:-:S05]  /*4140*/  IMAD.SHL.U32 R0, R3, 0x200000, RZ ;  /* 0x0020000003007824 */ /* 0x000fca00078e00ff */
[----:B------:R-:W-:-:S07]  /*4150*/  LOP3.LUT R0, R5, R0, R6, 0xfe, !PT ;  /* 0x0000000005007212 */ /* 0x000fce00078efe06 */
.L_x_538:
[----:B------:R-:W-:Y:S05]  /*4160*/  BSYNC B0 ;  /* 0x0000000000007941 */ /* 0x000fea0003800000 */
.L_x_537:
[----:B------:R-:W-:-:S04]  /*4170*/  F2FP.BF16.F32.PACK_AB R0, RZ, R0 ;  /* 0x00000000ff00723e */ /* 0x000fc800000010ff */
[----:B------:R-:W-:Y:S01]  /*4180*/  PRMT R27, R0, 0x7610, R27 ;  /* 0x00007610001b7816 */ /* 0x000fe2000000001b */
[----:B------:R-:W-:Y:S06]  /*4190*/  BRA `(.L_x_518) ;  /* 0x0000000000b47947 */ /* 0x000fec0003800000 */
.L_x_530:
        /* <DEDUP_REMOVED lines=14> */
.L_x_544:
[----:B------:R-:W-:Y:S05]  /*4280*/  BSYNC B0 ;  /* 0x0000000000007941 */ /* 0x000fea0003800000 */
.L_x_543:
[----:B------:R-:W-:-:S04]  /*4290*/  F2FP.BF16.F32.PACK_AB R0, RZ, R0 ;  /* 0x00000000ff00723e */ /* 0x000fc800000010ff */
[----:B------:R-:W-:Y:S01]  /*42a0*/  PRMT R27, R0, 0x7610, R27 ;  /* 0x00007610001b7816 */ /* 0x000fe2000000001b */
[----:B------:R-:W-:Y:S06]  /*42b0*/  BRA `(.L_x_518) ;  /* 0x00000000006c7947 */ /* 0x000fec0003800000 */
.L_x_517:
        /* <DEDUP_REMOVED lines=16> */
.L_x_545:
[----:B------:R-:W-:Y:S01]  /*43c0*/  PRMT R27, RZ, 0x7610, R27 ;  /* 0x00007610ff1b7816 */ /* 0x000fe2000000001b */
[----:B------:R-:W-:Y:S06]  /*43d0*/  BRA `(.L_x_518) ;  /* 0x0000000000247947 */ /* 0x000fec0003800000 */
.L_x_542:
[----:B------:R-:W2:Y:S02]  /*43e0*/  LDG.E.64 R4, desc[UR36][R4.64] ;  /* 0x0000002404047981 */ /* 0x000ea4000c1e1b00 */
[----:B--2---:R-:W0:Y:S02]  /*43f0*/  I2F.U64 R0, R4 ;  /* 0x0000000400007312 */ /* 0x004e240000301000 */
[----:B0-----:R-:W-:-:S04]  /*4400*/  F2FP.BF16.F32.PACK_AB R0, RZ, R0 ;  /* 0x00000000ff00723e */ /* 0x001fc800000010ff */
[----:B------:R-:W-:Y:S01]  /*4410*/  PRMT R27, R0, 0x7610, R27 ;  /* 0x00007610001b7816 */ /* 0x000fe2000000001b */
[----:B------:R-:W-:Y:S06]  /*4420*/  BRA `(.L_x_518) ;  /* 0x0000000000107947 */ /* 0x000fec0003800000 */
.L_x_541:
[----:B------:R-:W2:Y:S02]  /*4430*/  LDG.E R4, desc[UR36][R4.64] ;  /* 0x0000002404047981 */ /* 0x000ea4000c1e1900 */
[----:B--2---:R-:W-:-:S04]  /*4440*/  I2FP.F32.U32 R0, R4 ;  /* 0x0000000400007245 */ /* 0x004fc80000201000 */
[----:B------:R-:W-:-:S04]  /*4450*/  F2FP.BF16.F32.PACK_AB R0, RZ, R0 ;  /* 0x00000000ff00723e */ /* 0x000fc800000010ff */
[----:B------:R-:W-:-:S07]  /*4460*/  PRMT R27, R0, 0x7610, R27 ;  /* 0x00007610001b7816 */ /* 0x000fce000000001b */
.L_x_518:
[----:B------:R-:W-:-:S07]  /*4470*/  VIADD R23, R23, 0x80 ;  /* 0x0000008017177836 */ /* 0x000fce0000000000 */
.L_x_479:
[----:B------:R-:W-:Y:S05]  /*4480*/  BSYNC B6 ;  /* 0x0000000000067941 */ /* 0x000fea0003800000 */
.L_x_478:
[----:B------:R-:W-:Y:S01]  /*4490*/  ISETP.GE.AND P0, PT, R23, R16, PT ;  /* 0x000000101700720c */ /* 0x000fe20003f06270 */
[----:B------:R-:W-:Y:S01]  /*44a0*/  BSSY B6, `(.L_x_546) ;  /* 0x0000220000067945 */ /* 0x000fe20003800000 */
[----:B------:R-:W-:Y:S02]  /*44b0*/  PRMT R19, RZ, 0x7610, R19 ;  /* 0x00007610ff137816 */ /* 0x000fe40000000013 */
[----:B------:R-:W-:Y:S02]  /*44c0*/  PRMT R18, RZ, 0x7610, R18 ;  /* 0x00007610ff127816 */ /* 0x000fe40000000012 */
[----:B------:R-:W-:-:S07]  /*44d0*/  PRMT R24, RZ, 0x7610, R24 ;  /* 0x00007610ff187816 */ /* 0x000fce0000000018 */
        /* <DEDUP_REMOVED lines=23> */
.L_x_551:
[----:B------:R-:W2:Y:S02]  /*4650*/  LDG.E.U8 R4, desc[UR36][R4.64] ;  /* 0x0000002404047981 */ /* 0x000ea4000c1e1100 */
[----:B--2---:R-:W-:-:S04]  /*4660*/  I2FP.F32.U32 R0, R4 ;  /* 0x0000000400007245 */ /* 0x004fc80000201000 */
[----:B------:R-:W-:-:S04]  /*4670*/  F2FP.BF16.F32.PACK_AB R0, RZ, R0 ;  /* 0x00000000ff00723e */ /* 0x000fc800000010ff */
[----:B------:R-:W-:Y:S01]  /*4680*/  PRMT R18, R0, 0x7610, R18 ;  /* 0x0000761000127816 */ /* 0x000fe20000000012 */
[----:B------:R-:W-:Y:S06]  /*4690*/  BRA `(.L_x_553) ;  /* 0x0000000c00c87947 */ /* 0x000fec0003800000 */
.L_x_550:
        /* <DEDUP_REMOVED lines=11> */
.L_x_555:
[----:B------:R-:W2:Y:S02]  /*4750*/  LDG.E R4, desc[UR36][R4.64] ;  /* 0x0000002404047981 */ /* 0x000ea4000c1e1900 */
[----:B--2---:R-:W-:-:S04]  /*4760*/  I2FP.F32.S32 R0, R4 ;  /* 0x0000000400007245 */ /* 0x004fc80000201400 */
[----:B------:R-:W-:-:S04]  /*4770*/  F2FP.BF16.F32.PACK_AB R0, RZ, R0 ;  /* 0x00000000ff00723e */ /* 0x000fc800000010ff */
[----:B------:R-:W-:Y:S01]  /*4780*/  PRMT R18, R0, 0x7610, R18 ;  /* 0x0000761000127816 */ /* 0x000fe20000000012 */
[----:B------:R-:W-:Y:S06]  /*4790*/  BRA `(.L_x_553) ;  /* 0x0000000c00887947 */ /* 0x000fec0003800000 */
.L_x_554:
[----:B------:R-:W2:Y:S02]  /*47a0*/  LDG.E.U16 R4, desc[UR36][R4.64] ;  /* 0x0000002404047981 */ /* 0x000ea4000c1e1500 */
[----:B--2---:R-:W0:Y:S02]  /*47b0*/  I2F.S16 R0, R4 ;  /* 0x0000000400007306 */ /* 0x004e240000101400 */
[----:B0-----:R-:W-:-:S04]  /*47c0*/  F2FP.BF16.F32.PACK_AB R0, RZ, R0 ;  /* 0x00000000ff00723e */ /* 0x001fc800000010ff */
[----:B------:R-:W-:Y:S01]  /*47d0*/  PRMT R18, R0, 0x7610, R18 ;  /* 0x0000761000127816 */ /* 0x000fe20000000012 */
[----:B------:R-:W-:Y:S06]  /*47e0*/  BRA `(.L_x_553) ;  /* 0x0000000c00747947 */ /* 0x000fec0003800000 */
.L_x_549:
        /* <DEDUP_REMOVED lines=9> */
.L_x_557:
[----:B------:R-:W2:Y:S02]  /*4880*/  LDG.E.U16 R0, desc[UR36][R4.64] ;  /* 0x0000002404007981 */ /* 0x000ea4000c1e1500 */
[----:B--2---:R-:W-:-:S05]  /*4890*/  HADD2.F32 R0, -RZ, R0.H0_H0 ;  /* 0x20000000ff007230 */ /* 0x004fca0000004100 */
[----:B------:R-:W-:-:S04]  /*48a0*/  F2FP.BF16.F32.PACK_AB R0, RZ, R0 ;  /* 0x00000000ff00723e */ /* 0x000fc800000010ff */
[----:B------:R-:W-:Y:S01]  /*48b0*/  PRMT R18, R0, 0x7610, R18 ;  /* 0x0000761000127816 */ /* 0x000fe20000000012 */
[----:B------:R-:W-:Y:S06]  /*48c0*/  BRA `(.L_x_553) ;  /* 0x0000000c003c7947 */ /* 0x000fec0003800000 */
.L_x_556:
        /* <DEDUP_REMOVED lines=9> */
.L_x_559:
[----:B------:R-:W2:Y:S02]  /*4960*/  LDG.E.U16 R4, desc[UR36][R4.64] ;  /* 0x0000002404047981 */ /* 0x000ea4000c1e1500 */
[----:B--2---:R-:W-:-:S05]  /*4970*/  HADD2.F32 R0, -RZ, R4.H0_H0 ;  /* 0x20000004ff007230 */ /* 0x004fca0000004100 */
[----:B------:R-:W-:-:S04]  /*4980*/  F2FP.BF16.F32.PACK_AB R0, RZ, R0 ;  /* 0x00000000ff00723e */ /* 0x000fc800000010ff */
[----:B------:R-:W-:Y:S01]  /*4990*/  PRMT R18, R0, 0x7610, R18 ;  /* 0x0000761000127816 */ /* 0x000fe20000000012 */
[----:B------:R-:W-:Y:S06]  /*49a0*/  BRA `(.L_x_553) ;  /* 0x0000000c00047947 */ /* 0x000fec0003800000 */
.L_x_558:
        /* <DEDUP_REMOVED lines=9> */
.L_x_548:
        /* <DEDUP_REMOVED lines=14> */
.L_x_562:
        /* <DEDUP_REMOVED lines=9> */
.L_x_561:
        /* <DEDUP_REMOVED lines=28> */
.L_x_564:
        /* <DEDUP_REMOVED lines=15> */
.L_x_563:
[----:B------:R0:W5:Y:S01]  /*4e60*/  LDG.E.U16 R18, desc[UR36][R4.64] ;  /* 0x0000002404127981 */ /* 0x000162000c1e1500 */
[----:B------:R-:W-:Y:S05]  /*4e70*/  BRA `(.L_x_553) ;  /* 0x0000000400d07947 */ /* 0x000fea0003800000 */
.L_x_560:
        /* <DEDUP_REMOVED lines=13> */
.L_x_567:
        /* <DEDUP_REMOVED lines=21> */
.L_x_571:
[----:B------:R-:W-:Y:S05]  /*50a0*/  BSYNC B1 ;  /* 0x0000000000017941 */ /* 0x000fea0003800000 */
.L_x_570:
[----:B------:R-:W-:Y:S01]  /*50b0*/  LEA R5, R0, 0x3b800000, 0x17 ;  /* 0x3b80000000057811 */ /* 0x000fe200078eb8ff */
[----:B------:R-:W-:-:S05]  /*50c0*/  IMAD.SHL.U32 R0, R3, 0x100000, RZ ;  /* 0x0010000003007824 */ /* 0x000fca00078e00ff */
[----:B------:R-:W-:-:S07]  /*50d0*/  LOP3.LUT R0, R5, R0, R6, 0xfe, !PT ;  /* 0x0000000005007212 */ /* 0x000fce00078efe06 */
.L_x_569:
[----:B------:R-:W-:Y:S05]  /*50e0*/  BSYNC B0 ;  /* 0x0000000000007941 */ /* 0x000fea0003800000 */
.L_x_568:
[----:B------:R-:W-:-:S04]  /*50f0*/  F2FP.BF16.F32.PACK_AB R0, RZ, R0 ;  /* 0x00000000ff00723e */ /* 0x000fc800000010ff */
[----:B------:R-:W-:Y:S01]  /*5100*/  PRMT R18, R0, 0x7610, R18 ;  /* 0x0000761000127816 */ /* 0x000fe20000000012 */
[----:B------:R-:W-:Y:S06]  /*5110*/  BRA `(.L_x_553) ;  /* 0x0000000400287947 */ /* 0x000fec0003800000 */
.L_x_566:
        /* <DEDUP_REMOVED lines=21> */
.L_x_575:
[----:B------:R-:W-:Y:S05]  /*5270*/  BSYNC B1 ;  /* 0x0000000000017941 */ /* 0x000fea0003800000 */
.L_x_574:
[----:B------:R-:W-:Y:S01]  /*5280*/  LEA R5, R0, 0x37800000, 0x17 ;  /* 0x3780000000057811 */ /* 0x000fe200078eb8ff */
[----:B------:R-:W-:-:S05]  /*5290*/  IMAD.SHL.U32 R0, R3, 0x200000, RZ ;  /* 0x0020000003007824 */ /* 0x000fca00078e00ff */
[----:B------:R-:W-:-:S07]  /*52a0*/  LOP3.LUT R0, R5, R0, R6, 0xfe, !PT ;  /* 0x0000000005007212 */ /* 0x000fce00078efe06 */
.L_x_573:
[----:B------:R-:W-:Y:S05]  /*52b0*/  BSYNC B0 ;  /* 0x0000000000007941 */ /* 0x000fea0003800000 */
.L_x_572:
[----:B------:R-:W-:-:S04]  /*52c0*/  F2FP.BF16.F32.PACK_AB R0, RZ, R0 ;  /* 0x00000000ff00723e */ /* 0x000fc800000010ff */
[----:B------:R-:W-:Y:S01]  /*52d0*/  PRMT R18, R0, 0x7610, R18 ;  /* 0x0000761000127816 */ /* 0x000fe20000000012 */
[----:B------:R-:W-:Y:S06]  /*52e0*/  BRA `(.L_x_553) ;  /* 0x0000000000b47947 */ /* 0x000fec0003800000 */
.L_x_565:
        /* <DEDUP_REMOVED lines=14> */
.L_x_579:
[----:B------:R-:W-:Y:S05]  /*53d0*/  BSYNC B0 ;  /* 0x0000000000007941 */ /* 0x000fea0003800000 */
.L_x_578:
[----:B------:R-:W-:-:S04]  /*53e0*/  F2FP.BF16.F32.PACK_AB R0, RZ, R0 ;  /* 0x00000000ff00723e */ /* 0x000fc800000010ff */
[----:B------:R-:W-:Y:S01]  /*53f0*/  PRMT R18, R0, 0x7610, R18 ;  /* 0x0000761000127816 */ /* 0x000fe20000000012 */
[----:B------:R-:W-:Y:S06]  /*5400*/  BRA `(.L_x_553) ;  /* 0x00000000006c7947 */ /* 0x000fec0003800000 */
.L_x_552:
        /* <DEDUP_REMOVED lines=16> */
.L_x_580:
[----:B------:R-:W-:Y:S01]  /*5510*/  PRMT R18, RZ, 0x7610, R18 ;  /* 0x00007610ff127816 */ /* 0x000fe20000000012 */
[----:B------:R-:W-:Y:S06]  /*5520*/  BRA `(.L_x_553) ;  /* 0x0000000000247947 */ /* 0x000fec0003800000 */
.L_x_577:
[----:B------:R-:W2:Y:S02]  /*5530*/  LDG.E.64 R4, desc[UR36][R4.64] ;  /* 0x0000002404047981 */ /* 0x000ea4000c1e1b00 */
[----:B--2---:R-:W0:Y:S02]  /*5540*/  I2F.U64 R0, R4 ;  /* 0x0000000400007312 */ /* 0x004e240000301000 */
[----:B0-----:R-:W-:-:S04]  /*5550*/  F2FP.BF16.F32.PACK_AB R0, RZ, R0 ;  /* 0x00000000ff00723e */ /* 0x001fc800000010ff */
[----:B------:R-:W-:Y:S01]  /*5560*/  PRMT R18, R0, 0x7610, R18 ;  /* 0x0000761000127816 */ /* 0x000fe20000000012 */
[----:B------:R-:W-:Y:S06]  /*5570*/  BRA `(.L_x_553) ;  /* 0x0000000000107947 */ /* 0x000fec0003800000 */
.L_x_576:
[----:B------:R-:W2:Y:S02]  /*5580*/  LDG.E R4, desc[UR36][R4.64] ;  /* 0x0000002404047981 */ /* 0x000ea4000c1e1900 */
[----:B--2---:R-:W-:-:S04]  /*5590*/  I2FP.F32.U32 R0, R4 ;  /* 0x0000000400007245 */ /* 0x004fc80000201000 */
[----:B------:R-:W-:-:S04]  /*55a0*/  F2FP.BF16.F32.PACK_AB R0, RZ, R0 ;  /* 0x00000000ff00723e */ /* 0x000fc800000010ff */
[----:B------:R-:W-:-:S07]  /*55b0*/  PRMT R18, R0, 0x7610, R18 ;  /* 0x0000761000127816 */ /* 0x000fce0000000012 */
.L_x_553:
[----:B------:R-:W1:Y:S01]  /*55c0*/  LDC.U8 R6, c[0x0][0x235] ;  /* 0x00008d40ff067b82 */ /* 0x000e620000000000 */
[----:B------:R-:W-:Y:S02]  /*55d0*/  ULDC UR4, c[0x0][0x23c] ;  /* 0x00008f0000047ab9 */ /* 0x000fe40000000800 */
[----:B------:R-:W-:-:S05]  /*55e0*/  IMAD R3, R24, UR4, RZ ;  /* 0x0000000418037c24 */ /* 0x000fca000f8e02ff */
[----:B0-----:R-:W0:Y:S01]  /*55f0*/  LDC.64 R4, c[0x0][0x228] ;  /* 0x00008a00ff047b82 */ /* 0x001e220000000a00 */
[----:B-1----:R-:W-:-:S04]  /*5600*/  PRMT R0, R6, 0x9910, RZ ;  /* 0x0000991006007816 */ /* 0x002fc800000000ff */
[----:B------:R-:W-:Y:S02]  /*5610*/  ISETP.GT.AND P1, PT, R0, 0x9, PT ;  /* 0x000000090000780c */ /* 0x000fe40003f24270 */
[----:B0-----:R-:W-:-:S05]  /*5620*/  IADD3 R4, P0, R3, R4, RZ ;  /* 0x0000000403047210 */ /* 0x001fca0007f1e0ff */
[----:B------:R-:W-:-:S06]  /*5630*/  IMAD.X R5, RZ, RZ, R5, P0 ;  /* 0x000000ffff057224 */ /* 0x000fcc00000e0605 */
        /* <DEDUP_REMOVED lines=14> */
.L_x_584:
[----:B------:R-:W2:Y:S02]  /*5720*/  LDG.E.U8 R4, desc[UR36][R4.64] ;  /* 0x0000002404047981 */ /* 0x000ea4000c1e1100 */
[----:B--2---:R-:W-:-:S04]  /*5730*/  I2FP.F32.U32 R0, R4 ;  /* 0x0000000400007245 */ /* 0x004fc80000201000 */
[----:B------:R-:W-:-:S04]  /*5740*/  F2FP.BF16.F32.PACK_AB R0, RZ, R0 ;  /* 0x00000000ff00723e */ /* 0x000fc800000010ff */
[----:B------:R-:W-:Y:S01]  /*5750*/  PRMT R24, R0, 0x7610, R24 ;  /* 0x0000761000187816 */ /* 0x000fe20000000018 */
[----:B------:R-:W-:Y:S06]  /*5760*/  BRA `(.L_x_586) ;  /* 0x0000000c00c87947 */ /* 0x000fec0003800000 */
.L_x_583:
        /* <DEDUP_REMOVED lines=11> */
.L_x_588:
[----:B------:R-:W2:Y:S02]  /*5820*/  LDG.E R4, desc[UR36][R4.64] ;  /* 0x0000002404047981 */ /* 0x000ea4000c1e1900 */
[----:B--2---:R-:W-:-:S04]  /*5830*/  I2FP.F32.S32 R0, R4 ;  /* 0x0000000400007245 */ /* 0x004fc80000201400 */
[----:B------:R-:W-:-:S04]  /*5840*/  F2FP.BF16.F32.PACK_AB R0, RZ, R0 ;  /* 0x00000000ff00723e */ /* 0x000fc800000010ff */
[----:B------:R-:W-:Y:S01]  /*5850*/  PRMT R24, R0, 0x7610, R24 ;  /* 0x0000761000187816 */ /* 0x000fe20000000018 */
[----:B------:R-:W-:Y:S06]  /*5860*/  BRA `(.L_x_586) ;  /* 0x0000000c00887947 */ /* 0x000fec0003800000 */
.L_x_587:
[----:B------:R-:W2:Y:S02]  /*5870*/  LDG.E.U16 R4, desc[UR36][R4.64] ;  /* 0x0000002404047981 */ /* 0x000ea4000c1e1500 */
[----:B--2---:R-:W0:Y:S02]  /*5880*/  I2F.S16 R0, R4 ;  /* 0x0000000400007306 */ /* 0x004e240000101400 */
[----:B0-----:R-:W-:-:S04]  /*5890*/  F2FP.BF16.F32.PACK_AB R0, RZ, R0 ;  /* 0x00000000ff00723e */ /* 0x001fc800000010ff */
[----:B------:R-:W-:Y:S01]  /*58a0*/  PRMT R24, R0, 0x7610, R24 ;  /* 0x0000761000187816 */ /* 0x000fe20000000018 */
[----:B------:R-:W-:Y:S06]  /*58b0*/  BRA `(.L_x_586) ;  /* 0x0000000c00747947 */ /* 0x000fec0003800000 */
.L_x_582:
        /* <DEDUP_REMOVED lines=9> */
.L_x_590:
[----:B------:R-:W2:Y:S02]  /*5950*/  LDG.E.U16 R0, desc[UR36][R4.64] ;  /* 0x0000002404007981 */ /* 0x000ea4000c1e1500 */
[----:B--2---:R-:W-:-:S05]  /*5960*/  HADD2.F32 R0, -RZ, R0.H0_H0 ;  /* 0x20000000ff007230 */ /* 0x004fca0000004100 */
[----:B------:R-:W-:-:S04]  /*5970*/  F2FP.BF16.F32.PACK_AB R0, RZ, R0 ;  /* 0x00000000ff00723e */ /* 0x000fc800000010ff */
[----:B------:R-:W-:Y:S01]  /*5980*/  PRMT R24, R0, 0x7610, R24 ;  /* 0x0000761000187816 */ /* 0x000fe20000000018 */
[----:B------:R-:W-:Y:S06]  /*5990*/  BRA `(.L_x_586) ;  /* 0x0000000c003c7947 */ /* 0x000fec0003800000 */
.L_x_589:
        /* <DEDUP_REMOVED lines=9> */
.L_x_592:
[----:B------:R-:W2:Y:S02]  /*5a30*/  LDG.E.U16 R4, desc[UR36][R4.64] ;  /* 0x0000002404047981 */ /* 0x000ea4000c1e1500 */
[----:B--2---:R-:W-:-:S05]  /*5a40*/  HADD2.F32 R0, -RZ, R4.H0_H0 ;  /* 0x20000004ff007230 */ /* 0x004fca0000004100 */
[----:B------:R-:W-:-:S04]  /*5a50*/  F2FP.BF16.F32.PACK_AB R0, RZ, R0 ;  /* 0x00000000ff00723e */ /* 0x000fc800000010ff */
[----:B------:R-:W-:Y:S01]  /*5a60*/  PRMT R24, R0, 0x7610, R24 ;  /* 0x0000761000187816 */ /* 0x000fe20000000018 */
[----:B------:R-:W-:Y:S06]  /*5a70*/  BRA `(.L_x_586) ;  /* 0x0000000c00047947 */ /* 0x000fec0003800000 */
.L_x_591:
        /* <DEDUP_REMOVED lines=9> */
.L_x_581:
        /* <DEDUP_REMOVED lines=14> */
.L_x_595:
        /* <DEDUP_REMOVED lines=9> */
.L_x_594:
        /* <DEDUP_REMOVED lines=28> */
.L_x_597:
        /* <DEDUP_REMOVED lines=15> */
.L_x_596:
[----:B------:R0:W5:Y:S01]  /*5f30*/  LDG.E.U16 R24, desc[UR36][R4.64] ;  /* 0x0000002404187981 */ /* 0x000162000c1e1500 */
[----:B------:R-:W-:Y:S05]  /*5f40*/  BRA `(.L_x_586) ;  /* 0x0000000400d07947 */ /* 0x000fea0003800000 */
.L_x_593:
        /* <DEDUP_REMOVED lines=13> */
.L_x_600:
        /* <DEDUP_REMOVED lines=21> */
.L_x_604:
[----:B------:R-:W-:Y:S05]  /*6170*/  BSYNC B1 ;  /* 0x0000000000017941 */ /* 0x000fea0003800000 */
.L_x_603:
[----:B------:R-:W-:Y:S01]  /*6180*/  LEA R5, R0, 0x3b800000, 0x17 ;  /* 0x3b80000000057811 */ /* 0x000fe200078eb8ff */
[----:B------:R-:W-:-:S05]  /*6190*/  IMAD.SHL.U32 R0, R3, 0x100000, RZ ;  /* 0x0010000003007824 */ /* 0x000fca00078e00ff */
[----:B------:R-:W-:-:S07]  /*61a0*/  LOP3.LUT R0, R5, R0, R6, 0xfe, !PT ;  /* 0x0000000005007212 */ /* 0x000fce00078efe06 */
.L_x_602:
[----:B------:R-:W-:Y:S05]  /*61b0*/  BSYNC B0 ;  /* 0x0000000000007941 */ /* 0x000fea0003800000 */
.L_x_601:
[----:B------:R-:W-:-:S04]  /*61c0*/  F2FP.BF16.F32.PACK_AB R0, RZ, R0 ;  /* 0x00000000ff00723e */ /* 0x000fc800000010ff */
[----:B------:R-:W-:Y:S01]  /*61d0*/  PRMT R24, R0, 0x7610, R24 ;  /* 0x0000761000187816 */ /* 0x000fe20000000018 */
[----:B------:R-:W-:Y:S06]  /*61e0*/  BRA `(.L_x_586) ;  /* 0x0000000400287947 */ /* 0x000fec0003800000 */
.L_x_599:
        /* <DEDUP_REMOVED lines=21> */
.L_x_608:
[----:B------:R-:W-:Y:S05]  /*6340*/  BSYNC B1 ;  /* 0x0000000000017941 */ /* 0x000fea0003800000 */
.L_x_607:
[----:B------:R-:W-:Y:S01]  /*6350*/  LEA R5, R0, 0x37800000, 0x17 ;  /* 0x3780000000057811 */ /* 0x000fe200078eb8ff */
[----:B------:R-:W-:-:S05]  /*6360*/  IMAD.SHL.U32 R0, R3, 0x200000, RZ ;  /* 0x0020000003007824 */ /* 0x000fca00078e00ff */
[----:B------:R-:W-:-:S07]  /*6370*/  LOP3.LUT R0, R5, R0, R6, 0xfe, !PT ;  /* 0x0000000005007212 */ /* 0x000fce00078efe06 */
.L_x_606:
[----:B------:R-:W-:Y:S05]  /*6380*/  BSYNC B0 ;  /* 0x0000000000007941 */ /* 0x000fea0003800000 */
.L_x_605:
[----:B------:R-:W-:-:S04]  /*6390*/  F2FP.BF16.F32.PACK_AB R0, RZ, R0 ;  /* 0x00000000ff00723e */ /* 0x000fc800000010ff */
[----:B------:R-:W-:Y:S01]  /*63a0*/  PRMT R24, R0, 0x7610, R24 ;  /* 0x0000761000187816 */ /* 0x000fe20000000018 */
[----:B------:R-:W-:Y:S06]  /*63b0*/  BRA `(.L_x_586) ;  /* 0x0000000000b47947 */ /* 0x000fec0003800000 */
.L_x_598:
        /* <DEDUP_REMOVED lines=14> */
.L_x_612:
[----:B------:R-:W-:Y:S05]  /*64a0*/  BSYNC B0 ;  /* 0x0000000000007941 */ /* 0x000fea0003800000 */
.L_x_611:
[----:B------:R-:W-:-:S04]  /*64b0*/  F2FP.BF16.F32.PACK_AB R0, RZ, R0 ;  /* 0x00000000ff00723e */ /* 0x000fc800000010ff */
[----:B------:R-:W-:Y:S01]  /*64c0*/  PRMT R24, R0, 0x7610, R24 ;  /* 0x0000761000187816 */ /* 0x000fe20000000018 */
[----:B------:R-:W-:Y:S06]  /*64d0*/  BRA `(.L_x_586) ;  /* 0x00000000006c7947 */ /* 0x000fec0003800000 */
.L_x_585:
        /* <DEDUP_REMOVED lines=16> */
.L_x_613:
[----:B------:R-:W-:Y:S01]  /*65e0*/  PRMT R24, RZ, 0x7610, R24 ;  /* 0x00007610ff187816 */ /* 0x000fe20000000018 */
[----:B------:R-:W-:Y:S06]  /*65f0*/  BRA `(.L_x_586) ;  /* 0x0000000000247947 */ /* 0x000fec0003800000 */
.L_x_610:
[----:B------:R-:W2:Y:S02]  /*6600*/  LDG.E.64 R4, desc[UR36][R4.64] ;  /* 0x0000002404047981 */ /* 0x000ea4000c1e1b00 */
[----:B--2---:R-:W0:Y:S02]  /*6610*/  I2F.U64 R0, R4 ;  /* 0x0000000400007312 */ /* 0x004e240000301000 */
[----:B0-----:R-:W-:-:S04]  /*6620*/  F2FP.BF16.F32.PACK_AB R0, RZ, R0 ;  /* 0x00000000ff00723e */ /* 0x001fc800000010ff */
[----:B------:R-:W-:Y:S01]  /*6630*/  PRMT R24, R0, 0x7610, R24 ;  /* 0x0000761000187816 */ /* 0x000fe20000000018 */
[----:B------:R-:W-:Y:S06]  /*6640*/  BRA `(.L_x_586) ;  /* 0x0000000000107947 */ /* 0x000fec0003800000 */
.L_x_609:
[----:B------:R-:W2:Y:S02]  /*6650*/  LDG.E R4, desc[UR36][R4.64] ;  /* 0x0000002404047981 */ /* 0x000ea4000c1e1900 */
[----:B--2---:R-:W-:-:S04]  /*6660*/  I2FP.F32.U32 R0, R4 ;  /* 0x0000000400007245 */ /* 0x004fc80000201000 */
[----:B------:R-:W-:-:S04]  /*6670*/  F2FP.BF16.F32.PACK_AB R0, RZ, R0 ;  /* 0x00000000ff00723e */ /* 0x000fc800000010ff */
[----:B------:R-:W-:-:S07]  /*6680*/  PRMT R24, R0, 0x7610, R24 ;  /* 0x0000761000187816 */ /* 0x000fce0000000018 */
.L_x_586:
[----:B------:R-:W-:-:S07]  /*6690*/  VIADD R23, R23, 0x80 ;  /* 0x0000008017177836 */ /* 0x000fce0000000000 */
.L_x_547:
[----:B------:R-:W-:Y:S05]  /*66a0*/  BSYNC B6 ;  /* 0x0000000000067941 */ /* 0x000fea0003800000 */
.L_x_546:
        /* <DEDUP_REMOVED lines=26> */
.L_x_619:
[----:B------:R-:W2:Y:S02]  /*6850*/  LDG.E.U8 R4, desc[UR36][R4.64] ;  /* 0x0000002404047981 */ /* 0x000ea4000c1e1100 */
[----:B--2---:R-:W-:-:S04]  /*6860*/  I2FP.F32.U32 R0, R4 ;  /* 0x0000000400007245 */ /* 0x004fc80000201000 */
[----:B------:R-:W-:-:S04]  /*6870*/  F2FP.BF16.F32.PACK_AB R0, RZ, R0 ;  /* 0x00000000ff00723e */ /* 0x000fc800000010ff */
[----:B------:R-:W-:Y:S01]  /*6880*/  PRMT R19, R0, 0x7610, R19 ;  /* 0x0000761000137816 */ /* 0x000fe20000000013 */
[----:B------:R-:W-:Y:S06]  /*6890*/  BRA `(.L_x_621) ;  /* 0x0000000c00c87947 */ /* 0x000fec0003800000 */
.L_x_618:
        /* <DEDUP_REMOVED lines=11> */
.L_x_623:
[----:B------:R-:W2:Y:S02]  /*6950*/  LDG.E R4, desc[UR36][R4.64] ;  /* 0x0000002404047981 */ /* 0x000ea4000c1e1900 */
[----:B--2---:R-:W-:-:S04]  /*6960*/  I2FP.F32.S32 R0, R4 ;  /* 0x0000000400007245 */ /* 0x004fc80000201400 */
[----:B------:R-:W-:-:S04]  /*6970*/  F2FP.BF16.F32.PACK_AB R0, RZ, R0 ;  /* 0x00000000ff00723e */ /* 0x000fc800000010ff */
[----:B------:R-:W-:Y:S01]  /*6980*/  PRMT R19, R0, 0x7610, R19 ;  /* 0x0000761000137816 */ /* 0x000fe20000000013 */
[----:B------:R-:W-:Y:S06]  /*6990*/  BRA `(.L_x_621) ;  /* 0x0000000c00887947 */ /* 0x000fec0003800000 */
.L_x_622:
[----:B------:R-:W2:Y:S02]  /*69a0*/  LDG.E.U16 R4, desc[UR36][R4.64] ;  /* 0x0000002404047981 */ /* 0x000ea4000c1e1500 */
[----:B--2---:R-:W0:Y:S02]  /*69b0*/  I2F.S16 R0, R4 ;  /* 0x0000000400007306 */ /* 0x004e240000101400 */
[----:B0-----:R-:W-:-:S04]  /*69c0*/  F2FP.BF16.F32.PACK_AB R0, RZ, R0 ;  /* 0x00000000ff00723e */ /* 0x001fc800000010ff */
[----:B------:R-:W-:Y:S01]  /*69d0*/  PRMT R19, R0, 0x7610, R19 ;  /* 0x0000761000137816 */ /* 0x000fe20000000013 */
[----:B------:R-:W-:Y:S06]  /*69e0*/  BRA `(.L_x_621) ;  /* 0x0000000c00747947 */ /* 0x000fec0003800000 */
.L_x_617:
        /* <DEDUP_REMOVED lines=9> */
.L_x_625:
[----:B------:R-:W2:Y:S02]  /*6a80*/  LDG.E.U16 R0, desc[UR36][R4.64] ;  /* 0x0000002404007981 */ /* 0x000ea4000c1e1500 */
[----:B--2---:R-:W-:-:S05]  /*6a90*/  HADD2.F32 R0, -RZ, R0.H0_H0 ;  /* 0x20000000ff007230 */ /* 0x004fca0000004100 */
[----:B------:R-:W-:-:S04]  /*6aa0*/  F2FP.BF16.F32.PACK_AB R0, RZ, R0 ;  /* 0x00000000ff00723e */ /* 0x000fc800000010ff */
[----:B------:R-:W-:Y:S01]  /*6ab0*/  PRMT R19, R0, 0x7610, R19 ;  /* 0x0000761000137816 */ /* 0x000fe20000000013 */
[----:B------:R-:W-:Y:S06]  /*6ac0*/  BRA `(.L_x_621) ;  /* 0x0000000c003c7947 */ /* 0x000fec0003800000 */
.L_x_624:
        /* <DEDUP_REMOVED lines=9> */
.L_x_627:
[----:B------:R-:W2:Y:S02]  /*6b60*/  LDG.E.U16 R4, desc[UR36][R4.64] ;  /* 0x0000002404047981 */ /* 0x000ea4000c1e1500 */
[----:B--2---:R-:W-:-:S05]  /*6b70*/  HADD2.F32 R0, -RZ, R4.H0_H0 ;  /* 0x20000004ff007230 */ /* 0x004fca0000004100 */
[----:B------:R-:W-:-:S04]  /*6b80*/  F2FP.BF16.F32.PACK_AB R0, RZ, R0 ;  /* 0x00000000ff00723e */ /* 0x000fc800000010ff */
[----:B------:R-:W-:Y:S01]  /*6b90*/  PRMT R19, R0, 0x7610, R19 ;  /* 0x0000761000137816 */ /* 0x000fe20000000013 */
[----:B------:R-:W-:Y:S06]  /*6ba0*/  BRA `(.L_x_621) ;  /* 0x0000000c00047947 */ /* 0x000fec0003800000 */
.L_x_626:
        /* <DEDUP_REMOVED lines=9> */
.L_x_616:
        /* <DEDUP_REMOVED lines=14> */
.L_x_630:
        /* <DEDUP_REMOVED lines=9> */
.L_x_629:
        /* <DEDUP_REMOVED lines=28> */
.L_x_632:
        /* <DEDUP_REMOVED lines=15> */
.L_x_631:
[----:B------:R0:W5:Y:S01]  /*7060*/  LDG.E.U16 R19, desc[UR36][R4.64] ;  /* 0x0000002404137981 */ /* 0x000162000c1e1500 */
[----:B------:R-:W-:Y:S05]  /*7070*/  BRA `(.L_x_621) ;  /* 0x0000000400d07947 */ /* 0x000fea0003800000 */
.L_x_628:
        /* <DEDUP_REMOVED lines=13> */
.L_x_635:
        /* <DEDUP_REMOVED lines=21> */
.L_x_639:
[----:B------:R-:W-:Y:S05]  /*72a0*/  BSYNC B1 ;  /* 0x0000000000017941 */ /* 0x000fea0003800000 */
.L_x_638:
[----:B------:R-:W-:Y:S01]  /*72b0*/  LEA R5, R0, 0x3b800000, 0x17 ;  /* 0x3b80000000057811 */ /* 0x000fe200078eb8ff */
[----:B------:R-:W-:-:S05]  /*72c0*/  IMAD.SHL.U32 R0, R3, 0x100000, RZ ;  /* 0x0010000003007824 */ /* 0x000fca00078e00ff */
[----:B------:R-:W-:-:S07]  /*72d0*/  LOP3.LUT R0, R5, R0, R6, 0xfe, !PT ;  /* 0x0000000005007212 */ /* 0x000fce00078efe06 */
.L_x_637:
[----:B------:R-:W-:Y:S05]  /*72e0*/  BSYNC B0 ;  /* 0x0000000000007941 */ /* 0x000fea0003800000 */
.L_x_636:
[----:B------:R-:W-:-:S04]  /*72f0*/  F2FP.BF16.F32.PACK_AB R0, RZ, R0 ;  /* 0x00000000ff00723e */ /* 0x000fc800000010ff */
[----:B------:R-:W-:Y:S01]  /*7300*/  PRMT R19, R0, 0x7610, R19 ;  /* 0x0000761000137816 */ /* 0x000fe20000000013 */
[----:B------:R-:W-:Y:S06]  /*7310*/  BRA `(.L_x_621) ;  /* 0x0000000400287947 */ /* 0x000fec0003800000 */
.L_x_634:
        /* <DEDUP_REMOVED lines=21> */
.L_x_643:
[----:B------:R-:W-:Y:S05]  /*7470*/  BSYNC B1 ;  /* 0x0000000000017941 */ /* 0x000fea0003800000 */
.L_x_642:
[----:B------:R-:W-:Y:S01]  /*7480*/  LEA R5, R0, 0x37800000, 0x17 ;  /* 0x3780000000057811 */ /* 0x000fe200078eb8ff */
[----:B------:R-:W-:-:S05]  /*7490*/  IMAD.SHL.U32 R0, R3, 0x200000, RZ ;  /* 0x0020000003007824 */ /* 0x000fca00078e00ff */
[----:B------:R-:W-:-:S07]  /*74a0*/  LOP3.LUT R0, R5, R0, R6, 0xfe, !PT ;  /* 0x0000000005007212 */ /* 0x000fce00078efe06 */
.L_x_641:
[----:B------:R-:W-:Y:S05]  /*74b0*/  BSYNC B0 ;  /* 0x0000000000007941 */ /* 0x000fea0003800000 */
.L_x_640:
[----:B------:R-:W-:-:S04]  /*74c0*/  F2FP.BF16.F32.PACK_AB R0, RZ, R0 ;  /* 0x00000000ff00723e */ /* 0x000fc800000010ff */
[----:B------:R-:W-:Y:S01]  /*74d0*/  PRMT R19, R0, 0x7610, R19 ;  /* 0x0000761000137816 */ /* 0x000fe20000000013 */
[----:B------:R-:W-:Y:S06]  /*74e0*/  BRA `(.L_x_621) ;  /* 0x0000000000b47947 */ /* 0x000fec0003800000 */
.L_x_633:
        /* <DEDUP_REMOVED lines=14> */
.L_x_647:
[----:B------:R-:W-:Y:S05]  /*75d0*/  BSYNC B0 ;  /* 0x0000000000007941 */ /* 0x000fea0003800000 */
.L_x_646:
[----:B------:R-:W-:-:S04]  /*75e0*/  F2FP.BF16.F32.PACK_AB R0, RZ, R0 ;  /* 0x00000000ff00723e */ /* 0x000fc800000010ff */
[----:B------:R-:W-:Y:S01]  /*75f0*/  PRMT R19, R0, 0x7610, R19 ;  /* 0x0000761000137816 */ /* 0x000fe20000000013 */
[----:B------:R-:W-:Y:S06]  /*7600*/  BRA `(.L_x_621) ;  /* 0x00000000006c7947 */ /* 0x000fec0003800000 */
.L_x_620:
        /* <DEDUP_REMOVED lines=16> */
.L_x_648:
[----:B------:R-:W-:Y:S01]  /*7710*/  PRMT R19, RZ, 0x7610, R19 ;  /* 0x00007610ff137816 */ /* 0x000fe20000000013 */
[----:B------:R-:W-:Y:S06]  /*7720*/  BRA `(.L_x_621) ;  /* 0x0000000000247947 */ /* 0x000fec0003800000 */
.L_x_645:
[----:B------:R-:W2:Y:S02]  /*7730*/  LDG.E.64 R4, desc[UR36][R4.64] ;  /* 0x0000002404047981 */ /* 0x000ea4000c1e1b00 */
[----:B--2---:R-:W0:Y:S02]  /*7740*/  I2F.U64 R0, R4 ;  /* 0x0000000400007312 */ /* 0x004e240000301000 */
[----:B0-----:R-:W-:-:S04]  /*7750*/  F2FP.BF16.F32.PACK_AB R0, RZ, R0 ;  /* 0x00000000ff00723e */ /* 0x001fc800000010ff */
[----:B------:R-:W-:Y:S01]  /*7760*/  PRMT R19, R0, 0x7610, R19 ;  /* 0x0000761000137816 */ /* 0x000fe20000000013 */
[----:B------:R-:W-:Y:S06]  /*7770*/  BRA `(.L_x_621) ;  /* 0x0000000000107947 */ /* 0x000fec0003800000 */
.L_x_644:
[----:B------:R-:W2:Y:S02]  /*7780*/  LDG.E R4, desc[UR36][R4.64] ;  /* 0x0000002404047981 */ /* 0x000ea4000c1e1900 */
[----:B--2---:R-:W-:-:S04]  /*7790*/  I2FP.F32.U32 R0, R4 ;  /* 0x0000000400007245 */ /* 0x004fc80000201000 */
[----:B------:R-:W-:-:S04]  /*77a0*/  F2FP.BF16.F32.PACK_AB R0, RZ, R0 ;  /* 0x00000000ff00723e */ /* 0x000fc800000010ff */
[----:B------:R-:W-:-:S07]  /*77b0*/  PRMT R19, R0, 0x7610, R19 ;  /* 0x0000761000137816 */ /* 0x000fce0000000013 */
.L_x_621:
        /* <DEDUP_REMOVED lines=21> */
.L_x_652:
[----:B------:R-:W2:Y:S02]  /*7910*/  LDG.E.U8 R4, desc[UR36][R4.64] ;  /* 0x0000002404047981 */ /* 0x000ea4000c1e1100 */
[----:B--2---:R-:W-:-:S04]  /*7920*/  I2FP.F32.U32 R0, R4 ;  /* 0x0000000400007245 */ /* 0x004fc80000201000 */
[----:B------:R-:W-:Y:S01]  /*7930*/  F2FP.BF16.F32.PACK_AB R0, RZ, R0 ;  /* 0x00000000ff00723e */ /* 0x000fe200000010ff */
[----:B------:R-:W-:Y:S06]  /*7940*/  BRA `(.L_x_615) ;  /* 0x0000000c008c7947 */ /* 0x000fec0003800000 */
.L_x_651:
        /* <DEDUP_REMOVED lines=10> */
.L_x_655:
[----:B------:R-:W2:Y:S02]  /*79f0*/  LDG.E R4, desc[UR36][R4.64] ;  /* 0x0000002404047981 */ /* 0x000ea4000c1e1900 */
[----:B--2---:R-:W-:-:S04]  /*7a00*/  I2FP.F32.S32 R0, R4 ;  /* 0x0000000400007245 */ /* 0x004fc80000201400 */
[----:B------:R-:W-:Y:S01]  /*7a10*/  F2FP.BF16.F32.PACK_AB R0, RZ, R0 ;  /* 0x00000000ff00723e */ /* 0x000fe200000010ff */
[----:B------:R-:W-:Y:S06]  /*7a20*/  BRA `(.L_x_615) ;  /* 0x0000000c00547947 */ /* 0x000fec0003800000 */
.L_x_654:
[----:B------:R-:W2:Y:S02]  /*7a30*/  LDG.E.U16 R4, desc[UR36][R4.64] ;  /* 0x0000002404047981 */ /* 0x000ea4000c1e1500 */
[----:B--2---:R-:W0:Y:S02]  /*7a40*/  I2F.S16 R0, R4 ;  /* 0x0000000400007306 */ /* 0x004e240000101400 */
[----:B0-----:R-:W-:Y:S01]  /*7a50*/  F2FP.BF16.F32.PACK_AB R0, RZ, R0 ;  /* 0x00000000ff00723e */ /* 0x001fe200000010ff */
[----:B------:R-:W-:Y:S06]  /*7a60*/  BRA `(.L_x_615) ;  /* 0x0000000c00447947 */ /* 0x000fec0003800000 */
.L_x_650:
        /* <DEDUP_REMOVED lines=9> */
.L_x_657:
[----:B------:R-:W2:Y:S02]  /*7b00*/  LDG.E.U16 R0, desc[UR36][R4.64] ;  /* 0x0000002404007981 */ /* 0x000ea4000c1e1500 */
[----:B--2---:R-:W-:-:S05]  /*7b10*/  HADD2.F32 R0, -RZ, R0.H0_H0 ;  /* 0x20000000ff007230 */ /* 0x004fca0000004100 */
[----:B------:R-:W-:Y:S01]  /*7b20*/  F2FP.BF16.F32.PACK_AB R0, RZ, R0 ;  /* 0x00000000ff00723e */ /* 0x000fe200000010ff */
[----:B------:R-:W-:Y:S06]  /*7b30*/  BRA `(.L_x_615) ;  /* 0x0000000c00107947 */ /* 0x000fec0003800000 */
.L_x_656:
        /* <DEDUP_REMOVED lines=9> */
.L_x_659:
[----:B------:R-:W2:Y:S02]  /*7bd0*/  LDG.E.U16 R4, desc[UR36][R4.64] ;  /* 0x0000002404047981 */ /* 0x000ea4000c1e1500 */
[----:B--2---:R-:W-:-:S05]  /*7be0*/  HADD2.F32 R0, -RZ, R4.H0_H0 ;  /* 0x20000004ff007230 */ /* 0x004fca0000004100 */
[----:B------:R-:W-:Y:S01]  /*7bf0*/  F2FP.BF16.F32.PACK_AB R0, RZ, R0 ;  /* 0x00000000ff00723e */ /* 0x000fe200000010ff */
[----:B------:R-:W-:Y:S06]  /*7c00*/  BRA `(.L_x_615) ;  /* 0x0000000800dc7947 */ /* 0x000fec0003800000 */
.L_x_658:
        /* <DEDUP_REMOVED lines=8> */
.L_x_649:
        /* <DEDUP_REMOVED lines=13> */
.L_x_662:
        /* <DEDUP_REMOVED lines=8> */
.L_x_661:
        /* <DEDUP_REMOVED lines=28> */
.L_x_664:
        /* <DEDUP_REMOVED lines=12> */
[----:B------:R-:W-:Y:S01]  /*8060*/  F2FP.BF16.F32.PACK_AB R0, RZ, R0 ;  /* 0x00000000ff00723e */ /* 0x000fe200000010ff */
[----:B------:R-:W-:Y:S06]  /*8070*/  BRA `(.L_x_615) ;  /* 0x0000000400c07947 */ /* 0x000fec0003800000 */
.L_x_663:
[----:B------:R1:W5:Y:S01]  /*8080*/  LDG.E.U16 R0, desc[UR36][R4.64] ;  /* 0x0000002404007981 */ /* 0x000362000c1e1500 */
[----:B------:R-:W-:Y:S05]  /*8090*/  BRA `(.L_x_615) ;  /* 0x0000000400b87947 */ /* 0x000fea0003800000 */
.L_x_660:
        /* <DEDUP_REMOVED lines=12> */
.L_x_667:
        /* <DEDUP_REMOVED lines=21> */
.L_x_671:
[----:B------:R-:W-:Y:S05]  /*82b0*/  BSYNC B1 ;  /* 0x0000000000017941 */ /* 0x000fea0003800000 */
.L_x_670:
[----:B------:R-:W-:Y:S01]  /*82c0*/  LEA R5, R0, 0x3b800000, 0x17 ;  /* 0x3b80000000057811 */ /* 0x000fe200078eb8ff */
[----:B------:R-:W-:-:S05]  /*82d0*/  IMAD.SHL.U32 R0, R3, 0x100000, RZ ;  /* 0x0010000003007824 */ /* 0x000fca00078e00ff */
[----:B------:R-:W-:-:S07]  /*82e0*/  LOP3.LUT R0, R5, R0, R6, 0xfe, !PT ;  /* 0x0000000005007212 */ /* 0x000fce00078efe06 */
.L_x_669:
[----:B------:R-:W-:Y:S05]  /*82f0*/  BSYNC B0 ;  /* 0x0000000000007941 */ /* 0x000fea0003800000 */
.L_x_668:
[----:B------:R-:W-:Y:S01]  /*8300*/  F2FP.BF16.F32.PACK_AB R0, RZ, R0 ;  /* 0x00000000ff00723e */ /* 0x000fe200000010ff */
[----:B------:R-:W-:Y:S06]  /*8310*/  BRA `(.L_x_615) ;  /* 0x0000000400187947 */ /* 0x000fec0003800000 */
.L_x_666:
        /* <DEDUP_REMOVED lines=21> */
.L_x_675:
[----:B------:R-:W-:Y:S05]  /*8470*/  BSYNC B1 ;  /* 0x0000000000017941 */ /* 0x000fea0003800000 */
.L_x_674:
[----:B------:R-:W-:Y:S01]  /*8480*/  LEA R5, R0, 0x37800000, 0x17 ;  /* 0x3780000000057811 */ /* 0x000fe200078eb8ff */
[----:B------:R-:W-:-:S05]  /*8490*/  IMAD.SHL.U32 R0, R3, 0x200000, RZ ;  /* 0x0020000003007824 */ /* 0x000fca00078e00ff */
[----:B------:R-:W-:-:S07]  /*84a0*/  LOP3.LUT R0, R5, R0, R6, 0xfe, !PT ;  /* 0x0000000005007212 */ /* 0x000fce00078efe06 */
.L_x_673:
[----:B------:R-:W-:Y:S05]  /*84b0*/  BSYNC B0 ;  /* 0x0000000000007941 */ /* 0x000fea0003800000 */
.L_x_672:
[----:B------:R-:W-:Y:S01]  /*84c0*/  F2FP.BF16.F32.PACK_AB R0, RZ, R0 ;  /* 0x00000000ff00723e */ /* 0x000fe200000010ff */
[----:B------:R-:W-:Y:S06]  /*84d0*/  BRA `(.L_x_615) ;  /* 0x0000000000a87947 */ /* 0x000fec0003800000 */
.L_x_665:
        /* <DEDUP_REMOVED lines=14> */
.L_x_679:
[----:B------:R-:W-:Y:S05]  /*85c0*/  BSYNC B0 ;  /* 0x0000000000007941 */ /* 0x000fea0003800000 */
.L_x_678:
[----:B------:R-:W-:Y:S01]  /*85d0*/  F2FP.BF16.F32.PACK_AB R0, RZ, R0 ;  /* 0x00000000ff00723e */ /* 0x000fe200000010ff */
[----:B------:R-:W-:Y:S06]  /*85e0*/  BRA `(.L_x_615) ;  /* 0x0000000000647947 */ /* 0x000fec0003800000 */
.L_x_653:
        /* <DEDUP_REMOVED lines=16> */
.L_x_680:
[----:B------:R-:W-:Y:S01]  /*86f0*/  PRMT R0, RZ, 0x7610, R0 ;  /* 0x00007610ff007816 */ /* 0x000fe20000000000 */
[----:B------:R-:W-:Y:S06]  /*8700*/  BRA `(.L_x_615) ;  /* 0x00000000001c7947 */ /* 0x000fec0003800000 */
.L_x_677:
[----:B------:R-:W2:Y:S02]  /*8710*/  LDG.E.64 R4, desc[UR36][R4.64] ;  /* 0x0000002404047981 */ /* 0x000ea4000c1e1b00 */
[----:B--2---:R-:W0:Y:S02]  /*8720*/  I2F.U64 R0, R4 ;  /* 0x0000000400007312 */ /* 0x004e240000301000 */
[----:B0-----:R-:W-:Y:S01]  /*8730*/  F2FP.BF16.F32.PACK_AB R0, RZ, R0 ;  /* 0x00000000ff00723e */ /* 0x001fe200000010ff */
[----:B------:R-:W-:Y:S06]  /*8740*/  BRA `(.L_x_615) ;  /* 0x00000000000c7947 */ /* 0x000fec0003800000 */
.L_x_676:
[----:B------:R-:W2:Y:S02]  /*8750*/  LDG.E R4, desc[UR36][R4.64] ;  /* 0x0000002404047981 */ /* 0x000ea4000c1e1900 */
[----:B--2---:R-:W-:-:S04]  /*8760*/  I2FP.F32.U32 R0, R4 ;  /* 0x0000000400007245 */ /* 0x004fc80000201000 */
[----:B------:R-:W-:-:S07]  /*8770*/  F2FP.BF16.F32.PACK_AB R0, RZ, R0 ;  /* 0x00000000ff00723e */ /* 0x000fce00000010ff */
.L_x_615:
[----:B------:R-:W-:Y:S05]  /*8780*/  BSYNC B6 ;  /* 0x0000000000067941 */ /* 0x000fea0003800000 */
.L_x_614:
[----:B------:R-:W2:Y:S01]  /*8790*/  S2R R25, SR_TID.X ;  /* 0x0000000000197919 */ /* 0x000ea20000002100 */
[----:B------:R-:W3:Y:S01]  /*87a0*/  LDC.U8 R17, c[0x0][0x240] ;  /* 0x00009000ff117b82 */ /* 0x000ee20000000000 */
[----:B------:R-:W-:Y:S01]  /*87b0*/  BSSY B0, `(.L_x_681) ;  /* 0x0000034000007945 */ /* 0x000fe20003800000 */
[CC--:B--2---:R-:W-:Y:S01]  /*87c0*/  ISETP.GE.AND P2, PT, R25.reuse, R16.reuse, PT ;  /* 0x000000101900720c */ /* 0x0c4fe20003f46270 */
[C---:B------:R-:W-:Y:S02]  /*87d0*/  VIADD R3, R25.reuse, 0x100 ;  /* 0x0000010019037836 */ /* 0x040fe40000000000 */
[C---:B01----:R-:W-:Y:S02]  /*87e0*/  VIADD R5, R25.reuse, 0x180 ;  /* 0x0000018019057836 */ /* 0x043fe40000000000 */
[----:B------:R-:W-:Y:S01]  /*87f0*/  VIADD R23, R25, 0x80 ;  /* 0x0000008019177836 */ /* 0x000fe20000000000 */
[-C--:B------:R-:W-:Y:S02]  /*8800*/  ISETP.GE.AND P0, PT, R3, R16.reuse, PT ;  /* 0x000000100300720c */ /* 0x080fe40003f06270 */
[----:B------:R-:W-:-:S02]  /*8810*/  ISETP.GE.AND P1, PT, R5, R16, PT ;  /* 0x000000100500720c */ /* 0x000fc40003f26270 */
[----:B------:R-:W-:-:S03]  /*8820*/  ISETP.GE.AND P4, PT, R23, R16, PT ;  /* 0x000000101700720c */ /* 0x000fc60003f86270 */
[----:B------:R-:W-:Y:S10]  /*8830*/  @P2 BRA `(.L_x_682) ;  /* 0x0000000000ac2947 */ /* 0x000ff40003800000 */
[----:B-----5:R-:W-:Y:S02]  /*8840*/  IMAD.U32 R26, R26, 0x10000, RZ ;  /* 0x000100001a1a7824 */ /* 0x020fe400078e00ff */
[----:B------:R-:W-:Y:S02]  /*8850*/  IMAD.MOV.U32 R7, RZ, RZ, 0x38eb4c3a ;  /* 0x38eb4c3aff077424 */ /* 0x000fe400078e00ff */
[----:B------:R-:W-:Y:S01]  /*8860*/  FMUL.FTZ R3, R26, 0.70710676908493041992 ;  /* 0x3f3504f31a037820 */ /* 0x000fe20000410000 */
        /* <DEDUP_REMOVED lines=26> */
[----:B------:R-:W-:-:S03]  /*8a10*/  FMUL.FTZ R7, R26, -0.5 ;  /* 0xbf0000001a077820 */ /* 0x000fc60000410000 */
[----:B------:R-:W-:Y:S01]  /*8a20*/  FFMA.FTZ R5, R6, R5, R5 ;  /* 0x0000000506057223 */ /* 0x000fe20000010005 */
[----:B------:R-:W-:-:S03]  /*8a30*/  FMUL.FTZ R7, R26, R7 ;  /* 0x000000071a077220 */ /* 0x000fc60000410000 */
[----:B------:R-:W0:Y:S01]  /*8a40*/  @P3 MUFU.EX2 R4, R5 ;  /* 0x0000000500043308 */ /* 0x000e220000000800 */
[----:B------:R-:W-:-:S07]  /*8a50*/  FMUL.FTZ R7, R7, 1.4426950216293334961 ;  /* 0x3fb8aa3b07077820 */ /* 0x000fce0000410000 */
[----:B------:R-:W1:Y:S01]  /*8a60*/  MUFU.EX2 R7, R7 ;  /* 0x0000000700077308 */ /* 0x000e620000000800 */
[----:B0-----:R-:W-:-:S05]  /*8a70*/  @P3 FADD.FTZ R4, -R4, 1 ;  /* 0x3f80000004043421 */ /* 0x001fca0000010100 */
[----:B------:R-:W-:Y:S01]  /*8a80*/  @P3 LOP3.LUT R5, R4, 0x80000000, R3, 0xb8, !PT ;  /* 0x8000000004053812 */ /* 0x000fe200078eb803 */
[----:B-1----:R-:W-:-:S04]  /*8a90*/  FMUL.FTZ R9, R7, 0.3989422917366027832 ;  /* 0x3ecc422a07097820 */ /* 0x002fc80000410000 */
[----:B------:R-:W-:Y:S01]  /*8aa0*/  FADD.FTZ R3, R5, 1 ;  /* 0x3f80000005037421 */ /* 0x000fe20000010000 */
[----:B------:R-:W-:-:S04]  /*8ab0*/  FMUL.FTZ R26, R26, R9 ;  /* 0x000000091a1a7220 */ /* 0x000fc80000410000 */
[----:B------:R-:W-:-:S04]  /*8ac0*/  FFMA.FTZ R3, R3, 0.5, R26 ;  /* 0x3f00000003037823 */ /* 0x000fc8000001001a */
[----:B------:R-:W-:-:S06]  /*8ad0*/  FMUL.FTZ R3, R22, R3 ;  /* 0x0000000316037220 */ /* 0x000fcc0000410000 */
[----:B------:R-:W0:Y:S02]  /*8ae0*/  F2F.BF16.F32 R3, R3 ;  /* 0x0000000300037304 */ /* 0x000e240000202000 */
.L_x_682:
[----:B------:R-:W-:Y:S05]  /*8af0*/  BSYNC B0 ;  /* 0x0000000000007941 */ /* 0x000fea0003800000 */
.L_x_681:
[----:B------:R-:W-:Y:S04]  /*8b00*/  BSSY B0, `(.L_x_683) ;  /* 0x000002d000007945 */ /* 0x000fe80003800000 */
[----:B------:R-:W-:Y:S05]  /*8b10*/  @P4 BRA `(.L_x_684) ;  /* 0x0000000000ac4947 */ /* 0x000fea0003800000 */
        /* <DEDUP_REMOVED lines=32> */
[----:B------:R-:W1:Y:S01]  /*8d20*/  @P3 MUFU.EX2 R5, R6 ;  /* 0x0000000600053308 */ /* 0x000e620000000800 */
[----:B------:R-:W-:-:S07]  /*8d30*/  FMUL.FTZ R8, R8, 1.4426950216293334961 ;  /* 0x3fb8aa3b08087820 */ /* 0x000fce0000410000 */
[----:B------:R-:W2:Y:S01]  /*8d40*/  MUFU.EX2 R8, R8 ;  /* 0x0000000800087308 */ /* 0x000ea20000000800 */
[----:B-1----:R-:W-:-:S05]  /*8d50*/  @P3 FADD.FTZ R5, -R5, 1 ;  /* 0x3f80000005053421 */ /* 0x002fca0000010100 */
[----:B------:R-:W-:Y:S01]  /*8d60*/  @P3 LOP3.LUT R6, R5, 0x80000000, R4, 0xb8, !PT ;  /* 0x8000000005063812 */ /* 0x000fe200078eb804 */
[----:B--2---:R-:W-:-:S04]  /*8d70*/  FMUL.FTZ R10, R8, 0.3989422917366027832 ;  /* 0x3ecc422a080a7820 */ /* 0x004fc80000410000 */
[----:B------:R-:W-:Y:S01]  /*8d80*/  FADD.FTZ R4, R6, 1 ;  /* 0x3f80000006047421 */ /* 0x000fe20000010000 */
[----:B------:R-:W-:-:S04]  /*8d90*/  FMUL.FTZ R27, R27, R10 ;  /* 0x0000000a1b1b7220 */ /* 0x000fc80000410000 */
[----:B------:R-:W-:-:S04]  /*8da0*/  FFMA.FTZ R27, R4, 0.5, R27 ;  /* 0x3f000000041b7823 */ /* 0x000fc8000001001b */
[----:B------:R-:W-:-:S06]  /*8db0*/  FMUL.FTZ R22, R28, R27 ;  /* 0x0000001b1c167220 */ /* 0x000fcc0000410000 */
[----:B------:R-:W1:Y:S02]  /*8dc0*/  F2F.BF16.F32 R22, R22 ;  /* 0x0000001600167304 */ /* 0x000e640000202000 */
.L_x_684:
[----:B------:R-:W-:Y:S05]  /*8dd0*/  BSYNC B0 ;  /* 0x0000000000007941 */ /* 0x000fea0003800000 */
.L_x_683:
        /* <DEDUP_REMOVED lines=34> */
[----:B------:R-:W2:Y:S01]  /*9000*/  @P0 MUFU.EX2 R5, R6 ;  /* 0x0000000600050308 */ /* 0x000ea20000000800 */
[----:B------:R-:W-:-:S07]  /*9010*/  FMUL.FTZ R7, R7, 1.4426950216293334961 ;  /* 0x3fb8aa3b07077820 */ /* 0x000fce0000410000 */
[----:B------:R-:W4:Y:S01]  /*9020*/  MUFU.EX2 R7, R7 ;  /* 0x0000000700077308 */ /* 0x000f220000000800 */
[----:B--2---:R-:W-:-:S05]  /*9030*/  @P0 FADD.FTZ R5, -R5, 1 ;  /* 0x3f80000005050421 */ /* 0x004fca0000010100 */
[----:B------:R-:W-:Y:S01]  /*9040*/  @P0 LOP3.LUT R6, R5, 0x80000000, R4, 0xb8, !PT ;  /* 0x8000000005060812 */ /* 0x000fe200078eb804 */
[----:B----4-:R-:W-:-:S04]  /*9050*/  FMUL.FTZ R9, R7, 0.3989422917366027832 ;  /* 0x3ecc422a07097820 */ /* 0x010fc80000410000 */
[----:B------:R-:W-:Y:S01]  /*9060*/  FADD.FTZ R4, R6, 1 ;  /* 0x3f80000006047421 */ /* 0x000fe20000010000 */
[----:B------:R-:W-:-:S04]  /*9070*/  FMUL.FTZ R9, R24, R9 ;  /* 0x0000000918097220 */ /* 0x000fc80000410000 */
[----:B------:R-:W-:-:S04]  /*9080*/  FFMA.FTZ R9, R4, 0.5, R9 ;  /* 0x3f00000004097823 */ /* 0x000fc80000010009 */
[----:B------:R-:W-:-:S06]  /*9090*/  FMUL.FTZ R18, R18, R9 ;  /* 0x0000000912127220 */ /* 0x000fcc0000410000 */
[----:B------:R-:W2:Y:S02]  /*90a0*/  F2F.BF16.F32 R18, R18 ;  /* 0x0000001200127304 */ /* 0x000ea40000202000 */
.L_x_686:
[----:B------:R-:W-:Y:S05]  /*90b0*/  BSYNC B0 ;  /* 0x0000000000007941 */ /* 0x000fea0003800000 */
.L_x_685:
        /* <DEDUP_REMOVED lines=34> */
[----:B------:R-:W4:Y:S01]  /*92e0*/  @P0 MUFU.EX2 R5, R6 ;  /* 0x0000000600050308 */ /* 0x000f220000000800 */
[----:B------:R-:W-:-:S07]  /*92f0*/  FMUL.FTZ R7, R7, 1.4426950216293334961 ;  /* 0x3fb8aa3b07077820 */ /* 0x000fce0000410000 */
[----:B------:R-:W0:Y:S01]  /*9300*/  MUFU.EX2 R7, R7 ;  /* 0x0000000700077308 */ /* 0x000e220000000800 */
[----:B----4-:R-:W-:-:S05]  /*9310*/  @P0 FADD.FTZ R5, -R5, 1 ;  /* 0x3f80000005050421 */ /* 0x010fca0000010100 */
[----:B------:R-:W-:Y:S01]  /*9320*/  @P0 LOP3.LUT R6, R5, 0x80000000, R4, 0xb8, !PT ;  /* 0x8000000005060812 */ /* 0x000fe200078eb804 */
[----:B0-----:R-:W-:-:S04]  /*9330*/  FMUL.FTZ R9, R7, 0.3989422917366027832 ;  /* 0x3ecc422a07097820 */ /* 0x001fc80000410000 */
[----:B------:R-:W-:Y:S01]  /*9340*/  FMUL.FTZ R9, R0, R9 ;  /* 0x0000000900097220 */ /* 0x000fe20000410000 */
[----:B------:R-:W-:-:S04]  /*9350*/  FADD.FTZ R0, R6, 1 ;  /* 0x3f80000006007421 */ /* 0x000fc80000010000 */
[----:B------:R-:W-:-:S04]  /*9360*/  FFMA.FTZ R0, R0, 0.5, R9 ;  /* 0x3f00000000007823 */ /* 0x000fc80000010009 */
[----:B------:R-:W-:-:S06]  /*9370*/  FMUL.FTZ R19, R19, R0 ;  /* 0x0000000013137220 */ /* 0x000fcc0000410000 */
[----:B------:R-:W4:Y:S02]  /*9380*/  F2F.BF16.F32 R19, R19 ;  /* 0x0000001300137304 */ /* 0x000f240000202000 */
.L_x_688:
[----:B------:R-:W-:Y:S05]  /*9390*/  BSYNC B0 ;  /* 0x0000000000007941 */ /* 0x000fea0003800000 */
.L_x_687:
[----:B------:R-:W-:Y:S04]  /*93a0*/  BSSY B6, `(.L_x_689) ;  /* 0x0000112000067945 */ /* 0x000fe80003800000 */
[----:B------:R-:W-:Y:S05]  /*93b0*/  @P2 BRA `(.L_x_690) ;  /* 0x0000001000402947 */ /* 0x000fea0003800000 */
[----:B------:R-:W0:Y:S01]  /*93c0*/  LDC.64 R8, c[0x0][0x218] ;  /* 0x00008600ff087b82 */ /* 0x000e220000000a00 */
[----:B---3-5:R-:W-:Y:S01]  /*93d0*/  PRMT R0, R17, 0x9910, RZ ;  /* 0x0000991011007816 */ /* 0x028fe200000000ff */
        /* <DEDUP_REMOVED lines=15> */
[----:B------:R-:W-:Y:S02]  /*94d0*/  IMAD.U32 R3, R3, 0x10000, RZ ;  /* 0x0001000003037824 */ /* 0x000fe400078e00ff */
[----:B------:R-:W-:-:S04]  /*94e0*/  IMAD.MOV.U32 R25, RZ, RZ, R23 ;  /* 0x000000ffff197224 */ /* 0x000fc800078e0017 */
[----:B------:R-:W0:Y:S02]  /*94f0*/  F2I.FTZ.TRUNC.NTZ R3, R3 ;  /* 0x0000000300037305 */ /* 0x000e24000021f100 */
[----:B0-----:R0:W-:Y:S01]  /*9500*/  STG.E.U8 desc[UR36][R8.64], R3 ;  /* 0x0000000308007986 */ /* 0x0011e2000c101124 */
[----:B------:R-:W-:Y:S05]  /*9510*/  BRA `(.L_x_690) ;  /* 0x0000000c00e87947 */ /* 0x000fea0003800000 */
.L_x_694:
[----:B------:R-:W-:Y:S02]  /*9520*/  IMAD.U32 R5, R3, 0x10000, RZ ;  /* 0x0001000003057824 */ /* 0x000fe400078e00ff */
[----:B------:R-:W-:-:S04]  /*9530*/  IMAD.MOV.U32 R25, RZ, RZ, R23 ;  /* 0x000000ffff197224 */ /* 0x000fc800078e0017 */
[----:B------:R-:W0:Y:S02]  /*9540*/  F2I.S64.TRUNC R4, R5 ;  /* 0x0000000500047311 */ /* 0x000e24000020d900 */
[----:B0-----:R0:W-:Y:S01]  /*9550*/  STG.E.U8 desc[UR36][R8.64], R4 ;  /* 0x0000000408007986 */ /* 0x0011e2000c101124 */
[----:B------:R-:W-:Y:S05]  /*9560*/  BRA `(.L_x_690) ;  /* 0x0000000c00d47947 */ /* 0x000fea0003800000 */
.L_x_693:
[----:B------:R-:W-:-:S13]  /*9570*/  ISETP.NE.AND P0, PT, R0, 0x2, PT ;  /* 0x000000020000780c */ /* 0x000fda0003f05270 */
[----:B------:R-:W-:Y:S05]  /*9580*/  @!P0 BRA `(.L_x_696) ;  /* 0x0000000000388947 */ /* 0x000fea0003800000 */
[----:B------:R-:W-:-:S13]  /*9590*/  ISETP.NE.AND P0, PT, R0, 0x3, PT ;  /* 0x000000030000780c */ /* 0x000fda0003f05270 */
[----:B------:R-:W-:Y:S05]  /*95a0*/  @!P0 BRA `(.L_x_697) ;  /* 0x00000000001c8947 */ /* 0x000fea0003800000 */
[----:B------:R-:W-:-:S13]  /*95b0*/  ISETP.NE.AND P0, PT, R0, 0x4, PT ;  /* 0x000000040000780c */ /* 0x000fda0003f05270 */
[----:B------:R-:W-:Y:S05]  /*95c0*/  @P0 BRA `(.L_x_695) ;  /* 0x0000000c00500947 */ /* 0x000fea0003800000 */
[----:B------:R-:W-:Y:S02]  /*95d0*/  IMAD.U32 R4, R3, 0x10000, RZ ;  /* 0x0001000003047824 */ /* 0x000fe400078e00ff */
[----:B------:R-:W-:-:S04]  /*95e0*/  IMAD.MOV.U32 R25, RZ, RZ, R23 ;  /* 0x000000ffff197224 */ /* 0x000fc800078e0017 */
[----:B------:R-:W0:Y:S02]  /*95f0*/  F2I.S64.TRUNC R4, R4 ;  /* 0x0000000400047311 */ /* 0x000e24000020d900 */
[----:B0-----:R0:W-:Y:S01]  /*9600*/  STG.E.64 desc[UR36][R8.64], R4 ;  /* 0x0000000408007986 */ /* 0x0011e2000c101b24 */
[----:B------:R-:W-:Y:S05]  /*9610*/  BRA `(.L_x_690) ;  /* 0x0000000c00a87947 */ /* 0x000fea0003800000 */
.L_x_697:
[----:B------:R-:W-:Y:S02]  /*9620*/  IMAD.U32 R3, R3, 0x10000, RZ ;  /* 0x0001000003037824 */ /* 0x000fe400078e00ff */
[----:B------:R-:W-:-:S04]  /*9630*/  IMAD.MOV.U32 R25, RZ, RZ, R23 ;  /* 0x000000ffff197224 */ /* 0x000fc800078e0017 */
[----:B------:R-:W0:Y:S02]  /*9640*/  F2I.FTZ.TRUNC.NTZ R3, R3 ;  /* 0x0000000300037305 */ /* 0x000e24000021f100 */
[----:B0-----:R0:W-:Y:S01]  /*9650*/  STG.E desc[UR36][R8.64], R3 ;  /* 0x0000000308007986 */ /* 0x0011e2000c101924 */
[----:B------:R-:W-:Y:S05]  /*9660*/  BRA `(.L_x_690) ;  /* 0x0000000c00947947 */ /* 0x000fea0003800000 */
.L_x_696:
[----:B------:R-:W-:Y:S02]  /*9670*/  IMAD.U32 R3, R3, 0x10000, RZ ;  /* 0x0001000003037824 */ /* 0x000fe400078e00ff */
[----:B------:R-:W-:-:S04]  /*9680*/  IMAD.MOV.U32 R25, RZ, RZ, R23 ;  /* 0x000000ffff197224 */ /* 0x000fc800078e0017 */
[----:B------:R-:W0:Y:S02]  /*9690*/  F2I.FTZ.TRUNC.NTZ R3, R3 ;  /* 0x0000000300037305 */ /* 0x000e24000021f100 */
[----:B0-----:R0:W-:Y:S01]  /*96a0*/  STG.E.U16 desc[UR36][R8.64], R3 ;  /* 0x0000000308007986 */ /* 0x0011e2000c101524 */
[----:B------:R-:W-:Y:S05]  /*96b0*/  BRA `(.L_x_690) ;  /* 0x0000000c00807947 */ /* 0x000fea0003800000 */
.L_x_692:
[----:B------:R-:W-:-:S13]  /*96c0*/  ISETP.GT.AND P0, PT, R0, 0x6, PT ;  /* 0x000000060000780c */ /* 0x000fda0003f04270 */
[----:B------:R-:W-:Y:S05]  /*96d0*/  @P0 BRA `(.L_x_698) ;  /* 0x0000000000340947 */ /* 0x000fea0003800000 */
[----:B------:R-:W-:-:S13]  /*96e0*/  ISETP.NE.AND P0, PT, R0, 0x5, PT ;  /* 0x000000050000780c */ /* 0x000fda0003f05270 */
[----:B------:R-:W-:Y:S05]  /*96f0*/  @!P0 BRA `(.L_x_699) ;  /* 0x0000000000188947 */ /* 0x000fea0003800000 */
[----:B------:R-:W-:-:S13]  /*9700*/  ISETP.NE.AND P0, PT, R0, 0x6, PT ;  /* 0x000000060000780c */ /* 0x000fda0003f05270 */
[----:B------:R-:W-:Y:S05]  /*9710*/  @P0 BRA `(.L_x_695) ;  /* 0x0000000800fc0947 */ /* 0x000fea0003800000 */
[----:B------:R-:W-:Y:S02]  /*9720*/  IMAD.U32 R3, R3, 0x10000, RZ ;  /* 0x0001000003037824 */ /* 0x000fe400078e00ff */
[----:B------:R-:W-:-:S03]  /*9730*/  IMAD.MOV.U32 R25, RZ, RZ, R23 ;  /* 0x000000ffff197224 */ /* 0x000fc600078e0017 */
[----:B------:R0:W-:Y:S01]  /*9740*/  STG.E desc[UR36][R8.64], R3 ;  /* 0x0000000308007986 */ /* 0x0001e2000c101924 */
[----:B------:R-:W-:Y:S05]  /*9750*/  BRA `(.L_x_690) ;  /* 0x0000000c00587947 */ /* 0x000fea0003800000 */
.L_x_699:
[----:B------:R-:W-:Y:S02]  /*9760*/  IMAD.U32 R0, R3, 0x10000, RZ ;  /* 0x0001000003007824 */ /* 0x000fe400078e00ff */
[----:B------:R-:W-:-:S03]  /*9770*/  IMAD.MOV.U32 R25, RZ, RZ, R23 ;  /* 0x000000ffff197224 */ /* 0x000fc600078e0017 */
[----:B------:R-:W-:-:S05]  /*9780*/  F2FP.F16.F32.PACK_AB R0, RZ, R0 ;  /* 0x00000000ff00723e */ /* 0x000fca00000000ff */
[----:B------:R0:W-:Y:S01]  /*9790*/  STG.E.U16 desc[UR36][R8.64], R0 ;  /* 0x0000000008007986 */ /* 0x0001e2000c101524 */
[----:B------:R-:W-:Y:S05]  /*97a0*/  BRA `(.L_x_690) ;  /* 0x0000000c00447947 */ /* 0x000fea0003800000 */
.L_x_698:
[----:B------:R-:W-:-:S13]  /*97b0*/  ISETP.NE.AND P0, PT, R0, 0x7, PT ;  /* 0x000000070000780c */ /* 0x000fda0003f05270 */
[----:B------:R-:W-:Y:S05]  /*97c0*/  @!P0 BRA `(.L_x_700) ;  /* 0x00000000003c8947 */ /* 0x000fea0003800000 */
[----:B------:R-:W-:-:S13]  /*97d0*/  ISETP.NE.AND P0, PT, R0, 0x8, PT ;  /* 0x000000080000780c */ /* 0x000fda0003f05270 */
[----:B------:R-:W-:Y:S05]  /*97e0*/  @!P0 BRA `(.L_x_701) ;  /* 0x00000000001c8947 */ /* 0x000fea0003800000 */
[----:B------:R-:W-:-:S13]  /*97f0*/  ISETP.NE.AND P0, PT, R0, 0x9, PT ;  /* 0x000000090000780c */ /* 0x000fda0003f05270 */
[----:B------:R-:W-:Y:S05]  /*9800*/  @P0 BRA `(.L_x_695) ;  /* 0x0000000800c00947 */ /* 0x000fea0003800000 */
[----:B------:R-:W-:Y:S02]  /*9810*/  IMAD.U32 R4, R3, 0x10000, RZ ;  /* 0x0001000003047824 */ /* 0x000fe400078e00ff */
[----:B------:R-:W-:Y:S02]  /*9820*/  IMAD.MOV.U32 R5, RZ, RZ, RZ ;  /* 0x000000ffff057224 */ /* 0x000fe400078e00ff */
[----:B------:R-:W-:-:S03]  /*9830*/  IMAD.MOV.U32 R25, RZ, RZ, R23 ;  /* 0x000000ffff197224 */ /* 0x000fc600078e0017 */
[----:B------:R0:W-:Y:S01]  /*9840*/  STG.E.64 desc[UR36][R8.64], R4 ;  /* 0x0000000408007986 */ /* 0x0001e2000c101b24 */
[----:B------:R-:W-:Y:S05]  /*9850*/  BRA `(.L_x_690) ;  /* 0x0000000c00187947 */ /* 0x000fea0003800000 */
.L_x_701:
[----:B------:R-:W-:Y:S02]  /*9860*/  IMAD.U32 R3, R3, 0x10000, RZ ;  /* 0x0001000003037824 */ /* 0x000fe400078e00ff */
[----:B------:R-:W-:-:S03]  /*9870*/  IMAD.MOV.U32 R25, RZ, RZ, R23 ;  /* 0x000000ffff197224 */ /* 0x000fc600078e0017 */
[----:B------:R-:W-:-:S04]  /*9880*/  F2FP.F16.F32.PACK_AB R3, RZ, R3 ;  /* 0x00000003ff03723e */ /* 0x000fc800000000ff */
[----:B------:R-:W-:-:S05]  /*9890*/  PRMT R3, R3, 0x5410, RZ ;  /* 0x0000541003037816 */ /* 0x000fca00000000ff */
[----:B------:R0:W-:Y:S01]  /*98a0*/  STG.E desc[UR36][R8.64], R3 ;  /* 0x0000000308007986 */ /* 0x0001e2000c101924 */
[----:B------:R-:W-:Y:S05]  /*98b0*/  BRA `(.L_x_690) ;  /* 0x0000000c00007947 */ /* 0x000fea0003800000 */
.L_x_700:
[----:B------:R-:W-:Y:S02]  /*98c0*/  IMAD.U32 R4, R3, 0x10000, RZ ;  /* 0x0001000003047824 */ /* 0x000fe400078e00ff */
[----:B------:R-:W-:Y:S02]  /*98d0*/  IMAD.MOV.U32 R25, RZ, RZ, R23 ;  /* 0x000000ffff197224 */ /* 0x000fe400078e0017 */
[----:B------:R-:W-:-:S06]  /*98e0*/  FMUL.FTZ R4, R4, 1 ;  /* 0x3f80000004047820 */ /* 0x000fcc0000410000 */
[----:B------:R-:W0:Y:S02]  /*98f0*/  F2F.F64.F32 R4, R4 ;  /* 0x0000000400047310 */ /* 0x000e240000201800 */
[----:B0-----:R0:W-:Y:S01]  /*9900*/  STG.E.64 desc[UR36][R8.64], R4 ;  /* 0x0000000408007986 */ /* 0x0011e2000c101b24 */
[----:B------:R-:W-:Y:S05]  /*9910*/  BRA `(.L_x_690) ;  /* 0x0000000800e87947 */ /* 0x000fea0003800000 */
.L_x_691:
        /* <DEDUP_REMOVED lines=10> */
[----:B------:R-:W-:-:S04]  /*99c0*/  FSETP.NEU.FTZ.AND P0, PT, R3, RZ, PT ;  /* 0x000000ff0300720b */ /* 0x000fc80003f1d000 */
[----:B------:R-:W-:-:S05]  /*99d0*/  SEL R3, RZ, 0x1, !P0 ;  /* 0x00000001ff037807 */ /* 0x000fca0004000000 */
[----:B------:R0:W-:Y:S01]  /*99e0*/  STG.E.U8 desc[UR36][R8.64], R3 ;  /* 0x0000000308007986 */ /* 0x0001e2000c101124 */
[----:B------:R-:W-:Y:S05]  /*99f0*/  BRA `(.L_x_690) ;  /* 0x0000000800b07947 */ /* 0x000fea0003800000 */
.L_x_704:
[----:B------:R-:W-:Y:S01]  /*9a00*/  IMAD.U32 R3, R3, 0x10000, RZ ;  /* 0x0001000003037824 */ /* 0x000fe200078e00ff */
[----:B------:R-:W-:Y:S01]  /*9a10*/  CS2R R6, SRZ ;  /* 0x0000000000067805 */ /* 0x000fe2000001ff00 */
[----:B------:R-:W-:Y:S02]  /*9a20*/  IMAD.MOV.U32 R25, RZ, RZ, R23 ;  /* 0x000000ffff197224 */ /* 0x000fe400078e0017 */
[----:B------:R-:W-:-:S04]  /*9a30*/  FMUL.FTZ R3, R3, 1 ;  /* 0x3f80000003037820 */ /* 0x000fc80000410000 */
[----:B------:R-:W0:Y:S02]  /*9a40*/  F2F.F64.F32 R4, R3 ;  /* 0x0000000300047310 */ /* 0x000e240000201800 */
[----:B0-----:R0:W-:Y:S01]  /*9a50*/  STG.E.128 desc[UR36][R8.64], R4 ;  /* 0x0000000408007986 */ /* 0x0011e2000c101d24 */
[----:B------:R-:W-:Y:S05]  /*9a60*/  BRA `(.L_x_690) ;  /* 0x0000000800947947 */ /* 0x000fea0003800000 */
.L_x_703:
[----:B------:R-:W-:-:S13]  /*9a70*/  ISETP.NE.AND P0, PT, R0, 0xf, PT ;  /* 0x0000000f0000780c */ /* 0x000fda0003f05270 */
[----:B------:R-:W-:Y:S05]  /*9a80*/  @!P0 BRA `(.L_x_705) ;  /* 0x0000000000bc8947 */ /* 0x000fea0003800000 */
[----:B------:R-:W-:-:S13]  /*9a90*/  ISETP.NE.AND P0, PT, R0, 0x17, PT ;  /* 0x000000170000780c */ /* 0x000fda0003f05270 */
[----:B------:R-:W-:Y:S05]  /*9aa0*/  @!P0 BRA `(.L_x_706) ;  /* 0x0000000000588947 */ /* 0x000fea0003800000 */
[----:B------:R-:W-:-:S13]  /*9ab0*/  ISETP.NE.AND P0, PT, R0, 0x18, PT ;  /* 0x000000180000780c */ /* 0x000fda0003f05270 */
[----:B------:R-:W-:Y:S05]  /*9ac0*/  @P0 BRA `(.L_x_695) ;  /* 0x0000000800100947 */ /* 0x000fea0003800000 */
[----:B------:R-:W-:Y:S01]  /*9ad0*/  IMAD.U32 R7, R3, 0x10000, RZ ;  /* 0x0001000003077824 */ /* 0x000fe200078e00ff */
        /* <DEDUP_REMOVED lines=14> */
.L_x_708:
[----:B------:R-:W-:Y:S05]  /*9bc0*/  BSYNC B0 ;  /* 0x0000000000007941 */ /* 0x000fea0003800000 */
.L_x_707:
[----:B------:R-:W-:Y:S01]  /*9bd0*/  LOP3.LUT R5, R0, R5, RZ, 0xfc, !PT ;  /* 0x0000000500057212 */ /* 0x000fe200078efcff */
[----:B------:R-:W-:-:S04]  /*9be0*/  IMAD.MOV.U32 R25, RZ, RZ, R23 ;  /* 0x000000ffff197224 */ /* 0x000fc800078e0017 */
[----:B------:R0:W-:Y:S01]  /*9bf0*/  STG.E.U8 desc[UR36][R8.64], R5 ;  /* 0x0000000508007986 */ /* 0x0001e2000c101124 */
[----:B------:R-:W-:Y:S05]  /*9c00*/  BRA `(.L_x_690) ;  /* 0x00000008002c7947 */ /* 0x000fea0003800000 */
.L_x_706:
[----:B------:R-:W-:Y:S01]  /*9c10*/  IMAD.U32 R5, R3, 0x10000, RZ ;  /* 0x0001000003057824 */ /* 0x000fe200078e00ff */
        /* <DEDUP_REMOVED lines=12> */
.L_x_710:
[----:B------:R-:W-:Y:S01]  /*9ce0*/  IMAD.MOV.U32 R0, RZ, RZ, 0x7f ;  /* 0x0000007fff007424 */ /* 0x000fe200078e00ff */
[----:B------:R-:W-:-:S04]  /*9cf0*/  ISETP.GT.U32.AND P0, PT, R3, 0x7f800000, PT ;  /* 0x7f8000000300780c */ /* 0x000fc80003f04070 */
[----:B------:R-:W-:-:S09]  /*9d00*/  SEL R0, R0, 0x7c, P0 ;  /* 0x0000007c00007807 */ /* 0x000fd20000000000 */
.L_x_711:
[----:B------:R-:W-:Y:S05]  /*9d10*/  BSYNC B0 ;  /* 0x0000000000007941 */ /* 0x000fea0003800000 */
.L_x_709:
[----:B------:R-:W-:Y:S01]  /*9d20*/  LOP3.LUT R3, R5, 0x80000000, RZ, 0xc0, !PT ;  /* 0x8000000005037812 */ /* 0x000fe200078ec0ff */
[----:B------:R-:W-:-:S03]  /*9d30*/  IMAD.MOV.U32 R25, RZ, RZ, R23 ;  /* 0x000000ffff197224 */ /* 0x000fc600078e0017 */
[----:B------:R-:W-:-:S04]  /*9d40*/  SHF.R.U32.HI R3, RZ, 0x18, R3 ;  /* 0x00000018ff037819 */ /* 0x000fc80000011603 */
[----:B------:R-:W-:-:S05]  /*9d50*/  LOP3.LUT R3, R0, R3, RZ, 0xfc, !PT ;  /* 0x0000000300037212 */ /* 0x000fca00078efcff */
[----:B------:R0:W-:Y:S01]  /*9d60*/  STG.E.U8 desc[UR36][R8.64], R3 ;  /* 0x0000000308007986 */ /* 0x0001e2000c101124 */
[----:B------:R-:W-:Y:S05]  /*9d70*/  BRA `(.L_x_690) ;  /* 0x0000000400d07947 */ /* 0x000fea0003800000 */
.L_x_705:
[----:B------:R0:W-:Y:S01]  /*9d80*/  STG.E.U16 desc[UR36][R8.64], R3 ;  /* 0x0000000308007986 */ /* 0x0001e2000c101524 */
[----:B------:R-:W-:Y:S01]  /*9d90*/  IMAD.MOV.U32 R25, RZ, RZ, R23 ;  /* 0x000000ffff197224 */ /* 0x000fe200078e0017 */
[----:B------:R-:W-:Y:S06]  /*9da0*/  BRA `(.L_x_690) ;  /* 0x0000000400c47947 */ /* 0x000fec0003800000 */
.L_x_702:
        /* <DEDUP_REMOVED lines=10> */
[----:B------:R-:W0:Y:S02]  /*9e50*/  F2I.FTZ.U32.TRUNC.NTZ R3, R3 ;  /* 0x0000000300037305 */ /* 0x000e24000021f000 */
[----:B0-----:R0:W-:Y:S01]  /*9e60*/  STG.E.U16 desc[UR36][R8.64], R3 ;  /* 0x0000000308007986 */ /* 0x0011e2000c101524 */
[----:B------:R-:W-:Y:S05]  /*9e70*/  BRA `(.L_x_690) ;  /* 0x0000000400907947 */ /* 0x000fea0003800000 */
.L_x_714:
[----:B------:R-:W-:Y:S01]  /*9e80*/  IMAD.U32 R5, R3, 0x10000, RZ ;  /* 0x0001000003057824 */ /* 0x000fe200078e00ff */
        /* <DEDUP_REMOVED lines=16> */
.L_x_717:
[----:B------:R-:W-:-:S04]  /*9f90*/  LOP3.LUT R3, R5, 0x80000000, RZ, 0xc0, !PT ;  /* 0x8000000005037812 */ /* 0x000fc800078ec0ff */
[----:B------:R-:W-:-:S04]  /*9fa0*/  SHF.R.U32.HI R3, RZ, 0x18, R3 ;  /* 0x00000018ff037819 */ /* 0x000fc80000011603 */
[----:B------:R-:W-:-:S04]  /*9fb0*/  LOP3.LUT R0, R0, R3, RZ, 0xfc, !PT ;  /* 0x0000000300007212 */ /* 0x000fc800078efcff */
[----:B------:R-:W-:-:S07]  /*9fc0*/  PRMT R4, R0, 0x7610, R4 ;  /* 0x0000761000047816 */ /* 0x000fce0000000004 */
.L_x_716:
[----:B------:R-:W-:Y:S05]  /*9fd0*/  BSYNC B0 ;  /* 0x0000000000007941 */ /* 0x000fea0003800000 */
.L_x_715:
[----:B------:R0:W-:Y:S01]  /*9fe0*/  STG.E.U8 desc[UR36][R8.64], R4 ;  /* 0x0000000408007986 */ /* 0x0001e2000c101124 */
[----:B------:R-:W-:Y:S01]  /*9ff0*/  IMAD.MOV.U32 R25, RZ, RZ, R23 ;  /* 0x000000ffff197224 */ /* 0x000fe200078e0017 */
[----:B------:R-:W-:Y:S06]  /*a000*/  BRA `(.L_x_690) ;  /* 0x00000004002c7947 */ /* 0x000fec0003800000 */
.L_x_713:
        /* <DEDUP_REMOVED lines=17> */
.L_x_720:
[----:B------:R-:W-:-:S04]  /*a120*/  LOP3.LUT R3, R5, 0x80000000, RZ, 0xc0, !PT ;  /* 0x8000000005037812 */ /* 0x000fc800078ec0ff */
[----:B------:R-:W-:-:S04]  /*a130*/  SHF.R.U32.HI R3, RZ, 0x18, R3 ;  /* 0x00000018ff037819 */ /* 0x000fc80000011603 */
[----:B------:R-:W-:-:S04]  /*a140*/  LOP3.LUT R0, R0, R3, RZ, 0xfc, !PT ;  /* 0x0000000300007212 */ /* 0x000fc800078efcff */
[----:B------:R-:W-:-:S07]  /*a150*/  PRMT R4, R0, 0x7610, R4 ;  /* 0x0000761000047816 */ /* 0x000fce0000000004 */
.L_x_719:
[----:B------:R-:W-:Y:S05]  /*a160*/  BSYNC B0 ;  /* 0x0000000000007941 */ /* 0x000fea0003800000 */
.L_x_718:
[----:B------:R0:W-:Y:S01]  /*a170*/  STG.E.U8 desc[UR36][R8.64], R4 ;  /* 0x0000000408007986 */ /* 0x0001e2000c101124 */
[----:B------:R-:W-:Y:S01]  /*a180*/  IMAD.MOV.U32 R25, RZ, RZ, R23 ;  /* 0x000000ffff197224 */ /* 0x000fe200078e0017 */
[----:B------:R-:W-:Y:S06]  /*a190*/  BRA `(.L_x_690) ;  /* 0x0000000000c87947 */ /* 0x000fec0003800000 */
.L_x_712:
[----:B------:R-:W-:-:S13]  /*a1a0*/  ISETP.NE.AND P0, PT, R0, 0x1c, PT ;  /* 0x0000001c0000780c */ /* 0x000fda0003f05270 */
[----:B------:R-:W-:Y:S05]  /*a1b0*/  @!P0 BRA `(.L_x_721) ;  /* 0x0000000000b08947 */ /* 0x000fea0003800000 */
[----:B------:R-:W-:-:S13]  /*a1c0*/  ISETP.NE.AND P0, PT, R0, 0x1d, PT ;  /* 0x0000001d0000780c */ /* 0x000fda0003f05270 */
[----:B------:R-:W-:Y:S05]  /*a1d0*/  @!P0 BRA `(.L_x_722) ;  /* 0x0000000000948947 */ /* 0x000fea0003800000 */
[----:B------:R-:W-:-:S13]  /*a1e0*/  ISETP.NE.AND P0, PT, R0, 0x2c, PT ;  /* 0x0000002c0000780c */ /* 0x000fda0003f05270 */
[----:B------:R-:W-:Y:S05]  /*a1f0*/  @P0 BRA `(.L_x_695) ;  /* 0x0000000000440947 */ /* 0x000fea0003800000 */
[----:B------:R-:W-:Y:S02]  /*a200*/  IMAD.U32 R4, R3, 0x10000, RZ ;  /* 0x0001000003047824 */ /* 0x000fe400078e00ff */
[----:B------:R-:W-:-:S03]  /*a210*/  IMAD.MOV.U32 R25, RZ, RZ, R23 ;  /* 0x000000ffff197224 */ /* 0x000fc600078e0017 */
[----:B------:R-:W-:-:S04]  /*a220*/  SHF.R.U32.HI R5, RZ, 0x17, R4 ;  /* 0x00000017ff057819 */ /* 0x000fc80000011604 */
[----:B------:R-:W-:-:S04]  /*a230*/  LOP3.LUT R3, R5, 0xff, RZ, 0xc0, !PT ;  /* 0x000000ff05037812 */ /* 0x000fc800078ec0ff */
[----:B------:R-:W-:-:S13]  /*a240*/  ISETP.NE.AND P2, PT, R3, 0xff, PT ;  /* 0x000000ff0300780c */ /* 0x000fda0003f45270 */
[--C-:B------:R-:W-:Y:S02]  /*a250*/  @P2 SHF.R.U32.HI R0, RZ, 0x16, R4.reuse ;  /* 0x00000016ff002819 */ /* 0x100fe40000011604 */
        /* <DEDUP_REMOVED lines=11> */
.L_x_695:
        /* <DEDUP_REMOVED lines=15> */
[----:B012-4-:R-:W-:Y:S05]  /*a400*/  CALL.ABS.NOINC R14 ;  /* 0x000000000e007343 */ /* 0x017fea0003c00000 */
.L_x_723:
[----:B------:R-:W-:Y:S01]  /*a410*/  IMAD.MOV.U32 R25, RZ, RZ, R23 ;  /* 0x000000ffff197224 */ /* 0x000fe200078e0017 */
[----:B------:R-:W-:Y:S06]  /*a420*/  BRA `(.L_x_690) ;  /* 0x0000000000247947 */ /* 0x000fec0003800000 */
.L_x_722:
[----:B------:R-:W-:Y:S02]  /*a430*/  IMAD.U32 R4, R3, 0x10000, RZ ;  /* 0x0001000003047824 */ /* 0x000fe400078e00ff */
[----:B------:R-:W-:-:S04]  /*a440*/  IMAD.MOV.U32 R25, RZ, RZ, R23 ;  /* 0x000000ffff197224 */ /* 0x000fc800078e0017 */
[----:B------:R-:W0:Y:S02]  /*a450*/  F2I.U64.TRUNC R4, R4 ;  /* 0x0000000400047311 */ /* 0x000e24000020d800 */
[----:B0-----:R0:W-:Y:S01]  /*a460*/  STG.E.64 desc[UR36][R8.64], R4 ;  /* 0x0000000408007986 */ /* 0x0011e2000c101b24 */
[----:B------:R-:W-:Y:S05]  /*a470*/  BRA `(.L_x_690) ;  /* 0x0000000000107947 */ /* 0x000fea0003800000 */
.L_x_721:
[----:B------:R-:W-:Y:S02]  /*a480*/  IMAD.U32 R3, R3, 0x10000, RZ ;  /* 0x0001000003037824 */ /* 0x000fe400078e00ff */
[----:B------:R-:W-:-:S04]  /*a490*/  IMAD.MOV.U32 R25, RZ, RZ, R23 ;  /* 0x000000ffff197224 */ /* 0x000fc800078e0017 */
[----:B------:R-:W0:Y:S02]  /*a4a0*/  F2I.FTZ.U32.TRUNC.NTZ R3, R3 ;  /* 0x0000000300037305 */ /* 0x000e24000021f000 */
[----:B0-----:R0:W-:Y:S02]  /*a4b0*/  STG.E desc[UR36][R8.64], R3 ;  /* 0x0000000308007986 */ /* 0x0011e4000c101924 */
.L_x_690:
[----:B------:R-:W-:Y:S05]  /*a4c0*/  BSYNC B6 ;  /* 0x0000000000067941 */ /* 0x000fea0003800000 */
.L_x_689:
[----:B------:R-:W-:Y:S01]  /*a4d0*/  ISETP.GE.AND P0, PT, R25, R16, PT ;  /* 0x000000101900720c */ /* 0x000fe20003f06270 */
[----:B------:R-:W-:-:S12]  /*a4e0*/  BSSY B6, `(.L_x_724) ;  /* 0x00001fc000067945 */ /* 0x000fd80003800000 */
[----:B------:R-:W-:Y:S05]  /*a4f0*/  @P0 BRA `(.L_x_725) ;  /* 0x0000001c00e80947 */ /* 0x000fea0003800000 */
[----:B0-----:R-:W0:Y:S01]  /*a500*/  LDC.64 R8, c[0x0][0x218] ;  /* 0x00008600ff087b82 */ /* 0x001e220000000a00 */
[----:B-----5:R-:W-:Y:S01]  /*a510*/  IMAD R0, R2, 0x200, R25 ;  /* 0x0000020002007824 */ /* 0x020fe200078e0219 */
[----:B---3--:R-:W-:Y:S01]  /*a520*/  PRMT R4, R17, 0x9910, RZ ;  /* 0x0000991011047816 */ /* 0x008fe200000000ff */
[----:B------:R-:W-:Y:S02]  /*a530*/  ULDC UR4, c[0x0][0x244] ;  /* 0x0000910000047ab9 */ /* 0x000fe40000000800 */
[----:B------:R-:W-:Y:S02]  /*a540*/  IMAD R3, R0, UR4, RZ ;  /* 0x0000000400037c24 */ /* 0x000fe4000f8e02ff */
[----:B------:R-:W-:-:S05]  /*a550*/  IMAD.MOV.U32 R0, RZ, RZ, R4 ;  /* 0x000000ffff007224 */ /* 0x000fca00078e0004 */
        /* <DEDUP_REMOVED lines=12> */
[----:B-1----:R-:W-:-:S04]  /*a620*/  IMAD.U32 R22, R22, 0x10000, RZ ;  /* 0x0001000016167824 */ /* 0x002fc800078e00ff */
[----:B------:R-:W0:Y:S02]  /*a630*/  F2I.FTZ.TRUNC.NTZ R3, R22 ;  /* 0x0000001600037305 */ /* 0x000e24000021f100 */
[----:B0-----:R0:W-:Y:S01]  /*a640*/  STG.E.U8 desc[UR36][R8.64], R3 ;  /* 0x0000000308007986 */ /* 0x0011e2000c101124 */
[----:B------:R-:W-:Y:S05]  /*a650*/  BRA `(.L_x_731) ;  /* 0x0000000c00947947 */ /* 0x000fea0003800000 */
.L_x_729:
[----:B-1----:R-:W-:-:S06]  /*a660*/  IMAD.U32 R5, R22, 0x10000, RZ ;  /* 0x0001000016057824 */ /* 0x002fcc00078e00ff */
[----:B------:R-:W0:Y:S02]  /*a670*/  F2I.S64.TRUNC R4, R5 ;  /* 0x0000000500047311 */ /* 0x000e24000020d900 */
[----:B0-----:R0:W-:Y:S01]  /*a680*/  STG.E.U8 desc[UR36][R8.64], R4 ;  /* 0x0000000408007986 */ /* 0x0011e2000c101124 */
[----:B------:R-:W-:Y:S05]  /*a690*/  BRA `(.L_x_731) ;  /* 0x0000000c00847947 */ /* 0x000fea0003800000 */
.L_x_728:
[----:B------:R-:W-:-:S13]  /*a6a0*/  ISETP.NE.AND P0, PT, R0, 0x2, PT ;  /* 0x000000020000780c */ /* 0x000fda0003f05270 */
[----:B------:R-:W-:Y:S05]  /*a6b0*/  @!P0 BRA `(.L_x_732) ;  /* 0x0000000000308947 */ /* 0x000fea0003800000 */
[----:B------:R-:W-:-:S13]  /*a6c0*/  ISETP.NE.AND P0, PT, R0, 0x3, PT ;  /* 0x000000030000780c */ /* 0x000fda0003f05270 */
[----:B------:R-:W-:Y:S05]  /*a6d0*/  @!P0 BRA `(.L_x_733) ;  /* 0x0000000000188947 */ /* 0x000fea0003800000 */
[----:B------:R-:W-:-:S13]  /*a6e0*/  ISETP.NE.AND P0, PT, R0, 0x4, PT ;  /* 0x000000040000780c */ /* 0x000fda0003f05270 */
[----:B------:R-:W-:Y:S05]  /*a6f0*/  @P0 BRA `(.L_x_730) ;  /* 0x0000000c000c0947 */ /* 0x000fea0003800000 */
[----:B-1----:R-:W-:-:S06]  /*a700*/  IMAD.U32 R4, R22, 0x10000, RZ ;  /* 0x0001000016047824 */ /* 0x002fcc00078e00ff */
[----:B------:R-:W0:Y:S02]  /*a710*/  F2I.S64.TRUNC R4, R4 ;  /* 0x0000000400047311 */ /* 0x000e24000020d900 */
[----:B0-----:R0:W-:Y:S01]  /*a720*/  STG.E.64 desc[UR36][R8.64], R4 ;  /* 0x0000000408007986 */ /* 0x0011e2000c101b24 */
[----:B------:R-:W-:Y:S05]  /*a730*/  BRA `(.L_x_731) ;  /* 0x0000000c005c7947 */ /* 0x000fea0003800000 */
.L_x_733:
[----:B-1----:R-:W-:-:S04]  /*a740*/  IMAD.U32 R22, R22, 0x10000, RZ ;  /* 0x0001000016167824 */ /* 0x002fc800078e00ff */
[----:B------:R-:W0:Y:S02]  /*a750*/  F2I.FTZ.TRUNC.NTZ R3, R22 ;  /* 0x0000001600037305 */ /* 0x000e24000021f100 */
[----:B0-----:R0:W-:Y:S01]  /*a760*/  STG.E desc[UR36][R8.64], R3 ;  /* 0x0000000308007986 */ /* 0x0011e2000c101924 */
[----:B------:R-:W-:Y:S05]  /*a770*/  BRA `(.L_x_731) ;  /* 0x0000000c004c7947 */ /* 0x000fea0003800000 */
.L_x_732:
[----:B-1----:R-:W-:-:S04]  /*a780*/  IMAD.U32 R22, R22, 0x10000, RZ ;  /* 0x0001000016167824 */ /* 0x002fc800078e00ff */
[----:B------:R-:W0:Y:S02]  /*a790*/  F2I.FTZ.TRUNC.NTZ R3, R22 ;  /* 0x0000001600037305 */ /* 0x000e24000021f100 */
[----:B0-----:R0:W-:Y:S01]  /*a7a0*/  STG.E.U16 desc[UR36][R8.64], R3 ;  /* 0x0000000308007986 */ /* 0x0011e2000c101524 */
[----:B------:R-:W-:Y:S05]  /*a7b0*/  BRA `(.L_x_731) ;  /* 0x0000000c003c7947 */ /* 0x000fea0003800000 */
.L_x_727:
        /* <DEDUP_REMOVED lines=9> */
.L_x_735:
[----:B-1----:R-:W-:-:S05]  /*a850*/  IMAD.U32 R0, R22, 0x10000, RZ ;  /* 0x0001000016007824 */ /* 0x002fca00078e00ff */
[----:B------:R-:W-:-:S05]  /*a860*/  F2FP.F16.F32.PACK_AB R0, RZ, R0 ;  /* 0x00000000ff00723e */ /* 0x000fca00000000ff */
[----:B------:R0:W-:Y:S01]  /*a870*/  STG.E.U16 desc[UR36][R8.64], R0 ;  /* 0x0000000008007986 */ /* 0x0001e2000c101524 */
[----:B------:R-:W-:Y:S05]  /*a880*/  BRA `(.L_x_731) ;  /* 0x0000000c00087947 */ /* 0x000fea0003800000 */
.L_x_734:
        /* <DEDUP_REMOVED lines=10> */
.L_x_737:
[----:B-1----:R-:W-:-:S05]  /*a930*/  IMAD.U32 R22, R22, 0x10000, RZ ;  /* 0x0001000016167824 */ /* 0x002fca00078e00ff */
[----:B------:R-:W-:-:S04]  /*a940*/  F2FP.F16.F32.PACK_AB R3, RZ, R22 ;  /* 0x00000016ff03723e */ /* 0x000fc800000000ff */
[----:B------:R-:W-:-:S05]  /*a950*/  PRMT R3, R3, 0x5410, RZ ;  /* 0x0000541003037816 */ /* 0x000fca00000000ff */
[----:B------:R0:W-:Y:S01]  /*a960*/  STG.E desc[UR36][R8.64], R3 ;  /* 0x0000000308007986 */ /* 0x0001e2000c101924 */
[----:B------:R-:W-:Y:S05]  /*a970*/  BRA `(.L_x_731) ;  /* 0x0000000800cc7947 */ /* 0x000fea0003800000 */
.L_x_736:
[----:B-1----:R-:W-:-:S04]  /*a980*/  IMAD.U32 R4, R22, 0x10000, RZ ;  /* 0x0001000016047824 */ /* 0x002fc800078e00ff */
[----:B------:R-:W-:-:S06]  /*a990*/  FMUL.FTZ R4, R4, 1 ;  /* 0x3f80000004047820 */ /* 0x000fcc0000410000 */
[----:B------:R-:W0:Y:S02]  /*a9a0*/  F2F.F64.F32 R4, R4 ;  /* 0x0000000400047310 */ /* 0x000e240000201800 */
[----:B0-----:R0:W-:Y:S01]  /*a9b0*/  STG.E.64 desc[UR36][R8.64], R4 ;  /* 0x0000000408007986 */ /* 0x0011e2000c101b24 */
[----:B------:R-:W-:Y:S05]  /*a9c0*/  BRA `(.L_x_731) ;  /* 0x0000000800b87947 */ /* 0x000fea0003800000 */
.L_x_726:
        /* <DEDUP_REMOVED lines=13> */
.L_x_740:
[----:B-1----:R-:W-:Y:S01]  /*aaa0*/  IMAD.U32 R22, R22, 0x10000, RZ ;  /* 0x0001000016167824 */ /* 0x002fe200078e00ff */
[----:B------:R-:W-:-:S03]  /*aab0*/  CS2R R6, SRZ ;  /* 0x0000000000067805 */ /* 0x000fc6000001ff00 */
[----:B------:R-:W-:-:S06]  /*aac0*/  FMUL.FTZ R4, R22, 1 ;  /* 0x3f80000016047820 */ /* 0x000fcc0000410000 */
[----:B------:R-:W0:Y:S02]  /*aad0*/  F2F.F64.F32 R4, R4 ;  /* 0x0000000400047310 */ /* 0x000e240000201800 */
[----:B0-----:R0:W-:Y:S01]  /*aae0*/  STG.E.128 desc[UR36][R8.64], R4 ;  /* 0x0000000408007986 */ /* 0x0011e2000c101d24 */
[----:B------:R-:W-:Y:S05]  /*aaf0*/  BRA `(.L_x_731) ;  /* 0x00000008006c7947 */ /* 0x000fea0003800000 */
.L_x_739:
        /* <DEDUP_REMOVED lines=21> */
.L_x_744:
[----:B------:R-:W-:Y:S05]  /*ac50*/  BSYNC B0 ;  /* 0x0000000000007941 */ /* 0x000fea0003800000 */
.L_x_743:
[----:B------:R-:W-:-:S05]  /*ac60*/  LOP3.LUT R5, R0, R5, RZ, 0xfc, !PT ;  /* 0x0000000500057212 */ /* 0x000fca00078efcff */
[----:B------:R0:W-:Y:S01]  /*ac70*/  STG.E.U8 desc[UR36][R8.64], R5 ;  /* 0x0000000508007986 */ /* 0x0001e2000c101124 */
[----:B------:R-:W-:Y:S05]  /*ac80*/  BRA `(.L_x_731) ;  /* 0x0000000800087947 */ /* 0x000fea0003800000 */
.L_x_742:
[----:B-1----:R-:W-:Y:S01]  /*ac90*/  IMAD.U32 R5, R22, 0x10000, RZ ;  /* 0x0001000016057824 */ /* 0x002fe200078e00ff */
        /* <DEDUP_REMOVED lines=12> */
.L_x_746:
[----:B------:R-:W-:Y:S01]  /*ad60*/  IMAD.MOV.U32 R0, RZ, RZ, 0x7f ;  /* 0x0000007fff007424 */ /* 0x000fe200078e00ff */
[----:B------:R-:W-:-:S04]  /*ad70*/  ISETP.GT.U32.AND P0, PT, R3, 0x7f800000, PT ;  /* 0x7f8000000300780c */ /* 0x000fc80003f04070 */
[----:B------:R-:W-:-:S09]  /*ad80*/  SEL R0, R0, 0x7c, P0 ;  /* 0x0000007c00007807 */ /* 0x000fd20000000000 */
.L_x_747:
[----:B------:R-:W-:Y:S05]  /*ad90*/  BSYNC B0 ;  /* 0x0000000000007941 */ /* 0x000fea0003800000 */
.L_x_745:
[----:B------:R-:W-:-:S04]  /*ada0*/  LOP3.LUT R3, R5, 0x80000000, RZ, 0xc0, !PT ;  /* 0x8000000005037812 */ /* 0x000fc800078ec0ff */
[----:B------:R-:W-:-:S04]  /*adb0*/  SHF.R.U32.HI R3, RZ, 0x18, R3 ;  /* 0x00000018ff037819 */ /* 0x000fc80000011603 */
[----:B------:R-:W-:-:S05]  /*adc0*/  LOP3.LUT R3, R0, R3, RZ, 0xfc, !PT ;  /* 0x0000000300037212 */ /* 0x000fca00078efcff */
[----:B------:R0:W-:Y:S01]  /*add0*/  STG.E.U8 desc[UR36][R8.64], R3 ;  /* 0x0000000308007986 */ /* 0x0001e2000c101124 */
[----:B------:R-:W-:Y:S05]  /*ade0*/  BRA `(.L_x_731) ;  /* 0x0000000400b07947 */ /* 0x000fea0003800000 */
.L_x_741:
[----:B-1----:R3:W-:Y:S01]  /*adf0*/  STG.E.U16 desc[UR36][R8.64], R22 ;  /* 0x0000001608007986 */ /* 0x0027e2000c101524 */
[----:B------:R-:W-:Y:S05]  /*ae00*/  BRA `(.L_x_731) ;  /* 0x0000000400a87947 */ /* 0x000fea0003800000 */
.L_x_738:
        /* <DEDUP_REMOVED lines=9> */
[----:B------:R-:W0:Y:S02]  /*aea0*/  F2I.FTZ.U32.TRUNC.NTZ R3, R3 ;  /* 0x0000000300037305 */ /* 0x000e24000021f000 */
[----:B0-----:R0:W-:Y:S01]  /*aeb0*/  STG.E.U16 desc[UR36][R8.64], R3 ;  /* 0x0000000308007986 */ /* 0x0011e2000c101524 */
[----:B------:R-:W-:Y:S05]  /*aec0*/  BRA `(.L_x_731) ;  /* 0x0000000400787947 */ /* 0x000fea0003800000 */
.L_x_750:
[----:B-1----:R-:W-:Y:S01]  /*aed0*/  IMAD.U32 R5, R22, 0x10000, RZ ;  /* 0x0001000016057824 */ /* 0x002fe200078e00ff */
        /* <DEDUP_REMOVED lines=16> */
.L_x_753:
[----:B------:R-:W-:-:S04]  /*afe0*/  LOP3.LUT R3, R5, 0x80000000, RZ, 0xc0, !PT ;  /* 0x8000000005037812 */ /* 0x000fc800078ec0ff */
[----:B------:R-:W-:-:S04]  /*aff0*/  SHF.R.U32.HI R3, RZ, 0x18, R3 ;  /* 0x00000018ff037819 */ /* 0x000fc80000011603 */
[----:B------:R-:W-:-:S04]  /*b000*/  LOP3.LUT R0, R0, R3, RZ, 0xfc, !PT ;  /* 0x0000000300007212 */ /* 0x000fc800078efcff */
[----:B------:R-:W-:-:S07]  /*b010*/  PRMT R4, R0, 0x7610, R4 ;  /* 0x0000761000047816 */ /* 0x000fce0000000004 */
.L_x_752:
[----:B------:R-:W-:Y:S05]  /*b020*/  BSYNC B0 ;  /* 0x0000000000007941 */ /* 0x000fea0003800000 */
.L_x_751:
[----:B------:R0:W-:Y:S01]  /*b030*/  STG.E.U8 desc[UR36][R8.64], R4 ;  /* 0x0000000408007986 */ /* 0x0001e2000c101124 */
[----:B------:R-:W-:Y:S05]  /*b040*/  BRA `(.L_x_731) ;  /* 0x0000000400187947 */ /* 0x000fea0003800000 */
.L_x_749:
        /* <DEDUP_REMOVED lines=17> */
.L_x_756:
[----:B------:R-:W-:-:S04]  /*b160*/  LOP3.LUT R3, R5, 0x80000000, RZ, 0xc0, !PT ;  /* 0x8000000005037812 */ /* 0x000fc800078ec0ff */
[----:B------:R-:W-:-:S04]  /*b170*/  SHF.R.U32.HI R3, RZ, 0x18, R3 ;  /* 0x00000018ff037819 */ /* 0x000fc80000011603 */
[----:B------:R-:W-:-:S04]  /*b180*/  LOP3.LUT R0, R0, R3, RZ, 0xfc, !PT ;  /* 0x0000000300007212 */ /* 0x000fc800078efcff */
[----:B------:R-:W-:-:S07]  /*b190*/  PRMT R4, R0, 0x7610, R4 ;  /* 0x0000761000047816 */ /* 0x000fce0000000004 */
.L_x_755:
[----:B------:R-:W-:Y:S05]  /*b1a0*/  BSYNC B0 ;  /* 0x0000000000007941 */ /* 0x000fea0003800000 */
.L_x_754:
[----:B------:R0:W-:Y:S01]  /*b1b0*/  STG.E.U8 desc[UR36][R8.64], R4 ;  /* 0x0000000408007986 */ /* 0x0001e2000c101124 */
[----:B------:R-:W-:Y:S05]  /*b1c0*/  BRA `(.L_x_731) ;  /* 0x0000000000b87947 */ /* 0x000fea0003800000 */
.L_x_748:
        /* <DEDUP_REMOVED lines=22> */
.L_x_730:
        /* <DEDUP_REMOVED lines=16> */
.L_x_759:
[----:B------:R-:W-:Y:S05]  /*b430*/  BRA `(.L_x_731) ;  /* 0x00000000001c7947 */ /* 0x000fea0003800000 */
.L_x_758:
[----:B-1----:R-:W-:-:S06]  /*b440*/  IMAD.U32 R4, R22, 0x10000, RZ ;  /* 0x0001000016047824 */ /* 0x002fcc00078e00ff */
[----:B------:R-:W0:Y:S02]  /*b450*/  F2I.U64.TRUNC R4, R4 ;  /* 0x0000000400047311 */ /* 0x000e24000020d800 */
[----:B0-----:R0:W-:Y:S01]  /*b460*/  STG.E.64 desc[UR36][R8.64], R4 ;  /* 0x0000000408007986 */ /* 0x0011e2000c101b24 */
[----:B------:R-:W-:Y:S05]  /*b470*/  BRA `(.L_x_731) ;  /* 0x00000000000c7947 */ /* 0x000fea0003800000 */
.L_x_757:
[----:B-1----:R-:W-:-:S04]  /*b480*/  IMAD.U32 R22, R22, 0x10000, RZ ;  /* 0x0001000016167824 */ /* 0x002fc800078e00ff */
[----:B------:R-:W0:Y:S02]  /*b490*/  F2I.FTZ.U32.TRUNC.NTZ R3, R22 ;  /* 0x0000001600037305 */ /* 0x000e24000021f000 */
[----:B0-----:R0:W-:Y:S02]  /*b4a0*/  STG.E desc[UR36][R8.64], R3 ;  /* 0x0000000308007986 */ /* 0x0011e4000c101924 */
.L_x_731:
[----:B------:R-:W-:-:S05]  /*b4b0*/  VIADD R25, R25, 0x80 ;  /* 0x0000008019197836 */ /* 0x000fca0000000000 */
[----:B------:R-:W-:-:S13]  /*b4c0*/  ISETP.GE.AND P0, PT, R25, R16, PT ;  /* 0x000000101900720c */ /* 0x000fda0003f06270 */
[----:B------:R-:W-:Y:S05]  /*b4d0*/  @P0 BRA `(.L_x_725) ;  /* 0x0000000c00f00947 */ /* 0x000fea0003800000 */
[----:B01-3--:R-:W0:Y:S01]  /*b4e0*/  LDC.64 R8, c[0x0][0x218] ;  /* 0x00008600ff087b82 */ /* 0x00be220000000a00 */
[----:B------:R-:W-:Y:S01]  /*b4f0*/  IMAD R0, R2, 0x200, R25 ;  /* 0x0000020002007824 */ /* 0x000fe200078e0219 */
[----:B------:R-:W-:Y:S01]  /*b500*/  PRMT R4, R17, 0x9910, RZ ;  /* 0x0000991011047816 */ /* 0x000fe200000000ff */
        /* <DEDUP_REMOVED lines=15> */
[----:B--2---:R-:W-:-:S04]  /*b600*/  IMAD.U32 R18, R18, 0x10000, RZ ;  /* 0x0001000012127824 */ /* 0x004fc800078e00ff */
[----:B------:R-:W0:Y:S02]  /*b610*/  F2I.FTZ.TRUNC.NTZ R3, R18 ;  /* 0x0000001200037305 */ /* 0x000e24000021f100 */
[----:B0-----:R0:W-:Y:S01]  /*b620*/  STG.E.U8 desc[UR36][R8.64], R3 ;  /* 0x0000000308007986 */ /* 0x0011e2000c101124 */
[----:B------:R-:W-:Y:S05]  /*b630*/  BRA `(.L_x_765) ;  /* 0x0000000c00947947 */ /* 0x000fea0003800000 */
.L_x_763:
[----:B--2---:R-:W-:-:S06]  /*b640*/  IMAD.U32 R5, R18, 0x10000, RZ ;  /* 0x0001000012057824 */ /* 0x004fcc00078e00ff */
[----:B------:R-:W0:Y:S02]  /*b650*/  F2I.S64.TRUNC R4, R5 ;  /* 0x0000000500047311 */ /* 0x000e24000020d900 */
[----:B0-----:R0:W-:Y:S01]  /*b660*/  STG.E.U8 desc[UR36][R8.64], R4 ;  /* 0x0000000408007986 */ /* 0x0011e2000c101124 */
[----:B------:R-:W-:Y:S05]  /*b670*/  BRA `(.L_x_765) ;  /* 0x0000000c00847947 */ /* 0x000fea0003800000 */
.L_x_762:
[----:B------:R-:W-:-:S13]  /*b680*/  ISETP.NE.AND P0, PT, R0, 0x2, PT ;  /* 0x000000020000780c */ /* 0x000fda0003f05270 */
[----:B------:R-:W-:Y:S05]  /*b690*/  @!P0 BRA `(.L_x_766) ;  /* 0x0000000000308947 */ /* 0x000fea0003800000 */
[----:B------:R-:W-:-:S13]  /*b6a0*/  ISETP.NE.AND P0, PT, R0, 0x3, PT ;  /* 0x000000030000780c */ /* 0x000fda0003f05270 */
[----:B------:R-:W-:Y:S05]  /*b6b0*/  @!P0 BRA `(.L_x_767) ;  /* 0x0000000000188947 */ /* 0x000fea0003800000 */
[----:B------:R-:W-:-:S13]  /*b6c0*/  ISETP.NE.AND P0, PT, R0, 0x4, PT ;  /* 0x000000040000780c */ /* 0x000fda0003f05270 */
[----:B------:R-:W-:Y:S05]  /*b6d0*/  @P0 BRA `(.L_x_764) ;  /* 0x0000000c000c0947 */ /* 0x000fea0003800000 */
[----:B--2---:R-:W-:-:S06]  /*b6e0*/  IMAD.U32 R4, R18, 0x10000, RZ ;  /* 0x0001000012047824 */ /* 0x004fcc00078e00ff */
[----:B------:R-:W0:Y:S02]  /*b6f0*/  F2I.S64.TRUNC R4, R4 ;  /* 0x0000000400047311 */ /* 0x000e24000020d900 */
[----:B0-----:R0:W-:Y:S01]  /*b700*/  STG.E.64 desc[UR36][R8.64], R4 ;  /* 0x0000000408007986 */ /* 0x0011e2000c101b24 */
[----:B------:R-:W-:Y:S05]  /*b710*/  BRA `(.L_x_765) ;  /* 0x0000000c005c7947 */ /* 0x000fea0003800000 */
.L_x_767:
[----:B--2---:R-:W-:-:S04]  /*b720*/  IMAD.U32 R18, R18, 0x10000, RZ ;  /* 0x0001000012127824 */ /* 0x004fc800078e00ff */
[----:B------:R-:W0:Y:S02]  /*b730*/  F2I.FTZ.TRUNC.NTZ R3, R18 ;  /* 0x0000001200037305 */ /* 0x000e24000021f100 */
[----:B0-----:R0:W-:Y:S01]  /*b740*/  STG.E desc[UR36][R8.64], R3 ;  /* 0x0000000308007986 */ /* 0x0011e2000c101924 */
[----:B------:R-:W-:Y:S05]  /*b750*/  BRA `(.L_x_765) ;  /* 0x0000000c004c7947 */ /* 0x000fea0003800000 */
.L_x_766:
[----:B--2---:R-:W-:-:S04]  /*b760*/  IMAD.U32 R18, R18, 0x10000, RZ ;  /* 0x0001000012127824 */ /* 0x004fc800078e00ff */
[----:B------:R-:W0:Y:S02]  /*b770*/  F2I.FTZ.TRUNC.NTZ R3, R18 ;  /* 0x0000001200037305 */ /* 0x000e24000021f100 */
[----:B0-----:R0:W-:Y:S01]  /*b780*/  STG.E.U16 desc[UR36][R8.64], R3 ;  /* 0x0000000308007986 */ /* 0x0011e2000c101524 */
[----:B------:R-:W-:Y:S05]  /*b790*/  BRA `(.L_x_765) ;  /* 0x0000000c003c7947 */ /* 0x000fea0003800000 */
.L_x_761:
[----:B------:R-:W-:-:S13]  /*b7a0*/  ISETP.GT.AND P0, PT, R0, 0x6, PT ;  /* 0x000000060000780c */ /* 0x000fda0003f04270 */
[----:B------:R-:W-:Y:S05]  /*b7b0*/  @P0 BRA `(.L_x_768) ;  /* 0x00000000002c0947 */ /* 0x000fea0003800000 */
[----:B------:R-:W-:-:S13]  /*b7c0*/  ISETP.NE.AND P0, PT, R0, 0x5, PT ;  /* 0x000000050000780c */ /* 0x000fda0003f05270 */
[----:B------:R-:W-:Y:S05]  /*b7d0*/  @!P0 BRA `(.L_x_769) ;  /* 0x0000000000148947 */ /* 0x000fea0003800000 */
[----:B------:R-:W-:-:S13]  /*b7e0*/  ISETP.NE.AND P0, PT, R0, 0x6, PT ;  /* 0x000000060000780c */ /* 0x000fda0003f05270 */
[----:B------:R-:W-:Y:S05]  /*b7f0*/  @P0 BRA `(.L_x_764) ;  /* 0x0000000800c40947 */ /* 0x000fea0003800000 */
[----:B--2---:R-:W-:-:S05]  /*b800*/  IMAD.U32 R3, R18, 0x10000, RZ ;  /* 0x0001000012037824 */ /* 0x004fca00078e00ff */
[----:B------:R1:W-:Y:S01]  /*b810*/  STG.E desc[UR36][R8.64], R3 ;  /* 0x0000000308007986 */ /* 0x0003e2000c101924 */
[----:B------:R-:W-:Y:S05]  /*b820*/  BRA `(.L_x_765) ;  /* 0x0000000c00187947 */ /* 0x000fea0003800000 */
.L_x_769:
[----:B--2---:R-:W-:-:S05]  /*b830*/  IMAD.U32 R0, R18, 0x10000, RZ ;  /* 0x0001000012007824 */ /* 0x004fca00078e00ff */
[----:B------:R-:W-:-:S05]  /*b840*/  F2FP.F16.F32.PACK_AB R0, RZ, R0 ;  /* 0x00000000ff00723e */ /* 0x000fca00000000ff */
[----:B------:R0:W-:Y:S01]  /*b850*/  STG.E.U16 desc[UR36][R8.64], R0 ;  /* 0x0000000008007986 */ /* 0x0001e2000c101524 */
[----:B------:R-:W-:Y:S05]  /*b860*/  BRA `(.L_x_765) ;  /* 0x0000000c00087947 */ /* 0x000fea0003800000 */
.L_x_768:
[----:B------:R-:W-:-:S13]  /*b870*/  ISETP.NE.AND P0, PT, R0, 0x7, PT ;  /* 0x000000070000780c */ /* 0x000fda0003f05270 */
[----:B------:R-:W-:Y:S05]  /*b880*/  @!P0 BRA `(.L_x_770) ;  /* 0x0000000000348947 */ /* 0x000fea0003800000 */
[----:B------:R-:W-:-:S13]  /*b890*/  ISETP.NE.AND P0, PT, R0, 0x8, PT ;  /* 0x000000080000780c */ /* 0x000fda0003f05270 */
[----:B------:R-:W-:Y:S05]  /*b8a0*/  @!P0 BRA `(.L_x_771) ;  /* 0x0000000000188947 */ /* 0x000fea0003800000 */
[----:B------:R-:W-:-:S13]  /*b8b0*/  ISETP.NE.AND P0, PT, R0, 0x9, PT ;  /* 0x000000090000780c */ /* 0x000fda0003f05270 */
[----:B------:R-:W-:Y:S05]  /*b8c0*/  @P0 BRA `(.L_x_764) ;  /* 0x0000000800900947 */ /* 0x000fea0003800000 */
[----:B--2---:R-:W-:Y:S02]  /*b8d0*/  IMAD.U32 R4, R18, 0x10000, RZ ;  /* 0x0001000012047824 */ /* 0x004fe400078e00ff */
[----:B------:R-:W-:-:S05]  /*b8e0*/  IMAD.MOV.U32 R5, RZ, RZ, RZ ;  /* 0x000000ffff057224 */ /* 0x000fca00078e00ff */
[----:B------:R3:W-:Y:S01]  /*b8f0*/  STG.E.64 desc[UR36][R8.64], R4 ;  /* 0x0000000408007986 */ /* 0x0007e2000c101b24 */
[----:B------:R-:W-:Y:S05]  /*b900*/  BRA `(.L_x_765) ;  /* 0x0000000800e07947 */ /* 0x000fea0003800000 */
.L_x_771:
[----:B--2---:R-:W-:-:S05]  /*b910*/  IMAD.U32 R18, R18, 0x10000, RZ ;  /* 0x0001000012127824 */ /* 0x004fca00078e00ff */
[----:B------:R-:W-:-:S04]  /*b920*/  F2FP.F16.F32.PACK_AB R3, RZ, R18 ;  /* 0x00000012ff03723e */ /* 0x000fc800000000ff */
[----:B------:R-:W-:-:S05]  /*b930*/  PRMT R3, R3, 0x5410, RZ ;  /* 0x0000541003037816 */ /* 0x000fca00000000ff */
[----:B------:R2:W-:Y:S01]  /*b940*/  STG.E desc[UR36][R8.64], R3 ;  /* 0x0000000308007986 */ /* 0x0005e2000c101924 */
[----:B------:R-:W-:Y:S05]  /*b950*/  BRA `(.L_x_765) ;  /* 0x0000000800cc7947 */ /* 0x000fea0003800000 */
.L_x_770:
[----:B--2---:R-:W-:-:S04]  /*b960*/  IMAD.U32 R4, R18, 0x10000, RZ ;  /* 0x0001000012047824 */ /* 0x004fc800078e00ff */
[----:B------:R-:W-:-:S06]  /*b970*/  FMUL.FTZ R4, R4, 1 ;  /* 0x3f80000004047820 */ /* 0x000fcc0000410000 */
[----:B------:R-:W0:Y:S02]  /*b980*/  F2F.F64.F32 R4, R4 ;  /* 0x0000000400047310 */ /* 0x000e240000201800 */
[----:B0-----:R0:W-:Y:S01]  /*b990*/  STG.E.64 desc[UR36][R8.64], R4 ;  /* 0x0000000408007986 */ /* 0x0011e2000c101b24 */
[----:B------:R-:W-:Y:S05]  /*b9a0*/  BRA `(.L_x_765) ;  /* 0x0000000800b87947 */ /* 0x000fea0003800000 */
.L_x_760:
        /* <DEDUP_REMOVED lines=8> */
[----:B--2---:R-:W-:-:S05]  /*ba30*/  IMAD.U32 R18, R18, 0x10000, RZ ;  /* 0x0001000012127824 */ /* 0x004fca00078e00ff */
[----:B------:R-:W-:-:S04]  /*ba40*/  FSETP.NEU.FTZ.AND P0, PT, R18, RZ, PT ;  /* 0x000000ff1200720b */ /* 0x000fc80003f1d000 */
[----:B------:R-:W-:-:S05]  /*ba50*/  SEL R3, RZ, 0x1, !P0 ;  /* 0x00000001ff037807 */ /* 0x000fca0004000000 */
[----:B------:R0:W-:Y:S01]  /*ba60*/  STG.E.U8 desc[UR36][R8.64], R3 ;  /* 0x0000000308007986 */ /* 0x0001e2000c101124 */
[----:B------:R-:W-:Y:S05]  /*ba70*/  BRA `(.L_x_765) ;  /* 0x0000000800847947 */ /* 0x000fea0003800000 */
.L_x_774:
[----:B--2---:R-:W-:Y:S01]  /*ba80*/  IMAD.U32 R18, R18, 0x10000, RZ ;  /* 0x0001000012127824 */ /* 0x004fe200078e00ff */
[----:B------:R-:W-:-:S03]  /*ba90*/  CS2R R6, SRZ ;  /* 0x0000000000067805 */ /* 0x000fc6000001ff00 */
[----:B------:R-:W-:-:S06]  /*baa0*/  FMUL.FTZ R4, R18, 1 ;  /* 0x3f80000012047820 */ /* 0x000fcc0000410000 */
[----:B------:R-:W0:Y:S02]  /*bab0*/  F2F.F64.F32 R4, R4 ;  /* 0x0000000400047310 */ /* 0x000e240000201800 */
[----:B0-----:R0:W-:Y:S01]  /*bac0*/  STG.E.128 desc[UR36][R8.64], R4 ;  /* 0x0000000408007986 */ /* 0x0011e2000c101d24 */
[----:B------:R-:W-:Y:S05]  /*bad0*/  BRA `(.L_x_765) ;  /* 0x00000008006c7947 */ /* 0x000fea0003800000 */
.L_x_773:
[----:B------:R-:W-:-:S13]  /*bae0*/  ISETP.NE.AND P0, PT, R0, 0xf, PT ;  /* 0x0000000f0000780c */ /* 0x000fda0003f05270 */
[----:B------:R-:W-:Y:S05]  /*baf0*/  @!P0 BRA `(.L_x_775) ;  /* 0x0000000000b48947 */ /* 0x000fea0003800000 */
[----:B------:R-:W-:-:S13]  /*bb00*/  ISETP.NE.AND P0, PT, R0, 0x17, PT ;  /* 0x000000170000780c */ /* 0x000fda0003f05270 */
[----:B------:R-:W-:Y:S05]  /*bb10*/  @!P0 BRA `(.L_x_776) ;  /* 0x0000000000548947 */ /* 0x000fea0003800000 */
[----:B------:R-:W-:-:S13]  /*bb20*/  ISETP.NE.AND P0, PT, R0, 0x18, PT ;  /* 0x000000180000780c */ /* 0x000fda0003f05270 */
[----:B------:R-:W-:Y:S05]  /*bb30*/  @P0 BRA `(.L_x_764) ;  /* 0x0000000400f40947 */ /* 0x000fea0003800000 */
[----:B--2---:R-:W-:Y:S01]  /*bb40*/  IMAD.U32 R7, R18, 0x10000, RZ ;  /* 0x0001000012077824 */ /* 0x004fe200078e00ff */
        /* <DEDUP_REMOVED lines=14> */
.L_x_778:
[----:B------:R-:W-:Y:S05]  /*bc30*/  BSYNC B0 ;  /* 0x0000000000007941 */ /* 0x000fea0003800000 */
.L_x_777:
[----:B------:R-:W-:-:S05]  /*bc40*/  LOP3.LUT R5, R0, R5, RZ, 0xfc, !PT ;  /* 0x0000000500057212 */ /* 0x000fca00078efcff */
[----:B------:R0:W-:Y:S01]  /*bc50*/  STG.E.U8 desc[UR36][R8.64], R5 ;  /* 0x0000000508007986 */ /* 0x0001e2000c101124 */
[----:B------:R-:W-:Y:S05]  /*bc60*/  BRA `(.L_x_765) ;  /* 0x0000000800087947 */ /* 0x000fea0003800000 */
.L_x_776:
[----:B--2---:R-:W-:Y:S01]  /*bc70*/  IMAD.U32 R5, R18, 0x10000, RZ ;  /* 0x0001000012057824 */ /* 0x004fe200078e00ff */
        /* <DEDUP_REMOVED lines=12> */
.L_x_780:
[----:B------:R-:W-:Y:S01]  /*bd40*/  IMAD.MOV.U32 R0, RZ, RZ, 0x7f ;  /* 0x0000007fff007424 */ /* 0x000fe200078e00ff */
[----:B------:R-:W-:-:S04]  /*bd50*/  ISETP.GT.U32.AND P0, PT, R3, 0x7f800000, PT ;  /* 0x7f8000000300780c */ /* 0x000fc80003f04070 */
[----:B------:R-:W-:-:S09]  /*bd60*/  SEL R0, R0, 0x7c, P0 ;  /* 0x0000007c00007807 */ /* 0x000fd20000000000 */
.L_x_781:
[----:B------:R-:W-:Y:S05]  /*bd70*/  BSYNC B0 ;  /* 0x0000000000007941 */ /* 0x000fea0003800000 */
.L_x_779:
[----:B------:R-:W-:-:S04]  /*bd80*/  LOP3.LUT R3, R5, 0x80000000, RZ, 0xc0, !PT ;  /* 0x8000000005037812 */ /* 0x000fc800078ec0ff */
[----:B------:R-:W-:-:S04]  /*bd90*/  SHF.R.U32.HI R3, RZ, 0x18, R3 ;  /* 0x00000018ff037819 */ /* 0x000fc80000011603 */
[----:B------:R-:W-:-:S05]  /*bda0*/  LOP3.LUT R3, R0, R3, RZ, 0xfc, !PT ;  /* 0x0000000300037212 */ /* 0x000fca00078efcff */
[----:B------:R0:W-:Y:S01]  /*bdb0*/  STG.E.U8 desc[UR36][R8.64], R3 ;  /* 0x0000000308007986 */ /* 0x0001e2000c101124 */
[----:B------:R-:W-:Y:S05]  /*bdc0*/  BRA `(.L_x_765) ;  /* 0x0000000400b07947 */ /* 0x000fea0003800000 */
.L_x_775:
[----:B--2---:R0:W-:Y:S01]  /*bdd0*/  STG.E.U16 desc[UR36][R8.64], R18 ;  /* 0x0000001208007986 */ /* 0x0041e2000c101524 */
[----:B------:R-:W-:Y:S05]  /*bde0*/  BRA `(.L_x_765) ;  /* 0x0000000400a87947 */ /* 0x000fea0003800000 */
.L_x_772:
        /* <DEDUP_REMOVED lines=8> */
[----:B--2---:R-:W-:-:S06]  /*be70*/  IMAD.U32 R3, R18, 0x10000, RZ ;  /* 0x0001000012037824 */ /* 0x004fcc00078e00ff */
[----:B------:R-:W0:Y:S02]  /*be80*/  F2I.FTZ.U32.TRUNC.NTZ R3, R3 ;  /* 0x0000000300037305 */ /* 0x000e24000021f000 */
[----:B0-----:R0:W-:Y:S01]  /*be90*/  STG.E.U16 desc[UR36][R8.64], R3 ;  /* 0x0000000308007986 */ /* 0x0011e2000c101524 */
[----:B------:R-:W-:Y:S05]  /*bea0*/  BRA `(.L_x_765) ;  /* 0x0000000400787947 */ /* 0x000fea0003800000 */
.L_x_784:
[----:B--2---:R-:W-:Y:S01]  /*beb0*/  IMAD.U32 R5, R18, 0x10000, RZ ;  /* 0x0001000012057824 */ /* 0x004fe200078e00ff */
        /* <DEDUP_REMOVED lines=16> */
.L_x_787:
[----:B------:R-:W-:-:S04]  /*bfc0*/  LOP3.LUT R3, R5, 0x80000000, RZ, 0xc0, !PT ;  /* 0x8000000005037812 */ /* 0x000fc800078ec0ff */
[----:B------:R-:W-:-:S04]  /*bfd0*/  SHF.R.U32.HI R3, RZ, 0x18, R3 ;  /* 0x00000018ff037819 */ /* 0x000fc80000011603 */
[----:B------:R-:W-:-:S04]  /*bfe0*/  LOP3.LUT R0, R0, R3, RZ, 0xfc, !PT ;  /* 0x0000000300007212 */ /* 0x000fc800078efcff */
[----:B------:R-:W-:-:S07]  /*bff0*/  PRMT R4, R0, 0x7610, R4 ;  /* 0x0000761000047816 */ /* 0x000fce0000000004 */
.L_x_786:
[----:B------:R-:W-:Y:S05]  /*c000*/  BSYNC B0 ;  /* 0x0000000000007941 */ /* 0x000fea0003800000 */
.L_x_785:
[----:B------:R0:W-:Y:S01]  /*c010*/  STG.E.U8 desc[UR36][R8.64], R4 ;  /* 0x0000000408007986 */ /* 0x0001e2000c101124 */
[----:B------:R-:W-:Y:S05]  /*c020*/  BRA `(.L_x_765) ;  /* 0x0000000400187947 */ /* 0x000fea0003800000 */
.L_x_783:
        /* <DEDUP_REMOVED lines=17> */
.L_x_790:
[----:B------:R-:W-:-:S04]  /*c140*/  LOP3.LUT R3, R5, 0x80000000, RZ, 0xc0, !PT ;  /* 0x8000000005037812 */ /* 0x000fc800078ec0ff */
[----:B------:R-:W-:-:S04]  /*c150*/  SHF.R.U32.HI R3, RZ, 0x18, R3 ;  /* 0x00000018ff037819 */ /* 0x000fc80000011603 */
[----:B------:R-:W-:-:S04]  /*c160*/  LOP3.LUT R0, R0, R3, RZ, 0xfc, !PT ;  /* 0x0000000300007212 */ /* 0x000fc800078efcff */
[----:B------:R-:W-:-:S07]  /*c170*/  PRMT R4, R0, 0x7610, R4 ;  /* 0x0000761000047816 */ /* 0x000fce0000000004 */
.L_x_789:
[----:B------:R-:W-:Y:S05]  /*c180*/  BSYNC B0 ;  /* 0x0000000000007941 */ /* 0x000fea0003800000 */
.L_x_788:
[----:B------:R0:W-:Y:S01]  /*c190*/  STG.E.U8 desc[UR36][R8.64], R4 ;  /* 0x0000000408007986 */ /* 0x0001e2000c101124 */
[----:B------:R-:W-:Y:S05]  /*c1a0*/  BRA `(.L_x_765) ;  /* 0x0000000000b87947 */ /* 0x000fea0003800000 */
.L_x_782:
[----:B------:R-:W-:-:S13]  /*c1b0*/  ISETP.NE.AND P0, PT, R0, 0x1c, PT ;  /* 0x0000001c0000780c */ /* 0x000fda0003f05270 */
[----:B------:R-:W-:Y:S05]  /*c1c0*/  @!P0 BRA `(.L_x_791) ;  /* 0x0000000000a48947 */ /* 0x000fea0003800000 */
[----:B------:R-:W-:-:S13]  /*c1d0*/  ISETP.NE.AND P0, PT, R0, 0x1d, PT ;  /* 0x0000001d0000780c */ /* 0x000fda0003f05270 */
[----:B------:R-:W-:Y:S05]  /*c1e0*/  @!P0 BRA `(.L_x_792) ;  /* 0x00000000008c8947 */ /* 0x000fea0003800000 */
[----:B------:R-:W-:-:S13]  /*c1f0*/  ISETP.NE.AND P0, PT, R0, 0x2c, PT ;  /* 0x0000002c0000780c */ /* 0x000fda0003f05270 */
[----:B------:R-:W-:Y:S05]  /*c200*/  @P0 BRA `(.L_x_764) ;  /* 0x0000000000400947 */ /* 0x000fea0003800000 */
[----:B--2---:R-:W-:-:S05]  /*c210*/  IMAD.U32 R18, R18, 0x10000, RZ ;  /* 0x0001000012127824 */ /* 0x004fca00078e00ff */
        /* <DEDUP_REMOVED lines=15> */
.L_x_764:
        /* <DEDUP_REMOVED lines=15> */
[----:B0-2-4-:R-:W-:Y:S05]  /*c400*/  CALL.ABS.NOINC R14 ;  /* 0x000000000e007343 */ /* 0x015fea0003c00000 */
.L_x_793:
[----:B------:R-:W-:Y:S05]  /*c410*/  BRA `(.L_x_765) ;  /* 0x00000000001c7947 */ /* 0x000fea0003800000 */
.L_x_792:
[----:B--2---:R-:W-:-:S06]  /*c420*/  IMAD.U32 R4, R18, 0x10000, RZ ;  /* 0x0001000012047824 */ /* 0x004fcc00078e00ff */
[----:B------:R-:W0:Y:S02]  /*c430*/  F2I.U64.TRUNC R4, R4 ;  /* 0x0000000400047311 */ /* 0x000e24000020d800 */
[----:B0-----:R0:W-:Y:S01]  /*c440*/  STG.E.64 desc[UR36][R8.64], R4 ;  /* 0x0000000408007986 */ /* 0x0011e2000c101b24 */
[----:B------:R-:W-:Y:S05]  /*c450*/  BRA `(.L_x_765) ;  /* 0x00000000000c7947 */ /* 0x000fea0003800000 */
.L_x_791:
[----:B--2---:R-:W-:-:S04]  /*c460*/  IMAD.U32 R18, R18, 0x10000, RZ ;  /* 0x0001000012127824 */ /* 0x004fc800078e00ff */
[----:B------:R-:W0:Y:S02]  /*c470*/  F2I.FTZ.U32.TRUNC.NTZ R3, R18 ;  /* 0x0000001200037305 */ /* 0x000e24000021f000 */
[----:B0-----:R0:W-:Y:S02]  /*c480*/  STG.E desc[UR36][R8.64], R3 ;  /* 0x0000000308007986 */ /* 0x0011e4000c101924 */
.L_x_765:
[----:B------:R-:W-:-:S07]  /*c490*/  VIADD R25, R25, 0x80 ;  /* 0x0000008019197836 */ /* 0x000fce0000000000 */
.L_x_725:
[----:B------:R-:W-:Y:S05]  /*c4a0*/  BSYNC B6 ;  /* 0x0000000000067941 */ /* 0x000fea0003800000 */
.L_x_724:
[----:B------:R-:W-:-:S13]  /*c4b0*/  ISETP.GE.AND P0, PT, R25, R16, PT ;  /* 0x000000101900720c */ /* 0x000fda0003f06270 */
[----:B------:R-:W-:Y:S05]  /*c4c0*/  @P0 EXIT ;  /* 0x000000000000094d */ /* 0x000fea0003800000 */
[----:B0--3--:R-:W0:Y:S01]  /*c4d0*/  LDC.64 R4, c[0x0][0x218] ;  /* 0x00008600ff047b82 */ /* 0x009e220000000a00 */
[----:B-----5:R-:W-:Y:S01]  /*c4e0*/  PRMT R0, R17, 0x9910, RZ ;  /* 0x0000991011007816 */ /* 0x020fe200000000ff */
[----:B------:R-:W-:Y:S01]  /*c4f0*/  IMAD R2, R2, 0x200, R25 ;  /* 0x0000020002027824 */ /* 0x000fe200078e0219 */
[----:B------:R-:W-:Y:S02]  /*c500*/  ULDC UR4, c[0x0][0x244] ;  /* 0x0000910000047ab9 */ /* 0x000fe40000000800 */
[----:B------:R-:W-:Y:S01]  /*c510*/  ISETP.GT.AND P1, PT, R0, 0x9, PT ;  /* 0x000000090000780c */ /* 0x000fe20003f24270 */
[----:B-12---:R-:W-:-:S05]  /*c520*/  IMAD R3, R2, UR4, RZ ;  /* 0x0000000402037c24 */ /* 0x006fca000f8e02ff */
        /* <DEDUP_REMOVED lines=11> */
[----:B----4-:R-:W-:-:S06]  /*c5e0*/  IMAD.U32 R19, R19, 0x10000, RZ ;  /* 0x0001000013137824 */ /* 0x010fcc00078e00ff */
[----:B------:R-:W0:Y:S02]  /*c5f0*/  F2I.FTZ.TRUNC.NTZ R19, R19 ;  /* 0x0000001300137305 */ /* 0x000e24000021f100 */
[----:B0-----:R-:W-:Y:S01]  /*c600*/  STG.E.U8 desc[UR36][R2.64], R19 ;  /* 0x0000001302007986 */ /* 0x001fe2000c101124 */
[----:B------:R-:W-:Y:S05]  /*c610*/  EXIT ;  /* 0x000000000000794d */ /* 0x000fea0003800000 */
.L_x_797:
[----:B----4-:R-:W-:-:S06]  /*c620*/  IMAD.U32 R5, R19, 0x10000, RZ ;  /* 0x0001000013057824 */ /* 0x010fcc00078e00ff */
[----:B------:R-:W0:Y:S02]  /*c630*/  F2I.S64.TRUNC R4, R5 ;  /* 0x0000000500047311 */ /* 0x000e24000020d900 */
[----:B0-----:R-:W-:Y:S01]  /*c640*/  STG.E.U8 desc[UR36][R2.64], R4 ;  /* 0x0000000402007986 */ /* 0x001fe2000c101124 */
[----:B------:R-:W-:Y:S05]  /*c650*/  EXIT ;  /* 0x000000000000794d */ /* 0x000fea0003800000 */
.L_x_796:
[----:B------:R-:W-:-:S13]  /*c660*/  ISETP.NE.AND P0, PT, R0, 0x2, PT ;  /* 0x000000020000780c */ /* 0x000fda0003f05270 */
[----:B------:R-:W-:Y:S05]  /*c670*/  @!P0 BRA `(.L_x_799) ;  /* 0x0000000000308947 */ /* 0x000fea0003800000 */
[----:B------:R-:W-:-:S13]  /*c680*/  ISETP.NE.AND P0, PT, R0, 0x3, PT ;  /* 0x000000030000780c */ /* 0x000fda0003f05270 */
[----:B------:R-:W-:Y:S05]  /*c690*/  @!P0 BRA `(.L_x_800) ;  /* 0x0000000000188947 */ /* 0x000fea0003800000 */
[----:B------:R-:W-:-:S13]  /*c6a0*/  ISETP.NE.AND P0, PT, R0, 0x4, PT ;  /* 0x000000040000780c */ /* 0x000fda0003f05270 */
[----:B------:R-:W-:Y:S05]  /*c6b0*/  @P0 BRA `(.L_x_798) ;  /* 0x0000000c000c0947 */ /* 0x000fea0003800000 */
[----:B----4-:R-:W-:-:S06]  /*c6c0*/  IMAD.U32 R4, R19, 0x10000, RZ ;  /* 0x0001000013047824 */ /* 0x010fcc00078e00ff */
[----:B------:R-:W0:Y:S02]  /*c6d0*/  F2I.S64.TRUNC R4, R4 ;  /* 0x0000000400047311 */ /* 0x000e24000020d900 */
[----:B0-----:R-:W-:Y:S01]  /*c6e0*/  STG.E.64 desc[UR36][R2.64], R4 ;  /* 0x0000000402007986 */ /* 0x001fe2000c101b24 */
[----:B------:R-:W-:Y:S05]  /*c6f0*/  EXIT ;  /* 0x000000000000794d */ /* 0x000fea0003800000 */
.L_x_800:
[----:B----4-:R-:W-:-:S06]  /*c700*/  IMAD.U32 R19, R19, 0x10000, RZ ;  /* 0x0001000013137824 */ /* 0x010fcc00078e00ff */
[----:B------:R-:W0:Y:S02]  /*c710*/  F2I.FTZ.TRUNC.NTZ R19, R19 ;  /* 0x0000001300137305 */ /* 0x000e24000021f100 */
[----:B0-----:R-:W-:Y:S01]  /*c720*/  STG.E desc[UR36][R2.64], R19 ;  /* 0x0000001302007986 */ /* 0x001fe2000c101924 */
[----:B------:R-:W-:Y:S05]  /*c730*/  EXIT ;  /* 0x000000000000794d */ /* 0x000fea0003800000 */
.L_x_799:
[----:B----4-:R-:W-:-:S06]  /*c740*/  IMAD.U32 R19, R19, 0x10000, RZ ;  /* 0x0001000013137824 */ /* 0x010fcc00078e00ff */
[----:B------:R-:W0:Y:S02]  /*c750*/  F2I.FTZ.TRUNC.NTZ R19, R19 ;  /* 0x0000001300137305 */ /* 0x000e24000021f100 */
[----:B0-----:R-:W-:Y:S01]  /*c760*/  STG.E.U16 desc[UR36][R2.64], R19 ;  /* 0x0000001302007986 */ /* 0x001fe2000c101524 */
[----:B------:R-:W-:Y:S05]  /*c770*/  EXIT ;  /* 0x000000000000794d */ /* 0x000fea0003800000 */
.L_x_795:
[----:B------:R-:W-:-:S13]  /*c780*/  ISETP.GT.AND P0, PT, R0, 0x6, PT ;  /* 0x000000060000780c */ /* 0x000fda0003f04270 */
[----:B------:R-:W-:Y:S05]  /*c790*/  @P0 BRA `(.L_x_801) ;  /* 0x00000000002c0947 */ /* 0x000fea0003800000 */
[----:B------:R-:W-:-:S13]  /*c7a0*/  ISETP.NE.AND P0, PT, R0, 0x5, PT ;  /* 0x000000050000780c */ /* 0x000fda0003f05270 */
[----:B------:R-:W-:Y:S05]  /*c7b0*/  @!P0 BRA `(.L_x_802) ;  /* 0x0000000000148947 */ /* 0x000fea0003800000 */
[----:B------:R-:W-:-:S13]  /*c7c0*/  ISETP.NE.AND P0, PT, R0, 0x6, PT ;  /* 0x000000060000780c */ /* 0x000fda0003f05270 */
[----:B------:R-:W-:Y:S05]  /*c7d0*/  @P0 BRA `(.L_x_798) ;  /* 0x0000000800c40947 */ /* 0x000fea0003800000 */
[----:B----4-:R-:W-:-:S05]  /*c7e0*/  IMAD.U32 R19, R19, 0x10000, RZ ;  /* 0x0001000013137824 */ /* 0x010fca00078e00ff */
[----:B------:R-:W-:Y:S01]  /*c7f0*/  STG.E desc[UR36][R2.64], R19 ;  /* 0x0000001302007986 */ /* 0x000fe2000c101924 */
[----:B------:R-:W-:Y:S05]  /*c800*/  EXIT ;  /* 0x000000000000794d */ /* 0x000fea0003800000 */
.L_x_802:
[----:B----4-:R-:W-:-:S05]  /*c810*/  IMAD.U32 R0, R19, 0x10000, RZ ;  /* 0x0001000013007824 */ /* 0x010fca00078e00ff */
[----:B------:R-:W-:-:S05]  /*c820*/  F2FP.F16.F32.PACK_AB R0, RZ, R0 ;  /* 0x00000000ff00723e */ /* 0x000fca00000000ff */
[----:B------:R-:W-:Y:S01]  /*c830*/  STG.E.U16 desc[UR36][R2.64], R0 ;  /* 0x0000000002007986 */ /* 0x000fe2000c101524 */
[----:B------:R-:W-:Y:S05]  /*c840*/  EXIT ;  /* 0x000000000000794d */ /* 0x000fea0003800000 */
.L_x_801:
[----:B------:R-:W-:-:S13]  /*c850*/  ISETP.NE.AND P0, PT, R0, 0x7, PT ;  /* 0x000000070000780c */ /* 0x000fda0003f05270 */
[----:B------:R-:W-:Y:S05]  /*c860*/  @!P0 BRA `(.L_x_803) ;  /* 0x0000000000348947 */ /* 0x000fea0003800000 */
[----:B------:R-:W-:-:S13]  /*c870*/  ISETP.NE.AND P0, PT, R0, 0x8, PT ;  /* 0x000000080000780c */ /* 0x000fda0003f05270 */
[----:B------:R-:W-:Y:S05]  /*c880*/  @!P0 BRA `(.L_x_804) ;  /* 0x0000000000188947 */ /* 0x000fea0003800000 */
[----:B------:R-:W-:-:S13]  /*c890*/  ISETP.NE.AND P0, PT, R0, 0x9, PT ;  /* 0x000000090000780c */ /* 0x000fda0003f05270 */
[----:B------:R-:W-:Y:S05]  /*c8a0*/  @P0 BRA `(.L_x_798) ;  /* 0x0000000800900947 */ /* 0x000fea0003800000 */
[----:B----4-:R-:W-:Y:S02]  /*c8b0*/  IMAD.U32 R4, R19, 0x10000, RZ ;  /* 0x0001000013047824 */ /* 0x010fe400078e00ff */
[----:B------:R-:W-:-:S05]  /*c8c0*/  IMAD.MOV.U32 R5, RZ, RZ, RZ ;  /* 0x000000ffff057224 */ /* 0x000fca00078e00ff */
[----:B------:R-:W-:Y:S01]  /*c8d0*/  STG.E.64 desc[UR36][R2.64], R4 ;  /* 0x0000000402007986 */ /* 0x000fe2000c101b24 */
[----:B------:R-:W-:Y:S05]  /*c8e0*/  EXIT ;  /* 0x000000000000794d */ /* 0x000fea0003800000 */
.L_x_804:
[----:B----4-:R-:W-:-:S05]  /*c8f0*/  IMAD.U32 R19, R19, 0x10000, RZ ;  /* 0x0001000013137824 */ /* 0x010fca00078e00ff */
[----:B------:R-:W-:-:S04]  /*c900*/  F2FP.F16.F32.PACK_AB R5, RZ, R19 ;  /* 0x00000013ff05723e */ /* 0x000fc800000000ff */
[----:B------:R-:W-:-:S05]  /*c910*/  PRMT R5, R5, 0x5410, RZ ;  /* 0x0000541005057816 */ /* 0x000fca00000000ff */
[----:B------:R-:W-:Y:S01]  /*c920*/  STG.E desc[UR36][R2.64], R5 ;  /* 0x0000000502007986 */ /* 0x000fe2000c101924 */
[----:B------:R-:W-:Y:S05]  /*c930*/  EXIT ;  /* 0x000000000000794d */ /* 0x000fea0003800000 */
.L_x_803:
[----:B----4-:R-:W-:-:S04]  /*c940*/  IMAD.U32 R4, R19, 0x10000, RZ ;  /* 0x0001000013047824 */ /* 0x010fc800078e00ff */
[----:B------:R-:W-:-:S06]  /*c950*/  FMUL.FTZ R4, R4, 1 ;  /* 0x3f80000004047820 */ /* 0x000fcc0000410000 */
[----:B------:R-:W0:Y:S02]  /*c960*/  F2F.F64.F32 R4, R4 ;  /* 0x0000000400047310 */ /* 0x000e240000201800 */
[----:B0-----:R-:W-:Y:S01]  /*c970*/  STG.E.64 desc[UR36][R2.64], R4 ;  /* 0x0000000402007986 */ /* 0x001fe2000c101b24 */
[----:B------:R-:W-:Y:S05]  /*c980*/  EXIT ;  /* 0x000000000000794d */ /* 0x000fea0003800000 */
.L_x_794:
        /* <DEDUP_REMOVED lines=8> */
[----:B----4-:R-:W-:-:S05]  /*ca10*/  IMAD.U32 R19, R19, 0x10000, RZ ;  /* 0x0001000013137824 */ /* 0x010fca00078e00ff */
[----:B------:R-:W-:-:S04]  /*ca20*/  FSETP.NEU.FTZ.AND P0, PT, R19, RZ, PT ;  /* 0x000000ff1300720b */ /* 0x000fc80003f1d000 */
[----:B------:R-:W-:-:S05]  /*ca30*/  SEL R5, RZ, 0x1, !P0 ;  /* 0x00000001ff057807 */ /* 0x000fca0004000000 */
[----:B------:R-:W-:Y:S01]  /*ca40*/  STG.E.U8 desc[UR36][R2.64], R5 ;  /* 0x0000000502007986 */ /* 0x000fe2000c101124 */
[----:B------:R-:W-:Y:S05]  /*ca50*/  EXIT ;  /* 0x000000000000794d */ /* 0x000fea0003800000 */
.L_x_807:
[----:B----4-:R-:W-:Y:S01]  /*ca60*/  IMAD.U32 R19, R19, 0x10000, RZ ;  /* 0x0001000013137824 */ /* 0x010fe200078e00ff */
[----:B------:R-:W-:-:S03]  /*ca70*/  CS2R R6, SRZ ;  /* 0x0000000000067805 */ /* 0x000fc6000001ff00 */
[----:B------:R-:W-:-:S06]  /*ca80*/  FMUL.FTZ R4, R19, 1 ;  /* 0x3f80000013047820 */ /* 0x000fcc0000410000 */
[----:B------:R-:W0:Y:S02]  /*ca90*/  F2F.F64.F32 R4, R4 ;  /* 0x0000000400047310 */ /* 0x000e240000201800 */
[----:B0-----:R-:W-:Y:S01]  /*caa0*/  STG.E.128 desc[UR36][R2.64], R4 ;  /* 0x0000000402007986 */ /* 0x001fe2000c101d24 */
[----:B------:R-:W-:Y:S05]  /*cab0*/  EXIT ;  /* 0x000000000000794d */ /* 0x000fea0003800000 */
.L_x_806:
[----:B------:R-:W-:-:S13]  /*cac0*/  ISETP.NE.AND P0, PT, R0, 0xf, PT ;  /* 0x0000000f0000780c */ /* 0x000fda0003f05270 */
[----:B------:R-:W-:Y:S05]  /*cad0*/  @!P0 BRA `(.L_x_808) ;  /* 0x0000000000b48947 */ /* 0x000fea0003800000 */
[----:B------:R-:W-:-:S13]  /*cae0*/  ISETP.NE.AND P0, PT, R0, 0x17, PT ;  /* 0x000000170000780c */ /* 0x000fda0003f05270 */
[----:B------:R-:W-:Y:S05]  /*caf0*/  @!P0 BRA `(.L_x_809) ;  /* 0x0000000000548947 */ /* 0x000fea0003800000 */
[----:B------:R-:W-:-:S13]  /*cb00*/  ISETP.NE.AND P0, PT, R0, 0x18, PT ;  /* 0x000000180000780c */ /* 0x000fda0003f05270 */
[----:B------:R-:W-:Y:S05]  /*cb10*/  @P0 BRA `(.L_x_798) ;  /* 0x0000000400f40947 */ /* 0x000fea0003800000 */
[----:B----4-:R-:W-:Y:S01]  /*cb20*/  IMAD.U32 R19, R19, 0x10000, RZ ;  /* 0x0001000013137824 */ /* 0x010fe200078e00ff */
        /* <DEDUP_REMOVED lines=14> */
.L_x_811:
[----:B------:R-:W-:Y:S05]  /*cc10*/  BSYNC B0 ;  /* 0x0000000000007941 */ /* 0x000fea0003800000 */
.L_x_810:
[----:B------:R-:W-:-:S05]  /*cc20*/  LOP3.LUT R5, R0, R5, RZ, 0xfc, !PT ;  /* 0x0000000500057212 */ /* 0x000fca00078efcff */
[----:B------:R-:W-:Y:S01]  /*cc30*/  STG.E.U8 desc[UR36][R2.64], R5 ;  /* 0x0000000502007986 */ /* 0x000fe2000c101124 */
[----:B------:R-:W-:Y:S05]  /*cc40*/  EXIT ;  /* 0x000000000000794d */ /* 0x000fea0003800000 */
.L_x_809:
[----:B----4-:R-:W-:Y:S01]  /*cc50*/  IMAD.U32 R19, R19, 0x10000, RZ ;  /* 0x0001000013137824 */ /* 0x010fe200078e00ff */
        /* <DEDUP_REMOVED lines=12> */
.L_x_813:
[----:B------:R-:W-:Y:S01]  /*cd20*/  IMAD.MOV.U32 R0, RZ, RZ, 0x7f ;  /* 0x0000007fff007424 */ /* 0x000fe200078e00ff */
[----:B------:R-:W-:-:S04]  /*cd30*/  ISETP.GT.U32.AND P0, PT, R4, 0x7f800000, PT ;  /* 0x7f8000000400780c */ /* 0x000fc80003f04070 */
[----:B------:R-:W-:-:S09]  /*cd40*/  SEL R0, R0, 0x7c, P0 ;  /* 0x0000007c00007807 */ /* 0x000fd20000000000 */
.L_x_814:
[----:B------:R-:W-:Y:S05]  /*cd50*/  BSYNC B0 ;  /* 0x0000000000007941 */ /* 0x000fea0003800000 */
.L_x_812:
[----:B------:R-:W-:-:S04]  /*cd60*/  LOP3.LUT R4, R19, 0x80000000, RZ, 0xc0, !PT ;  /* 0x8000000013047812 */ /* 0x000fc800078ec0ff */
[----:B------:R-:W-:-:S04]  /*cd70*/  SHF.R.U32.HI R5, RZ, 0x18, R4 ;  /* 0x00000018ff057819 */ /* 0x000fc80000011604 */
[----:B------:R-:W-:-:S05]  /*cd80*/  LOP3.LUT R5, R0, R5, RZ, 0xfc, !PT ;  /* 0x0000000500057212 */ /* 0x000fca00078efcff */
[----:B------:R-:W-:Y:S01]  /*cd90*/  STG.E.U8 desc[UR36][R2.64], R5 ;  /* 0x0000000502007986 */ /* 0x000fe2000c101124 */
[----:B------:R-:W-:Y:S05]  /*cda0*/  EXIT ;  /* 0x000000000000794d */ /* 0x000fea0003800000 */
.L_x_808:
[----:B----4-:R-:W-:Y:S01]  /*cdb0*/  STG.E.U16 desc[UR36][R2.64], R19 ;  /* 0x0000001302007986 */ /* 0x010fe2000c101524 */
[----:B------:R-:W-:Y:S05]  /*cdc0*/  EXIT ;  /* 0x000000000000794d */ /* 0x000fea0003800000 */
.L_x_805:
        /* <DEDUP_REMOVED lines=8> */
[----:B----4-:R-:W-:-:S06]  /*ce50*/  IMAD.U32 R5, R19, 0x10000, RZ ;  /* 0x0001000013057824 */ /* 0x010fcc00078e00ff */
[----:B------:R-:W0:Y:S02]  /*ce60*/  F2I.FTZ.U32.TRUNC.NTZ R5, R5 ;  /* 0x0000000500057305 */ /* 0x000e24000021f000 */
[----:B0-----:R-:W-:Y:S01]  /*ce70*/  STG.E.U16 desc[UR36][R2.64], R5 ;  /* 0x0000000502007986 */ /* 0x001fe2000c101524 */
[----:B------:R-:W-:Y:S05]  /*ce80*/  EXIT ;  /* 0x000000000000794d */ /* 0x000fea0003800000 */
.L_x_817:
[----:B----4-:R-:W-:Y:S01]  /*ce90*/  IMAD.U32 R19, R19, 0x10000, RZ ;  /* 0x0001000013137824 */ /* 0x010fe200078e00ff */
        /* <DEDUP_REMOVED lines=12> */
[----:B------:R-:W-:-:S05]  /*cf60*/  FADD.FTZ R0, R5, 8192 ;  /* 0x4600000005007421 */ /* 0x000fca0000010000 */
[----:B------:R-:W-:Y:S02]  /*cf70*/  LOP3.LUT P0, R4, R0, 0xff, RZ, 0xc0, !PT ;  /* 0x000000ff00047812 */ /* 0x000fe4000780c0ff */
[----:B------:R-:W-:-:S11]  /*cf80*/  PRMT R0, RZ, 0x7610, R0 ;  /* 0x00007610ff007816 */ /* 0x000fd60000000000 */
[----:B------:R-:W-:Y:S05]  /*cf90*/  @!P0 BRA `(.L_x_819) ;  /* 0x0000000000108947 */ /* 0x000fea0003800000 */
.L_x_820:
[----:B------:R-:W-:-:S04]  /*cfa0*/  LOP3.LUT R0, R19, 0x80000000, RZ, 0xc0, !PT ;  /* 0x8000000013007812 */ /* 0x000fc800078ec0ff */
[----:B------:R-:W-:-:S04]  /*cfb0*/  SHF.R.U32.HI R5, RZ, 0x18, R0 ;  /* 0x00000018ff057819 */ /* 0x000fc80000011600 */
[----:B------:R-:W-:-:S04]  /*cfc0*/  LOP3.LUT R4, R4, R5, RZ, 0xfc, !PT ;  /* 0x0000000504047212 */ /* 0x000fc800078efcff */
[----:B------:R-:W-:-:S07]  /*cfd0*/  PRMT R0, R4, 0x7610, R0 ;  /* 0x0000761004007816 */ /* 0x000fce0000000000 */
.L_x_819:
[----:B------:R-:W-:Y:S05]  /*cfe0*/  BSYNC B0 ;  /* 0x0000000000007941 */ /* 0x000fea0003800000 */
.L_x_818:
[----:B------:R-:W-:Y:S01]  /*cff0*/  STG.E.U8 desc[UR36][R2.64], R0 ;  /* 0x0000000002007986 */ /* 0x000fe2000c101124 */
[----:B------:R-:W-:Y:S05]  /*d000*/  EXIT ;  /* 0x000000000000794d */ /* 0x000fea0003800000 */
.L_x_816:
        /* <DEDUP_REMOVED lines=17> */
.L_x_823:
[----:B------:R-:W-:-:S04]  /*d120*/  LOP3.LUT R0, R19, 0x80000000, RZ, 0xc0, !PT ;  /* 0x8000000013007812 */ /* 0x000fc800078ec0ff */
[----:B------:R-:W-:-:S04]  /*d130*/  SHF.R.U32.HI R5, RZ, 0x18, R0 ;  /* 0x00000018ff057819 */ /* 0x000fc80000011600 */
[----:B------:R-:W-:-:S04]  /*d140*/  LOP3.LUT R4, R4, R5, RZ, 0xfc, !PT ;  /* 0x0000000504047212 */ /* 0x000fc800078efcff */
[----:B------:R-:W-:-:S07]  /*d150*/  PRMT R0, R4, 0x7610, R0 ;  /* 0x0000761004007816 */ /* 0x000fce0000000000 */
.L_x_822:
[----:B------:R-:W-:Y:S05]  /*d160*/  BSYNC B0 ;  /* 0x0000000000007941 */ /* 0x000fea0003800000 */
.L_x_821:
[----:B------:R-:W-:Y:S01]  /*d170*/  STG.E.U8 desc[UR36][R2.64], R0 ;  /* 0x0000000002007986 */ /* 0x000fe2000c101124 */
[----:B------:R-:W-:Y:S05]  /*d180*/  EXIT ;  /* 0x000000000000794d */ /* 0x000fea0003800000 */
.L_x_815:
[----:B------:R-:W-:-:S13]  /*d190*/  ISETP.NE.AND P0, PT, R0, 0x1c, PT ;  /* 0x0000001c0000780c */ /* 0x000fda0003f05270 */
[----:B------:R-:W-:Y:S05]  /*d1a0*/  @!P0 BRA `(.L_x_824) ;  /* 0x0000000000a48947 */ /* 0x000fea0003800000 */
[----:B------:R-:W-:-:S13]  /*d1b0*/  ISETP.NE.AND P0, PT, R0, 0x1d, PT ;  /* 0x0000001d0000780c */ /* 0x000fda0003f05270 */
[----:B------:R-:W-:Y:S05]  /*d1c0*/  @!P0 BRA `(.L_x_825) ;  /* 0x00000000008c8947 */ /* 0x000fea0003800000 */
[----:B------:R-:W-:-:S13]  /*d1d0*/  ISETP.NE.AND P0, PT, R0, 0x2c, PT ;  /* 0x0000002c0000780c */ /* 0x000fda0003f05270 */
[----:B------:R-:W-:Y:S05]  /*d1e0*/  @P0 BRA `(.L_x_798) ;  /* 0x0000000000400947 */ /* 0x000fea0003800000 */
[----:B----4-:R-:W-:Y:S02]  /*d1f0*/  IMAD.U32 R19, R19, 0x10000, RZ ;  /* 0x0001000013137824 */ /* 0x010fe400078e00ff */
        /* <DEDUP_REMOVED lines=15> */
.L_x_798:
[----:B------:R-:W-:Y:S01]  /*d2f0*/  MOV R0, 0x0 ;  /* 0x0000000000007802 */ /* 0x000fe20000000f00 */
[----:B------:R-:W-:Y:S01]  /*d300*/  ULDC.64 UR4, c[0x4][0x128] ;  /* 0x01004a0000047ab9 */ /* 0x000fe20000000a00 */
[----:B------:R-:W-:Y:S01]  /*d310*/  ULDC.64 UR6, c[0x4][0x40] ;  /* 0x0100100000067ab9 */ /* 0x000fe20000000a00 */
[----:B------:R-:W-:Y:S01]  /*d320*/  IMAD.U32 R4, RZ, RZ, UR4 ;  /* 0x00000004ff047e24 */ /* 0x000fe2000f8e00ff */
[----:B------:R0:W1:Y:S01]  /*d330*/  LDC.64 R2, c[0x4][R0] ;  /* 0x0100000000027b82 */ /* 0x0000620000000a00 */
        /* <DEDUP_REMOVED lines=10> */
[----:B-1--4-:R-:W-:Y:S05]  /*d3e0*/  CALL.ABS.NOINC R2 ;  /* 0x0000000002007343 */ /* 0x012fea0003c00000 */
.L_x_826:
[----:B------:R-:W-:Y:S05]  /*d3f0*/  EXIT ;  /* 0x000000000000794d */ /* 0x000fea0003800000 */
.L_x_825:
[----:B----4-:R-:W-:-:S06]  /*d400*/  IMAD.U32 R4, R19, 0x10000, RZ ;  /* 0x0001000013047824 */ /* 0x010fcc00078e00ff */
[----:B------:R-:W0:Y:S02]  /*d410*/  F2I.U64.TRUNC R4, R4 ;  /* 0x0000000400047311 */ /* 0x000e24000020d800 */
[----:B0-----:R-:W-:Y:S01]  /*d420*/  STG.E.64 desc[UR36][R2.64], R4 ;  /* 0x0000000402007986 */ /* 0x001fe2000c101b24 */
[----:B------:R-:W-:Y:S05]  /*d430*/  EXIT ;  /* 0x000000000000794d */ /* 0x000fea0003800000 */
.L_x_824:
[----:B----4-:R-:W-:-:S06]  /*d440*/  IMAD.U32 R19, R19, 0x10000, RZ ;  /* 0x0001000013137824 */ /* 0x010fcc00078e00ff */
[----:B------:R-:W0:Y:S02]  /*d450*/  F2I.FTZ.U32.TRUNC.NTZ R19, R19 ;  /* 0x0000001300137305 */ /* 0x000e24000021f000 */
[----:B0-----:R-:W-:Y:S01]  /*d460*/  STG.E desc[UR36][R2.64], R19 ;  /* 0x0000001302007986 */ /* 0x001fe2000c101924 */
[----:B------:R-:W-:Y:S05]  /*d470*/  EXIT ;  /* 0x000000000000794d */ /* 0x000fea0003800000 */
.L_x_827:
        /* <DEDUP_REMOVED lines=16> */
.L_x_12824:


//--------------------- .text._ZN2at6native18elementwise_kernelILi128ELi4EZNS0_22gpu_kernel_impl_nocastIZZZNS0_26GeluBackwardCUDAKernelImplERNS_18TensorIteratorBaseENS0_8GeluTypeEENKUlvE0_clEvENKUlvE2_clEvEUlN3c108BFloat16ES9_E_EEvS4_RKT_EUliE_EEviT1_ --------------------------
	.section	.text._ZN2at6native18elementwise_kernelILi128ELi4EZNS0_22gpu_kernel_impl_nocastIZZZNS0_26GeluBackwardCUDAKernelImplERNS_18TensorIteratorBaseENS0_8GeluTypeEENKUlvE0_clEvENKUlvE2_clEvEUlN3c108BFloat16ES9_E_EEvS4_RKT_EUliE_EEviT1_,"ax",@progbits
	.align	128
        .global         _ZN2at6native18elementwise_kernelILi128ELi4EZNS0_22gpu_kernel_impl_nocastIZZZNS0_26GeluBackwardCUDAKernelImplERNS_18TensorIteratorBaseENS0_8GeluTypeEENKUlvE0_clEvENKUlvE2_clEvEUlN3c108BFloat16ES9_E_EEvS4_RKT_EUliE_EEviT1_
        .type           _ZN2at6native18elementwise_kernelILi128ELi4EZNS0_22gpu_kernel_impl_nocastIZZZNS0_26GeluBackwardCUDAKernelImplERNS_18TensorIteratorBaseENS0_8GeluTypeEENKUlvE0_clEvENKUlvE2_clEvEUlN3c108BFloat16ES9_E_EEvS4_RKT_EUliE_EEviT1_,@function
        .size           _ZN2at6native18elementwise_kernelILi128ELi4EZNS0_22gpu_kernel_impl_nocastIZZZNS0_26GeluBackwardCUDAKernelImplERNS_18TensorIteratorBaseENS0_8GeluTypeEENKUlvE0_clEvENKUlvE2_clEvEUlN3c108BFloat16ES9_E_EEvS4_RKT_EUliE_EEviT1_,(.L_x_12825 - _ZN2at6native18elementwise_kernelILi128ELi4EZNS0_22gpu_kernel_impl_nocastIZZZNS0_26GeluBackwardCUDAKernelImplERNS_18TensorIteratorBaseENS0_8GeluTypeEENKUlvE0_clEvENKUlvE2_clEvEUlN3c108BFloat16ES9_E_EEvS4_RKT_EUliE_EEviT1_)
        .other          _ZN2at6native18elementwise_kernelILi128ELi4EZNS0_22gpu_kernel_impl_nocastIZZZNS0_26GeluBackwardCUDAKernelImplERNS_18TensorIteratorBaseENS0_8GeluTypeEENKUlvE0_clEvENKUlvE2_clEvEUlN3c108BFloat16ES9_E_EEvS4_RKT_EUliE_EEviT1_,@"STO_CUDA_ENTRY STV_DEFAULT"
_ZN2at6native18elementwise_kernelILi128ELi4EZNS0_22gpu_kernel_impl_nocastIZZZNS0_26GeluBackwardCUDAKernelImplERNS_18TensorIteratorBaseENS0_8GeluTypeEENKUlvE0_clEvENKUlvE2_clEvEUlN3c108BFloat16ES9_E_EEvS4_RKT_EUliE_EEviT1_:
.text._ZN2at6native18elementwise_kernelILi128ELi4EZNS0_22gpu_kernel_impl_nocastIZZZNS0_26GeluBackwardCUDAKernelImplERNS_18TensorIteratorBaseENS0_8GeluTypeEENKUlvE0_clEvENKUlvE2_clEvEUlN3c108BFloat16ES9_E_EEvS4_RKT_EUliE_EEviT1_:
[----:B------:R-:W-:Y:S01]  /*0000*/  LDC R1, c[0x0][0x28] ;  /* 0x00000a00ff017b82 */ /* 0x000fe20000000800 */
[----:B------:R-:W0:Y:S01]  /*0010*/  S2R R3, SR_CTAID.X ;  /* 0x0000000000037919 */ /* 0x000e220000002500 */
[----:B------:R-:W-:Y:S01]  /*0020*/  ULDC UR6, c[0x0][0x210] ;  /* 0x0000840000067ab9 */ /* 0x000fe20000000800 */
[----:B------:R-:W-:Y:S01]  /*0030*/  ULDC.64 UR4, c[0x0][0x208] ;  /* 0x0000820000047ab9 */ /* 0x000fe20000000a00 */
[----:B------:R-:W-:Y:S01]  /*0040*/  BSSY B0, `(.L_x_828) ;  /* 0x00001a2000007945 */ /* 0x000fe20003800000 */
[----:B------:R-:W0:Y:S02]  /*0050*/  S2R R0, SR_TID.X ;  /* 0x0000000000007919 */ /* 0x000e240000002100 */
[----:B0-----:R-:W-:-:S04]  /*0060*/  LEA R3, R3, R0, 0x9 ;  /* 0x0000000003037211 */ /* 0x001fc800078e48ff */
[----:B------:R-:W-:-:S13]  /*0070*/  ISETP.GE.AND P0, PT, R3, UR6, PT ;  /* 0x0000000603007c0c */ /* 0x000fda000bf06270 */
[----:B------:R-:W-:Y:S05]  /*0080*/  @P0 BRA `(.L_x_829) ;  /* 0x0000001800740947 */ /* 0x000fea0003800000 */
[----:B------:R-:W0:Y:S01]  /*0090*/  LDC R10, c[0x0][0x218] ;  /* 0x00008600ff0a7b82 */ /* 0x000e220000000800 */
[----:B------:R-:W-:Y:S01]  /*00a0*/  HFMA2.MMA R2, -RZ, RZ, 0, 0 ;  /* 0x00000000ff027435 */ /* 0x000fe200000001ff */
[----:B------:R-:W-:Y:S01]  /*00b0*/  MOV R0, RZ ;  /* 0x000000ff00007202 */ /* 0x000fe20000000f00 */
[----:B------:R-:W-:Y:S01]  /*00c0*/  HFMA2.MMA R5, -RZ, RZ, 0, 0 ;  /* 0x00000000ff057435 */ /* 0x000fe200000001ff */
[----:B0-----:R-:W-:-:S13]  /*00d0*/  ISETP.NE.AND P0, PT, R10, RZ, PT ;  /* 0x000000ff0a00720c */ /* 0x001fda0003f05270 */
[----:B------:R-:W-:Y:S05]  /*00e0*/  @!P0 BRA `(.L_x_830) ;  /* 0x00000014007c8947 */ /* 0x000fea0003800000 */
[----:B------:R-:W-:Y:S01]  /*00f0*/  MOV R4, RZ ;  /* 0x000000ff00047202 */ /* 0x000fe20000000f00 */
[----:B------:R-:W-:Y:S01]  /*0100*/  ULDC.64 UR8, c[0x0][0x220] ;  /* 0x0000880000087ab9 */ /* 0x000fe20000000a00 */
[----:B------:R-:W-:Y:S01]  /*0110*/  MOV R5, R3 ;  /* 0x0000000300057202 */ /* 0x000fe20000000f00 */
[----:B------:R-:W-:Y:S01]  /*0120*/  ULDC UR7, c[0x0][0x21c] ;  /* 0x0000870000077ab9 */ /* 0x000fe20000000800 */
[----:B------:R-:W-:Y:S01]  /*0130*/  ISETP.NE.AND P0, PT, R10, 0x1, PT ;  /* 0x000000010a00780c */ /* 0x000fe20003f05270 */
[----:B------:R-:W-:-:S05]  /*0140*/  IMAD.HI.U32 R8, R3, UR8, R4 ;  /* 0x0000000803087c27 */ /* 0x000fca000f8e0004 */
[----:B------:R-:W-:Y:S01]  /*0150*/  SHF.R.U32.HI R9, RZ, UR9, R8 ;  /* 0x00000009ff097c19 */ /* 0x000fe20008011608 */
[----:B------:R-:W-:-:S03]  /*0160*/  ULDC.64 UR8, c[0x0][0x348] ;  /* 0x0000d20000087ab9 */ /* 0x000fc60000000a00 */
[----:B------:R-:W-:-:S05]  /*0170*/  IADD3 R0, -R9, RZ, RZ ;  /* 0x000000ff09007210 */ /* 0x000fca0007ffe1ff */
[----:B------:R-:W-:Y:S01]  /*0180*/  IMAD R11, R0, UR7, R3 ;  /* 0x00000007000b7c24 */ /* 0x000fe2000f8e0203 */
[----:B------:R-:W-:-:S03]  /*0190*/  ULDC UR7, c[0x0][0x350] ;  /* 0x0000d40000077ab9 */ /* 0x000fc60000000800 */
[C---:B------:R-:W-:Y:S02]  /*01a0*/  IMAD R5, R11.reuse, UR8, RZ ;  /* 0x000000080b057c24 */ /* 0x040fe4000f8e02ff */
[C---:B------:R-:W-:Y:S02]  /*01b0*/  IMAD R0, R11.reuse, UR9, RZ ;  /* 0x000000090b007c24 */ /* 0x040fe4000f8e02ff */
[----:B------:R-:W-:Y:S01]  /*01c0*/  IMAD R2, R11, UR7, RZ ;  /* 0x000000070b027c24 */ /* 0x000fe2000f8e02ff */
[----:B------:R-:W-:Y:S06]  /*01d0*/  @!P0 BRA `(.L_x_830) ;  /* 0x0000001400408947 */ /* 0x000fec0003800000 */
[----:B------:R-:W-:Y:S01]  /*01e0*/  MOV R8, RZ ;  /* 0x000000ff00087202 */ /* 0x000fe20000000f00 */
[----:B------:R-:W-:Y:S01]  /*01f0*/  ULDC.64 UR12, c[0x0][0x228] ;  /* 0x00008a00000c7ab9 */ /* 0x000fe20000000a00 */
[----:B------:R-:W-:Y:S01]  /*0200*/  ULDC UR10, c[0x0][0x230] ;  /* 0x00008c00000a7ab9 */ /* 0x000fe20000000800 */
[----:B------:R-:W-:Y:S02]  /*0210*/  ISETP.NE.AND P0, PT, R10, 0x2, PT ;  /* 0x000000020a00780c */ /* 0x000fe40003f05270 */
[----:B------:R-:W-:-:S05]  /*0220*/  IMAD.HI.U32 R6, R9, UR13, R8 ;  /* 0x0000000d09067c27 */ /* 0x000fca000f8e0008 */
[----:B------:R-:W-:Y:S01]  /*0230*/  SHF.R.U32.HI R7, RZ, UR10, R6 ;  /* 0x0000000aff077c19 */ /* 0x000fe20008011606 */
[----:B------:R-:W-:-:S03]  /*0240*/  ULDC UR10, c[0x0][0x354] ;  /* 0x0000d500000a7ab9 */ /* 0x000fc60000000800 */
[----:B------:R-:W-:-:S05]  /*0250*/  IADD3 R8, -R7, RZ, RZ ;  /* 0x000000ff07087210 */ /* 0x000fca0007ffe1ff */
        /* <DEDUP_REMOVED lines=9> */
[----:B------:R-:W-:Y:S01]  /*02f0*/  HFMA2.MMA R6, -RZ, RZ, 0, 0 ;  /* 0x00000000ff067435 */ /* 0x000fe200000001ff */
[----:B------:R-:W-:Y:S01]  /*0300*/  ULDC.64 UR8, c[0x0][0x238] ;  /* 0x00008e0000087ab9 */ /* 0x000fe20000000a00 */
[----:B------:R-:W-:Y:S01]  /*0310*/  ISETP.NE.AND P0, PT, R10, 0x3, PT ;  /* 0x000000030a00780c */ /* 0x000fe20003f05270 */
[----:B------:R-:W-:-:S07]  /*0320*/  ULDC UR7, c[0x0][0x234] ;  /* 0x00008d0000077ab9 */ /* 0x000fce0000000800 */
[----:B------:R-:W-:-:S05]  /*0330*/  IMAD.HI.U32 R8, R7, UR8, R6 ;  /* 0x0000000807087c27 */ /* 0x000fca000f8e0006 */
[----:B------:R-:W-:Y:S01]  /*0340*/  SHF.R.U32.HI R9, RZ, UR9, R8 ;  /* 0x00000009ff097c19 */ /* 0x000fe20008011608 */
[----:B------:R-:W-:-:S03]  /*0350*/  ULDC.64 UR8, c[0x0][0x360] ;  /* 0x0000d80000087ab9 */ /* 0x000fc60000000a00 */
[----:B------:R-:W-:-:S05]  /*0360*/  IADD3 R6, -R9, RZ, RZ ;  /* 0x000000ff09067210 */ /* 0x000fca0007ffe1ff */
[----:B------:R-:W-:Y:S01]  /*0370*/  IMAD R7, R6, UR7, R7 ;  /* 0x0000000706077c24 */ /* 0x000fe2000f8e0207 */
[----:B------:R-:W-:-:S03]  /*0380*/  ULDC UR7, c[0x0][0x368] ;  /* 0x0000da0000077ab9 */ /* 0x000fc60000000800 */
[C---:B------:R-:W-:Y:S02]  /*0390*/  IMAD R5, R7.reuse, UR8, R5 ;  /* 0x0000000807057c24 */ /* 0x040fe4000f8e0205 */
[C---:B------:R-:W-:Y:S02]  /*03a0*/  IMAD R0, R7.reuse, UR9, R0 ;  /* 0x0000000907007c24 */ /* 0x040fe4000f8e0200 */
[----:B------:R-:W-:Y:S01]  /*03b0*/  IMAD R2, R7, UR7, R2 ;  /* 0x0000000707027c24 */ /* 0x000fe2000f8e0202 */
        /* <DEDUP_REMOVED lines=11> */
[C---:B------:R-:W-:Y:S02]  /*0470*/  IMAD R5, R9.reuse, UR7, R5 ;  /* 0x0000000709057c24 */ /* 0x040fe4000f8e0205 */
[C---:B------:R-:W-:Y:S02]  /*0480*/  IMAD R0, R9.reuse, UR8, R0 ;  /* 0x0000000809007c24 */ /* 0x040fe4000f8e0200 */
[----:B------:R-:W-:Y:S01]  /*0490*/  IMAD R2, R9, UR9, R2 ;  /* 0x0000000909027c24 */ /* 0x000fe2000f8e0202 */
[----:B------:R-:W-:Y:S06]  /*04a0*/  @!P0 BRA `(.L_x_830) ;  /* 0x00000010008c8947 */ /* 0x000fec0003800000 */
[----:B------:R-:W-:Y:S01]  /*04b0*/  MOV R6, RZ ;  /* 0x000000ff00067202 */ /* 0x000fe20000000f00 */
[----:B------:R-:W-:Y:S01]  /*04c0*/  ULDC.64 UR8, c[0x0][0x250] ;  /* 0x0000940000087ab9 */ /* 0x000fe20000000a00 */
[----:B------:R-:W-:Y:S01]  /*04d0*/  ISETP.NE.AND P0, PT, R10, 0x5, PT ;  /* 0x000000050a00780c */ /* 0x000fe20003f05270 */
[----:B------:R-:W-:Y:S02]  /*04e0*/  ULDC UR7, c[0x0][0x24c] ;  /* 0x0000930000077ab9 */ /* 0x000fe40000000800 */
        /* <DEDUP_REMOVED lines=10> */
[----:B------:R-:W-:Y:S01]  /*0590*/  HFMA2.MMA R8, -RZ, RZ, 0, 0 ;  /* 0x00000000ff087435 */ /* 0x000fe200000001ff */
[----:B------:R-:W-:Y:S01]  /*05a0*/  ULDC.64 UR8, c[0x0][0x258] ;  /* 0x0000960000087ab9 */ /* 0x000fe20000000a00 */
[----:B------:R-:W-:Y:S01]  /*05b0*/  ULDC UR7, c[0x0][0x260] ;  /* 0x0000980000077ab9 */ /* 0x000fe20000000800 */
[----:B------:R-:W-:-:S07]  /*05c0*/  ISETP.NE.AND P0, PT, R10, 0x6, PT ;  /* 0x000000060a00780c */ /* 0x000fce0003f05270 */
        /* <DEDUP_REMOVED lines=248> */
[----:B------:R-:W-:Y:S01]  /*1550*/  ISETP.NE.AND P0, PT, R10, 0x18, PT ;  /* 0x000000180a00780c */ /* 0x000fe20003f05270 */
[----:B------:R-:W-:Y:S01]  /*1560*/  HFMA2.MMA R6, -RZ, RZ, 0, 0 ;  /* 0x00000000ff067435 */ /* 0x000fe200000001ff */
[----:B------:R-:W-:Y:S01]  /*1570*/  ULDC.64 UR8, c[0x0][0x330] ;  /* 0x0000cc0000087ab9 */ /* 0x000fe20000000a00 */
[----:B------:R-:W-:-:S08]  /*1580*/  ULDC UR7, c[0x0][0x338] ;  /* 0x0000ce0000077ab9 */ /* 0x000fd00000000800 */
[----:B------:R-:W-:Y:S02]  /*1590*/  IMAD.HI.U32 R10, R7, UR9, R6 ;  /* 0x00000009070a7c27 */ /* 0x000fe4000f8e0006 */
[----:B------:R-:W0:Y:S03]  /*15a0*/  @P0 LDC.64 R12, c[0x0][0x340] ;  /* 0x0000d000ff0c0b82 */ /* 0x000e260000000a00 */
[----:B------:R-:W-:Y:S01]  /*15b0*/  SHF.R.U32.HI R11, RZ, UR7, R10 ;  /* 0x00000007ff0b7c19 */ /* 0x000fe2000801160a */
[----:B------:R-:W-:Y:S01]  /*15c0*/  ULDC UR7, c[0x0][0x45c] ;  /* 0x0001170000077ab9 */ /* 0x000fe20000000800 */
[----:B------:R-:W-:Y:S02]  /*15d0*/  @P0 MOV R10, RZ ;  /* 0x000000ff000a0202 */ /* 0x000fe40000000f00 */
[----:B------:R-:W-:Y:S01]  /*15e0*/  IADD3 R6, -R11, RZ, RZ ;  /* 0x000000ff0b067210 */ /* 0x000fe20007ffe1ff */
[----:B------:R-:W1:Y:S04]  /*15f0*/  @P0 LDC R15, c[0x0][0x33c] ;  /* 0x0000cf00ff0f0b82 */ /* 0x000e680000000800 */
[----:B------:R-:W-:Y:S01]  /*1600*/  IMAD R7, R6, UR8, R7 ;  /* 0x0000000806077c24 */ /* 0x000fe2000f8e0207 */
[----:B------:R-:W-:-:S03]  /*1610*/  ULDC.64 UR8, c[0x0][0x460] ;  /* 0x0001180000087ab9 */ /* 0x000fc60000000a00 */
[----:B------:R-:W2:Y:S01]  /*1620*/  @P0 LDC.64 R8, c[0x0][0x468] ;  /* 0x00011a00ff080b82 */ /* 0x000ea20000000a00 */
[C---:B------:R-:W-:Y:S02]  /*1630*/  IMAD R5, R7.reuse, UR7, R5 ;  /* 0x0000000707057c24 */ /* 0x040fe4000f8e0205 */
[C---:B------:R-:W-:Y:S02]  /*1640*/  IMAD R0, R7.reuse, UR8, R0 ;  /* 0x0000000807007c24 */ /* 0x040fe4000f8e0200 */
[----:B------:R-:W-:-:S03]  /*1650*/  IMAD R2, R7, UR9, R2 ;  /* 0x0000000907027c24 */ /* 0x000fc6000f8e0202 */
[----:B------:R-:W3:Y:S01]  /*1660*/  @P0 LDC R14, c[0x0][0x470] ;  /* 0x00011c00ff0e0b82 */ /* 0x000ee20000000800 */
[----:B0-----:R-:W-:-:S05]  /*1670*/  @P0 IMAD.HI.U32 R4, R11, R12, R10 ;  /* 0x0000000c0b040227 */ /* 0x001fca00078e000a */
[----:B------:R-:W-:-:S04]  /*1680*/  @P0 SHF.R.U32.HI R4, RZ, R13, R4 ;  /* 0x0000000dff040219 */ /* 0x000fc80000011604 */
[----:B------:R-:W-:-:S05]  /*1690*/  @P0 IADD3 R10, -R4, RZ, RZ ;  /* 0x000000ff040a0210 */ /* 0x000fca0007ffe1ff */
[----:B-1----:R-:W-:-:S04]  /*16a0*/  @P0 IMAD R11, R10, R15, R11 ;  /* 0x0000000f0a0b0224 */ /* 0x002fc800078e020b */
[C---:B--2---:R-:W-:Y:S02]  /*16b0*/  @P0 IMAD R5, R11.reuse, R8, R5 ;  /* 0x000000080b050224 */ /* 0x044fe400078e0205 */
[C---:B------:R-:W-:Y:S02]  /*16c0*/  @P0 IMAD R0, R11.reuse, R9, R0 ;  /* 0x000000090b000224 */ /* 0x040fe400078e0200 */
[----:B---3--:R-:W-:-:S07]  /*16d0*/  @P0 IMAD R2, R11, R14, R2 ;  /* 0x0000000e0b020224 */ /* 0x008fce00078e0202 */
.L_x_830:
[----:B------:R-:W-:Y:S02]  /*16e0*/  ULDC.64 UR8, c[0x0][0x488] ;  /* 0x0001220000087ab9 */ /* 0x000fe40000000a00 */
[----:B------:R-:W-:-:S04]  /*16f0*/  IADD3 R8, P0, R2, UR8, RZ ;  /* 0x0000000802087c10 */ /* 0x000fc8000ff1e0ff */
[----:B------:R-:W-:Y:S01]  /*1700*/  IADD3.X R9, RZ, UR9, RZ, P0, !PT ;  /* 0x00000009ff097c10 */ /* 0x000fe200087fe4ff */
[----:B------:R-:W-:-:S04]  /*1710*/  ULDC.64 UR8, c[0x0][0x480] ;  /* 0x0001200000087ab9 */ /* 0x000fc80000000a00 */
[----:B------:R0:W2:Y:S01]  /*1720*/  LDG.E.U16 R2, desc[UR4][R8.64] ;  /* 0x0000000408027981 */ /* 0x0000a2000c1e1500 */
[----:B------:R-:W-:-:S04]  /*1730*/  IADD3 R6, P0, R0, UR8, RZ ;  /* 0x0000000800067c10 */ /* 0x000fc8000ff1e0ff */
[----:B------:R-:W-:Y:S01]  /*1740*/  IADD3.X R7, RZ, UR9, RZ, P0, !PT ;  /* 0x00000009ff077c10 */ /* 0x000fe200087fe4ff */
[----:B------:R-:W-:-:S04]  /*1750*/  ULDC.64 UR8, c[0x0][0x478] ;  /* 0x00011e0000087ab9 */ /* 0x000fc80000000a00 */
[----:B------:R-:W3:Y:S01]  /*1760*/  LDG.E.U16 R0, desc[UR4][R6.64] ;  /* 0x0000000406007981 */ /* 0x000ee2000c1e1500 */
[----:B------:R-:W-:Y:S02]  /*1770*/  MOV R12, 0x38eb4c3a ;  /* 0x38eb4c3a000c7802 */ /* 0x000fe40000000f00 */
[----:B0-----:R-:W-:Y:S02]  /*1780*/  MOV R9, 0x3aae005b ;  /* 0x3aae005b00097802 */ /* 0x001fe40000000f00 */
[----:B------:R-:W-:Y:S02]  /*1790*/  MOV R13, 0x3c09919f ;  /* 0x3c09919f000d7802 */ /* 0x000fe40000000f00 */
[----:B------:R-:W-:Y:S02]  /*17a0*/  IADD3 R3, R3, 0x80, RZ ;  /* 0x0000008003037810 */ /* 0x000fe40007ffe0ff */
[----:B--2---:R-:W-:-:S05]  /*17b0*/  SHF.L.U32 R2, R2, 0x10, RZ ;  /* 0x0000001002027819 */ /* 0x004fca00000006ff */
[----:B------:R-:W-:-:S04]  /*17c0*/  FMUL.FTZ R4, R2, 0.70710676908493041992 ;  /* 0x3f3504f302047820 */ /* 0x000fc80000410000 */
[C---:B------:R-:W-:Y:S01]  /*17d0*/  FADD.FTZ R10, |R4|.reuse, -RZ ;  /* 0x800000ff040a7221 */ /* 0x040fe20000010200 */
[C---:B------:R-:W-:Y:S01]  /*17e0*/  FMUL.FTZ R11, R4.reuse, R4 ;  /* 0x00000004040b7220 */ /* 0x040fe20000410000 */
[----:B------:R-:W-:Y:S02]  /*17f0*/  FSETP.GE.FTZ.AND P0, PT, |R4|, 1.0029599666595458984, PT ;  /* 0x3f8060fe0400780b */ /* 0x000fe40003f16200 */
[----:B---3--:R-:W-:Y:S02]  /*1800*/  SHF.L.U32 R0, R0, 0x10, RZ ;  /* 0x0000001000007819 */ /* 0x008fe400000006ff */
[----:B------:R-:W-:Y:S02]  /*1810*/  FSEL R11, R10, R11, P0 ;  /* 0x0000000b0a0b7208 */ /* 0x000fe40000000000 */
[----:B------:R-:W-:Y:S02]  /*1820*/  FSEL R8, R12, 8.4834944573231041431e-05, P0 ;  /* 0x38b1e96a0c087808 */ /* 0x000fe40000000000 */
[----:B------:R-:W-:-:S02]  /*1830*/  FSEL R6, -R9, -0.00082130916416645050049, P0 ;  /* 0xba574d2009067808 */ /* 0x000fc40000000100 */
[----:B------:R-:W-:Y:S02]  /*1840*/  MOV R9, 0x3d24d99a ;  /* 0x3d24d99a00097802 */ /* 0x000fe40000000f00 */
[----:B------:R-:W-:Y:S01]  /*1850*/  FSEL R7, R13, 0.0052134888246655464172, P0 ;  /* 0x3baad5ea0d077808 */ /* 0x000fe20000000000 */
[----:B------:R-:W-:Y:S01]  /*1860*/  FFMA.FTZ R6, R11, R8, R6 ;  /* 0x000000080b067223 */ /* 0x000fe20000010006 */
[----:B------:R-:W-:Y:S01]  /*1870*/  MOV R8, 0x3e235519 ;  /* 0x3e23551900087802 */ /* 0x000fe20000000f00 */
[----:B------:R-:W-:Y:S01]  /*1880*/  FADD.FTZ R13, -R10, -RZ ;  /* 0x800000ff0a0d7221 */ /* 0x000fe20000010100 */
[----:B------:R-:W-:Y:S01]  /*1890*/  FSEL R9, -R9, -0.026868773624300956726, P0 ;  /* 0xbcdc1be709097808 */ /* 0x000fe20000000100 */
[C---:B------:R-:W-:Y:S01]  /*18a0*/  FFMA.FTZ R6, R11.reuse, R6, R7 ;  /* 0x000000060b067223 */ /* 0x040fe20000010007 */
[----:B------:R-:W-:Y:S02]  /*18b0*/  MOV R12, 0x3f69b4f9 ;  /* 0x3f69b4f9000c7802 */ /* 0x000fe40000000f00 */
[----:B------:R-:W-:Y:S01]  /*18c0*/  FSEL R7, R8, 0.11284004896879196167, P0 ;  /* 0x3de718af08077808 */ /* 0x000fe20000000000 */
[----:B------:R-:W-:Y:S01]  /*18d0*/  FFMA.FTZ R6, R11, R6, R9 ;  /* 0x000000060b067223 */ /* 0x000fe20000010009 */
[----:B------:R-:W-:-:S02]  /*18e0*/  MOV R8, 0x3f210a14 ;  /* 0x3f210a1400087802 */ /* 0x000fc40000000f00 */
[----:B------:R-:W-:Y:S01]  /*18f0*/  FSEL R9, R12, -0.37612664699554443359, P0 ;  /* 0xbec093ac0c097808 */ /* 0x000fe20000000000 */
[----:B------:R-:W-:Y:S01]  /*1900*/  FFMA.FTZ R6, R11, R6, R7 ;  /* 0x000000060b067223 */ /* 0x000fe20000010007 */
[----:B------:R-:W-:Y:S02]  /*1910*/  FSEL R7, R8, 0.12837915122509002686, P0 ;  /* 0x3e0375d308077808 */ /* 0x000fe40000000000 */
        /* <DEDUP_REMOVED lines=10> */
[----:B------:R-:W-:Y:S02]  /*19c0*/  @P0 LOP3.LUT R6, R7, 0x80000000, R4, 0xb8, !PT ;  /* 0x8000000007060812 */ /* 0x000fe400078eb804 */
[----:B------:R-:W-:Y:S01]  /*19d0*/  IADD3 R4, P0, R5, UR8, RZ ;  /* 0x0000000805047c10 */ /* 0x000fe2000ff1e0ff */
[----:B-1----:R-:W-:-:S03]  /*19e0*/  FMUL.FTZ R9, R8, 0.3989422917366027832 ;  /* 0x3ecc422a08097820 */ /* 0x002fc60000410000 */
[----:B------:R-:W-:Y:S01]  /*19f0*/  IADD3.X R5, RZ, UR9, RZ, P0, !PT ;  /* 0x00000009ff057c10 */ /* 0x000fe200087fe4ff */
[----:B------:R-:W-:Y:S01]  /*1a00*/  FMUL.FTZ R9, R2, R9 ;  /* 0x0000000902097220 */ /* 0x000fe20000410000 */
[----:B------:R-:W-:-:S04]  /*1a10*/  FADD.FTZ R2, R6, 1 ;  /* 0x3f80000006027421 */ /* 0x000fc80000010000 */
[----:B------:R-:W-:-:S04]  /*1a20*/  FFMA.FTZ R9, R2, 0.5, R9 ;  /* 0x3f00000002097823 */ /* 0x000fc80000010009 */
[----:B------:R-:W-:-:S05]  /*1a30*/  FMUL.FTZ R0, R0, R9 ;  /* 0x0000000900007220 */ /* 0x000fca0000410000 */
[----:B------:R-:W-:-:S05]  /*1a40*/  F2FP.BF16.F32.PACK_AB R0, RZ, R0 ;  /* 0x00000000ff00723e */ /* 0x000fca00000010ff */
[----:B------:R0:W-:Y:S02]  /*1a50*/  STG.E.U16 desc[UR4][R4.64], R0 ;  /* 0x0000000004007986 */ /* 0x0001e4000c101504 */
.L_x_829:
[----:B------:R-:W-:Y:S05]  /*1a60*/  BSYNC B0 ;  /* 0x0000000000007941 */ /* 0x000fea0003800000 */
.L_x_828:
[----:B------:R-:W-:Y:S01]  /*1a70*/  ISETP.GE.AND P0, PT, R3, UR6, PT ;  /* 0x0000000603007c0c */ /* 0x000fe2000bf06270 */
[----:B------:R-:W-:-:S12]  /*1a80*/  BSSY B0, `(.L_x_831) ;  /* 0x0000336000007945 */ /* 0x000fd80003800000 */
[----:B------:R-:W-:Y:S05]  /*1a90*/  @P0 BRA `(.L_x_832) ;  /* 0x0000003000d00947 */ /* 0x000fea0003800000 */
[----:B0-----:R-:W0:Y:S01]  /*1aa0*/  LDC R4, c[0x0][0x218] ;  /* 0x00008600ff047b82 */ /* 0x001e220000000800 */
[----:B------:R-:W-:Y:S01]  /*1ab0*/  HFMA2.MMA R2, -RZ, RZ, 0, 0 ;  /* 0x00000000ff027435 */ /* 0x000fe200000001ff */
[----:B------:R-:W-:Y:S01]  /*1ac0*/  MOV R0, RZ ;  /* 0x000000ff00007202 */ /* 0x000fe20000000f00 */
[----:B------:R-:W-:Y:S01]  /*1ad0*/  HFMA2.MMA R5, -RZ, RZ, 0, 0 ;  /* 0x00000000ff057435 */ /* 0x000fe200000001ff */
[----:B0-----:R-:W-:-:S13]  /*1ae0*/  ISETP.NE.AND P0, PT, R4, RZ, PT ;  /* 0x000000ff0400720c */ /* 0x001fda0003f05270 */
[----:B------:R-:W-:Y:S05]  /*1af0*/  @!P0 BRA `(.L_x_833) ;  /* 0x00000014006c8947 */ /* 0x000fea0003800000 */
        /* <DEDUP_REMOVED lines=347> */
.L_x_833:
        /* <DEDUP_REMOVED lines=51> */
[----:B------:R-:W-:Y:S01]  /*33e0*/  FADD.FTZ R2, R6, 1 ;  /* 0x3f80000006027421 */ /* 0x000fe20000010000 */
[----:B------:R-:W-:-:S03]  /*33f0*/  ISETP.GE.AND P0, PT, R3, UR6, PT ;  /* 0x0000000603007c0c */ /* 0x000fc6000bf06270 */
[----:B------:R-:W-:-:S04]  /*3400*/  FFMA.FTZ R9, R2, 0.5, R9 ;  /* 0x3f00000002097823 */ /* 0x000fc80000010009 */
[----:B------:R-:W-:-:S05]  /*3410*/  FMUL.FTZ R0, R0, R9 ;  /* 0x0000000900007220 */ /* 0x000fca0000410000 */
[----:B------:R-:W-:-:S05]  /*3420*/  F2FP.BF16.F32.PACK_AB R0, RZ, R0 ;  /* 0x00000000ff00723e */ /* 0x000fca00000010ff */
[----:B------:R1:W-:Y:S01]  /*3430*/  STG.E.U16 desc[UR4][R4.64], R0 ;  /* 0x0000000004007986 */ /* 0x0003e2000c101504 */
[----:B------:R-:W-:Y:S05]  /*3440*/  @P0 BRA `(.L_x_832) ;  /* 0x0000001800640947 */ /* 0x000fea0003800000 */
[----:B-1----:R-:W0:Y:S01]  /*3450*/  LDC R4, c[0x0][0x218] ;  /* 0x00008600ff047b82 */ /* 0x002e220000000800 */
        /* <DEDUP_REMOVED lines=352> */
.L_x_834:
        /* <DEDUP_REMOVED lines=56> */
.L_x_832:
[----:B------:R-:W-:Y:S05]  /*4de0*/  BSYNC B0 ;  /* 0x0000000000007941 */ /* 0x000fea0003800000 */
.L_x_831:
[----:B------:R-:W-:-:S13]  /*4df0*/  ISETP.GE.AND P0, PT, R3, UR6, PT ;  /* 0x0000000603007c0c */ /* 0x000fda000bf06270 */
[----:B------:R-:W-:Y:S05]  /*4e00*/  @P0 EXIT ;  /* 0x000000000000094d */ /* 0x000fea0003800000 */
[----:B012---:R-:W0:Y:S01]  /*4e10*/  LDC R4, c[0x0][0x218] ;  /* 0x00008600ff047b82 */ /* 0x007e220000000800 */
        /* <DEDUP_REMOVED lines=9> */
[----:B------:R-:W-:Y:S01]  /*4eb0*/  IMAD.HI.U32 R6, R3, UR6, R2 ;  /* 0x0000000603067c27 */ /* 0x000fe2000f8e0002 */
[----:B------:R-:W-:-:S04]  /*4ec0*/  ULDC UR6, c[0x0][0x21c] ;  /* 0x0000870000067ab9 */ /* 0x000fc80000000800 */
[----:B------:R-:W-:-:S04]  /*4ed0*/  SHF.R.U32.HI R7, RZ, UR7, R6 ;  /* 0x00000007ff077c19 */ /* 0x000fc80008011606 */
[----:B------:R-:W-:-:S05]  /*4ee0*/  IADD3 R2, -R7, RZ, RZ ;  /* 0x000000ff07027210 */ /* 0x000fca0007ffe1ff */
[----:B------:R-:W-:Y:S01]  /*4ef0*/  IMAD R2, R2, UR6, R3 ;  /* 0x0000000602027c24 */ /* 0x000fe2000f8e0203 */
[----:B------:R-:W-:-:S03]  /*4f00*/  ULDC.64 UR6, c[0x0][0x348] ;  /* 0x0000d20000067ab9 */ /* 0x000fc60000000a00 */
        /* <DEDUP_REMOVED lines=22> */
[----:B------:R-:W-:Y:S01]  /*5070*/  IMAD.HI.U32 R6, R9, UR6, R8 ;  /* 0x0000000609067c27 */ /* 0x000fe2000f8e0008 */
[----:B------:R-:W-:-:S04]  /*5080*/  ULDC UR6, c[0x0][0x234] ;  /* 0x00008d0000067ab9 */ /* 0x000fc80000000800 */
[----:B------:R-:W-:-:S04]  /*5090*/  SHF.R.U32.HI R7, RZ, UR7, R6 ;  /* 0x00000007ff077c19 */ /* 0x000fc80008011606 */
        /* <DEDUP_REMOVED lines=312> */
.L_x_835:
        /* <DEDUP_REMOVED lines=12> */
[----:B--2---:R-:W-:-:S05]  /*64e0*/  SHF.L.U32 R2, R2, 0x10, RZ ;  /* 0x0000001002027819 */ /* 0x004fca00000006ff */
[----:B------:R-:W-:-:S04]  /*64f0*/  FMUL.FTZ R3, R2, 0.70710676908493041992 ;  /* 0x3f3504f302037820 */ /* 0x000fc80000410000 */
[C---:B------:R-:W-:Y:S01]  /*6500*/  FADD.FTZ R4, |R3|.reuse, -RZ ;  /* 0x800000ff03047221 */ /* 0x040fe20000010200 */
[C---:B------:R-:W-:Y:S01]  /*6510*/  FMUL.FTZ R11, R3.reuse, R3 ;  /* 0x00000003030b7220 */ /* 0x040fe20000410000 */
[----:B------:R-:W-:Y:S02]  /*6520*/  FSETP.GE.FTZ.AND P0, PT, |R3|, 1.0029599666595458984, PT ;  /* 0x3f8060fe0300780b */ /* 0x000fe40003f16200 */
[----:B---3--:R-:W-:Y:S02]  /*6530*/  SHF.L.U32 R0, R0, 0x10, RZ ;  /* 0x0000001000007819 */ /* 0x008fe400000006ff */
[C---:B------:R-:W-:Y:S01]  /*6540*/  FSEL R11, R4.reuse, R11, P0 ;  /* 0x0000000b040b7208 */ /* 0x040fe20000000000 */
[----:B------:R-:W-:Y:S01]  /*6550*/  FADD.FTZ R4, -R4, -RZ ;  /* 0x800000ff04047221 */ /* 0x000fe20000010100 */
[----:B------:R-:W-:Y:S02]  /*6560*/  FSEL R8, R10, 8.4834944573231041431e-05, P0 ;  /* 0x38b1e96a0a087808 */ /* 0x000fe40000000000 */
[----:B------:R-:W-:-:S02]  /*6570*/  FSEL R6, -R9, -0.00082130916416645050049, P0 ;  /* 0xba574d2009067808 */ /* 0x000fc40000000100 */
[----:B------:R-:W-:Y:S02]  /*6580*/  MOV R9, 0x3d24d99a ;  /* 0x3d24d99a00097802 */ /* 0x000fe40000000f00 */
[----:B------:R-:W-:Y:S01]  /*6590*/  FSEL R7, R12, 0.0052134888246655464172, P0 ;  /* 0x3baad5ea0c077808 */ /* 0x000fe20000000000 */
[----:B------:R-:W-:Y:S01]  /*65a0*/  FFMA.FTZ R6, R11, R8, R6 ;  /* 0x000000080b067223 */ /* 0x000fe20000010006 */
[----:B------:R-:W-:Y:S02]  /*65b0*/  MOV R8, 0x3e235519 ;  /* 0x3e23551900087802 */ /* 0x000fe40000000f00 */
        /* <DEDUP_REMOVED lines=8> */
[----:B------:R-:W-:-:S03]  /*6640*/  FSEL R7, R8, 0.12837915122509002686, P0 ;  /* 0x3e0375d308077808 */ /* 0x000fc60000000000 */
[----:B------:R-:W-:Y:S01]  /*6650*/  FFMA.FTZ R6, R11, R6, R9 ;  /* 0x000000060b067223 */ /* 0x000fe20000010009 */
[----:B------:R-:W-:-:S03]  /*6660*/  FSEL R9, R4, R3, P0 ;  /* 0x0000000304097208 */ /* 0x000fc60000000000 */
        /* <DEDUP_REMOVED lines=10> */
[----:B------:R-:W-:Y:S01]  /*6710*/  FMUL.FTZ R9, R2, R9 ;  /* 0x0000000902097220 */ /* 0x000fe20000410000 */
[----:B------:R-:W-:-:S04]  /*6720*/  FADD.FTZ R2, R6, 1 ;  /* 0x3f80000006027421 */ /* 0x000fc80000010000 */
[----:B------:R-:W-:Y:S01]  /*6730*/  FFMA.FTZ R9, R2, 0.5, R9 ;  /* 0x3f00000002097823 */ /* 0x000fe20000010009 */
[----:B------:R-:W-:-:S03]  /*6740*/  IADD3 R2, P0, R5, UR6, RZ ;  /* 0x0000000605027c10 */ /* 0x000fc6000ff1e0ff */
[----:B------:R-:W-:Y:S01]  /*6750*/  FMUL.FTZ R0, R0, R9 ;  /* 0x0000000900007220 */ /* 0x000fe20000410000 */
[----:B------:R-:W-:-:S04]  /*6760*/  IADD3.X R3, RZ, UR7, RZ, P0, !PT ;  /* 0x00000007ff037c10 */ /* 0x000fc800087fe4ff */
[----:B------:R-:W-:-:S05]  /*6770*/  F2FP.BF16.F32.PACK_AB R0, RZ, R0 ;  /* 0x00000000ff00723e */ /* 0x000fca00000010ff */
[----:B------:R-:W-:Y:S01]  /*6780*/  STG.E.U16 desc[UR4][R2.64], R0 ;  /* 0x0000000002007986 */ /* 0x000fe2000c101504 */
[----:B------:R-:W-:Y:S05]  /*6790*/  EXIT ;  /* 0x000000000000794d */ /* 0x000fea0003800000 */
.L_x_836:
        /* <DEDUP_REMOVED lines=14> */
.L_x_12825:


//--------------------- .text._ZN2at6native27unrolled_elementwise_kernelIZZZNS0_26GeluBackwardCUDAKernelImplERNS_18TensorIteratorBaseENS0_8GeluTypeEENKUlvE0_clEvENKUlvE2_clEvEUlN3c108BFloat16ES8_E_St5arrayIPcLm3EELi4E23TrivialOffsetCalculatorILi2EjESD_ILi1EjENS0_6memory15LoadWithoutCastENSG_16StoreWithoutCastEEEviT_T0_T2_T3_T4_T5_ --------------------------
	.section	.text._ZN2at6native27unrolled_elementwise_kernelIZZZNS0_26GeluBackwardCUDAKernelImplERNS_18TensorIteratorBaseENS0_8GeluTypeEENKUlvE0_clEvENKUlvE2_clEvEUlN3c108BFloat16ES8_E_St5arrayIPcLm3EELi4E23TrivialOffsetCalculatorILi2EjESD_ILi1EjENS0_6memory15LoadWithoutCastENSG_16StoreWithoutCastEEEviT_T0_T2_T3_T4_T5_,"ax",@progbits
	.align	128
        .global         _ZN2at6native27unrolled_elementwise_kernelIZZZNS0_26GeluBackwardCUDAKernelImplERNS_18TensorIteratorBaseENS0_8GeluTypeEENKUlvE0_clEvENKUlvE2_clEvEUlN3c108BFloat16ES8_E_St5arrayIPcLm3EELi4E23TrivialOffsetCalculatorILi2EjESD_ILi1EjENS0_6memory15LoadWithoutCastENSG_16StoreWithoutCastEEEviT_T0_T2_T3_T4_T5_
        .type           _ZN2at6native27unrolled_elementwise_kernelIZZZNS0_26GeluBackwardCUDAKernelImplERNS_18TensorIteratorBaseENS0_8GeluTypeEENKUlvE0_clEvENKUlvE2_clEvEUlN3c108BFloat16ES8_E_St5arrayIPcLm3EELi4E23TrivialOffsetCalculatorILi2EjESD_ILi1EjENS0_6memory15LoadWithoutCastENSG_16StoreWithoutCastEEEviT_T0_T2_T3_T4_T5_,@function
        .size           _ZN2at6native27unrolled_elementwise_kernelIZZZNS0_26GeluBackwardCUDAKernelImplERNS_18TensorIteratorBaseENS0_8GeluTypeEENKUlvE0_clEvENKUlvE2_clEvEUlN3c108BFloat16ES8_E_St5arrayIPcLm3EELi4E23TrivialOffsetCalculatorILi2EjESD_ILi1EjENS0_6memory15LoadWithoutCastENSG_16StoreWithoutCastEEEviT_T0_T2_T3_T4_T5_,(.L_x_12826 - _ZN2at6native27unrolled_elementwise_kernelIZZZNS0_26GeluBackwardCUDAKernelImplERNS_18TensorIteratorBaseENS0_8GeluTypeEENKUlvE0_clEvENKUlvE2_clEvEUlN3c108BFloat16ES8_E_St5arrayIPcLm3EELi4E23TrivialOffsetCalculatorILi2EjESD_ILi1EjENS0_6memory15LoadWithoutCastENSG_16StoreWithoutCastEEEviT_T0_T2_T3_T4_T5_)
        .other          _ZN2at6native27unrolled_elementwise_kernelIZZZNS0_26GeluBackwardCUDAKernelImplERNS_18TensorIteratorBaseENS0_8GeluTypeEENKUlvE0_clEvENKUlvE2_clEvEUlN3c108BFloat16ES8_E_St5arrayIPcLm3EELi4E23TrivialOffsetCalculatorILi2EjESD_ILi1EjENS0_6memory15LoadWithoutCastENSG_16StoreWithoutCastEEEviT_T0_T2_T3_T4_T5_,@"STO_CUDA_ENTRY STV_DEFAULT"
_ZN2at6native27unrolled_elementwise_kernelIZZZNS0_26GeluBackwardCUDAKernelImplERNS_18TensorIteratorBaseENS0_8GeluTypeEENKUlvE0_clEvENKUlvE2_clEvEUlN3c108BFloat16ES8_E_St5arrayIPcLm3EELi4E23TrivialOffsetCalculatorILi2EjESD_ILi1EjENS0_6memory15LoadWithoutCastENSG_16StoreWithoutCastEEEviT_T0_T2_T3_T4_T5_:
.text._ZN2at6native27unrolled_elementwise_kernelIZZZNS0_26GeluBackwardCUDAKernelImplERNS_18TensorIteratorBaseENS0_8GeluTypeEENKUlvE0_clEvENKUlvE2_clEvEUlN3c108BFloat16ES8_E_St5arrayIPcLm3EELi4E23TrivialOffsetCalculatorILi2EjESD_ILi1EjENS0_6memory15LoadWithoutCastENSG_16StoreWithoutCastEEEviT_T0_T2_T3_T4_T5_:
[----:B------:R-:W-:Y:S01]  /*0000*/  LDC R1, c[0x0][0x28] ;  /* 0x00000a00ff017b82 */ /* 0x000fe20000000800 */
[----:B------:R-:W0:Y:S07]  /*0010*/  S2R R0, SR_CTAID.X ;  /* 0x0000000000007919 */ /* 0x000e2e0000002500 */
[----:B------:R-:W0:Y:S01]  /*0020*/  LDC R3, c[0x0][0x210] ;  /* 0x00008400ff037b82 */ /* 0x000e220000000800 */
[----:B------:R-:W-:Y:S01]  /*0030*/  PRMT R13, RZ, 0x7610, R13 ;  /* 0x00007610ff0d7816 */ /* 0x000fe2000000000d */
[----:B------:R-:W-:Y:S01]  /*0040*/  ULDC.64 UR4, c[0x0][0x208] ;  /* 0x0000820000047ab9 */ /* 0x000fe20000000a00 */
[----:B------:R-:W1:Y:S01]  /*0050*/  S2R R15, SR_TID.X ;  /* 0x00000000000f7919 */ /* 0x000e620000002100 */
[----:B0-----:R-:W-:Y:S01]  /*0060*/  IMAD R12, R0, -0x200, R3 ;  /* 0xfffffe00000c7824 */ /* 0x001fe200078e0203 */
[----:B-1----:R-:W-:-:S04]  /*0070*/  MOV R17, R15 ;  /* 0x0000000f00117202 */ /* 0x002fc80000000f00 */
[----:B------:R-:W-:-:S13]  /*0080*/  ISETP.GE.AND P0, PT, R15, R12, PT ;  /* 0x0000000c0f00720c */ /* 0x000fda0003f06270 */
[----:B------:R-:W-:Y:S01]  /*0090*/  @!P0 LEA R14, R0, R17, 0x9 ;  /* 0x00000011000e8211 */ /* 0x000fe200078e48ff */
[----:B------:R-:W-:Y:S01]  /*00a0*/  @!P0 VIADD R17, R17, 0x80 ;  /* 0x0000008011118836 */ /* 0x000fe20000000000 */
[----:B------:R-:W0:Y:S04]  /*00b0*/  @!P0 LDC.64 R24, c[0x0][0x228] ;  /* 0x00008a00ff188b82 */ /* 0x000e280000000a00 */
[----:B------:R-:W-:-:S13]  /*00c0*/  ISETP.GE.AND P1, PT, R17, R12, PT ;  /* 0x0000000c1100720c */ /* 0x000fda0003f26270 */
[----:B------:R-:W1:Y:S01]  /*00d0*/  @!P1 LDC.64 R22, c[0x0][0x220] ;  /* 0x00008800ff169b82 */ /* 0x000e620000000a00 */
[----:B------:R-:W-:Y:S02]  /*00e0*/  @!P1 LEA R19, R0, R17, 0x9 ;  /* 0x0000001100139211 */ /* 0x000fe400078e48ff */
[----:B------:R-:W-:-:S04]  /*00f0*/  @!P1 IADD3 R17, R17, 0x80, RZ ;  /* 0x0000008011119810 */ /* 0x000fc80007ffe0ff */
[C---:B------:R-:W-:Y:S01]  /*0100*/  ISETP.GE.AND P3, PT, R17.reuse, R12, PT ;  /* 0x0000000c1100720c */ /* 0x040fe20003f66270 */
[----:B0-----:R-:W-:Y:S01]  /*0110*/  @!P0 IMAD.WIDE.U32 R24, R14, 0x2, R24 ;  /* 0x000000020e188825 */ /* 0x001fe200078e0018 */
[----:B------:R-:W0:Y:S11]  /*0120*/  @!P1 LDC.64 R2, c[0x0][0x228] ;  /* 0x00008a00ff029b82 */ /* 0x000e360000000a00 */
[----:B------:R-:W2:Y:S01]  /*0130*/  @!P3 LDC.64 R4, c[0x0][0x220] ;  /* 0x00008800ff04bb82 */ /* 0x000ea20000000a00 */
[----:B------:R-:W-:Y:S01]  /*0140*/  @!P3 IMAD R21, R0, 0x200, R17 ;  /* 0x000002000015b824 */ /* 0x000fe200078e0211 */
[----:B------:R-:W-:Y:S01]  /*0150*/  @!P3 IADD3 R17, R17, 0x80, RZ ;  /* 0x000000801111b810 */ /* 0x000fe20007ffe0ff */
[----:B-1----:R-:W-:-:S03]  /*0160*/  @!P1 IMAD.WIDE.U32 R22, R19, 0x2, R22 ;  /* 0x0000000213169825 */ /* 0x002fc600078e0016 */
[----:B------:R-:W-:Y:S02]  /*0170*/  ISETP.GE.AND P2, PT, R17, R12, PT ;  /* 0x0000000c1100720c */ /* 0x000fe40003f46270 */
[----:B------:R-:W1:Y:S01]  /*0180*/  @!P3 LDC.64 R6, c[0x0][0x228] ;  /* 0x00008a00ff06bb82 */ /* 0x000e620000000a00 */
[----:B------:R3:W5:Y:S07]  /*0190*/  @!P1 LDG.E.U16 R13, desc[UR4][R22.64] ;  /* 0x00000004160d9981 */ /* 0x00076e000c1e1500 */
[----:B---3--:R-:W3:Y:S01]  /*01a0*/  @!P0 LDC.64 R22, c[0x0][0x220] ;  /* 0x00008800ff168b82 */ /* 0x008ee20000000a00 */
[----:B------:R-:W-:Y:S01]  /*01b0*/  PRMT R20, RZ, 0x7610, R20 ;  /* 0x00007610ff147816 */ /* 0x000fe20000000014 */
[----:B0-----:R-:W-:Y:S01]  /*01c0*/  @!P1 IMAD.WIDE.U32 R2, R19, 0x2, R2 ;  /* 0x0000000213029825 */ /* 0x001fe200078e0002 */
[----:B------:R-:W-:-:S03]  /*01d0*/  @!P2 LEA R17, R0, R17, 0x9 ;  /* 0x000000110011a211 */ /* 0x000fc600078e48ff */
[C---:B--2---:R-:W-:Y:S01]  /*01e0*/  @!P3 IMAD.WIDE.U32 R4, R21.reuse, 0x2, R4 ;  /* 0x000000021504b825 */ /* 0x044fe200078e0004 */
[----:B------:R0:W5:Y:S01]  /*01f0*/  @!P1 LDG.E.U16 R20, desc[UR4][R2.64] ;  /* 0x0000000402149981 */ /* 0x000162000c1e1500 */
[----:B------:R-:W2:Y:S02]  /*0200*/  @!P2 LDC.64 R10, c[0x0][0x228] ;  /* 0x00008a00ff0aab82 */ /* 0x000ea40000000a00 */
[----:B-1----:R-:W-:Y:S01]  /*0210*/  @!P3 IMAD.WIDE.U32 R6, R21, 0x2, R6 ;  /* 0x000000021506b825 */ /* 0x002fe200078e0006 */
[----:B------:R-:W-:-:S05]  /*0220*/  PRMT R21, RZ, 0x7610, R21 ;  /* 0x00007610ff157816 */ /* 0x000fca0000000015 */
[----:B------:R-:W1:Y:S01]  /*0230*/  @!P2 LDC.64 R8, c[0x0][0x220] ;  /* 0x00008800ff08ab82 */ /* 0x000e620000000a00 */
[----:B------:R-:W5:Y:S01]  /*0240*/  @!P0 LDG.E.U16 R21, desc[UR4][R24.64] ;  /* 0x0000000418158981 */ /* 0x000f62000c1e1500 */
[----:B---3--:R-:W-:Y:S01]  /*0250*/  @!P0 IMAD.WIDE.U32 R22, R14, 0x2, R22 ;  /* 0x000000020e168825 */ /* 0x008fe200078e0016 */
[----:B------:R-:W-:-:S05]  /*0260*/  PRMT R14, RZ, 0x7610, R14 ;  /* 0x00007610ff0e7816 */ /* 0x000fca000000000e */
[----:B0-----:R-:W0:Y:S01]  /*0270*/  @!P0 LDC.64 R2, c[0x0][0x218] ;  /* 0x00008600ff028b82 */ /* 0x001e220000000a00 */
[----:B------:R-:W5:Y:S01]  /*0280*/  @!P0 LDG.E.U16 R14, desc[UR4][R22.64] ;  /* 0x00000004160e8981 */ /* 0x000f62000c1e1500 */
[----:B------:R-:W-:Y:S02]  /*0290*/  PRMT R19, RZ, 0x7610, R19 ;  /* 0x00007610ff137816 */ /* 0x000fe40000000013 */
[----:B------:R-:W-:Y:S01]  /*02a0*/  PRMT R18, RZ, 0x7610, R18 ;  /* 0x00007610ff127816 */ /* 0x000fe20000000012 */
[C---:B--2---:R-:W-:Y:S01]  /*02b0*/  @!P2 IMAD.WIDE.U32 R10, R17.reuse, 0x2, R10 ;  /* 0x00000002110aa825 */ /* 0x044fe200078e000a */
[----:B------:R-:W-:Y:S02]  /*02c0*/  PRMT R16, RZ, 0x7610, R16 ;  /* 0x00007610ff107816 */ /* 0x000fe40000000010 */
[----:B------:R2:W5:Y:S01]  /*02d0*/  @!P3 LDG.E.U16 R19, desc[UR4][R4.64] ;  /* 0x000000040413b981 */ /* 0x000562000c1e1500 */
[----:B-1----:R-:W-:Y:S01]  /*02e0*/  @!P2 IMAD.WIDE.U32 R8, R17, 0x2, R8 ;  /* 0x000000021108a825 */ /* 0x002fe200078e0008 */
[----:B------:R-:W-:-:S02]  /*02f0*/  PRMT R17, RZ, 0x7610, R17 ;  /* 0x00007610ff117816 */ /* 0x000fc40000000011 */
[----:B------:R1:W5:Y:S04]  /*0300*/  @!P3 LDG.E.U16 R18, desc[UR4][R6.64] ;  /* 0x000000040612b981 */ /* 0x000368000c1e1500 */
[----:B------:R3:W5:Y:S01]  /*0310*/  @!P2 LDG.E.U16 R16, desc[UR4][R10.64] ;  /* 0x000000040a10a981 */ /* 0x000762000c1e1500 */
[----:B--2---:R-:W-:-:S03]  /*0320*/  IMAD.MOV.U32 R5, RZ, RZ, R15 ;  /* 0x000000ffff057224 */ /* 0x004fc600078e000f */
[----:B------:R2:W5:Y:S02]  /*0330*/  @!P2 LDG.E.U16 R17, desc[UR4][R8.64] ;  /* 0x000000040811a981 */ /* 0x000564000c1e1500 */
[C---:B-1----:R-:W-:Y:S02]  /*0340*/  IADD3 R7, R5.reuse, 0x100, RZ ;  /* 0x0000010005077810 */ /* 0x042fe40007ffe0ff */
[----:B---3--:R-:W-:Y:S02]  /*0350*/  IADD3 R11, R5, 0x80, RZ ;  /* 0x00000080050b7810 */ /* 0x008fe40007ffe0ff */
[----:B------:R-:W-:Y:S01]  /*0360*/  ISETP.GE.AND P1, PT, R7, R12, PT ;  /* 0x0000000c0700720c */ /* 0x000fe20003f26270 */
[----:B--2---:R-:W-:Y:S01]  /*0370*/  VIADD R9, R5, 0x180 ;  /* 0x0000018005097836 */ /* 0x004fe20000000000 */
[----:B------:R-:W-:Y:S01]  /*0380*/  @!P0 LEA R7, R0, R15, 0x9 ;  /* 0x0000000f00078211 */ /* 0x000fe200078e48ff */
[----:B------:R-:W-:Y:S01]  /*0390*/  BSSY B0, `(.L_x_837) ;  /* 0x0000032000007945 */ /* 0x000fe20003800000 */
[----:B------:R-:W-:-:S02]  /*03a0*/  @!P0 MOV R5, R11 ;  /* 0x0000000b00058202 */ /* 0x000fc40000000f00 */
[-C--:B------:R-:W-:Y:S01]  /*03b0*/  ISETP.GE.AND P5, PT, R11, R12.reuse, PT ;  /* 0x0000000c0b00720c */ /* 0x080fe20003fa6270 */
[----:B0-----:R-:W-:Y:S01]  /*03c0*/  @!P0 IMAD.WIDE.U32 R2, R7, 0x2, R2 ;  /* 0x0000000207028825 */ /* 0x001fe200078e0002 */
[-C--:B------:R-:W-:Y:S02]  /*03d0*/  ISETP.GE.AND P2, PT, R9, R12.reuse, PT ;  /* 0x0000000c0900720c */ /* 0x080fe40003f46270 */
[----:B------:R-:W-:Y:S01]  /*03e0*/  ISETP.GE.AND P3, PT, R5, R12, PT ;  /* 0x0000000c0500720c */ /* 0x000fe20003f66270 */
[----:B------:R-:W-:-:S12]  /*03f0*/  @P0 BRA `(.L_x_838) ;  /* 0x0000000000ac0947 */ /* 0x000fd80003800000 */
[----:B-----5:R-:W-:Y:S01]  /*0400*/  SHF.L.U32 R4, R21, 0x10, RZ ;  /* 0x0000001015047819 */ /* 0x020fe200000006ff */
[----:B------:R-:W-:Y:S01]  /*0410*/  HFMA2.MMA R22, -RZ, RZ, 0.8349609375, 5.424022674560546875e-06 ;  /* 0x3aae005bff167435 */ /* 0x000fe200000001ff */
[----:B------:R-:W-:Y:S01]  /*0420*/  IMAD.MOV.U32 R10, RZ, RZ, 0x38eb4c3a ;  /* 0x38eb4c3aff0a7424 */ /* 0x000fe200078e00ff */
[----:B------:R-:W-:Y:S01]  /*0430*/  HFMA2.MMA R11, -RZ, RZ, 1.28515625, -179.25 ;  /* 0x3d24d99aff0b7435 */ /* 0x000fe200000001ff */
[----:B------:R-:W-:Y:S01]  /*0440*/  MOV R9, 0x3c09919f ;  /* 0x3c09919f00097802 */ /* 0x000fe20000000f00 */
[----:B------:R-:W-:Y:S01]  /*0450*/  FMUL.FTZ R6, R4, 0.70710676908493041992 ;  /* 0x3f3504f304067820 */ /* 0x000fe20000410000 */
[----:B------:R-:W-:Y:S01]  /*0460*/  IMAD.MOV.U32 R15, RZ, RZ, 0x3e235519 ;  /* 0x3e235519ff0f7424 */ /* 0x000fe200078e00ff */
[----:B------:R-:W-:Y:S02]  /*0470*/  MOV R21, 0x3f69b4f9 ;  /* 0x3f69b4f900157802 */ /* 0x000fe40000000f00 */
[C---:B------:R-:W-:Y:S01]  /*0480*/  FADD.FTZ R8, |R6|.reuse, -RZ ;  /* 0x800000ff06087221 */ /* 0x040fe20000010200 */
[C---:B------:R-:W-:Y:S01]  /*0490*/  FMUL.FTZ R7, R6.reuse, R6 ;  /* 0x0000000606077220 */ /* 0x040fe20000410000 */
[----:B------:R-:W-:-:S02]  /*04a0*/  FSETP.GE.FTZ.AND P4, PT, |R6|, 1.0029599666595458984, PT ;  /* 0x3f8060fe0600780b */ /* 0x000fc40003f96200 */
[----:B------:R-:W-:Y:S02]  /*04b0*/  SHF.L.U32 R14, R14, 0x10, RZ ;  /* 0x000000100e0e7819 */ /* 0x000fe400000006ff */
[----:B------:R-:W-:Y:S02]  /*04c0*/  FSEL R7, R8, R7, P4 ;  /* 0x0000000708077208 */ /* 0x000fe40002000000 */
[----:B------:R-:W-:Y:S02]  /*04d0*/  FSEL R10, R10, 8.4834944573231041431e-05, P4 ;  /* 0x38b1e96a0a0a7808 */ /* 0x000fe40002000000 */
[----:B------:R-:W-:Y:S02]  /*04e0*/  FSEL R22, -R22, -0.00082130916416645050049, P4 ;  /* 0xba574d2016167808 */ /* 0x000fe40002000100 */
[----:B------:R-:W-:Y:S02]  /*04f0*/  FSEL R9, R9, 0.0052134888246655464172, P4 ;  /* 0x3baad5ea09097808 */ /* 0x000fe40002000000 */
[----:B------:R-:W-:Y:S01]  /*0500*/  FSEL R11, -R11, -0.026868773624300956726, P4 ;  /* 0xbcdc1be70b0b7808 */ /* 0x000fe20002000100 */
[----:B------:R-:W-:Y:S01]  /*0510*/  FFMA.FTZ R10, R7, R10, R22 ;  /* 0x0000000a070a7223 */ /* 0x000fe20000010016 */
[----:B------:R-:W-:-:S03]  /*0520*/  HFMA2.MMA R22, -RZ, RZ, 1.7822265625, 0.000185489654541015625 ;  /* 0x3f210a14ff167435 */ /* 0x000fc600000001ff */
[----:B------:R-:W-:Y:S01]  /*0530*/  FFMA.FTZ R10, R7, R10, R9 ;  /* 0x0000000a070a7223 */ /* 0x000fe20000010009 */
[----:B------:R-:W-:Y:S01]  /*0540*/  FSEL R9, R15, 0.11284004896879196167, P4 ;  /* 0x3de718af0f097808 */ /* 0x000fe20002000000 */
[----:B------:R-:W-:Y:S02]  /*0550*/  FADD.FTZ R15, -R8, -RZ ;  /* 0x800000ff080f7221 */ /* 0x000fe40000010100 */
[----:B------:R-:W-:Y:S01]  /*0560*/  FFMA.FTZ R10, R7, R10, R11 ;  /* 0x0000000a070a7223 */ /* 0x000fe2000001000b */
[----:B------:R-:W-:Y:S02]  /*0570*/  FSEL R11, R21, -0.37612664699554443359, P4 ;  /* 0xbec093ac150b7808 */ /* 0x000fe40002000000 */
[----:B------:R-:W-:Y:S01]  /*0580*/  FSEL R8, R15, R6, P4 ;  /* 0x000000060f087208 */ /* 0x000fe20002000000 */
[----:B------:R-:W-:Y:S01]  /*0590*/  FFMA.FTZ R10, R7, R10, R9 ;  /* 0x0000000a070a7223 */ /* 0x000fe20000010009 */
[----:B------:R-:W-:-:S03]  /*05a0*/  FSEL R9, R22, 0.12837915122509002686, P4 ;  /* 0x3e0375d316097808 */ /* 0x000fc60002000000 */
        /* <DEDUP_REMOVED lines=13> */
[----:B------:R-:W-:-:S04]  /*0680*/  FFMA.FTZ R11, R4, 0.5, R11 ;  /* 0x3f000000040b7823 */ /* 0x000fc8000001000b */
[----:B------:R-:W-:-:S05]  /*0690*/  FMUL.FTZ R4, R14, R11 ;  /* 0x0000000b0e047220 */ /* 0x000fca0000410000 */
[----:B------:R-:W-:-:S07]  /*06a0*/  F2FP.BF16.F32.PACK_AB R4, RZ, R4 ;  /* 0x00000004ff04723e */ /* 0x000fce00000010ff */
.L_x_838:
[----:B------:R-:W-:Y:S05]  /*06b0*/  BSYNC B0 ;  /* 0x0000000000007941 */ /* 0x000fea0003800000 */
.L_x_837:
[----:B------:R-:W-:Y:S04]  /*06c0*/  BSSY B0, `(.L_x_839) ;  /* 0x000002d000007945 */ /* 0x000fe80003800000 */
[----:B------:R-:W-:Y:S05]  /*06d0*/  @P5 BRA `(.L_x_840) ;  /* 0x0000000000ac5947 */ /* 0x000fea0003800000 */
[----:B-----5:R-:W-:Y:S01]  /*06e0*/  IMAD.U32 R20, R20, 0x10000, RZ ;  /* 0x0001000014147824 */ /* 0x020fe200078e00ff */
[----:B------:R-:W-:Y:S01]  /*06f0*/  HFMA2.MMA R14, -RZ, RZ, 0.8349609375, 5.424022674560546875e-06 ;  /* 0x3aae005bff0e7435 */ /* 0x000fe200000001ff */
[----:B------:R-:W-:Y:S01]  /*0700*/  MOV R10, 0x38eb4c3a ;  /* 0x38eb4c3a000a7802 */ /* 0x000fe20000000f00 */
[----:B------:R-:W-:Y:S02]  /*0710*/  IMAD.MOV.U32 R11, RZ, RZ, 0x3d24d99a ;  /* 0x3d24d99aff0b7424 */ /* 0x000fe400078e00ff */
[----:B------:R-:W-:Y:S01]  /*0720*/  FMUL.FTZ R6, R20, 0.70710676908493041992 ;  /* 0x3f3504f314067820 */ /* 0x000fe20000410000 */
[----:B------:R-:W-:Y:S01]  /*0730*/  MOV R9, 0x3c09919f ;  /* 0x3c09919f00097802 */ /* 0x000fe20000000f00 */
[----:B------:R-:W-:Y:S01]  /*0740*/  IMAD.U32 R13, R13, 0x10000, RZ ;  /* 0x000100000d0d7824 */ /* 0x000fe200078e00ff */
[----:B------:R-:W-:Y:S01]  /*0750*/  MOV R15, 0x3f69b4f9 ;  /* 0x3f69b4f9000f7802 */ /* 0x000fe20000000f00 */
[C---:B------:R-:W-:Y:S01]  /*0760*/  FADD.FTZ R8, |R6|.reuse, -RZ ;  /* 0x800000ff06087221 */ /* 0x040fe20000010200 */
[C---:B------:R-:W-:Y:S01]  /*0770*/  FMUL.FTZ R7, R6.reuse, R6 ;  /* 0x0000000606077220 */ /* 0x040fe20000410000 */
[----:B------:R-:W-:-:S04]  /*0780*/  FSETP.GE.FTZ.AND P4, PT, |R6|, 1.0029599666595458984, PT ;  /* 0x3f8060fe0600780b */ /* 0x000fc80003f96200 */
[----:B------:R-:W-:Y:S02]  /*0790*/  FSEL R7, R8, R7, P4 ;  /* 0x0000000708077208 */ /* 0x000fe40002000000 */
[----:B------:R-:W-:Y:S02]  /*07a0*/  FSEL R10, R10, 8.4834944573231041431e-05, P4 ;  /* 0x38b1e96a0a0a7808 */ /* 0x000fe40002000000 */
[----:B------:R-:W-:Y:S02]  /*07b0*/  FSEL R14, -R14, -0.00082130916416645050049, P4 ;  /* 0xba574d200e0e7808 */ /* 0x000fe40002000100 */
[----:B------:R-:W-:Y:S02]  /*07c0*/  FSEL R9, R9, 0.0052134888246655464172, P4 ;  /* 0x3baad5ea09097808 */ /* 0x000fe40002000000 */
[----:B------:R-:W-:Y:S01]  /*07d0*/  FSEL R11, -R11, -0.026868773624300956726, P4 ;  /* 0xbcdc1be70b0b7808 */ /* 0x000fe20002000100 */
[----:B------:R-:W-:Y:S01]  /*07e0*/  FFMA.FTZ R10, R7, R10, R14 ;  /* 0x0000000a070a7223 */ /* 0x000fe2000001000e */
[----:B------:R-:W-:-:S03]  /*07f0*/  HFMA2.MMA R14, -RZ, RZ, 1.5341796875, 81.5625 ;  /* 0x3e235519ff0e7435 */ /* 0x000fc600000001ff */
[----:B------:R-:W-:-:S04]  /*0800*/  FFMA.FTZ R10, R7, R10, R9 ;  /* 0x0000000a070a7223 */ /* 0x000fc80000010009 */
[----:B------:R-:W-:Y:S01]  /*0810*/  FFMA.FTZ R10, R7, R10, R11 ;  /* 0x0000000a070a7223 */ /* 0x000fe2000001000b */
[----:B------:R-:W-:Y:S01]  /*0820*/  FSEL R11, R15, -0.37612664699554443359, P4 ;  /* 0xbec093ac0f0b7808 */ /* 0x000fe20002000000 */
[----:B------:R-:W-:Y:S01]  /*0830*/  FADD.FTZ R15, -R8, -RZ ;  /* 0x800000ff080f7221 */ /* 0x000fe20000010100 */
[----:B------:R-:W-:Y:S01]  /*0840*/  FSEL R9, R14, 0.11284004896879196167, P4 ;  /* 0x3de718af0e097808 */ /* 0x000fe20002000000 */
[----:B------:R-:W-:-:S03]  /*0850*/  HFMA2.MMA R14, -RZ, RZ, 1.7822265625, 0.000185489654541015625 ;  /* 0x3f210a14ff0e7435 */ /* 0x000fc600000001ff */
[----:B------:R-:W-:Y:S01]  /*0860*/  FSEL R8, R15, R6, P4 ;  /* 0x000000060f087208 */ /* 0x000fe20002000000 */
[----:B------:R-:W-:-:S04]  /*0870*/  FFMA.FTZ R10, R7, R10, R9 ;  /* 0x0000000a070a7223 */ /* 0x000fc80000010009 */
[----:B------:R-:W-:Y:S02]  /*0880*/  FFMA.FTZ R10, R7, R10, R11 ;  /* 0x0000000a070a7223 */ /* 0x000fe4000001000b */
[----:B------:R-:W-:-:S05]  /*0890*/  FSEL R9, R14, 0.12837915122509002686, P4 ;  /* 0x3e0375d30e097808 */ /* 0x000fca0002000000 */
        /* <DEDUP_REMOVED lines=13> */
[----:B------:R-:W-:-:S05]  /*0970*/  FMUL.FTZ R6, R13, R6 ;  /* 0x000000060d067220 */ /* 0x000fca0000410000 */
[----:B------:R-:W-:-:S07]  /*0980*/  F2FP.BF16.F32.PACK_AB R6, RZ, R6 ;  /* 0x00000006ff06723e */ /* 0x000fce00000010ff */
.L_x_840:
[----:B------:R-:W-:Y:S05]  /*0990*/  BSYNC B0 ;  /* 0x0000000000007941 */ /* 0x000fea0003800000 */
.L_x_839:
[----:B------:R-:W-:Y:S04]  /*09a0*/  BSSY B0, `(.L_x_841) ;  /* 0x000002d000007945 */ /* 0x000fe80003800000 */
[----:B------:R-:W-:Y:S05]  /*09b0*/  @P1 BRA `(.L_x_842) ;  /* 0x0000000000ac1947 */ /* 0x000fea0003800000 */
[----:B-----5:R-:W-:Y:S01]  /*09c0*/  SHF.L.U32 R18, R18, 0x10, RZ ;  /* 0x0000001012127819 */ /* 0x020fe200000006ff */
[----:B------:R-:W-:Y:S01]  /*09d0*/  HFMA2.MMA R13, -RZ, RZ, 0.8349609375, 5.424022674560546875e-06 ;  /* 0x3aae005bff0d7435 */ /* 0x000fe200000001ff */
[----:B------:R-:W-:Y:S01]  /*09e0*/  MOV R11, 0x38eb4c3a ;  /* 0x38eb4c3a000b7802 */ /* 0x000fe20000000f00 */
[----:B------:R-:W-:Y:S01]  /*09f0*/  IMAD.MOV.U32 R10, RZ, RZ, 0x3c09919f ;  /* 0x3c09919fff0a7424 */ /* 0x000fe200078e00ff */
[----:B------:R-:W-:Y:S01]  /*0a00*/  MOV R14, 0x3d24d99a ;  /* 0x3d24d99a000e7802 */ /* 0x000fe20000000f00 */
[----:B------:R-:W-:Y:S01]  /*0a10*/  FMUL.FTZ R7, R18, 0.70710676908493041992 ;  /* 0x3f3504f312077820 */ /* 0x000fe20000410000 */
[----:B------:R-:W-:Y:S02]  /*0a20*/  MOV R15, 0x3f69b4f9 ;  /* 0x3f69b4f9000f7802 */ /* 0x000fe40000000f00 */
[----:B------:R-:W-:Y:S01]  /*0a30*/  SHF.L.U32 R19, R19, 0x10, RZ ;  /* 0x0000001013137819 */ /* 0x000fe200000006ff */
[C---:B------:R-:W-:Y:S01]  /*0a40*/  FADD.FTZ R9, |R7|.reuse, -RZ ;  /* 0x800000ff07097221 */ /* 0x040fe20000010200 */
[C---:B------:R-:W-:Y:S01]  /*0a50*/  FMUL.FTZ R8, R7.reuse, R7 ;  /* 0x0000000707087220 */ /* 0x040fe20000410000 */
[----:B------:R-:W-:-:S02]  /*0a60*/  FSETP.GE.FTZ.AND P1, PT, |R7|, 1.0029599666595458984, PT ;  /* 0x3f8060fe0700780b */ /* 0x000fc40003f36200 */
[C---:B------:R-:W-:Y:S02]  /*0a70*/  FADD.FTZ R20, -R9.reuse, -RZ ;  /* 0x800000ff09147221 */ /* 0x040fe40000010100 */
[----:B------:R-:W-:Y:S02]  /*0a80*/  FSEL R8, R9, R8, P1 ;  /* 0x0000000809087208 */ /* 0x000fe40000800000 */
[----:B------:R-:W-:Y:S02]  /*0a90*/  FSEL R11, R11, 8.4834944573231041431e-05, P1 ;  /* 0x38b1e96a0b0b7808 */ /* 0x000fe40000800000 */
[----:B------:R-:W-:Y:S02]  /*0aa0*/  FSEL R13, -R13, -0.00082130916416645050049, P1 ;  /* 0xba574d200d0d7808 */ /* 0x000fe40000800100 */
[----:B------:R-:W-:Y:S02]  /*0ab0*/  FSEL R10, R10, 0.0052134888246655464172, P1 ;  /* 0x3baad5ea0a0a7808 */ /* 0x000fe40000800000 */
[----:B------:R-:W-:Y:S01]  /*0ac0*/  FSEL R14, -R14, -0.026868773624300956726, P1 ;  /* 0xbcdc1be70e0e7808 */ /* 0x000fe20000800100 */
[----:B------:R-:W-:Y:S01]  /*0ad0*/  FFMA.FTZ R11, R8, R11, R13 ;  /* 0x0000000b080b7223 */ /* 0x000fe2000001000d */
[----:B------:R-:W-:Y:S01]  /*0ae0*/  HFMA2.MMA R13, -RZ, RZ, 1.5341796875, 81.5625 ;  /* 0x3e235519ff0d7435 */ /* 0x000fe200000001ff */
[----:B------:R-:W-:-:S02]  /*0af0*/  FSEL R9, R20, R7, P1 ;  /* 0x0000000714097208 */ /* 0x000fc40000800000 */
[----:B------:R-:W-:-:S04]  /*0b00*/  FFMA.FTZ R11, R8, R11, R10 ;  /* 0x0000000b080b7223 */ /* 0x000fc8000001000a */
[----:B------:R-:W-:Y:S01]  /*0b10*/  FFMA.FTZ R11, R8, R11, R14 ;  /* 0x0000000b080b7223 */ /* 0x000fe2000001000e */
[----:B------:R-:W-:Y:S02]  /*0b20*/  FSEL R14, R15, -0.37612664699554443359, P1 ;  /* 0xbec093ac0f0e7808 */ /* 0x000fe40000800000 */
[----:B------:R-:W-:Y:S01]  /*0b30*/  FSEL R10, R13, 0.11284004896879196167, P1 ;  /* 0x3de718af0d0a7808 */ /* 0x000fe20000800000 */
[----:B------:R-:W-:-:S04]  /*0b40*/  IMAD.MOV.U32 R13, RZ, RZ, 0x3f210a14 ;  /* 0x3f210a14ff0d7424 */ /* 0x000fc800078e00ff */
        /* <DEDUP_REMOVED lines=18> */
.L_x_842:
[----:B------:R-:W-:Y:S05]  /*0c70*/  BSYNC B0 ;  /* 0x0000000000007941 */ /* 0x000fea0003800000 */
.L_x_841:
[----:B------:R-:W-:Y:S04]  /*0c80*/  BSSY B0, `(.L_x_843) ;  /* 0x000002d000007945 */ /* 0x000fe80003800000 */
[----:B------:R-:W-:Y:S05]  /*0c90*/  @P2 BRA `(.L_x_844) ;  /* 0x0000000000ac2947 */ /* 0x000fea0003800000 */
[----:B-----5:R-:W-:Y:S01]  /*0ca0*/  SHF.L.U32 R16, R16, 0x10, RZ ;  /* 0x0000001010107819 */ /* 0x020fe200000006ff */
[----:B------:R-:W-:Y:S01]  /*0cb0*/  HFMA2.MMA R14, -RZ, RZ, 0.61474609375, 16.90625 ;  /* 0x38eb4c3aff0e7435 */ /* 0x000fe200000001ff */
[----:B------:R-:W-:Y:S01]  /*0cc0*/  IMAD.MOV.U32 R18, RZ, RZ, 0x3aae005b ;  /* 0x3aae005bff127424 */ /* 0x000fe200078e00ff */
[----:B------:R-:W-:Y:S01]  /*0cd0*/  HFMA2.MMA R13, -RZ, RZ, 1.28515625, -179.25 ;  /* 0x3d24d99aff0d7435 */ /* 0x000fe200000001ff */
[----:B------:R-:W-:Y:S01]  /*0ce0*/  MOV R11, 0x3c09919f ;  /* 0x3c09919f000b7802 */ /* 0x000fe20000000f00 */
[----:B------:R-:W-:Y:S01]  /*0cf0*/  FMUL.FTZ R8, R16, 0.70710676908493041992 ;  /* 0x3f3504f310087820 */ /* 0x000fe20000410000 */
[----:B------:R-:W-:Y:S01]  /*0d00*/  MOV R15, 0x3e235519 ;  /* 0x3e235519000f7802 */ /* 0x000fe20000000f00 */
[----:B------:R-:W-:Y:S01]  /*0d10*/  HFMA2.MMA R19, -RZ, RZ, 1.7822265625, 0.000185489654541015625 ;  /* 0x3f210a14ff137435 */ /* 0x000fe200000001ff */
[----:B------:R-:W-:Y:S01]  /*0d20*/  SHF.L.U32 R17, R17, 0x10, RZ ;  /* 0x0000001011117819 */ /* 0x000fe200000006ff */
        /* <DEDUP_REMOVED lines=9> */
[----:B------:R-:W-:-:S03]  /*0dc0*/  IMAD.MOV.U32 R18, RZ, RZ, 0x3f69b4f9 ;  /* 0x3f69b4f9ff127424 */ /* 0x000fc600078e00ff */
        /* <DEDUP_REMOVED lines=24> */
.L_x_844:
[----:B------:R-:W-:Y:S05]  /*0f50*/  BSYNC B0 ;  /* 0x0000000000007941 */ /* 0x000fea0003800000 */
.L_x_843:
[----:B------:R0:W-:Y:S01]  /*0f60*/  @!P0 STG.E.U16 desc[UR4][R2.64], R4 ;  /* 0x0000000402008986 */ /* 0x0001e2000c101504 */
[----:B------:R-:W-:Y:S04]  /*0f70*/  BSSY B0, `(.L_x_845) ;  /* 0x000000c000007945 */ /* 0x000fe80003800000 */
[----:B------:R-:W-:Y:S05]  /*0f80*/  @P3 BRA `(.L_x_846) ;  /* 0x0000000000283947 */ /* 0x000fea0003800000 */
[----:B------:R-:W1:Y:S01]  /*0f90*/  LDC.64 R8, c[0x0][0x218] ;  /* 0x00008600ff087b82 */ /* 0x000e620000000a00 */
[----:B0-----:R-:W-:Y:S01]  /*0fa0*/  LEA R3, R0, R5, 0x9 ;  /* 0x0000000500037211 */ /* 0x001fe200078e48ff */
[----:B------:R-:W-:-:S05]  /*0fb0*/  VIADD R5, R5, 0x80 ;  /* 0x0000008005057836 */ /* 0x000fca0000000000 */
[----:B------:R-:W-:-:S13]  /*0fc0*/  ISETP.GE.AND P0, PT, R5, R12, PT ;  /* 0x0000000c0500720c */ /* 0x000fda0003f06270 */
[----:B------:R-:W-:Y:S02]  /*0fd0*/  @!P0 LEA R11, R0, R5, 0x9 ;  /* 0x00000005000b8211 */ /* 0x000fe400078e48ff */
[----:B------:R-:W-:Y:S01]  /*0fe0*/  @!P0 IADD3 R5, R5, 0x80, RZ ;  /* 0x0000008005058810 */ /* 0x000fe20007ffe0ff */
[----:B-1----:R-:W-:-:S04]  /*0ff0*/  IMAD.WIDE.U32 R2, R3, 0x2, R8 ;  /* 0x0000000203027825 */ /* 0x002fc800078e0008 */
[----:B------:R-:W-:Y:S01]  /*1000*/  @!P0 IMAD.WIDE.U32 R8, R11, 0x2, R8 ;  /* 0x000000020b088825 */ /* 0x000fe200078e0008 */
[----:B------:R1:W-:Y:S04]  /*1010*/  STG.E.U16 desc[UR4][R2.64], R6 ;  /* 0x0000000602007986 */ /* 0x0003e8000c101504 */
[----:B------:R1:W-:Y:S02]  /*1020*/  @!P0 STG.E.U16 desc[UR4][R8.64], R7 ;  /* 0x0000000708008986 */ /* 0x0003e4000c101504 */
.L_x_846:
[----:B------:R-:W-:Y:S05]  /*1030*/  BSYNC B0 ;  /* 0x0000000000007941 */ /* 0x000fea0003800000 */
.L_x_845:
[----:B------:R-:W-:-:S13]  /*1040*/  ISETP.GE.AND P0, PT, R5, R12, PT ;  /* 0x0000000c0500720c */ /* 0x000fda0003f06270 */
[----:B------:R-:W-:Y:S05]  /*1050*/  @P0 EXIT ;  /* 0x000000000000094d */ /* 0x000fea0003800000 */
[----:B01----:R-:W0:Y:S01]  /*1060*/  LDC.64 R2, c[0x0][0x218] ;  /* 0x00008600ff027b82 */ /* 0x003e220000000a00 */
[----:B------:R-:W-:-:S05]  /*1070*/  LEA R5, R0, R5, 0x9 ;  /* 0x0000000500057211 */ /* 0x000fca00078e48ff */
[----:B0-----:R-:W-:-:S05]  /*1080*/  IMAD.WIDE.U32 R2, R5, 0x2, R2 ;  /* 0x0000000205027825 */ /* 0x001fca00078e0002 */
[----:B------:R-:W-:Y:S01]  /*1090*/  STG.E.U16 desc[UR4][R2.64], R10 ;  /* 0x0000000a02007986 */ /* 0x000fe2000c101504 */
[----:B------:R-:W-:Y:S05]  /*10a0*/  EXIT ;  /* 0x000000000000794d */ /* 0x000fea0003800000 */
.L_x_847:
        /* <DEDUP_REMOVED lines=13> */
.L_x_12826:


//--------------------- .text._ZN2at6native29vectorized_elementwise_kernelILi2EZZZNS0_26GeluBackwardCUDAKernelImplERNS_18TensorIteratorBaseENS0_8GeluTypeEENKUlvE0_clEvENKUlvE2_clEvEUlN3c108BFloat16ES8_E_St5arrayIPcLm3EEEEviT0_T1_ --------------------------
	.section	.text._ZN2at6native29vectorized_elementwise_kernelILi2EZZZNS0_26GeluBackwardCUDAKernelImplERNS_18TensorIteratorBaseENS0_8GeluTypeEENKUlvE0_clEvENKUlvE2_clEvEUlN3c108BFloat16ES8_E_St5arrayIPcLm3EEEEviT0_T1_,"ax",@progbits
	.align	128
        .global         _ZN2at6native29vectorized_elementwise_kernelILi2EZZZNS0_26GeluBackwardCUDAKernelImplERNS_18TensorIteratorBaseENS0_8GeluTypeEENKUlvE0_clEvENKUlvE2_clEvEUlN3c108BFloat16ES8_E_St5arrayIPcLm3EEEEviT0_T1_
        .type           _ZN2at6native29vectorized_elementwise_kernelILi2EZZZNS0_26GeluBackwardCUDAKernelImplERNS_18TensorIteratorBaseENS0_8GeluTypeEENKUlvE0_clEvENKUlvE2_clEvEUlN3c108BFloat16ES8_E_St5arrayIPcLm3EEEEviT0_T1_,@function
        .size           _ZN2at6native29vectorized_elementwise_kernelILi2EZZZNS0_26GeluBackwardCUDAKernelImplERNS_18TensorIteratorBaseENS0_8GeluTypeEENKUlvE0_clEvENKUlvE2_clEvEUlN3c108BFloat16ES8_E_St5arrayIPcLm3EEEEviT0_T1_,(.L_x_12827 - _ZN2at6native29vectorized_elementwise_kernelILi2EZZZNS0_26GeluBackwardCUDAKernelImplERNS_18TensorIteratorBaseENS0_8GeluTypeEENKUlvE0_clEvENKUlvE2_clEvEUlN3c108BFloat16ES8_E_St5arrayIPcLm3EEEEviT0_T1_)
        .other          _ZN2at6native29vectorized_elementwise_kernelILi2EZZZNS0_26GeluBackwardCUDAKernelImplERNS_18TensorIteratorBaseENS0_8GeluTypeEENKUlvE0_clEvENKUlvE2_clEvEUlN3c108BFloat16ES8_E_St5arrayIPcLm3EEEEviT0_T1_,@"STO_CUDA_ENTRY STV_DEFAULT"
_ZN2at6native29vectorized_elementwise_kernelILi2EZZZNS0_26GeluBackwardCUDAKernelImplERNS_18TensorIteratorBaseENS0_8GeluTypeEENKUlvE0_clEvENKUlvE2_clEvEUlN3c108BFloat16ES8_E_St5arrayIPcLm3EEEEviT0_T1_:
.text._ZN2at6native29vectorized_elementwise_kernelILi2EZZZNS0_26GeluBackwardCUDAKernelImplERNS_18TensorIteratorBaseENS0_8GeluTypeEENKUlvE0_clEvENKUlvE2_clEvEUlN3c108BFloat16ES8_E_St5arrayIPcLm3EEEEviT0_T1_:
[----:B------:R-:W-:Y:S01]  /*0000*/  LDC R1, c[0x0][0x28] ;  /* 0x00000a00ff017b82 */ /* 0x000fe20000000800 */
[----:B------:R-:W0:Y:S01]  /*0010*/  S2R R0, SR_CTAID.X ;  /* 0x0000000000007919 */ /* 0x000e220000002500 */
[----:B------:R-:W-:Y:S01]  /*0020*/  ULDC UR4, c[0x0][0x210] ;  /* 0x0000840000047ab9 */ /* 0x000fe20000000800 */
[----:B0-----:R-:W-:-:S04]  /*0030*/  SHF.L.U32 R0, R0, 0xa, RZ ;  /* 0x0000000a00007819 */ /* 0x001fc800000006ff */
[----:B------:R-:W-:Y:S01]  /*0040*/  IADD3 R2, -R0, UR4, RZ ;  /* 0x0000000400027c10 */ /* 0x000fe2000fffe1ff */
[----:B------:R-:W-:-:S03]  /*0050*/  ULDC.64 UR4, c[0x0][0x208] ;  /* 0x0000820000047ab9 */ /* 0x000fc60000000a00 */
[----:B------:R-:W-:-:S13]  /*0060*/  ISETP.GE.U32.AND P0, PT, R2, 0x400, PT ;  /* 0x000004000200780c */ /* 0x000fda0003f06070 */
[----:B------:R-:W-:Y:S05]  /*0070*/  @!P0 BRA `(.L_x_848) ;  /* 0x0000001400088947 */ /* 0x000fea0003800000 */
[----:B------:R-:W0:Y:S01]  /*0080*/  S2R R11, SR_TID.X ;  /* 0x00000000000b7919 */ /* 0x000e220000002100 */
[----:B------:R-:W1:Y:S02]  /*0090*/  LDC.64 R6, c[0x0][0x228] ;  /* 0x00008a00ff067b82 */ /* 0x000e640000000a00 */
[----:B-1----:R-:W-:-:S04]  /*00a0*/  IMAD.WIDE R6, R0, 0x2, R6 ;  /* 0x0000000200067825 */ /* 0x002fc800078e0206 */
[----:B0-----:R-:W-:-:S05]  /*00b0*/  IMAD.WIDE.U32 R6, R11, 0x4, R6 ;  /* 0x000000040b067825 */ /* 0x001fca00078e0006 */
[----:B------:R-:W2:Y:S04]  /*00c0*/  LDG.E R5, desc[UR4][R6.64] ;  /* 0x0000000406057981 */ /* 0x000ea8000c1e1900 */
[----:B------:R-:W3:Y:S04]  /*00d0*/  LDG.E R12, desc[UR4][R6.64+0x200] ;  /* 0x00020004060c7981 */ /* 0x000ee8000c1e1900 */
[----:B------:R-:W4:Y:S01]  /*00e0*/  LDG.E R9, desc[UR4][R6.64+0x400] ;  /* 0x0004000406097981 */ /* 0x000f22000c1e1900 */
[----:B------:R-:W-:Y:S01]  /*00f0*/  HFMA2.MMA R22, -RZ, RZ, 0.61474609375, 16.90625 ;  /* 0x38eb4c3aff167435 */ /* 0x000fe200000001ff */
[----:B------:R-:W-:Y:S01]  /*0100*/  MOV R3, 0x3aae005b ;  /* 0x3aae005b00037802 */ /* 0x000fe20000000f00 */
[----:B------:R-:W-:Y:S01]  /*0110*/  HFMA2.MMA R2, -RZ, RZ, 1.0087890625, -0.000686168670654296875 ;  /* 0x3c09919fff027435 */ /* 0x000fe200000001ff */
[----:B------:R-:W-:Y:S01]  /*0120*/  MOV R25, 0x3d24d99a ;  /* 0x3d24d99a00197802 */ /* 0x000fe20000000f00 */
[----:B------:R-:W-:-:S02]  /*0130*/  HFMA2.MMA R24, -RZ, RZ, 1.5341796875, 81.5625 ;  /* 0x3e235519ff187435 */ /* 0x000fc400000001ff */
[----:B------:R-:W-:Y:S01]  /*0140*/  HFMA2.MMA R23, -RZ, RZ, 1.7822265625, 0.000185489654541015625 ;  /* 0x3f210a14ff177435 */ /* 0x000fe200000001ff */
[C---:B--2---:R-:W-:Y:S02]  /*0150*/  SHF.L.U32 R10, R5.reuse, 0x10, RZ ;  /* 0x00000010050a7819 */ /* 0x044fe400000006ff */
[----:B------:R-:W-:-:S03]  /*0160*/  PRMT R5, R5, 0x7632, R5 ;  /* 0x0000763205057816 */ /* 0x000fc60000000005 */
[----:B------:R-:W-:Y:S01]  /*0170*/  FMUL.FTZ R14, R10, 0.70710676908493041992 ;  /* 0x3f3504f30a0e7820 */ /* 0x000fe20000410000 */
[----:B------:R-:W-:-:S03]  /*0180*/  SHF.L.U32 R5, R5, 0x10, RZ ;  /* 0x0000001005057819 */ /* 0x000fc600000006ff */
        /* <DEDUP_REMOVED lines=8> */
[----:B------:R-:W-:-:S04]  /*0210*/  FFMA.FTZ R4, R15, R4, R16 ;  /* 0x000000040f047223 */ /* 0x000fc80000010010 */
[----:B------:R-:W-:Y:S02]  /*0220*/  FFMA.FTZ R16, R15, R4, R13 ;  /* 0x000000040f107223 */ /* 0x000fe4000001000d */
[----:B------:R0:W2:Y:S01]  /*0230*/  LDG.E R4, desc[UR4][R6.64+0x600] ;  /* 0x0006000406047981 */ /* 0x0000a2000c1e1900 */
[----:B------:R-:W-:Y:S01]  /*0240*/  FMUL.FTZ R17, R5, 0.70710676908493041992 ;  /* 0x3f3504f305117820 */ /* 0x000fe20000410000 */
[----:B------:R-:W-:Y:S01]  /*0250*/  FSEL R20, R24, 0.11284004896879196167, P0 ;  /* 0x3de718af18147808 */ /* 0x000fe20000000000 */
[----:B------:R-:W-:Y:S01]  /*0260*/  FFMA.FTZ R16, R15, R16, R18 ;  /* 0x000000100f107223 */ /* 0x000fe20000010012 */
[----:B------:R-:W-:Y:S01]  /*0270*/  MOV R13, 0x3f69b4f9 ;  /* 0x3f69b4f9000d7802 */ /* 0x000fe20000000f00 */
[C---:B------:R-:W-:Y:S01]  /*0280*/  FADD.FTZ R18, |R17|.reuse, -RZ ;  /* 0x800000ff11127221 */ /* 0x040fe20000010200 */
[C---:B------:R-:W-:Y:S01]  /*0290*/  FMUL.FTZ R19, R17.reuse, R17 ;  /* 0x0000001111137220 */ /* 0x040fe20000410000 */
[----:B------:R-:W-:Y:S01]  /*02a0*/  FSETP.GE.FTZ.AND P1, PT, |R17|, 1.0029599666595458984, PT ;  /* 0x3f8060fe1100780b */ /* 0x000fe20003f36200 */
[----:B------:R-:W-:Y:S01]  /*02b0*/  FFMA.FTZ R16, R15, R16, R20 ;  /* 0x000000100f107223 */ /* 0x000fe20000010014 */
[----:B------:R-:W-:Y:S01]  /*02c0*/  FSEL R20, R13, -0.37612664699554443359, P0 ;  /* 0xbec093ac0d147808 */ /* 0x000fe20000000000 */
[----:B0-----:R-:W-:Y:S01]  /*02d0*/  FADD.FTZ R7, -R8, -RZ ;  /* 0x800000ff08077221 */ /* 0x001fe20000010100 */
[C---:B------:R-:W-:Y:S01]  /*02e0*/  FSEL R6, R18.reuse, R19, P1 ;  /* 0x0000001312067208 */ /* 0x040fe20000800000 */
[----:B------:R-:W-:Y:S01]  /*02f0*/  FADD.FTZ R18, -R18, -RZ ;  /* 0x800000ff12127221 */ /* 0x000fe20000010100 */
[----:B------:R-:W-:Y:S01]  /*0300*/  FSEL R19, R22, 8.4834944573231041431e-05, P1 ;  /* 0x38b1e96a16137808 */ /* 0x000fe20000800000 */
[----:B------:R-:W-:Y:S01]  /*0310*/  FFMA.FTZ R16, R15, R16, R20 ;  /* 0x000000100f107223 */ /* 0x000fe20000010014 */
[----:B------:R-:W-:-:S02]  /*0320*/  FSEL R21, -R3, -0.00082130916416645050049, P1 ;  /* 0xba574d2003157808 */ /* 0x000fc40000800100 */
[----:B------:R-:W-:Y:S02]  /*0330*/  FSEL R8, R23, 0.12837915122509002686, P0 ;  /* 0x3e0375d317087808 */ /* 0x000fe40000000000 */
[----:B------:R-:W-:Y:S01]  /*0340*/  FSEL R27, R2, 0.0052134888246655464172, P1 ;  /* 0x3baad5ea021b7808 */ /* 0x000fe20000800000 */
[C---:B------:R-:W-:Y:S01]  /*0350*/  FFMA.FTZ R19, R6.reuse, R19, R21 ;  /* 0x0000001306137223 */ /* 0x040fe20000010015 */
[----:B------:R-:W-:Y:S01]  /*0360*/  FSEL R7, R7, R14, P0 ;  /* 0x0000000e07077208 */ /* 0x000fe20000000000 */
[----:B------:R-:W-:Y:S01]  /*0370*/  FFMA.FTZ R8, R15, R16, R8 ;  /* 0x000000100f087223 */ /* 0x000fe20000010008 */
[----:B------:R-:W-:Y:S01]  /*0380*/  FSEL R16, -R25, -0.026868773624300956726, P1 ;  /* 0xbcdc1be719107808 */ /* 0x000fe20000800100 */
[----:B------:R-:W-:Y:S01]  /*0390*/  FFMA.FTZ R19, R6, R19, R27 ;  /* 0x0000001306137223 */ /* 0x000fe2000001001b */
[----:B------:R-:W-:Y:S01]  /*03a0*/  FSEL R20, R13, -0.37612664699554443359, P1 ;  /* 0xbec093ac0d147808 */ /* 0x000fe20000800000 */
[----:B------:R-:W-:Y:S01]  /*03b0*/  FFMA.FTZ R15, R8, R7, R7 ;  /* 0x00000007080f7223 */ /* 0x000fe20000010007 */
[----:B------:R-:W-:Y:S01]  /*03c0*/  FSEL R7, R24, 0.11284004896879196167, P1 ;  /* 0x3de718af18077808 */ /* 0x000fe20000800000 */
[----:B------:R-:W-:Y:S01]  /*03d0*/  FFMA.FTZ R19, R6, R19, R16 ;  /* 0x0000001306137223 */ /* 0x000fe20000010010 */
[----:B------:R-:W-:Y:S01]  /*03e0*/  FSEL R21, R23, 0.12837915122509002686, P1 ;  /* 0x3e0375d317157808 */ /* 0x000fe20000800000 */
[----:B------:R-:W0:Y:S01]  /*03f0*/  @P0 MUFU.EX2 R8, R15 ;  /* 0x0000000f00080308 */ /* 0x000e220000000800 */
[----:B---3--:R-:W-:Y:S01]  /*0400*/  SHF.L.U32 R16, R12, 0x10, RZ ;  /* 0x000000100c107819 */ /* 0x008fe200000006ff */
[----:B------:R-:W-:-:S04]  /*0410*/  FFMA.FTZ R7, R6, R19, R7 ;  /* 0x0000001306077223 */ /* 0x000fc80000010007 */
[----:B------:R-:W-:Y:S01]  /*0420*/  FFMA.FTZ R19, R6, R7, R20 ;  /* 0x0000000706137223 */ /* 0x000fe20000010014 */
[----:B------:R-:W-:-:S03]  /*0430*/  FMUL.FTZ R7, R16, 0.70710676908493041992 ;  /* 0x3f3504f310077820 */ /* 0x000fc60000410000 */
[----:B------:R-:W-:Y:S01]  /*0440*/  FFMA.FTZ R21, R6, R19, R21 ;  /* 0x0000001306157223 */ /* 0x000fe20000010015 */
[----:B------:R-:W-:Y:S01]  /*0450*/  FSEL R6, R18, R17, P1 ;  /* 0x0000001112067208 */ /* 0x000fe20000800000 */
[C---:B------:R-:W-:Y:S01]  /*0460*/  FADD.FTZ R18, |R7|.reuse, -RZ ;  /* 0x800000ff07127221 */ /* 0x040fe20000010200 */
[C---:B------:R-:W-:Y:S01]  /*0470*/  FMUL.FTZ R27, R7.reuse, R7 ;  /* 0x00000007071b7220 */ /* 0x040fe20000410000 */
[----:B------:R-:W-:Y:S01]  /*0480*/  FSETP.GE.FTZ.AND P2, PT, |R7|, 1.0029599666595458984, PT ;  /* 0x3f8060fe0700780b */ /* 0x000fe20003f56200 */
[----:B0-----:R-:W-:Y:S01]  /*0490*/  @P0 FADD.FTZ R19, -R8, 1 ;  /* 0x3f80000008130421 */ /* 0x001fe20000010100 */
[----:B------:R-:W-:Y:S02]  /*04a0*/  FFMA.FTZ R8, R21, R6, R6 ;  /* 0x0000000615087223 */ /* 0x000fe40000010006 */
[----:B------:R-:W-:Y:S02]  /*04b0*/  FSEL R21, -R3, -0.00082130916416645050049, P2 ;  /* 0xba574d2003157808 */ /* 0x000fe40001000100 */
[----:B------:R-:W-:Y:S01]  /*04c0*/  FSEL R20, R2, 0.0052134888246655464172, P2 ;  /* 0x3baad5ea02147808 */ /* 0x000fe20001000000 */
[----:B------:R-:W0:Y:S01]  /*04d0*/  @P1 MUFU.EX2 R6, R8 ;  /* 0x0000000800061308 */ /* 0x000e220000000800 */
[----:B------:R-:W-:-:S02]  /*04e0*/  @P0 LOP3.LUT R15, R19, 0x80000000, R14, 0xb8, !PT ;  /* 0x80000000130f0812 */ /* 0x000fc400078eb80e */
[C---:B------:R-:W-:Y:S01]  /*04f0*/  FSEL R14, R18.reuse, R27, P2 ;  /* 0x0000001b120e7208 */ /* 0x040fe20001000000 */
[----:B------:R-:W-:Y:S01]  /*0500*/  FADD.FTZ R18, -R18, -RZ ;  /* 0x800000ff12127221 */ /* 0x000fe20000010100 */
[----:B------:R-:W-:Y:S02]  /*0510*/  FSEL R19, R22, 8.4834944573231041431e-05, P2 ;  /* 0x38b1e96a16137808 */ /* 0x000fe40001000000 */
[----:B------:R-:W-:-:S03]  /*0520*/  FSEL R26, -R25, -0.026868773624300956726, P2 ;  /* 0xbcdc1be7191a7808 */ /* 0x000fc60001000100 */
[----:B------:R-:W-:Y:S01]  /*0530*/  FFMA.FTZ R19, R14, R19, R21 ;  /* 0x000000130e137223 */ /* 0x000fe20000010015 */
[----:B------:R-:W-:-:S03]  /*0540*/  FSEL R21, R24, 0.11284004896879196167, P2 ;  /* 0x3de718af18157808 */ /* 0x000fc60001000000 */
[--C-:B------:R-:W-:Y:S01]  /*0550*/  FFMA.FTZ R19, R14, R19, R20.reuse ;  /* 0x000000130e137223 */ /* 0x100fe20000010014 */
[----:B------:R-:W-:Y:S01]  /*0560*/  PRMT R20, R12, 0x7632, R20 ;  /* 0x000076320c147816 */ /* 0x000fe20000000014 */
[----:B0-----:R-:W-:Y:S02]  /*0570*/  @P1 FADD.FTZ R12, -R6, 1 ;  /* 0x3f800000060c1421 */ /* 0x001fe40000010100 */
[----:B------:R-:W-:Y:S01]  /*0580*/  FFMA.FTZ R19, R14, R19, R26 ;  /* 0x000000130e137223 */ /* 0x000fe2000001001a */
[----:B------:R-:W-:Y:S02]  /*0590*/  SHF.L.U32 R6, R20, 0x10, RZ ;  /* 0x0000001014067819 */ /* 0x000fe400000006ff */
[----:B------:R-:W-:Y:S01]  /*05a0*/  FSEL R26, R13, -0.37612664699554443359, P2 ;  /* 0xbec093ac0d1a7808 */ /* 0x000fe20001000000 */
[----:B------:R-:W-:Y:S01]  /*05b0*/  FFMA.FTZ R19, R14, R19, R21 ;  /* 0x000000130e137223 */ /* 0x000fe20000010015 */
[----:B------:R-:W-:Y:S01]  /*05c0*/  @P1 LOP3.LUT R8, R12, 0x80000000, R17, 0xb8, !PT ;  /* 0x800000000c081812 */ /* 0x000fe200078eb811 */
[----:B------:R-:W-:Y:S01]  /*05d0*/  FMUL.FTZ R20, R6, 0.70710676908493041992 ;  /* 0x3f3504f306147820 */ /* 0x000fe20000410000 */
[----:B------:R-:W-:Y:S01]  /*05e0*/  FSEL R17, R23, 0.12837915122509002686, P2 ;  /* 0x3e0375d317117808 */ /* 0x000fe20001000000 */
[----:B------:R-:W-:-:S02]  /*05f0*/  FFMA.FTZ R19, R14, R19, R26 ;  /* 0x000000130e137223 */ /* 0x000fc4000001001a */
[C---:B------:R-:W-:Y:S01]  /*0600*/  FADD.FTZ R12, |R20|.reuse, -RZ ;  /* 0x800000ff140c7221 */ /* 0x040fe20000010200 */
[C---:B------:R-:W-:Y:S01]  /*0610*/  FMUL.FTZ R21, R20.reuse, R20 ;  /* 0x0000001414157220 */ /* 0x040fe20000410000 */
[----:B------:R-:W-:Y:S01]  /*0620*/  FSETP.GE.FTZ.AND P0, PT, |R20|, 1.0029599666595458984, PT ;  /* 0x3f8060fe1400780b */ /* 0x000fe20003f16200 */
[----:B------:R-:W-:-:S03]  /*0630*/  FFMA.FTZ R14, R14, R19, R17 ;  /* 0x000000130e0e7223 */ /* 0x000fc60000010011 */
[C---:B------:R-:W-:Y:S01]  /*0640*/  FSEL R17, R12.reuse, R21, P0 ;  /* 0x000000150c117208 */ /* 0x040fe20000000000 */
[----:B------:R-:W-:Y:S01]  /*0650*/  FADD.FTZ R21, -R12, -RZ ;  /* 0x800000ff0c157221 */ /* 0x000fe20000010100 */
[----:B------:R-:W-:Y:S02]  /*0660*/  FSEL R26, R22, 8.4834944573231041431e-05, P0 ;  /* 0x38b1e96a161a7808 */ /* 0x000fe40000000000 */
[----:B------:R-:W-:Y:S02]  /*0670*/  FSEL R28, -R3, -0.00082130916416645050049, P0 ;  /* 0xba574d20031c7808 */ /* 0x000fe40000000100 */
[----:B------:R-:W-:Y:S02]  /*0680*/  FSEL R19, R2, 0.0052134888246655464172, P0 ;  /* 0x3baad5ea02137808 */ /* 0x000fe40000000000 */
[----:B------:R-:W-:Y:S01]  /*0690*/  FSEL R12, R23, 0.12837915122509002686, P0 ;  /* 0x3e0375d3170c7808 */ /* 0x000fe20000000000 */
[----:B------:R-:W-:Y:S01]  /*06a0*/  FFMA.FTZ R26, R17, R26, R28 ;  /* 0x0000001a111a7223 */ /* 0x000fe2000001001c */
[----:B------:R-:W-:-:S02]  /*06b0*/  FSEL R28, R13, -0.37612664699554443359, P0 ;  /* 0xbec093ac0d1c7808 */ /* 0x000fc40000000000 */
[----:B------:R-:W-:Y:S01]  /*06c0*/  FSEL R21, R21, R20, P0 ;  /* 0x0000001415157208 */ /* 0x000fe20000000000 */
[----:B------:R-:W-:Y:S01]  /*06d0*/  FFMA.FTZ R26, R17, R26, R19 ;  /* 0x0000001a111a7223 */ /* 0x000fe20000010013 */
[----:B------:R-:W-:-:S05]  /*06e0*/  FSEL R19, -R25, -0.026868773624300956726, P0 ;  /* 0xbcdc1be719137808 */ /* 0x000fca0000000100 */
[----:B------:R-:W-:Y:S01]  /*06f0*/  FFMA.FTZ R26, R17, R26, R19 ;  /* 0x0000001a111a7223 */ /* 0x000fe20000010013 */
[----:B------:R-:W-:-:S05]  /*0700*/  FSEL R19, R24, 0.11284004896879196167, P0 ;  /* 0x3de718af18137808 */ /* 0x000fca0000000000 */
[----:B------:R-:W-:Y:S01]  /*0710*/  FFMA.FTZ R26, R17, R26, R19 ;  /* 0x0000001a111a7223 */ /* 0x000fe20000010013 */
[----:B------:R-:W-:-:S03]  /*0720*/  FSEL R19, R18, R7, P2 ;  /* 0x0000000712137208 */ /* 0x000fc60001000000 */
[----:B------:R-:W-:Y:S02]  /*0730*/  FFMA.FTZ R26, R17, R26, R28 ;  /* 0x0000001a111a7223 */ /* 0x000fe4000001001c */
[----:B------:R-:W-:Y:S01]  /*0740*/  FFMA.FTZ R14, R14, R19, R19 ;  /* 0x000000130e0e7223 */ /* 0x000fe20000010013 */
[----:B----4-:R-:W-:Y:S02]  /*0750*/  IMAD.U32 R19, R9, 0x10000, RZ ;  /* 0x0001000009137824 */ /* 0x010fe400078e00ff */
[----:B------:R-:W-:Y:S02]  /*0760*/  FFMA.FTZ R12, R17, R26, R12 ;  /* 0x0000001a110c7223 */ /* 0x000fe4000001000c */
[----:B------:R-:W0:Y:S02]  /*0770*/  @P2 MUFU.EX2 R17, R14 ;  /* 0x0000000e00112308 */ /* 0x000e240000000800 */
[----:B------:R-:W-:-:S06]  /*0780*/  FFMA.FTZ R12, R12, R21, R21 ;  /* 0x000000150c0c7223 */ /* 0x000fcc0000010015 */
[----:B------:R-:W1:Y:S01]  /*0790*/  @P0 MUFU.EX2 R21, R12 ;  /* 0x0000000c00150308 */ /* 0x000e620000000800 */
[----:B0-----:R-:W-:Y:S01]  /*07a0*/  @P2 FADD.FTZ R18, -R17, 1 ;  /* 0x3f80000011122421 */ /* 0x001fe20000010100 */
[----:B------:R-:W-:-:S04]  /*07b0*/  FMUL.FTZ R17, R19, 0.70710676908493041992 ;  /* 0x3f3504f313117820 */ /* 0x000fc80000410000 */
[----:B------:R-:W-:Y:S01]  /*07c0*/  @P2 LOP3.LUT R14, R18, 0x80000000, R7, 0xb8, !PT ;  /* 0x80000000120e2812 */ /* 0x000fe200078eb807 */
[C---:B------:R-:W-:Y:S01]  /*07d0*/  FADD.FTZ R7, |R17|.reuse, -RZ ;  /* 0x800000ff11077221 */ /* 0x040fe20000010200 */
[----:B------:R-:W-:Y:S01]  /*07e0*/  FMUL.FTZ R18, R17, R17 ;  /* 0x0000001111127220 */ /* 0x000fe20000410000 */
[----:B-1----:R-:W-:Y:S01]  /*07f0*/  @P0 FADD.FTZ R21, -R21, 1 ;  /* 0x3f80000015150421 */ /* 0x002fe20000010100 */
[----:B------:R-:W-:-:S04]  /*0800*/  FSETP.GE.FTZ.AND P1, PT, |R17|, 1.0029599666595458984, PT ;  /* 0x3f8060fe1100780b */ /* 0x000fc80003f36200 */
[----:B------:R-:W-:Y:S02]  /*0810*/  @P0 LOP3.LUT R12, R21, 0x80000000, R20, 0xb8, !PT ;  /* 0x80000000150c0812 */ /* 0x000fe400078eb814 */
[----:B------:R-:W-:Y:S02]  /*0820*/  FSEL R18, R7, R18, P1 ;  /* 0x0000001207127208 */ /* 0x000fe40000800000 */
[----:B------:R-:W-:Y:S02]  /*0830*/  FSEL R21, R22, 8.4834944573231041431e-05, P1 ;  /* 0x38b1e96a16157808 */ /* 0x000fe40000800000 */
[----:B------:R-:W-:Y:S02]  /*0840*/  FSEL R27, -R3, -0.00082130916416645050049, P1 ;  /* 0xba574d20031b7808 */ /* 0x000fe40000800100 */
[----:B------:R-:W-:Y:S02]  /*0850*/  FSEL R20, R2, 0.0052134888246655464172, P1 ;  /* 0x3baad5ea02147808 */ /* 0x000fe40000800000 */
[----:B------:R-:W-:Y:S01]  /*0860*/  FSEL R29, R24, 0.11284004896879196167, P1 ;  /* 0x3de718af181d7808 */ /* 0x000fe20000800000 */
[----:B------:R-:W-:Y:S01]  /*0870*/  FFMA.FTZ R21, R18, R21, R27 ;  /* 0x0000001512157223 */ /* 0x000fe2000001001b */
[----:B------:R-:W-:-:S03]  /*0880*/  FSEL R26, R13, -0.37612664699554443359, P1 ;  /* 0xbec093ac0d1a7808 */ /* 0x000fc60000800000 */
[----:B------:R-:W-:Y:S01]  /*0890*/  FFMA.FTZ R27, R18, R21, R20 ;  /* 0x00000015121b7223 */ /* 0x000fe20000010014 */
[----:B------:R-:W-:Y:S01]  /*08a0*/  FSEL R20, -R25, -0.026868773624300956726, P1 ;  /* 0xbcdc1be719147808 */ /* 0x000fe20000800100 */
[----:B------:R-:W-:-:S04]  /*08b0*/  FMUL.FTZ R21, R10, -0.5 ;  /* 0xbf0000000a157820 */ /* 0x000fc80000410000 */
[----:B------:R-:W-:Y:S01]  /*08c0*/  FMUL.FTZ R21, R10, R21 ;  /* 0x000000150a157220 */ /* 0x000fe20000410000 */
[----:B------:R-:W-:-:S03]  /*08d0*/  FFMA.FTZ R27, R18, R27, R20 ;  /* 0x0000001b121b7223 */ /* 0x000fc60000010014 */
[----:B------:R-:W-:Y:S01]  /*08e0*/  FMUL.FTZ R21, R21, 1.4426950216293334961 ;  /* 0x3fb8aa3b15157820 */ /* 0x000fe20000410000 */
[----:B------:R-:W-:-:S03]  /*08f0*/  FFMA.FTZ R27, R18, R27, R29 ;  /* 0x0000001b121b7223 */ /* 0x000fc6000001001d */
[----:B------:R-:W0:Y:S01]  /*0900*/  MUFU.EX2 R20, R21 ;  /* 0x0000001500147308 */ /* 0x000e220000000800 */
[----:B------:R-:W-:Y:S01]  /*0910*/  FFMA.FTZ R27, R18, R27, R26 ;  /* 0x0000001b121b7223 */ /* 0x000fe2000001001a */
[----:B------:R-:W-:-:S05]  /*0920*/  FSEL R26, R23, 0.12837915122509002686, P1 ;  /* 0x3e0375d3171a7808 */ /* 0x000fca0000800000 */
[----:B------:R-:W-:Y:S01]  /*0930*/  FFMA.FTZ R26, R18, R27, R26 ;  /* 0x0000001b121a7223 */ /* 0x000fe2000001001a */
[----:B------:R-:W-:-:S05]  /*0940*/  FADD.FTZ R18, -R7, -RZ ;  /* 0x800000ff07127221 */ /* 0x000fca0000010100 */
[----:B------:R-:W-:Y:S01]  /*0950*/  FSEL R27, R18, R17, P1 ;  /* 0x00000011121b7208 */ /* 0x000fe20000800000 */
[----:B------:R-:W-:Y:S01]  /*0960*/  FMUL.FTZ R18, R5, -0.5 ;  /* 0xbf00000005127820 */ /* 0x000fe20000410000 */
[----:B0-----:R-:W-:-:S03]  /*0970*/  FMUL.FTZ R7, R20, 0.3989422917366027832 ;  /* 0x3ecc422a14077820 */ /* 0x001fc60000410000 */
[----:B------:R-:W-:Y:S01]  /*0980*/  FFMA.FTZ R20, R26, R27, R27 ;  /* 0x0000001b1a147223 */ /* 0x000fe2000001001b */
[----:B------:R-:W-:Y:S01]  /*0990*/  FMUL.FTZ R18, R5, R18 ;  /* 0x0000001205127220 */ /* 0x000fe20000410000 */
[----:B------:R-:W-:Y:S02]  /*09a0*/  FMUL.FTZ R10, R10, R7 ;  /* 0x000000070a0a7220 */ /* 0x000fe40000410000 */
[----:B------:R-:W0:Y:S01]  /*09b0*/  @P1 MUFU.EX2 R21, R20 ;  /* 0x0000001400151308 */ /* 0x000e220000000800 */
[----:B------:R-:W-:Y:S01]  /*09c0*/  FMUL.FTZ R18, R18, 1.4426950216293334961 ;  /* 0x3fb8aa3b12127820 */ /* 0x000fe20000410000 */
[----:B------:R-:W-:-:S04]  /*09d0*/  PRMT R7, R9, 0x7632, R7 ;  /* 0x0000763209077816 */ /* 0x000fc80000000007 */
[----:B------:R-:W-:Y:S02]  /*09e0*/  SHF.L.U32 R7, R7, 0x10, RZ ;  /* 0x0000001007077819 */ /* 0x000fe400000006ff */
[----:B------:R-:W1:Y:S03]  /*09f0*/  MUFU.EX2 R18, R18 ;  /* 0x0000001200127308 */ /* 0x000e660000000800 */
[----:B------:R-:W-:-:S04]  /*0a00*/  FMUL.FTZ R26, R7, 0.70710676908493041992 ;  /* 0x3f3504f3071a7820 */ /* 0x000fc80000410000 */
[C---:B------:R-:W-:Y:S01]  /*0a10*/  FADD.FTZ R9, |R26|.reuse, -RZ ;  /* 0x800000ff1a097221 */ /* 0x040fe20000010200 */
[----:B------:R-:W-:Y:S01]  /*0a20*/  FSETP.GE.FTZ.AND P0, PT, |R26|, 1.0029599666595458984, PT ;  /* 0x3f8060fe1a00780b */ /* 0x000fe20003f16200 */
[----:B0-----:R-:W-:-:S03]  /*0a30*/  @P1 FADD.FTZ R28, -R21, 1 ;  /* 0x3f800000151c1421 */ /* 0x001fc60000010100 */
[----:B------:R-:W-:Y:S02]  /*0a40*/  FSEL R21, R2, 0.0052134888246655464172, P0 ;  /* 0x3baad5ea02157808 */ /* 0x000fe40000000000 */
[----:B------:R-:W-:Y:S01]  /*0a50*/  @P1 LOP3.LUT R20, R28, 0x80000000, R17, 0xb8, !PT ;  /* 0x800000001c141812 */ /* 0x000fe200078eb811 */
[----:B------:R-:W-:Y:S01]  /*0a60*/  FMUL.FTZ R17, R26, R26 ;  /* 0x0000001a1a117220 */ /* 0x000fe20000410000 */
[----:B-1----:R-:W-:Y:S01]  /*0a70*/  FMUL.FTZ R28, R18, 0.3989422917366027832 ;  /* 0x3ecc422a121c7820 */ /* 0x002fe20000410000 */
[----:B------:R-:W-:-:S03]  /*0a80*/  FSEL R18, R22, 8.4834944573231041431e-05, P0 ;  /* 0x38b1e96a16127808 */ /* 0x000fc60000000000 */
[----:B------:R-:W-:Y:S01]  /*0a90*/  FSEL R17, R9, R17, P0 ;  /* 0x0000001109117208 */ /* 0x000fe20000000000 */
[----:B------:R-:W-:Y:S01]  /*0aa0*/  FMUL.FTZ R5, R5, R28 ;  /* 0x0000001c05057220 */ /* 0x000fe20000410000 */
[----:B------:R-:W-:-:S05]  /*0ab0*/  FSEL R28, -R3, -0.00082130916416645050049, P0 ;  /* 0xba574d20031c7808 */ /* 0x000fca0000000100 */
[----:B------:R-:W-:-:S04]  /*0ac0*/  FFMA.FTZ R18, R17, R18, R28 ;  /* 0x0000001211127223 */ /* 0x000fc8000001001c */
[----:B------:R-:W-:Y:S01]  /*0ad0*/  FFMA.FTZ R18, R17, R18, R21 ;  /* 0x0000001211127223 */ /* 0x000fe20000010015 */
[----:B------:R-:W-:-:S05]  /*0ae0*/  FSEL R21, -R25, -0.026868773624300956726, P0 ;  /* 0xbcdc1be719157808 */ /* 0x000fca0000000100 */
[----:B------:R-:W-:Y:S01]  /*0af0*/  FFMA.FTZ R18, R17, R18, R21 ;  /* 0x0000001211127223 */ /* 0x000fe20000010015 */
[----:B------:R-:W-:-:S05]  /*0b00*/  FSEL R21, R24, 0.11284004896879196167, P0 ;  /* 0x3de718af18157808 */ /* 0x000fca0000000000 */
[----:B------:R-:W-:Y:S01]  /*0b10*/  FFMA.FTZ R18, R17, R18, R21 ;  /* 0x0000001211127223 */ /* 0x000fe20000010015 */
[----:B------:R-:W-:-:S05]  /*0b20*/  FSEL R21, R13, -0.37612664699554443359, P0 ;  /* 0xbec093ac0d157808 */ /* 0x000fca0000000000 */
[----:B------:R-:W-:Y:S01]  /*0b30*/  FFMA.FTZ R18, R17, R18, R21 ;  /* 0x0000001211127223 */ /* 0x000fe20000010015 */
[----:B------:R-:W-:-:S05]  /*0b40*/  FSEL R21, R23, 0.12837915122509002686, P0 ;  /* 0x3e0375d317157808 */ /* 0x000fca0000000000 */
[----:B------:R-:W-:Y:S01]  /*0b50*/  FFMA.FTZ R18, R17, R18, R21 ;  /* 0x0000001211127223 */ /* 0x000fe20000010015 */
[----:B------:R-:W-:Y:S01]  /*0b60*/  FADD.FTZ R17, -R9, -RZ ;  /* 0x800000ff09117221 */ /* 0x000fe20000010100 */
[----:B------:R-:W-:Y:S01]  /*0b70*/  FADD.FTZ R9, R15, 1 ;  /* 0x3f8000000f097421 */ /* 0x000fe20000010000 */
[----:B------:R-:W-:-:S03]  /*0b80*/  FMUL.FTZ R15, R16, -0.5 ;  /* 0xbf000000100f7820 */ /* 0x000fc60000410000 */
[----:B------:R-:W-:Y:S01]  /*0b90*/  FSEL R17, R17, R26, P0 ;  /* 0x0000001a11117208 */ /* 0x000fe20000000000 */
[----:B------:R-:W-:Y:S01]  /*0ba0*/  FFMA.FTZ R9, R9, 0.5, R10 ;  /* 0x3f00000009097823 */ /* 0x000fe2000001000a */
[----:B------:R-:W-:Y:S01]  /*0bb0*/  FADD.FTZ R10, R8, 1 ;  /* 0x3f800000080a7421 */ /* 0x000fe20000010000 */
[----:B------:R-:W-:Y:S02]  /*0bc0*/  FMUL.FTZ R15, R16, R15 ;  /* 0x0000000f100f7220 */ /* 0x000fe40000410000 */
[----:B------:R-:W-:Y:S01]  /*0bd0*/  FFMA.FTZ R18, R18, R17, R17 ;  /* 0x0000001112127223 */ /* 0x000fe20000010011 */
[----:B------:R-:W-:Y:S01]  /*0be0*/  FFMA.FTZ R10, R10, 0.5, R5 ;  /* 0x3f0000000a0a7823 */ /* 0x000fe20000010005 */
[C---:B------:R-:W-:Y:S01]  /*0bf0*/  FMUL.FTZ R5, R6.reuse, -0.5 ;  /* 0xbf00000006057820 */ /* 0x040fe20000410000 */
[----:B------:R-:W-:Y:S01]  /*0c00*/  FMUL.FTZ R17, R15, 1.4426950216293334961 ;  /* 0x3fb8aa3b0f117820 */ /* 0x000fe20000410000 */
[----:B------:R-:W0:Y:S02]  /*0c10*/  @P0 MUFU.EX2 R8, R18 ;  /* 0x0000001200080308 */ /* 0x000e240000000800 */
[----:B------:R-:W-:-:S04]  /*0c20*/  FMUL.FTZ R5, R6, R5 ;  /* 0x0000000506057220 */ /* 0x000fc80000410000 */
[----:B------:R-:W-:Y:S02]  /*0c30*/  FMUL.FTZ R5, R5, 1.4426950216293334961 ;  /* 0x3fb8aa3b05057820 */ /* 0x000fe40000410000 */
[----:B------:R-:W1:Y:S08]  /*0c40*/  MUFU.EX2 R17, R17 ;  /* 0x0000001100117308 */ /* 0x000e700000000800 */
[----:B------:R-:W3:Y:S01]  /*0c50*/  MUFU.EX2 R5, R5 ;  /* 0x0000000500057308 */ /* 0x000ee20000000800 */
[----:B0-----:R-:W-:Y:S01]  /*0c60*/  @P0 FADD.FTZ R15, -R8, 1 ;  /* 0x3f800000080f0421 */ /* 0x001fe20000010100 */
[----:B--2---:R-:W-:-:S04]  /*0c70*/  SHF.L.U32 R21, R4, 0x10, RZ ;  /* 0x0000001004157819 */ /* 0x004fc800000006ff */
[----:B------:R-:W-:Y:S01]  /*0c80*/  @P0 LOP3.LUT R18, R15, 0x80000000, R26, 0xb8, !PT ;  /* 0x800000000f120812 */ /* 0x000fe200078eb81a */
[----:B------:R-:W-:Y:S01]  /*0c90*/  FMUL.FTZ R15, R21, 0.70710676908493041992 ;  /* 0x3f3504f3150f7820 */ /* 0x000fe20000410000 */
[----:B-1----:R-:W-:-:S03]  /*0ca0*/  FMUL.FTZ R27, R17, 0.3989422917366027832 ;  /* 0x3ecc422a111b7820 */ /* 0x002fc60000410000 */
[C---:B------:R-:W-:Y:S01]  /*0cb0*/  FADD.FTZ R8, |R15|.reuse, -RZ ;  /* 0x800000ff0f087221 */ /* 0x040fe20000010200 */
[C---:B------:R-:W-:Y:S01]  /*0cc0*/  FMUL.FTZ R17, R15.reuse, R15 ;  /* 0x0000000f0f117220 */ /* 0x040fe20000410000 */
[----:B------:R-:W-:Y:S01]  /*0cd0*/  FSETP.GE.FTZ.AND P0, PT, |R15|, 1.0029599666595458984, PT ;  /* 0x3f8060fe0f00780b */ /* 0x000fe20003f16200 */
[----:B------:R-:W-:Y:S01]  /*0ce0*/  FMUL.FTZ R16, R16, R27 ;  /* 0x0000001b10107220 */ /* 0x000fe20000410000 */
[----:B---3--:R-:W-:Y:S02]  /*0cf0*/  FMUL.FTZ R27, R5, 0.3989422917366027832 ;  /* 0x3ecc422a051b7820 */ /* 0x008fe40000410000 */
[C---:B------:R-:W-:Y:S01]  /*0d00*/  FSEL R5, R8.reuse, R17, P0 ;  /* 0x0000001108057208 */ /* 0x040fe20000000000 */
[----:B------:R-:W-:Y:S01]  /*0d10*/  FADD.FTZ R8, -R8, -RZ ;  /* 0x800000ff08087221 */ /* 0x000fe20000010100 */
[----:B------:R-:W-:Y:S01]  /*0d20*/  FSEL R26, R22, 8.4834944573231041431e-05, P0 ;  /* 0x38b1e96a161a7808 */ /* 0x000fe20000000000 */
[----:B------:R-:W-:Y:S01]  /*0d30*/  FMUL.FTZ R6, R6, R27 ;  /* 0x0000001b06067220 */ /* 0x000fe20000410000 */
[----:B------:R-:W-:-:S02]  /*0d40*/  FSEL R28, -R3, -0.00082130916416645050049, P0 ;  /* 0xba574d20031c7808 */ /* 0x000fc40000000100 */
[----:B------:R-:W-:-:S03]  /*0d50*/  FSEL R17, R2, 0.0052134888246655464172, P0 ;  /* 0x3baad5ea02117808 */ /* 0x000fc60000000000 */
        /* <DEDUP_REMOVED lines=9> */
[--C-:B------:R-:W-:Y:S01]  /*0df0*/  FFMA.FTZ R26, R5, R26, R17.reuse ;  /* 0x0000001a051a7223 */ /* 0x100fe20000010011 */
[----:B------:R-:W-:Y:S02]  /*0e00*/  PRMT R17, R4, 0x7632, R17 ;  /* 0x0000763204117816 */ /* 0x000fe40000000011 */
[----:B------:R-:W-:Y:S02]  /*0e10*/  FSEL R5, R8, R15, P0 ;  /* 0x0000000f08057208 */ /* 0x000fe40000000000 */
[----:B------:R-:W-:-:S03]  /*0e20*/  SHF.L.U32 R17, R17, 0x10, RZ ;  /* 0x0000001011117819 */ /* 0x000fc600000006ff */
[----:B------:R-:W-:Y:S02]  /*0e30*/  FFMA.FTZ R4, R26, R5, R5 ;  /* 0x000000051a047223 */ /* 0x000fe40000010005 */
[----:B------:R-:W-:-:S04]  /*0e40*/  FMUL.FTZ R8, R17, 0.70710676908493041992 ;  /* 0x3f3504f311087820 */ /* 0x000fc80000410000 */
[C---:B------:R-:W-:Y:S01]  /*0e50*/  FADD.FTZ R5, |R8|.reuse, -RZ ;  /* 0x800000ff08057221 */ /* 0x040fe20000010200 */
[C---:B------:R-:W-:Y:S01]  /*0e60*/  FSETP.GE.FTZ.AND P1, PT, |R8|.reuse, 1.0029599666595458984, PT ;  /* 0x3f8060fe0800780b */ /* 0x040fe20003f36200 */
[----:B------:R-:W-:-:S03]  /*0e70*/  FMUL.FTZ R26, R8, R8 ;  /* 0x00000008081a7220 */ /* 0x000fc60000410000 */
[----:B------:R-:W-:Y:S02]  /*0e80*/  FSEL R27, R22, 8.4834944573231041431e-05, P1 ;  /* 0x38b1e96a161b7808 */ /* 0x000fe40000800000 */
[----:B------:R-:W-:Y:S02]  /*0e90*/  FSEL R3, -R3, -0.00082130916416645050049, P1 ;  /* 0xba574d2003037808 */ /* 0x000fe40000800100 */
[----:B------:R-:W-:Y:S02]  /*0ea0*/  FSEL R22, R5, R26, P1 ;  /* 0x0000001a05167208 */ /* 0x000fe40000800000 */
[----:B------:R-:W-:Y:S02]  /*0eb0*/  FSEL R2, R2, 0.0052134888246655464172, P1 ;  /* 0x3baad5ea02027808 */ /* 0x000fe40000800000 */
[----:B------:R-:W-:Y:S01]  /*0ec0*/  FSEL R25, -R25, -0.026868773624300956726, P1 ;  /* 0xbcdc1be719197808 */ /* 0x000fe20000800100 */
[----:B------:R-:W-:Y:S01]  /*0ed0*/  FFMA.FTZ R3, R22, R27, R3 ;  /* 0x0000001b16037223 */ /* 0x000fe20000010003 */
[----:B------:R-:W-:-:S03]  /*0ee0*/  FSEL R24, R24, 0.11284004896879196167, P1 ;  /* 0x3de718af18187808 */ /* 0x000fc60000800000 */
[C---:B------:R-:W-:Y:S02]  /*0ef0*/  FFMA.FTZ R27, R22.reuse, R3, R2 ;  /* 0x00000003161b7223 */ /* 0x040fe40000010002 */
[----:B------:R-:W0:Y:S02]  /*0f00*/  LDC.64 R2, c[0x0][0x220] ;  /* 0x00008800ff027b82 */ /* 0x000e240000000a00 */
[----:B------:R-:W-:-:S04]  /*0f10*/  FFMA.FTZ R25, R22, R27, R25 ;  /* 0x0000001b16197223 */ /* 0x000fc80000010019 */
[----:B------:R-:W-:Y:S01]  /*0f20*/  FFMA.FTZ R29, R22, R25, R24 ;  /* 0x00000019161d7223 */ /* 0x000fe20000010018 */
[----:B0-----:R-:W-:-:S04]  /*0f30*/  IMAD.WIDE R2, R0, 0x2, R2 ;  /* 0x0000000200027825 */ /* 0x001fc800078e0202 */
[----:B------:R-:W-:-:S05]  /*0f40*/  IMAD.WIDE.U32 R2, R11, 0x4, R2 ;  /* 0x000000040b027825 */ /* 0x000fca00078e0002 */
[----:B------:R-:W2:Y:S04]  /*0f50*/  LDG.E R24, desc[UR4][R2.64] ;  /* 0x0000000402187981 */ /* 0x000ea8000c1e1900 */
[----:B------:R-:W3:Y:S04]  /*0f60*/  LDG.E R26, desc[UR4][R2.64+0x200] ;  /* 0x00020004021a7981 */ /* 0x000ee8000c1e1900 */
[----:B------:R-:W4:Y:S04]  /*0f70*/  LDG.E R25, desc[UR4][R2.64+0x400] ;  /* 0x0004000402197981 */ /* 0x000f28000c1e1900 */
[----:B------:R0:W5:Y:S01]  /*0f80*/  LDG.E R27, desc[UR4][R2.64+0x600] ;  /* 0x00060004021b7981 */ /* 0x000162000c1e1900 */
[----:B------:R-:W-:Y:S01]  /*0f90*/  FSEL R13, R13, -0.37612664699554443359, P1 ;  /* 0xbec093ac0d0d7808 */ /* 0x000fe20000800000 */
[----:B------:R-:W-:Y:S01]  /*0fa0*/  FADD.FTZ R5, -R5, -RZ ;  /* 0x800000ff05057221 */ /* 0x000fe20000010100 */
[----:B------:R-:W-:Y:S01]  /*0fb0*/  FSEL R28, R23, 0.12837915122509002686, P1 ;  /* 0x3e0375d3171c7808 */ /* 0x000fe20000800000 */
[----:B------:R-:W-:Y:S01]  /*0fc0*/  FMUL.FTZ R23, R21, -0.5 ;  /* 0xbf00000015177820 */ /* 0x000fe20000410000 */
[----:B------:R-:W-:Y:S01]  /*0fd0*/  FADD.FTZ R18, R18, 1 ;  /* 0x3f80000012127421 */ /* 0x000fe20000010000 */
[----:B------:R-:W-:Y:S01]  /*0fe0*/  FFMA.FTZ R13, R22, R29, R13 ;  /* 0x0000001d160d7223 */ /* 0x000fe2000001000d */
[----:B------:R-:W-:Y:S01]  /*0ff0*/  FSEL R5, R5, R8, P1 ;  /* 0x0000000805057208 */ /* 0x000fe20000800000 */
[----:B------:R-:W-:Y:S01]  /*1000*/  FMUL.FTZ R23, R21, R23 ;  /* 0x0000001715177220 */ /* 0x000fe20000410000 */
[----:B------:R-:W-:Y:S01]  /*1010*/  FADD.FTZ R29, R12, 1 ;  /* 0x3f8000000c1d7421 */ /* 0x000fe20000010000 */
[----:B------:R-:W-:Y:S01]  /*1020*/  FFMA.FTZ R22, R22, R13, R28 ;  /* 0x0000000d16167223 */ /* 0x000fe2000001001c */
[----:B------:R-:W-:Y:S01]  /*1030*/  FMUL.FTZ R28, R19, -0.5 ;  /* 0xbf000000131c7820 */ /* 0x000fe20000410000 */
[----:B0-----:R-:W-:Y:S01]  /*1040*/  FMUL.FTZ R2, R7, -0.5 ;  /* 0xbf00000007027820 */ /* 0x001fe20000410000 */
[----:B------:R-:W-:Y:S01]  /*1050*/  FMUL.FTZ R12, R17, -0.5 ;  /* 0xbf000000110c7820 */ /* 0x000fe20000410000 */
[----:B------:R-:W-:Y:S01]  /*1060*/  FFMA.FTZ R5, R22, R5, R5 ;  /* 0x0000000516057223 */ /* 0x000fe20000010005 */
[----:B------:R-:W-:Y:S01]  /*1070*/  FMUL.FTZ R28, R19, R28 ;  /* 0x0000001c131c7220 */ /* 0x000fe20000410000 */
[----:B------:R-:W-:Y:S01]  /*1080*/  FMUL.FTZ R3, R7, R2 ;  /* 0x0000000207037220 */ /* 0x000fe20000410000 */
[----:B------:R-:W-:Y:S01]  /*1090*/  FMUL.FTZ R12, R17, R12 ;  /* 0x0000000c110c7220 */ /* 0x000fe20000410000 */
[----:B------:R-:W0:Y:S01]  /*10a0*/  @P0 MUFU.EX2 R22, R4 ;  /* 0x0000000400160308 */ /* 0x000e220000000800 */
[----:B------:R-:W-:Y:S01]  /*10b0*/  FMUL.FTZ R13, R28, 1.4426950216293334961 ;  /* 0x3fb8aa3b1c0d7820 */ /* 0x000fe20000410000 */
[----:B------:R-:W-:Y:S01]  /*10c0*/  FMUL.FTZ R28, R23, 1.4426950216293334961 ;  /* 0x3fb8aa3b171c7820 */ /* 0x000fe20000410000 */
[----:B------:R-:W-:Y:S01]  /*10d0*/  FMUL.FTZ R3, R3, 1.4426950216293334961 ;  /* 0x3fb8aa3b03037820 */ /* 0x000fe20000410000 */
[----:B------:R-:W-:Y:S01]  /*10e0*/  FMUL.FTZ R12, R12, 1.4426950216293334961 ;  /* 0x3fb8aa3b0c0c7820 */ /* 0x000fe20000410000 */
[----:B------:R-:W-:Y:S01]  /*10f0*/  FADD.FTZ R23, R14, 1 ;  /* 0x3f8000000e177421 */ /* 0x000fe20000010000 */
[----:B------:R-:W-:Y:S01]  /*1100*/  FFMA.FTZ R6, R29, 0.5, R6 ;  /* 0x3f0000001d067823 */ /* 0x000fe20000010006 */
[----:B------:R-:W-:Y:S01]  /*1110*/  FADD.FTZ R20, R20, 1 ;  /* 0x3f80000014147421 */ /* 0x000fe20000010000 */
[----:B------:R-:W1:Y:S01]  /*1120*/  MUFU.EX2 R13, R13 ;  /* 0x0000000d000d7308 */ /* 0x000e620000000800 */
[----:B------:R-:W-:-:S07]  /*1130*/  FFMA.FTZ R16, R23, 0.5, R16 ;  /* 0x3f00000017107823 */ /* 0x000fce0000010010 */
[----:B------:R1:W1:Y:S01]  /*1140*/  MUFU.EX2 R2, R28 ;  /* 0x0000001c00027308 */ /* 0x0002620000000800 */
[----:B0-----:R-:W-:-:S05]  /*1150*/  @P0 FADD.FTZ R22, -R22, 1 ;  /* 0x3f80000016160421 */ /* 0x001fca0000010100 */
[----:B------:R-:W-:Y:S02]  /*1160*/  @P0 LOP3.LUT R4, R22, 0x80000000, R15, 0xb8, !PT ;  /* 0x8000000016040812 */ /* 0x000fe400078eb80f */
[----:B------:R-:W0:Y:S01]  /*1170*/  MUFU.EX2 R3, R3 ;  /* 0x0000000300037308 */ /* 0x000e220000000800 */
[----:B-1----:R-:W-:-:S04]  /*1180*/  FMUL.FTZ R28, R13, 0.3989422917366027832 ;  /* 0x3ecc422a0d1c7820 */ /* 0x002fc80000410000 */
[----:B------:R-:W-:-:S03]  /*1190*/  FMUL.FTZ R19, R19, R28 ;  /* 0x0000001c13137220 */ /* 0x000fc60000410000 */
[----:B------:R-:W1:Y:S01]  /*11a0*/  @P1 MUFU.EX2 R14, R5 ;  /* 0x00000005000e1308 */ /* 0x000e620000000800 */
[----:B------:R-:W-:-:S04]  /*11b0*/  FMUL.FTZ R2, R2, 0.3989422917366027832 ;  /* 0x3ecc422a02027820 */ /* 0x000fc80000410000 */
[----:B------:R-:W-:-:S03]  /*11c0*/  FMUL.FTZ R21, R21, R2 ;  /* 0x0000000215157220 */ /* 0x000fc60000410000 */
[----:B------:R-:W1:Y:S01]  /*11d0*/  MUFU.EX2 R12, R12 ;  /* 0x0000000c000c7308 */ /* 0x000e620000000800 */
[----:B0-----:R-:W-:Y:S02]  /*11e0*/  FMUL.FTZ R28, R3, 0.3989422917366027832 ;  /* 0x3ecc422a031c7820 */ /* 0x001fe40000410000 */
[----:B------:R-:W0:Y:S02]  /*11f0*/  LDC.64 R2, c[0x0][0x218] ;  /* 0x00008600ff027b82 */ /* 0x000e240000000a00 */
[----:B------:R-:W-:Y:S01]  /*1200*/  FMUL.FTZ R13, R7, R28 ;  /* 0x0000001c070d7220 */ /* 0x000fe20000410000 */
[----:B------:R-:W-:Y:S01]  /*1210*/  FFMA.FTZ R7, R20, 0.5, R19 ;  /* 0x3f00000014077823 */ /* 0x000fe20000010013 */
[----:B-1----:R-:W-:-:S05]  /*1220*/  @P1 FADD.FTZ R15, -R14, 1 ;  /* 0x3f8000000e0f1421 */ /* 0x002fca0000010100 */
[----:B------:R-:W-:Y:S01]  /*1230*/  @P1 LOP3.LUT R5, R15, 0x80000000, R8, 0xb8, !PT ;  /* 0x800000000f051812 */ /* 0x000fe200078eb808 */
[----:B------:R-:W-:Y:S01]  /*1240*/  FMUL.FTZ R14, R12, 0.3989422917366027832 ;  /* 0x3ecc422a0c0e7820 */ /* 0x000fe20000410000 */
[----:B------:R-:W-:Y:S01]  /*1250*/  FADD.FTZ R12, R4, 1 ;  /* 0x3f800000040c7421 */ /* 0x000fe20000010000 */
[----:B------:R-:W-:Y:S02]  /*1260*/  FFMA.FTZ R4, R18, 0.5, R13 ;  /* 0x3f00000012047823 */ /* 0x000fe4000001000d */
[----:B------:R-:W-:Y:S01]  /*1270*/  FADD.FTZ R5, R5, 1 ;  /* 0x3f80000005057421 */ /* 0x000fe20000010000 */
[----:B------:R-:W-:Y:S01]  /*1280*/  FMUL.FTZ R14, R17, R14 ;  /* 0x0000000e110e7220 */ /* 0x000fe20000410000 */
[----:B------:R-:W-:-:S03]  /*1290*/  FFMA.FTZ R8, R12, 0.5, R21 ;  /* 0x3f0000000c087823 */ /* 0x000fc60000010015 */
[----:B------:R-:W-:Y:S01]  /*12a0*/  FFMA.FTZ R5, R5, 0.5, R14 ;  /* 0x3f00000005057823 */ /* 0x000fe2000001000e */
[----:B0-----:R-:W-:-:S04]  /*12b0*/  IMAD.WIDE.U32 R2, R0, 0x2, R2 ;  /* 0x0000000200027825 */ /* 0x001fc800078e0002 */
[----:B------:R-:W-:Y:S01]  /*12c0*/  IMAD.WIDE R2, R11, 0x4, R2 ;  /* 0x000000040b027825 */ /* 0x000fe200078e0202 */
[C---:B--2---:R-:W-:Y:S02]  /*12d0*/  PRMT R13, R24.reuse, 0x7632, R13 ;  /* 0x00007632180d7816 */ /* 0x044fe4000000000d */
[----:B------:R-:W-:Y:S02]  /*12e0*/  SHF.L.U32 R24, R24, 0x10, RZ ;  /* 0x0000001018187819 */ /* 0x000fe400000006ff */
[----:B---3--:R-:W-:Y:S02]  /*12f0*/  PRMT R17, R26, 0x7632, R17 ;  /* 0x000076321a117816 */ /* 0x008fe40000000011 */
[----:B------:R-:W-:Y:S01]  /*1300*/  SHF.L.U32 R13, R13, 0x10, RZ ;  /* 0x000000100d0d7819 */ /* 0x000fe200000006ff */
[----:B------:R-:W-:Y:S01]  /*1310*/  FMUL.FTZ R9, R24, R9 ;  /* 0x0000000918097220 */ /* 0x000fe20000410000 */
[----:B------:R-:W-:Y:S02]  /*1320*/  SHF.L.U32 R17, R17, 0x10, RZ ;  /* 0x0000001011117819 */ /* 0x000fe400000006ff */
[----:B------:R-:W-:Y:S01]  /*1330*/  SHF.L.U32 R15, R26, 0x10, RZ ;  /* 0x000000101a0f7819 */ /* 0x000fe200000006ff */
[----:B------:R-:W-:Y:S01]  /*1340*/  FMUL.FTZ R10, R13, R10 ;  /* 0x0000000a0d0a7220 */ /* 0x000fe20000410000 */
[----:B----4-:R-:W-:Y:S01]  /*1350*/  PRMT R13, R25, 0x7632, R13 ;  /* 0x00007632190d7816 */ /* 0x010fe2000000000d */
[----:B------:R-:W-:Y:S01]  /*1360*/  FMUL.FTZ R17, R17, R6 ;  /* 0x0000000611117220 */ /* 0x000fe20000410000 */
[----:B-----5:R-:W-:Y:S01]  /*1370*/  PRMT R12, R27, 0x7632, R12 ;  /* 0x000076321b0c7816 */ /* 0x020fe2000000000c */
[----:B------:R-:W-:Y:S01]  /*1380*/  FMUL.FTZ R16, R15, R16 ;  /* 0x000000100f107220 */ /* 0x000fe20000410000 */
[----:B------:R-:W-:-:S02]  /*1390*/  SHF.L.U32 R6, R25, 0x10, RZ ;  /* 0x0000001019067819 */ /* 0x000fc400000006ff */
[----:B------:R-:W-:Y:S02]  /*13a0*/  SHF.L.U32 R13, R13, 0x10, RZ ;  /* 0x000000100d0d7819 */ /* 0x000fe400000006ff */
[----:B------:R-:W-:Y:S01]  /*13b0*/  SHF.L.U32 R27, R27, 0x10, RZ ;  /* 0x000000101b1b7819 */ /* 0x000fe200000006ff */
[----:B------:R-:W-:Y:S01]  /*13c0*/  FMUL.FTZ R6, R6, R7 ;  /* 0x0000000706067220 */ /* 0x000fe20000410000 */
[----:B------:R-:W-:Y:S01]  /*13d0*/  SHF.L.U32 R12, R12, 0x10, RZ ;  /* 0x000000100c0c7819 */ /* 0x000fe200000006ff */
[----:B------:R-:W-:Y:S01]  /*13e0*/  FMUL.FTZ R13, R13, R4 ;  /* 0x000000040d0d7220 */ /* 0x000fe20000410000 */
[----:B------:R-:W-:Y:S01]  /*13f0*/  F2FP.BF16.F32.PACK_AB R9, R10, R9 ;  /* 0x000000090a09723e */ /* 0x000fe200000010ff */
[----:B------:R-:W-:Y:S01]  /*1400*/  FMUL.FTZ R8, R27, R8 ;  /* 0x000000081b087220 */ /* 0x000fe20000410000 */
[----:B------:R-:W-:Y:S01]  /*1410*/  F2FP.BF16.F32.PACK_AB R7, R17, R16 ;  /* 0x000000101107723e */ /* 0x000fe200000010ff */
[----:B------:R-:W-:Y:S01]  /*1420*/  FMUL.FTZ R5, R12, R5 ;  /* 0x000000050c057220 */ /* 0x000fe20000410000 */
[----:B------:R-:W-:Y:S01]  /*1430*/  F2FP.BF16.F32.PACK_AB R11, R13, R6 ;  /* 0x000000060d0b723e */ /* 0x000fe200000010ff */
[----:B------:R-:W-:Y:S03]  /*1440*/  STG.E desc[UR4][R2.64], R9 ;  /* 0x0000000902007986 */ /* 0x000fe6000c101904 */
[----:B------:R-:W-:Y:S01]  /*1450*/  F2FP.BF16.F32.PACK_AB R5, R5, R8 ;  /* 0x000000080505723e */ /* 0x000fe200000010ff */
[----:B------:R-:W-:Y:S04]  /*1460*/  STG.E desc[UR4][R2.64+0x200], R7 ;  /* 0x0002000702007986 */ /* 0x000fe8000c101904 */
[----:B------:R-:W-:Y:S04]  /*1470*/  STG.E desc[UR4][R2.64+0x400], R11 ;  /* 0x0004000b02007986 */ /* 0x000fe8000c101904 */
[----:B------:R-:W-:Y:S01]  /*1480*/  STG.E desc[UR4][R2.64+0x600], R5 ;  /* 0x0006000502007986 */ /* 0x000fe2000c101904 */
[----:B------:R-:W-:Y:S05]  /*1490*/  EXIT ;  /* 0x000000000000794d */ /* 0x000fea0003800000 */
.L_x_848:
[----:B------:R-:W0:Y:S02]  /*14a0*/  S2R R3, SR_TID.X ;  /* 0x0000000000037919 */ /* 0x000e240000002100 */
[----:B0-----:R-:W-:Y:S01]  /*14b0*/  ISETP.GE.AND P0, PT, R3, R2, PT ;  /* 0x000000020300720c */ /* 0x001fe20003f06270 */
[----:B------:R-:W-:-:S12]  /*14c0*/  IMAD.MOV.U32 R23, RZ, RZ, R3 ;  /* 0x000000ffff177224 */ /* 0x000fd800078e0003 */
[----:B------:R-:W-:Y:S02]  /*14d0*/  @!P0 IADD3 R22, R0, R23, RZ ;  /* 0x0000001700168210 */ /* 0x000fe40007ffe0ff */
[----:B------:R-:W-:-:S04]  /*14e0*/  @!P0 IADD3 R23, R23, 0x80, RZ ;  /* 0x0000008017178810 */ /* 0x000fc80007ffe0ff */
[----:B------:R-:W-:-:S13]  /*14f0*/  ISETP.GE.AND P2, PT, R23, R2, PT ;  /* 0x000000021700720c */ /* 0x000fda0003f46270 */
[----:B------:R-:W-:Y:S01]  /*1500*/  @!P2 IADD3 R25, R0, R23, RZ ;  /* 0x000000170019a210 */ /* 0x000fe20007ffe0ff */
[----:B------:R-:W0:Y:S01]  /*1510*/  @!P2 LDC.64 R20, c[0x0][0x220] ;  /* 0x00008800ff14ab82 */ /* 0x000e220000000a00 */
[----:B------:R-:W-:-:S04]  /*1520*/  @!P2 IADD3 R23, R23, 0x80, RZ ;  /* 0x000000801717a810 */ /* 0x000fc80007ffe0ff */
[----:B------:R-:W-:-:S03]  /*1530*/  ISETP.GE.AND P3, PT, R23, R2, PT ;  /* 0x000000021700720c */ /* 0x000fc60003f66270 */
[----:B------:R-:W1:Y:S10]  /*1540*/  @!P2 LDC.64 R4, c[0x0][0x228] ;  /* 0x00008a00ff04ab82 */ /* 0x000e740000000a00 */
[----:B------:R-:W-:Y:S01]  /*1550*/  @!P3 IADD3 R7, R0, R23, RZ ;  /* 0x000000170007b210 */ /* 0x000fe20007ffe0ff */
[----:B------:R-:W2:Y:S01]  /*1560*/  @!P3 LDC.64 R18, c[0x0][0x220] ;  /* 0x00008800ff12bb82 */ /* 0x000ea20000000a00 */
[----:B------:R-:W-:-:S04]  /*1570*/  @!P3 IADD3 R23, R23, 0x80, RZ ;  /* 0x000000801717b810 */ /* 0x000fc80007ffe0ff */
[----:B------:R-:W-:Y:S01]  /*1580*/  ISETP.GE.AND P4, PT, R23, R2, PT ;  /* 0x000000021700720c */ /* 0x000fe20003f86270 */
[C---:B0-----:R-:W-:Y:S02]  /*1590*/  @!P2 IMAD.WIDE.U32 R20, R25.reuse, 0x2, R20 ;  /* 0x000000021914a825 */ /* 0x041fe400078e0014 */
[----:B------:R-:W0:Y:S02]  /*15a0*/  @!P3 LDC.64 R16, c[0x0][0x228] ;  /* 0x00008a00ff10bb82 */ /* 0x000e240000000a00 */
[--C-:B-1----:R-:W-:Y:S01]  /*15b0*/  @!P2 IMAD.WIDE.U32 R24, R25, 0x2, R4.reuse ;  /* 0x000000021918a825 */ /* 0x102fe200078e0004 */
[----:B------:R-:W-:Y:S02]  /*15c0*/  PRMT R4, RZ, 0x7610, R4 ;  /* 0x00007610ff047816 */ /* 0x000fe40000000004 */
[----:B------:R-:W-:-:S05]  /*15d0*/  PRMT R5, RZ, 0x7610, R5 ;  /* 0x00007610ff057816 */ /* 0x000fca0000000005 */
[C---:B------:R-:W-:Y:S01]  /*15e0*/  @!P4 IADD3 R9, R0.reuse, R23, RZ ;  /* 0x000000170009c210 */ /* 0x040fe20007ffe0ff */
[----:B------:R-:W1:Y:S01]  /*15f0*/  @!P4 LDC.64 R26, c[0x0][0x220] ;  /* 0x00008800ff1acb82 */ /* 0x000e620000000a00 */
[----:B------:R-:W-:Y:S01]  /*1600*/  @!P4 IADD3 R23, R23, 0x80, RZ ;  /* 0x000000801717c810 */ /* 0x000fe20007ffe0ff */
[----:B------:R-:W5:Y:S03]  /*1610*/  @!P2 LDG.E.U16 R4, desc[UR4][R20.64] ;  /* 0x000000041404a981 */ /* 0x000f66000c1e1500 */
[----:B------:R-:W-:Y:S01]  /*1620*/  ISETP.GE.AND P1, PT, R23, R2, PT ;  /* 0x000000021700720c */ /* 0x000fe20003f26270 */
[----:B------:R3:W5:Y:S01]  /*1630*/  @!P2 LDG.E.U16 R5, desc[UR4][R24.64] ;  /* 0x000000041805a981 */ /* 0x000762000c1e1500 */
[----:B------:R-:W-:Y:S01]  /*1640*/  PRMT R6, RZ, 0x7610, R6 ;  /* 0x00007610ff067816 */ /* 0x000fe20000000006 */
[C---:B--2---:R-:W-:Y:S01]  /*1650*/  @!P3 IMAD.WIDE.U32 R18, R7.reuse, 0x2, R18 ;  /* 0x000000020712b825 */ /* 0x044fe200078e0012 */
[----:B------:R-:W2:Y:S03]  /*1660*/  @!P4 LDC.64 R14, c[0x0][0x228] ;  /* 0x00008a00ff0ecb82 */ /* 0x000ea60000000a00 */
[----:B0-----:R-:W-:Y:S01]  /*1670*/  @!P3 IMAD.WIDE.U32 R16, R7, 0x2, R16 ;  /* 0x000000020710b825 */ /* 0x001fe200078e0010 */
[----:B------:R0:W5:Y:S05]  /*1680*/  @!P3 LDG.E.U16 R6, desc[UR4][R18.64] ;  /* 0x000000041206b981 */ /* 0x00016a000c1e1500 */
[----:B------:R-:W-:Y:S01]  /*1690*/  @!P1 IADD3 R11, R0, R23, RZ ;  /* 0x00000017000b9210 */ /* 0x000fe20007ffe0ff */
[----:B------:R-:W4:Y:S01]  /*16a0*/  @!P1 LDC.64 R12, c[0x0][0x220] ;  /* 0x00008800ff0c9b82 */ /* 0x000f220000000a00 */
[----:B------:R-:W-:-:S04]  /*16b0*/  @!P1 IADD3 R23, R23, 0x80, RZ ;  /* 0x0000008017179810 */ /* 0x000fc80007ffe0ff */
[CC--:B------:R-:W-:Y:S02]  /*16c0*/  ISETP.GE.AND P2, PT, R23.reuse, R2.reuse, PT ;  /* 0x000000021700720c */ /* 0x0c0fe40003f46270 */
[----:B------:R-:W-:Y:S01]  /*16d0*/  PRMT R7, RZ, 0x7610, R7 ;  /* 0x00007610ff077816 */ /* 0x000fe20000000007 */
[----:B---3--:R-:W3:Y:S05]  /*16e0*/  @!P1 LDC.64 R24, c[0x0][0x228] ;  /* 0x00008a00ff189b82 */ /* 0x008eea0000000a00 */
[----:B------:R2:W5:Y:S05]  /*16f0*/  @!P3 LDG.E.U16 R7, desc[UR4][R16.64] ;  /* 0x000000041007b981 */ /* 0x00056a000c1e1500 */
[----:B0-----:R-:W-:Y:S01]  /*1700*/  @!P2 IADD3 R19, R0, R23, RZ ;  /* 0x000000170013a210 */ /* 0x001fe20007ffe0ff */
[----:B------:R-:W-:Y:S01]  /*1710*/  @!P2 VIADD R23, R23, 0x80 ;  /* 0x000000801717a836 */ /* 0x000fe20000000000 */
[----:B------:R-:W-:Y:S01]  /*1720*/  PRMT R10, RZ, 0x7610, R10 ;  /* 0x00007610ff0a7816 */ /* 0x000fe2000000000a */
[----:B-1----:R-:W-:Y:S01]  /*1730*/  @!P4 IMAD.WIDE.U32 R26, R9, 0x2, R26 ;  /* 0x00000002091ac825 */ /* 0x002fe200078e001a */
[----:B------:R-:W-:Y:S01]  /*1740*/  PRMT R8, RZ, 0x7610, R8 ;  /* 0x00007610ff087816 */ /* 0x000fe20000000008 */
[----:B------:R-:W0:Y:S01]  /*1750*/  @!P2 LDC.64 R20, c[0x0][0x220] ;  /* 0x00008800ff14ab82 */ /* 0x000e220000000a00 */
[----:B------:R-:W-:Y:S01]  /*1760*/  ISETP.GE.AND P3, PT, R23, R2, PT ;  /* 0x000000021700720c */ /* 0x000fe20003f66270 */
[----:B----4-:R-:W-:-:S03]  /*1770*/  @!P1 IMAD.WIDE.U32 R12, R11, 0x2, R12 ;  /* 0x000000020b0c9825 */ /* 0x010fc600078e000c */
[----:B------:R-:W5:Y:S01]  /*1780*/  @!P4 LDG.E.U16 R8, desc[UR4][R26.64] ;  /* 0x000000041a08c981 */ /* 0x000f62000c1e1500 */
[----:B--2---:R-:W-:Y:S02]  /*1790*/  @!P4 IMAD.WIDE.U32 R14, R9, 0x2, R14 ;  /* 0x00000002090ec825 */ /* 0x004fe400078e000e */
[----:B------:R-:W1:Y:S01]  /*17a0*/  @!P2 LDC.64 R16, c[0x0][0x228] ;  /* 0x00008a00ff10ab82 */ /* 0x000e620000000a00 */
[----:B------:R2:W5:Y:S07]  /*17b0*/  @!P1 LDG.E.U16 R10, desc[UR4][R12.64] ;  /* 0x000000040c0a9981 */ /* 0x00056e000c1e1500 */
[----:B--2---:R-:W2:Y:S01]  /*17c0*/  @!P3 LDC.64 R12, c[0x0][0x220] ;  /* 0x00008800ff0cbb82 */ /* 0x004ea20000000a00 */
[----:B---3--:R-:W-:Y:S01]  /*17d0*/  @!P1 IMAD.WIDE.U32 R24, R11, 0x2, R24 ;  /* 0x000000020b189825 */ /* 0x008fe200078e0018 */
[----:B------:R-:W-:-:S02]  /*17e0*/  PRMT R11, RZ, 0x7610, R11 ;  /* 0x00007610ff0b7816 */ /* 0x000fc4000000000b */
[----:B------:R-:W-:Y:S02]  /*17f0*/  PRMT R9, RZ, 0x7610, R9 ;  /* 0x00007610ff097816 */ /* 0x000fe40000000009 */
[----:B------:R-:W-:Y:S02]  /*1800*/  @!P3 IADD3 R27, R0, R23, RZ ;  /* 0x00000017001bb210 */ /* 0x000fe40007ffe0ff */
[----:B------:R3:W5:Y:S04]  /*1810*/  @!P1 LDG.E.U16 R11, desc[UR4][R24.64] ;  /* 0x00000004180b9981 */ /* 0x000768000c1e1500 */
[----:B------:R4:W5:Y:S01]  /*1820*/  @!P4 LDG.E.U16 R9, desc[UR4][R14.64] ;  /* 0x000000040e09c981 */ /* 0x000962000c1e1500 */
[----:B---3--:R-:W-:Y:S01]  /*1830*/  PRMT R24, RZ, 0x7610, R24 ;  /* 0x00007610ff187816 */ /* 0x008fe20000000018 */
[----:B----4-:R-:W3:Y:S01]  /*1840*/  @!P3 LDC.64 R14, c[0x0][0x228] ;  /* 0x00008a00ff0ebb82 */ /* 0x010ee20000000a00 */
[----:B--2---:R-:W-:-:S05]  /*1850*/  @!P3 IMAD.WIDE.U32 R12, R27, 0x2, R12 ;  /* 0x000000021b0cb825 */ /* 0x004fca00078e000c */
[----:B------:R2:W5:Y:S01]  /*1860*/  @!P3 LDG.E.U16 R24, desc[UR4][R12.64] ;  /* 0x000000040c18b981 */ /* 0x000562000c1e1500 */
[----:B------:R-:W-:Y:S01]  /*1870*/  @!P3 IADD3 R23, R23, 0x80, RZ ;  /* 0x000000801717b810 */ /* 0x000fe20007ffe0ff */
[----:B--2---:R-:W2:Y:S03]  /*1880*/  @!P0 LDC.64 R12, c[0x0][0x220] ;  /* 0x00008800ff0c8b82 */ /* 0x004ea60000000a00 */
[----:B------:R-:W-:Y:S01]  /*1890*/  ISETP.GE.AND P1, PT, R23, R2, PT ;  /* 0x000000021700720c */ /* 0x000fe20003f26270 */
[C---:B0-----:R-:W-:Y:S01]  /*18a0*/  @!P2 IMAD.WIDE.U32 R20, R19.reuse, 0x2, R20 ;  /* 0x000000021314a825 */ /* 0x041fe200078e0014 */
[----:B------:R-:W-:Y:S02]  /*18b0*/  PRMT R25, RZ, 0x7610, R25 ;  /* 0x00007610ff197816 */ /* 0x000fe40000000019 */
[----:B------:R-:W-:Y:S01]  /*18c0*/  PRMT R18, RZ, 0x7610, R18 ;  /* 0x00007610ff127816 */ /* 0x000fe20000000012 */
[----:B-1----:R-:W-:Y:S01]  /*18d0*/  @!P2 IMAD.WIDE.U32 R16, R19, 0x2, R16 ;  /* 0x000000021310a825 */ /* 0x002fe200078e0010 */
[----:B------:R-:W-:-:S03]  /*18e0*/  PRMT R19, RZ, 0x7610, R19 ;  /* 0x00007610ff137816 */ /* 0x000fc60000000013 */
[----:B---3--:R-:W-:Y:S01]  /*18f0*/  @!P3 IMAD.WIDE.U32 R14, R27, 0x2, R14 ;  /* 0x000000021b0eb825 */ /* 0x008fe200078e000e */
[----:B------:R0:W5:Y:S04]  /*1900*/  @!P2 LDG.E.U16 R18, desc[UR4][R20.64] ;  /* 0x000000041412a981 */ /* 0x000168000c1e1500 */
[----:B------:R2:W5:Y:S04]  /*1910*/  @!P3 LDG.E.U16 R25, desc[UR4][R14.64] ;  /* 0x000000040e19b981 */ /* 0x000568000c1e1500 */
[----:B------:R1:W5:Y:S01]  /*1920*/  @!P2 LDG.E.U16 R19, desc[UR4][R16.64] ;  /* 0x000000041013a981 */ /* 0x000362000c1e1500 */
[----:B0-----:R-:W0:Y:S01]  /*1930*/  @!P1 LDC.64 R20, c[0x0][0x220] ;  /* 0x00008800ff149b82 */ /* 0x001e220000000a00 */
[----:B--2---:R-:W-:-:S07]  /*1940*/  @!P0 IMAD.WIDE.U32 R14, R22, 0x2, R12 ;  /* 0x00000002160e8825 */ /* 0x004fce00078e000c */
[----:B-1----:R-:W1:Y:S08]  /*1950*/  @!P1 LDC.64 R16, c[0x0][0x228] ;  /* 0x00008a00ff109b82 */ /* 0x002e700000000a00 */
[----:B------:R-:W2:Y:S01]  /*1960*/  @!P0 LDC.64 R12, c[0x0][0x228] ;  /* 0x00008a00ff0c8b82 */ /* 0x000ea20000000a00 */
[----:B------:R-:W-:Y:S02]  /*1970*/  @!P1 IADD3 R23, R0, R23, RZ ;  /* 0x0000001700179210 */ /* 0x000fe40007ffe0ff */
[----:B------:R-:W-:-:S02]  /*1980*/  PRMT R26, RZ, 0x7610, R26 ;  /* 0x00007610ff1a7816 */ /* 0x000fc4000000001a */
[----:B------:R-:W-:Y:S01]  /*1990*/  PRMT R27, RZ, 0x7610, R27 ;  /* 0x00007610ff1b7816 */ /* 0x000fe2000000001b */
[----:B0-----:R-:W-:-:S05]  /*19a0*/  @!P1 IMAD.WIDE.U32 R20, R23, 0x2, R20 ;  /* 0x0000000217149825 */ /* 0x001fca00078e0014 */
[----:B------:R0:W5:Y:S01]  /*19b0*/  @!P0 LDG.E.U16 R27, desc[UR4][R14.64] ;  /* 0x000000040e1b8981 */ /* 0x000162000c1e1500 */
[----:B-1----:R-:W-:Y:S01]  /*19c0*/  @!P1 IMAD.WIDE.U32 R16, R23, 0x2, R16 ;  /* 0x0000000217109825 */ /* 0x002fe200078e0010 */
[----:B------:R-:W-:-:S04]  /*19d0*/  PRMT R23, RZ, 0x7610, R23 ;  /* 0x00007610ff177816 */ /* 0x000fc80000000017 */
[----:B------:R0:W5:Y:S01]  /*19e0*/  @!P1 LDG.E.U16 R26, desc[UR4][R16.64] ;  /* 0x00000004101a9981 */ /* 0x000162000c1e1500 */
[----:B--2---:R-:W-:Y:S01]  /*19f0*/  @!P0 IMAD.WIDE.U32 R12, R22, 0x2, R12 ;  /* 0x00000002160c8825 */ /* 0x004fe200078e000c */
[----:B------:R-:W-:Y:S02]  /*1a00*/  PRMT R22, RZ, 0x7610, R22 ;  /* 0x00007610ff167816 */ /* 0x000fe40000000016 */
[----:B------:R0:W5:Y:S04]  /*1a10*/  @!P1 LDG.E.U16 R23, desc[UR4][R20.64] ;  /* 0x0000000414179981 */ /* 0x000168000c1e1500 */
[----:B------:R0:W5:Y:S01]  /*1a20*/  @!P0 LDG.E.U16 R22, desc[UR4][R12.64] ;  /* 0x000000040c168981 */ /* 0x000162000c1e1500 */
[----:B------:R-:W-:Y:S04]  /*1a30*/  BSSY B0, `(.L_x_849) ;  /* 0x000002d000007945 */ /* 0x000fe80003800000 */
[----:B------:R-:W-:Y:S05]  /*1a40*/  @P0 BRA `(.L_x_850) ;  /* 0x0000000000ac0947 */ /* 0x000fea0003800000 */
[----:B0----5:R-:W-:Y:S01]  /*1a50*/  SHF.L.U32 R12, R22, 0x10, RZ ;  /* 0x00000010160c7819 */ /* 0x021fe200000006ff */
[----:B------:R-:W-:Y:S01]  /*1a60*/  HFMA2.MMA R20, -RZ, RZ, 0.8349609375, 5.424022674560546875e-06 ;  /* 0x3aae005bff147435 */ /* 0x000fe200000001ff */
[----:B------:R-:W-:Y:S01]  /*1a70*/  MOV R16, 0x38eb4c3a ;  /* 0x38eb4c3a00107802 */ /* 0x000fe20000000f00 */
[----:B------:R-:W-:Y:S01]  /*1a80*/  IMAD.U32 R27, R27, 0x10000, RZ ;  /* 0x000100001b1b7824 */ /* 0x000fe200078e00ff */
[----:B------:R-:W-:Y:S01]  /*1a90*/  MOV R17, 0x3c09919f ;  /* 0x3c09919f00117802 */ /* 0x000fe20000000f00 */
[----:B------:R-:W-:-:S04]  /*1aa0*/  FMUL.FTZ R13, R12, 0.70710676908493041992 ;  /* 0x3f3504f30c0d7820 */ /* 0x000fc80000410000 */
[C---:B------:R-:W-:Y:S01]  /*1ab0*/  FADD.FTZ R14, |R13|.reuse, -RZ ;  /* 0x800000ff0d0e7221 */ /* 0x040fe20000010200 */
[C---:B------:R-:W-:Y:S01]  /*1ac0*/  FMUL.FTZ R15, R13.reuse, R13 ;  /* 0x0000000d0d0f7220 */ /* 0x040fe20000410000 */
[----:B------:R-:W-:-:S04]  /*1ad0*/  FSETP.GE.FTZ.AND P1, PT, |R13|, 1.0029599666595458984, PT ;  /* 0x3f8060fe0d00780b */ /* 0x000fc80003f36200 */
[C---:B------:R-:W-:Y:S01]  /*1ae0*/  FSEL R15, R14.reuse, R15, P1 ;  /* 0x0000000f0e0f7208 */ /* 0x040fe20000800000 */
[----:B------:R-:W-:Y:S01]  /*1af0*/  FADD.FTZ R14, -R14, -RZ ;  /* 0x800000ff0e0e7221 */ /* 0x000fe20000010100 */
[----:B------:R-:W-:Y:S02]  /*1b00*/  FSEL R16, R16, 8.4834944573231041431e-05, P1 ;  /* 0x38b1e96a10107808 */ /* 0x000fe40000800000 */
[----:B------:R-:W-:Y:S02]  /*1b10*/  FSEL R20, -R20, -0.00082130916416645050049, P1 ;  /* 0xba574d2014147808 */ /* 0x000fe40000800100 */
[----:B------:R-:W-:-:S03]  /*1b20*/  FSEL R17, R17, 0.0052134888246655464172, P1 ;  /* 0x3baad5ea11117808 */ /* 0x000fc60000800000 */
[----:B------:R-:W-:Y:S01]  /*1b30*/  FFMA.FTZ R16, R15, R16, R20 ;  /* 0x000000100f107223 */ /* 0x000fe20000010014 */
[----:B------:R-:W-:-:S03]  /*1b40*/  MOV R20, 0x3f210a14 ;  /* 0x3f210a1400147802 */ /* 0x000fc60000000f00 */
[----:B------:R-:W-:Y:S01]  /*1b50*/  FFMA.FTZ R16, R15, R16, R17 ;  /* 0x000000100f107223 */ /* 0x000fe20000010011 */
[----:B------:R-:W-:Y:S01]  /*1b60*/  HFMA2.MMA R17, -RZ, RZ, 1.28515625, -179.25 ;  /* 0x3d24d99aff117435 */ /* 0x000fe200000001ff */
[----:B------:R-:W-:-:S09]  /*1b70*/  FSEL R20, R20, 0.12837915122509002686, P1 ;  /* 0x3e0375d314147808 */ /* 0x000fd20000800000 */
[----:B------:R-:W-:-:S05]  /*1b80*/  FSEL R17, -R17, -0.026868773624300956726, P1 ;  /* 0xbcdc1be711117808 */ /* 0x000fca0000800100 */
[----:B------:R-:W-:Y:S01]  /*1b90*/  FFMA.FTZ R16, R15, R16, R17 ;  /* 0x000000100f107223 */ /* 0x000fe20000010011 */
[----:B------:R-:W-:-:S04]  /*1ba0*/  MOV R17, 0x3e235519 ;  /* 0x3e23551900117802 */ /* 0x000fc80000000f00 */
[----:B------:R-:W-:-:S05]  /*1bb0*/  FSEL R17, R17, 0.11284004896879196167, P1 ;  /* 0x3de718af11117808 */ /* 0x000fca0000800000 */
[----:B------:R-:W-:Y:S01]  /*1bc0*/  FFMA.FTZ R16, R15, R16, R17 ;  /* 0x000000100f107223 */ /* 0x000fe20000010011 */
[----:B------:R-:W-:-:S10]  /*1bd0*/  HFMA2.MMA R17, -RZ, RZ, 1.8525390625, -0.310791015625 ;  /* 0x3f69b4f9ff117435 */ /* 0x000fd400000001ff */
[----:B------:R-:W-:-:S05]  /*1be0*/  FSEL R17, R17, -0.37612664699554443359, P1 ;  /* 0xbec093ac11117808 */ /* 0x000fca0000800000 */
[----:B------:R-:W-:Y:S01]  /*1bf0*/  FFMA.FTZ R16, R15, R16, R17 ;  /* 0x000000100f107223 */ /* 0x000fe20000010011 */
[----:B------:R-:W-:-:S03]  /*1c00*/  FMUL.FTZ R17, R12, -0.5 ;  /* 0xbf0000000c117820 */ /* 0x000fc60000410000 */
[----:B------:R-:W-:Y:S01]  /*1c10*/  FFMA.FTZ R16, R15, R16, R20 ;  /* 0x000000100f107223 */ /* 0x000fe20000010014 */
[----:B------:R-:W-:Y:S01]  /*1c20*/  FSEL R15, R14, R13, P1 ;  /* 0x0000000d0e0f7208 */ /* 0x000fe20000800000 */
[----:B------:R-:W-:-:S04]  /*1c30*/  FMUL.FTZ R17, R12, R17 ;  /* 0x000000110c117220 */ /* 0x000fc80000410000 */
[----:B------:R-:W-:Y:S01]  /*1c40*/  FFMA.FTZ R14, R16, R15, R15 ;  /* 0x0000000f100e7223 */ /* 0x000fe2000001000f */
[----:B------:R-:W-:-:S03]  /*1c50*/  FMUL.FTZ R17, R17, 1.4426950216293334961 ;  /* 0x3fb8aa3b11117820 */ /* 0x000fc60000410000 */
[----:B------:R-:W0:Y:S08]  /*1c60*/  @P1 MUFU.EX2 R15, R14 ;  /* 0x0000000e000f1308 */ /* 0x000e300000000800 */
        /* <DEDUP_REMOVED lines=9> */
.L_x_850:
[----:B------:R-:W-:Y:S05]  /*1d00*/  BSYNC B0 ;  /* 0x0000000000007941 */ /* 0x000fea0003800000 */
.L_x_849:
[----:B0-----:R-:W-:Y:S01]  /*1d10*/  IADD3 R13, R3, 0x80, RZ ;  /* 0x00000080030d7810 */ /* 0x001fe20007ffe0ff */
[----:B------:R-:W-:Y:S03]  /*1d20*/  BSSY B0, `(.L_x_851) ;  /* 0x000002e000007945 */ /* 0x000fe60003800000 */
[----:B------:R-:W-:-:S13]  /*1d30*/  ISETP.GE.AND P1, PT, R13, R2, PT ;  /* 0x000000020d00720c */ /* 0x000fda0003f26270 */
[----:B------:R-:W-:Y:S05]  /*1d40*/  @P1 BRA `(.L_x_852) ;  /* 0x0000000000ac1947 */ /* 0x000fea0003800000 */
[----:B-----5:R-:W-:Y:S01]  /*1d50*/  SHF.L.U32 R5, R5, 0x10, RZ ;  /* 0x0000001005057819 */ /* 0x020fe200000006ff */
[----:B------:R-:W-:Y:S01]  /*1d60*/  HFMA2.MMA R17, -RZ, RZ, 0.61474609375, 16.90625 ;  /* 0x38eb4c3aff117435 */ /* 0x000fe200000001ff */
[----:B------:R-:W-:Y:S01]  /*1d70*/  MOV R21, 0x3aae005b ;  /* 0x3aae005b00157802 */ /* 0x000fe20000000f00 */
[----:B------:R-:W-:Y:S01]  /*1d80*/  HFMA2.MMA R20, -RZ, RZ, 1.0087890625, -0.000686168670654296875 ;  /* 0x3c09919fff147435 */ /* 0x000fe200000001ff */
[----:B------:R-:W-:Y:S01]  /*1d90*/  SHF.L.U32 R4, R4, 0x10, RZ ;  /* 0x0000001004047819 */ /* 0x000fe200000006ff */
        /* <DEDUP_REMOVED lines=10> */
[----:B------:R-:W-:-:S03]  /*1e40*/  HFMA2.MMA R21, -RZ, RZ, 1.7822265625, 0.000185489654541015625 ;  /* 0x3f210a14ff157435 */ /* 0x000fc600000001ff */
[----:B------:R-:W-:Y:S01]  /*1e50*/  FFMA.FTZ R17, R16, R17, R20 ;  /* 0x0000001110117223 */ /* 0x000fe20000010014 */
[----:B------:R-:W-:-:S04]  /*1e60*/  MOV R20, 0x3d24d99a ;  /* 0x3d24d99a00147802 */ /* 0x000fc80000000f00 */
[----:B------:R-:W-:Y:S02]  /*1e70*/  FSEL R20, -R20, -0.026868773624300956726, P1 ;  /* 0xbcdc1be714147808 */ /* 0x000fe40000800100 */
[----:B------:R-:W-:-:S03]  /*1e80*/  FSEL R21, R21, 0.12837915122509002686, P1 ;  /* 0x3e0375d315157808 */ /* 0x000fc60000800000 */
[----:B------:R-:W-:Y:S01]  /*1e90*/  FFMA.FTZ R17, R16, R17, R20 ;  /* 0x0000001110117223 */ /* 0x000fe20000010014 */
[----:B------:R-:W-:-:S10]  /*1ea0*/  HFMA2.MMA R20, -RZ, RZ, 1.5341796875, 81.5625 ;  /* 0x3e235519ff147435 */ /* 0x000fd400000001ff */
[----:B------:R-:W-:-:S05]  /*1eb0*/  FSEL R20, R20, 0.11284004896879196167, P1 ;  /* 0x3de718af14147808 */ /* 0x000fca0000800000 */
[----:B------:R-:W-:Y:S01]  /*1ec0*/  FFMA.FTZ R17, R16, R17, R20 ;  /* 0x0000001110117223 */ /* 0x000fe20000010014 */
[----:B------:R-:W-:-:S04]  /*1ed0*/  MOV R20, 0x3f69b4f9 ;  /* 0x3f69b4f900147802 */ /* 0x000fc80000000f00 */
        /* <DEDUP_REMOVED lines=18> */
.L_x_852:
[----:B------:R-:W-:Y:S05]  /*2000*/  BSYNC B0 ;  /* 0x0000000000007941 */ /* 0x000fea0003800000 */
.L_x_851:
[----:B-----5:R-:W-:Y:S01]  /*2010*/  IADD3 R5, R3, 0x100, RZ ;  /* 0x0000010003057810 */ /* 0x020fe20007ffe0ff */
[----:B------:R-:W-:Y:S03]  /*2020*/  BSSY B0, `(.L_x_853) ;  /* 0x000002e000007945 */ /* 0x000fe60003800000 */
[----:B------:R-:W-:-:S13]  /*2030*/  ISETP.GE.AND P1, PT, R5, R2, PT ;  /* 0x000000020500720c */ /* 0x000fda0003f26270 */
[----:B------:R-:W-:Y:S05]  /*2040*/  @P1 BRA `(.L_x_854) ;  /* 0x0000000000ac1947 */ /* 0x000fea0003800000 */
[----:B------:R-:W-:Y:S01]  /*2050*/  IMAD.U32 R7, R7, 0x10000, RZ ;  /* 0x0001000007077824 */ /* 0x000fe200078e00ff */
[----:B------:R-:W-:Y:S01]  /*2060*/  HFMA2.MMA R20, -RZ, RZ, 0.8349609375, 5.424022674560546875e-06 ;  /* 0x3aae005bff147435 */ /* 0x000fe200000001ff */
[----:B------:R-:W-:Y:S02]  /*2070*/  MOV R16, 0x38eb4c3a ;  /* 0x38eb4c3a00107802 */ /* 0x000fe40000000f00 */
[----:B------:R-:W-:Y:S01]  /*2080*/  FMUL.FTZ R5, R7, 0.70710676908493041992 ;  /* 0x3f3504f307057820 */ /* 0x000fe20000410000 */
[----:B------:R-:W-:Y:S02]  /*2090*/  MOV R17, 0x3c09919f ;  /* 0x3c09919f00117802 */ /* 0x000fe40000000f00 */
[----:B------:R-:W-:Y:S01]  /*20a0*/  SHF.L.U32 R6, R6, 0x10, RZ ;  /* 0x0000001006067819 */ /* 0x000fe200000006ff */
[C---:B------:R-:W-:Y:S01]  /*20b0*/  FADD.FTZ R4, |R5|.reuse, -RZ ;  /* 0x800000ff05047221 */ /* 0x040fe20000010200 */
[C---:B------:R-:W-:Y:S01]  /*20c0*/  FMUL.FTZ R15, R5.reuse, R5 ;  /* 0x00000005050f7220 */ /* 0x040fe20000410000 */
[----:B------:R-:W-:-:S04]  /*20d0*/  FSETP.GE.FTZ.AND P1, PT, |R5|, 1.0029599666595458984, PT ;  /* 0x3f8060fe0500780b */ /* 0x000fc80003f36200 */
[C---:B------:R-:W-:Y:S01]  /*20e0*/  FSEL R15, R4.reuse, R15, P1 ;  /* 0x0000000f040f7208 */ /* 0x040fe20000800000 */
[----:B------:R-:W-:Y:S01]  /*20f0*/  FADD.FTZ R4, -R4, -RZ ;  /* 0x800000ff04047221 */ /* 0x000fe20000010100 */
[----:B------:R-:W-:Y:S02]  /*2100*/  FSEL R16, R16, 8.4834944573231041431e-05, P1 ;  /* 0x38b1e96a10107808 */ /* 0x000fe40000800000 */
[----:B------:R-:W-:Y:S02]  /*2110*/  FSEL R20, -R20, -0.00082130916416645050049, P1 ;  /* 0xba574d2014147808 */ /* 0x000fe40000800100 */
[----:B------:R-:W-:Y:S02]  /*2120*/  FSEL R17, R17, 0.0052134888246655464172, P1 ;  /* 0x3baad5ea11117808 */ /* 0x000fe40000800000 */
[----:B------:R-:W-:Y:S01]  /*2130*/  FSEL R21, R4, R5, P1 ;  /* 0x0000000504157208 */ /* 0x000fe20000800000 */
[----:B------:R-:W-:Y:S01]  /*2140*/  FFMA.FTZ R16, R15, R16, R20 ;  /* 0x000000100f107223 */ /* 0x000fe20000010014 */
[----:B------:R-:W-:Y:S01]  /*2150*/  HFMA2.MMA R20, -RZ, RZ, 1.28515625, -179.25 ;  /* 0x3d24d99aff147435 */ /* 0x000fe200000001ff */
[----:B------:R-:W-:-:S02]  /*2160*/  FMUL.FTZ R4, R7, -0.5 ;  /* 0xbf00000007047820 */ /* 0x000fc40000410000 */
[----:B------:R-:W-:Y:S01]  /*2170*/  FFMA.FTZ R16, R15, R16, R17 ;  /* 0x000000100f107223 */ /* 0x000fe20000010011 */
[----:B------:R-:W-:-:S04]  /*2180*/  MOV R17, 0x3e235519 ;  /* 0x3e23551900117802 */ /* 0x000fc80000000f00 */
[----:B------:R-:W-:Y:S02]  /*2190*/  FSEL R17, R17, 0.11284004896879196167, P1 ;  /* 0x3de718af11117808 */ /* 0x000fe40000800000 */
[----:B------:R-:W-:-:S05]  /*21a0*/  FSEL R20, -R20, -0.026868773624300956726, P1 ;  /* 0xbcdc1be714147808 */ /* 0x000fca0000800100 */
[----:B------:R-:W-:Y:S01]  /*21b0*/  FFMA.FTZ R16, R15, R16, R20 ;  /* 0x000000100f107223 */ /* 0x000fe20000010014 */
[----:B------:R-:W-:-:S03]  /*21c0*/  HFMA2.MMA R20, -RZ, RZ, 1.8525390625, -0.310791015625 ;  /* 0x3f69b4f9ff147435 */ /* 0x000fc600000001ff */
[----:B------:R-:W-:Y:S01]  /*21d0*/  FFMA.FTZ R16, R15, R16, R17 ;  /* 0x000000100f107223 */ /* 0x000fe20000010011 */
[----:B------:R-:W-:-:S04]  /*21e0*/  MOV R17, 0x3f210a14 ;  /* 0x3f210a1400117802 */ /* 0x000fc80000000f00 */
[----:B------:R-:W-:Y:S02]  /*21f0*/  FSEL R17, R17, 0.12837915122509002686, P1 ;  /* 0x3e0375d311117808 */ /* 0x000fe40000800000 */
[----:B------:R-:W-:-:S05]  /*2200*/  FSEL R20, R20, -0.37612664699554443359, P1 ;  /* 0xbec093ac14147808 */ /* 0x000fca0000800000 */
[----:B------:R-:W-:-:S04]  /*2210*/  FFMA.FTZ R16, R15, R16, R20 ;  /* 0x000000100f107223 */ /* 0x000fc80000010014 */
[----:B------:R-:W-:Y:S01]  /*2220*/  FFMA.FTZ R16, R15, R16, R17 ;  /* 0x000000100f107223 */ /* 0x000fe20000010011 */
[----:B------:R-:W-:-:S03]  /*2230*/  FMUL.FTZ R15, R7, R4 ;  /* 0x00000004070f7220 */ /* 0x000fc60000410000 */
[----:B------:R-:W-:Y:S01]  /*2240*/  FFMA.FTZ R16, R16, R21, R21 ;  /* 0x0000001510107223 */ /* 0x000fe20000010015 */
[----:B------:R-:W-:-:S03]  /*2250*/  FMUL.FTZ R15, R15, 1.4426950216293334961 ;  /* 0x3fb8aa3b0f0f7820 */ /* 0x000fc60000410000 */
[----:B------:R-:W0:Y:S08]  /*2260*/  @P1 MUFU.EX2 R4, R16 ;  /* 0x0000001000041308 */ /* 0x000e300000000800 */
        /* <DEDUP_REMOVED lines=9> */
.L_x_854:
[----:B------:R-:W-:Y:S05]  /*2300*/  BSYNC B0 ;  /* 0x0000000000007941 */ /* 0x000fea0003800000 */
.L_x_853:
[----:B------:R-:W0:Y:S01]  /*2310*/  @!P0 LDC.64 R4, c[0x0][0x218] ;  /* 0x00008600ff048b82 */ /* 0x000e220000000a00 */
[C---:B------:R-:W-:Y:S01]  /*2320*/  IADD3 R7, R3.reuse, 0x180, RZ ;  /* 0x0000018003077810 */ /* 0x040fe20007ffe0ff */
[C---:B------:R-:W-:Y:S01]  /*2330*/  VIADD R17, R3.reuse, 0x300 ;  /* 0x0000030003117836 */ /* 0x040fe20000000000 */
[----:B------:R-:W-:Y:S01]  /*2340*/  IADD3 R15, R3, 0x280, RZ ;  /* 0x00000280030f7810 */ /* 0x000fe20007ffe0ff */
[----:B------:R-:W-:Y:S01]  /*2350*/  BSSY B0, `(.L_x_855) ;  /* 0x0000036000007945 */ /* 0x000fe20003800000 */
[-C--:B------:R-:W-:Y:S02]  /*2360*/  ISETP.GE.AND P5, PT, R7, R2.reuse, PT ;  /* 0x000000020700720c */ /* 0x080fe40003fa6270 */
[C---:B------:R-:W-:Y:S02]  /*2370*/  IADD3 R7, R3.reuse, 0x200, RZ ;  /* 0x0000020003077810 */ /* 0x040fe40007ffe0ff */
[----:B------:R-:W-:Y:S02]  /*2380*/  IADD3 R21, R3, 0x380, RZ ;  /* 0x0000038003157810 */ /* 0x000fe40007ffe0ff */
[----:B------:R-:W-:-:S02]  /*2390*/  ISETP.GE.AND P1, PT, R7, R2, PT ;  /* 0x000000020700720c */ /* 0x000fc40003f26270 */
[----:B------:R-:W-:Y:S02]  /*23a0*/  @!P0 IADD3 R7, R0, R3, RZ ;  /* 0x0000000300078210 */ /* 0x000fe40007ffe0ff */
[-C--:B------:R-:W-:Y:S02]  /*23b0*/  ISETP.GE.AND P2, PT, R15, R2.reuse, PT ;  /* 0x000000020f00720c */ /* 0x080fe40003f46270 */
[-C--:B------:R-:W-:Y:S02]  /*23c0*/  ISETP.GE.AND P3, PT, R17, R2.reuse, PT ;  /* 0x000000021100720c */ /* 0x080fe40003f66270 */
[----:B------:R-:W-:Y:S01]  /*23d0*/  ISETP.GE.AND P4, PT, R21, R2, PT ;  /* 0x000000021500720c */ /* 0x000fe20003f86270 */
[----:B0-----:R-:W-:Y:S01]  /*23e0*/  @!P0 IMAD.WIDE.U32 R4, R7, 0x2, R4 ;  /* 0x0000000207048825 */ /* 0x001fe200078e0004 */
[----:B------:R-:W-:Y:S11]  /*23f0*/  @P5 BRA `(.L_x_856) ;  /* 0x0000000000ac5947 */ /* 0x000ff60003800000 */
[----:B------:R-:W-:Y:S01]  /*2400*/  SHF.L.U32 R9, R9, 0x10, RZ ;  /* 0x0000001009097819 */ /* 0x000fe200000006ff */
        /* <DEDUP_REMOVED lines=8> */
[----:B------:R-:W-:Y:S02]  /*2490*/  FSEL R16, R7, R16, P5 ;  /* 0x0000001007107208 */ /* 0x000fe40002800000 */
        /* <DEDUP_REMOVED lines=16> */
[----:B------:R-:W-:-:S03]  /*25a0*/  FADD.FTZ R20, -R7, -RZ ;  /* 0x800000ff07147221 */ /* 0x000fc60000010100 */
[----:B------:R-:W-:Y:S01]  /*25b0*/  FFMA.FTZ R17, R16, R17, R21 ;  /* 0x0000001110117223 */ /* 0x000fe20000010015 */
[----:B------:R-:W-:Y:S01]  /*25c0*/  FMUL.FTZ R16, R9, -0.5 ;  /* 0xbf00000009107820 */ /* 0x000fe20000410000 */
[----:B------:R-:W-:-:S03]  /*25d0*/  FSEL R20, R20, R15, P5 ;  /* 0x0000000f14147208 */ /* 0x000fc60002800000 */
[----:B------:R-:W-:Y:S02]  /*25e0*/  FMUL.FTZ R16, R9, R16 ;  /* 0x0000001009107220 */ /* 0x000fe40000410000 */
[----:B------:R-:W-:Y:S02]  /*25f0*/  FFMA.FTZ R17, R17, R20, R20 ;  /* 0x0000001411117223 */ /* 0x000fe40000010014 */
[----:B------:R-:W-:Y:S02]  /*2600*/  FMUL.FTZ R20, R16, 1.4426950216293334961 ;  /* 0x3fb8aa3b10147820 */ /* 0x000fe40000410000 */
        /* <DEDUP_REMOVED lines=10> */
.L_x_856:
[----:B------:R-:W-:Y:S05]  /*26b0*/  BSYNC B0 ;  /* 0x0000000000007941 */ /* 0x000fea0003800000 */
.L_x_855:
[----:B------:R-:W-:Y:S04]  /*26c0*/  BSSY B0, `(.L_x_857) ;  /* 0x000002d000007945 */ /* 0x000fe80003800000 */
        /* <DEDUP_REMOVED lines=44> */
.L_x_858:
[----:B------:R-:W-:Y:S05]  /*2990*/  BSYNC B0 ;  /* 0x0000000000007941 */ /* 0x000fea0003800000 */
.L_x_857:
[----:B------:R-:W-:Y:S04]  /*29a0*/  BSSY B0, `(.L_x_859) ;  /* 0x000002d000007945 */ /* 0x000fe80003800000 */
[----:B------:R-:W-:Y:S05]  /*29b0*/  @P2 BRA `(.L_x_860) ;  /* 0x0000000000ac2947 */ /* 0x000fea0003800000 */
[----:B------:R-:W-:Y:S01]  /*29c0*/  SHF.L.U32 R19, R19, 0x10, RZ ;  /* 0x0000001013137819 */ /* 0x000fe200000006ff */
[----:B------:R-:W-:Y:S01]  /*29d0*/  HFMA2.MMA R16, -RZ, RZ, 0.61474609375, 16.90625 ;  /* 0x38eb4c3aff107435 */ /* 0x000fe200000001ff */
[----:B------:R-:W-:Y:S01]  /*29e0*/  MOV R20, 0x3aae005b ;  /* 0x3aae005b00147802 */ /* 0x000fe20000000f00 */
[----:B------:R-:W-:Y:S01]  /*29f0*/  HFMA2.MMA R17, -RZ, RZ, 1.28515625, -179.25 ;  /* 0x3d24d99aff117435 */ /* 0x000fe200000001ff */
[----:B------:R-:W-:Y:S02]  /*2a00*/  IMAD.MOV.U32 R15, RZ, RZ, 0x3c09919f ;  /* 0x3c09919fff0f7424 */ /* 0x000fe400078e00ff */
[----:B------:R-:W-:Y:S01]  /*2a10*/  FMUL.FTZ R9, R19, 0.70710676908493041992 ;  /* 0x3f3504f313097820 */ /* 0x000fe20000410000 */
[----:B------:R-:W-:Y:S01]  /*2a20*/  HFMA2.MMA R21, -RZ, RZ, 1.8525390625, -0.310791015625 ;  /* 0x3f69b4f9ff157435 */ /* 0x000fe200000001ff */
[----:B------:R-:W-:Y:S02]  /*2a30*/  SHF.L.U32 R18, R18, 0x10, RZ ;  /* 0x0000001012127819 */ /* 0x000fe400000006ff */
        /* <DEDUP_REMOVED lines=8> */
[----:B------:R-:W-:Y:S01]  /*2ac0*/  FSEL R17, -R17, -0.026868773624300956726, P1 ;  /* 0xbcdc1be711117808 */ /* 0x000fe20000800100 */
[----:B------:R-:W-:Y:S01]  /*2ad0*/  FFMA.FTZ R16, R11, R16, R20 ;  /* 0x000000100b107223 */ /* 0x000fe20000010014 */
[----:B------:R-:W-:-:S02]  /*2ae0*/  MOV R20, 0x3e235519 ;  /* 0x3e23551900147802 */ /* 0x000fc40000000f00 */
[----:B------:R-:W-:Y:S01]  /*2af0*/  FSEL R10, R10, R9, P1 ;  /* 0x000000090a0a7208 */ /* 0x000fe20000800000 */
[C---:B------:R-:W-:Y:S01]  /*2b00*/  FFMA.FTZ R16, R11.reuse, R16, R15 ;  /* 0x000000100b107223 */ /* 0x040fe2000001000f */
[----:B------:R-:W-:Y:S02]  /*2b10*/  FSEL R15, R20, 0.11284004896879196167, P1 ;  /* 0x3de718af140f7808 */ /* 0x000fe40000800000 */
[----:B------:R-:W-:Y:S01]  /*2b20*/  MOV R20, 0x3f210a14 ;  /* 0x3f210a1400147802 */ /* 0x000fe20000000f00 */
[----:B------:R-:W-:Y:S01]  /*2b30*/  FFMA.FTZ R16, R11, R16, R17 ;  /* 0x000000100b107223 */ /* 0x000fe20000010011 */
[----:B------:R-:W-:-:S03]  /*2b40*/  FSEL R17, R21, -0.37612664699554443359, P1 ;  /* 0xbec093ac15117808 */ /* 0x000fc60000800000 */
        /* <DEDUP_REMOVED lines=18> */
.L_x_860:
[----:B------:R-:W-:Y:S05]  /*2c70*/  BSYNC B0 ;  /* 0x0000000000007941 */ /* 0x000fea0003800000 */
.L_x_859:
[----:B------:R-:W-:Y:S04]  /*2c80*/  BSSY B0, `(.L_x_861) ;  /* 0x000002d000007945 */ /* 0x000fe80003800000 */
[----:B------:R-:W-:Y:S05]  /*2c90*/  @P3 BRA `(.L_x_862) ;  /* 0x0000000000ac3947 */ /* 0x000fea0003800000 */
[----:B------:R-:W-:Y:S01]  /*2ca0*/  SHF.L.U32 R25, R25, 0x10, RZ ;  /* 0x0000001019197819 */ /* 0x000fe200000006ff */
[----:B------:R-:W-:Y:S01]  /*2cb0*/  HFMA2.MMA R17, -RZ, RZ, 0.61474609375, 16.90625 ;  /* 0x38eb4c3aff117435 */ /* 0x000fe200000001ff */
[----:B------:R-:W-:Y:S01]  /*2cc0*/  MOV R18, 0x3aae005b ;  /* 0x3aae005b00127802 */ /* 0x000fe20000000f00 */
[----:B------:R-:W-:Y:S01]  /*2cd0*/  HFMA2.MMA R19, -RZ, RZ, 1.0087890625, -0.000686168670654296875 ;  /* 0x3c09919fff137435 */ /* 0x000fe200000001ff */
[----:B------:R-:W-:Y:S01]  /*2ce0*/  MOV R20, 0x3d24d99a ;  /* 0x3d24d99a00147802 */ /* 0x000fe20000000f00 */
        /* <DEDUP_REMOVED lines=11> */
[----:B------:R-:W-:Y:S01]  /*2da0*/  HFMA2.MMA R18, -RZ, RZ, 1.5341796875, 81.5625 ;  /* 0x3e235519ff127435 */ /* 0x000fe200000001ff */
[----:B------:R-:W-:-:S02]  /*2db0*/  IMAD.MOV.U32 R20, RZ, RZ, 0x3f69b4f9 ;  /* 0x3f69b4f9ff147424 */ /* 0x000fc400078e00ff */
[----:B------:R-:W-:-:S04]  /*2dc0*/  FFMA.FTZ R16, R15, R16, R17 ;  /* 0x000000100f107223 */ /* 0x000fc80000010011 */
[----:B------:R-:W-:Y:S01]  /*2dd0*/  FFMA.FTZ R16, R15, R16, R19 ;  /* 0x000000100f107223 */ /* 0x000fe20000010013 */
[----:B------:R-:W-:Y:S02]  /*2de0*/  FSEL R19, R20, -0.37612664699554443359, P1 ;  /* 0xbec093ac14137808 */ /* 0x000fe40000800000 */
[----:B------:R-:W-:Y:S02]  /*2df0*/  FSEL R17, R18, 0.11284004896879196167, P1 ;  /* 0x3de718af12117808 */ /* 0x000fe40000800000 */
[----:B------:R-:W-:-:S03]  /*2e00*/  MOV R18, 0x3f210a14 ;  /* 0x3f210a1400127802 */ /* 0x000fc60000000f00 */
[----:B------:R-:W-:Y:S01]  /*2e10*/  FFMA.FTZ R16, R15, R16, R17 ;  /* 0x000000100f107223 */ /* 0x000fe20000010011 */
[----:B------:R-:W-:Y:S01]  /*2e20*/  FADD.FTZ R17, -R11, -RZ ;  /* 0x800000ff0b117221 */ /* 0x000fe20000010100 */
[----:B------:R-:W-:Y:S02]  /*2e30*/  FSEL R11, R18, 0.12837915122509002686, P1 ;  /* 0x3e0375d3120b7808 */ /* 0x000fe40000800000 */
[----:B------:R-:W-:Y:S02]  /*2e40*/  FFMA.FTZ R16, R15, R16, R19 ;  /* 0x000000100f107223 */ /* 0x000fe40000010013 */
[----:B------:R-:W-:Y:S02]  /*2e50*/  FSEL R18, R17, R10, P1 ;  /* 0x0000000a11127208 */ /* 0x000fe40000800000 */
        /* <DEDUP_REMOVED lines=15> */
.L_x_862:
[----:B------:R-:W-:Y:S05]  /*2f50*/  BSYNC B0 ;  /* 0x0000000000007941 */ /* 0x000fea0003800000 */
.L_x_861:
        /* <DEDUP_REMOVED lines=26> */
[----:B------:R-:W-:-:S04]  /*3100*/  HFMA2.MMA R20, -RZ, RZ, 1.7822265625, 0.000185489654541015625 ;  /* 0x3f210a14ff147435 */ /* 0x000fc800000001ff */
        /* <DEDUP_REMOVED lines=18> */
.L_x_864:
[----:B------:R-:W-:Y:S05]  /*3230*/  BSYNC B0 ;  /* 0x0000000000007941 */ /* 0x000fea0003800000 */
.L_x_863:
[----:B------:R-:W-:Y:S01]  /*3240*/  @!P0 MOV R3, R13 ;  /* 0x0000000d00038202 */ /* 0x000fe20000000f00 */
[----:B------:R0:W-:Y:S01]  /*3250*/  @!P0 STG.E.U16 desc[UR4][R4.64], R12 ;  /* 0x0000000c04008986 */ /* 0x0001e2000c101504 */
[----:B------:R-:W-:Y:S04]  /*3260*/  BSSY B0, `(.L_x_865) ;  /* 0x000002d000007945 */ /* 0x000fe80003800000 */
[----:B------:R-:W-:Y:S01]  /*3270*/  BSSY B1, `(.L_x_866) ;  /* 0x0000025000017945 */ /* 0x000fe20003800000 */
[----:B------:R-:W-:-:S13]  /*3280*/  ISETP.GE.AND P0, PT, R3, R2, PT ;  /* 0x000000020300720c */ /* 0x000fda0003f06270 */
[----:B0-----:R-:W-:Y:S05]  /*3290*/  @P0 BRA `(.L_x_867) ;  /* 0x0000000000300947 */ /* 0x001fea0003800000 */
[----:B------:R-:W0:Y:S01]  /*32a0*/  LDC.64 R4, c[0x0][0x218] ;  /* 0x00008600ff047b82 */ /* 0x000e220000000a00 */
[----:B------:R-:W-:Y:S01]  /*32b0*/  IMAD.IADD R13, R0, 0x1, R3 ;  /* 0x00000001000d7824 */ /* 0x000fe200078e0203 */
[----:B------:R-:W-:-:S04]  /*32c0*/  IADD3 R3, R3, 0x80, RZ ;  /* 0x0000008003037810 */ /* 0x000fc80007ffe0ff */
[----:B------:R-:W-:Y:S01]  /*32d0*/  ISETP.GE.AND P0, PT, R3, R2, PT ;  /* 0x000000020300720c */ /* 0x000fe20003f06270 */
[----:B0-----:R-:W-:-:S05]  /*32e0*/  IMAD.WIDE.U32 R4, R13, 0x2, R4 ;  /* 0x000000020d047825 */ /* 0x001fca00078e0004 */
[----:B------:R0:W-:Y:S07]  /*32f0*/  STG.E.U16 desc[UR4][R4.64], R14 ;  /* 0x0000000e04007986 */ /* 0x0001ee000c101504 */
[----:B------:R-:W-:Y:S05]  /*3300*/  @P0 BRA `(.L_x_868) ;  /* 0x0000000000300947 */ /* 0x000fea0003800000 */
[----:B0-----:R-:W0:Y:S01]  /*3310*/  LDC.64 R4, c[0x0][0x218] ;  /* 0x00008600ff047b82 */ /* 0x001e220000000a00 */
[----:B------:R-:W-:Y:S02]  /*3320*/  IADD3 R13, R0, R3, RZ ;  /* 0x00000003000d7210 */ /* 0x000fe40007ffe0ff */
[----:B------:R-:W-:-:S03]  /*3330*/  IADD3 R3, R3, 0x80, RZ ;  /* 0x0000008003037810 */ /* 0x000fc60007ffe0ff */
[----:B0-----:R-:W-:-:S05]  /*3340*/  IMAD.WIDE.U32 R4, R13, 0x2, R4 ;  /* 0x000000020d047825 */ /* 0x001fca00078e0004 */
[----:B------:R0:W-:Y:S02]  /*3350*/  STG.E.U16 desc[UR4][R4.64], R6 ;  /* 0x0000000604007986 */ /* 0x0001e4000c101504 */
.L_x_867:
[----:B------:R-:W-:-:S13]  /*3360*/  ISETP.GE.AND P0, PT, R3, R2, PT ;  /* 0x000000020300720c */ /* 0x000fda0003f06270 */
[----:B------:R-:W-:Y:S05]  /*3370*/  @P0 BRA `(.L_x_869) ;  /* 0x0000000000300947 */ /* 0x000fea0003800000 */
[----:B0-----:R-:W0:Y:S01]  /*3380*/  LDC.64 R4, c[0x0][0x218] ;  /* 0x00008600ff047b82 */ /* 0x001e220000000a00 */
[----:B------:R-:W-:Y:S02]  /*3390*/  IADD3 R13, R0, R3, RZ ;  /* 0x00000003000d7210 */ /* 0x000fe40007ffe0ff */
[----:B------:R-:W-:-:S03]  /*33a0*/  IADD3 R3, R3, 0x80, RZ ;  /* 0x0000008003037810 */ /* 0x000fc60007ffe0ff */
[----:B0-----:R-:W-:-:S05]  /*33b0*/  IMAD.WIDE.U32 R4, R13, 0x2, R4 ;  /* 0x000000020d047825 */ /* 0x001fca00078e0004 */
[----:B------:R1:W-:Y:S02]  /*33c0*/  STG.E.U16 desc[UR4][R4.64], R7 ;  /* 0x0000000704007986 */ /* 0x0003e4000c101504 */
.L_x_868:
[----:B------:R-:W-:-:S13]  /*33d0*/  ISETP.GE.AND P0, PT, R3, R2, PT ;  /* 0x000000020300720c */ /* 0x000fda0003f06270 */
[----:B------:R-:W-:Y:S05]  /*33e0*/  @P0 BRA `(.L_x_870) ;  /* 0x0000000000340947 */ /* 0x000fea0003800000 */
[----:B01----:R-:W0:Y:S01]  /*33f0*/  LDC.64 R4, c[0x0][0x218] ;  /* 0x00008600ff047b82 */ /* 0x003e220000000a00 */
[----:B------:R-:W-:Y:S02]  /*3400*/  IADD3 R7, R0, R3, RZ ;  /* 0x0000000300077210 */ /* 0x000fe40007ffe0ff */
[----:B------:R-:W-:-:S03]  /*3410*/  IADD3 R3, R3, 0x80, RZ ;  /* 0x0000008003037810 */ /* 0x000fc60007ffe0ff */
[----:B0-----:R-:W-:-:S05]  /*3420*/  IMAD.WIDE.U32 R4, R7, 0x2, R4 ;  /* 0x0000000207047825 */ /* 0x001fca00078e0004 */
[----:B------:R1:W-:Y:S02]  /*3430*/  STG.E.U16 desc[UR4][R4.64], R8 ;  /* 0x0000000804007986 */ /* 0x0003e4000c101504 */
.L_x_869:
[----:B------:R-:W-:-:S13]  /*3440*/  ISETP.GE.AND P0, PT, R3, R2, PT ;  /* 0x000000020300720c */ /* 0x000fda0003f06270 */
[----:B------:R-:W-:Y:S05]  /*3450*/  @P0 BREAK B1 ;  /* 0x0000000000010942 */ /* 0x000fea0003800000 */
[----:B------:R-:W-:Y:S05]  /*3460*/  @P0 BRA `(.L_x_871) ;  /* 0x0000000000300947 */ /* 0x000fea0003800000 */
[----:B01----:R-:W0:Y:S01]  /*3470*/  LDC.64 R4, c[0x0][0x218] ;  /* 0x00008600ff047b82 */ /* 0x003e220000000a00 */
[----:B------:R-:W-:Y:S02]  /*3480*/  IADD3 R7, R0, R3, RZ ;  /* 0x0000000300077210 */ /* 0x000fe40007ffe0ff */
[----:B------:R-:W-:-:S03]  /*3490*/  IADD3 R3, R3, 0x80, RZ ;  /* 0x0000008003037810 */ /* 0x000fc60007ffe0ff */
[----:B0-----:R-:W-:-:S05]  /*34a0*/  IMAD.WIDE.U32 R4, R7, 0x2, R4 ;  /* 0x0000000207047825 */ /* 0x001fca00078e0004 */
[----:B------:R2:W-:Y:S02]  /*34b0*/  STG.E.U16 desc[UR4][R4.64], R9 ;  /* 0x0000000904007986 */ /* 0x0005e4000c101504 */
.L_x_870:
[----:B------:R-:W-:Y:S05]  /*34c0*/  BSYNC B1 ;  /* 0x0000000000017941 */ /* 0x000fea0003800000 */
.L_x_866:
[----:B------:R-:W-:-:S13]  /*34d0*/  ISETP.GE.AND P0, PT, R3, R2, PT ;  /* 0x000000020300720c */ /* 0x000fda0003f06270 */
[----:B012---:R-:W0:Y:S01]  /*34e0*/  @!P0 LDC.64 R4, c[0x0][0x218] ;  /* 0x00008600ff048b82 */ /* 0x007e220000000a00 */
[----:B------:R-:W-:Y:S02]  /*34f0*/  @!P0 IADD3 R7, R0, R3, RZ ;  /* 0x0000000300078210 */ /* 0x000fe40007ffe0ff */
[----:B------:R-:W-:-:S03]  /*3500*/  @!P0 IADD3 R3, R3, 0x80, RZ ;  /* 0x0000008003038810 */ /* 0x000fc60007ffe0ff */
[----:B0-----:R-:W-:-:S05]  /*3510*/  @!P0 IMAD.WIDE.U32 R4, R7, 0x2, R4 ;  /* 0x0000000207048825 */ /* 0x001fca00078e0004 */
[----:B------:R2:W-:Y:S02]  /*3520*/  @!P0 STG.E.U16 desc[UR4][R4.64], R10 ;  /* 0x0000000a04008986 */ /* 0x0005e4000c101504 */
.L_x_871:
[----:B------:R-:W-:Y:S05]  /*3530*/  BSYNC B0 ;  /* 0x0000000000007941 */ /* 0x000fea0003800000 */
.L_x_865:
[----:B------:R-:W-:Y:S05]  /*3540*/  WARPSYNC.ALL ;  /* 0x0000000000007948 */ /* 0x000fea0003800000 */
[----:B------:R-:W-:-:S13]  /*3550*/  ISETP.GE.AND P0, PT, R3, R2, PT ;  /* 0x000000020300720c */ /* 0x000fda0003f06270 */
[----:B------:R-:W-:Y:S05]  /*3560*/  @P0 EXIT ;  /* 0x000000000000094d */ /* 0x000fea0003800000 */
[----:B012---:R-:W0:Y:S01]  /*3570*/  LDC.64 R4, c[0x0][0x218] ;  /* 0x00008600ff047b82 */ /* 0x007e220000000a00 */
[----:B------:R-:W-:-:S05]  /*3580*/  IADD3 R3, R0, R3, RZ ;  /* 0x0000000300037210 */ /* 0x000fca0007ffe0ff */
[----:B0-----:R-:W-:-:S05]  /*3590*/  IMAD.WIDE.U32 R2, R3, 0x2, R4 ;  /* 0x0000000203027825 */ /* 0x001fca00078e0004 */
[----:B------:R-:W-:Y:S01]  /*35a0*/  STG.E.U16 desc[UR4][R2.64], R11 ;  /* 0x0000000b02007986 */ /* 0x000fe2000c101504 */
[----:B------:R-:W-:Y:S05]  /*35b0*/  EXIT ;  /* 0x000000000000794d */ /* 0x000fea0003800000 */
.L_x_872:
        /* <DEDUP_REMOVED lines=12> */
.L_x_12827:


//--------------------- .text._ZN2at6native29vectorized_elementwise_kernelILi4EZZZNS0_26GeluBackwardCUDAKernelImplERNS_18TensorIteratorBaseENS0_8GeluTypeEENKUlvE0_clEvENKUlvE2_clEvEUlN3c108BFloat16ES8_E_St5arrayIPcLm3EEEEviT0_T1_ --------------------------
	.section	.text._ZN2at6native29vectorized_elementwise_kernelILi4EZZZNS0_26GeluBackwardCUDAKernelImplERNS_18TensorIteratorBaseENS0_8GeluTypeEENKUlvE0_clEvENKUlvE2_clEvEUlN3c108BFloat16ES8_E_St5arrayIPcLm3EEEEviT0_T1_,"ax",@progbits
	.align	128
        .global         _ZN2at6native29vectorized_elementwise_kernelILi4EZZZNS0_26GeluBackwardCUDAKernelImplERNS_18TensorIteratorBaseENS0_8GeluTypeEENKUlvE0_clEvENKUlvE2_clEvEUlN3c108BFloat16ES8_E_St5arrayIPcLm3EEEEviT0_T1_
        .type           _ZN2at6native29vectorized_elementwise_kernelILi4EZZZNS0_26GeluBackwardCUDAKernelImplERNS_18TensorIteratorBaseENS0_8GeluTypeEENKUlvE0_clEvENKUlvE2_clEvEUlN3c108BFloat16ES8_E_St5arrayIPcLm3EEEEviT0_T1_,@function
        .size           _ZN2at6native29vectorized_elementwise_kernelILi4EZZZNS0_26GeluBackwardCUDAKernelImplERNS_18TensorIteratorBaseENS0_8GeluTypeEENKUlvE0_clEvENKUlvE2_clEvEUlN3c108BFloat16ES8_E_St5arrayIPcLm3EEEEviT0_T1_,(.L_x_12828 - _ZN2at6native29vectorized_elementwise_kernelILi4EZZZNS0_26GeluBackwardCUDAKernelImplERNS_18TensorIteratorBaseENS0_8GeluTypeEENKUlvE0_clEvENKUlvE2_clEvEUlN3c108BFloat16ES8_E_St5arrayIPcLm3EEEEviT0_T1_)
        .other          _ZN2at6native29vectorized_elementwise_kernelILi4EZZZNS0_26GeluBackwardCUDAKernelImplERNS_18TensorIteratorBaseENS0_8GeluTypeEENKUlvE0_clEvENKUlvE2_clEvEUlN3c108BFloat16ES8_E_St5arrayIPcLm3EEEEviT0_T1_,@"STO_CUDA_ENTRY STV_DEFAULT"
_ZN2at6native29vectorized_elementwise_kernelILi4EZZZNS0_26GeluBackwardCUDAKernelImplERNS_18TensorIteratorBaseENS0_8GeluTypeEENKUlvE0_clEvENKUlvE2_clEvEUlN3c108BFloat16ES8_E_St5arrayIPcLm3EEEEviT0_T1_:
.text._ZN2at6native29vectorized_elementwise_kernelILi4EZZZNS0_26GeluBackwardCUDAKernelImplERNS_18TensorIteratorBaseENS0_8GeluTypeEENKUlvE0_clEvENKUlvE2_clEvEUlN3c108BFloat16ES8_E_St5arrayIPcLm3EEEEviT0_T1_:
        /* <DEDUP_REMOVED lines=12> */
[----:B------:R-:W2:Y:S04]  /*00c0*/  LDG.E.64 R4, desc[UR4][R6.64] ;  /* 0x0000000406047981 */ /* 0x000ea8000c1e1b00 */
[----:B------:R0:W3:Y:S01]  /*00d0*/  LDG.E.64 R14, desc[UR4][R6.64+0x400] ;  /* 0x00040004060e7981 */ /* 0x0000e2000c1e1b00 */
[----:B------:R-:W-:Y:S01]  /*00e0*/  HFMA2.MMA R19, -RZ, RZ, 0.61474609375, 16.90625 ;  /* 0x38eb4c3aff137435 */ /* 0x000fe200000001ff */
[----:B------:R-:W-:Y:S01]  /*00f0*/  MOV R23, 0x3aae005b ;  /* 0x3aae005b00177802 */ /* 0x000fe20000000f00 */
[----:B------:R-:W-:Y:S01]  /*0100*/  HFMA2.MMA R18, -RZ, RZ, 1.0087890625, -0.000686168670654296875 ;  /* 0x3c09919fff127435 */ /* 0x000fe200000001ff */
[----:B------:R-:W-:Y:S01]  /*0110*/  MOV R17, 0x3d24d99a ;  /* 0x3d24d99a00117802 */ /* 0x000fe20000000f00 */
[----:B------:R-:W-:Y:S01]  /*0120*/  HFMA2.MMA R16, -RZ, RZ, 1.5341796875, 81.5625 ;  /* 0x3e235519ff107435 */ /* 0x000fe200000001ff */
[----:B--2---:R-:W-:-:S02]  /*0130*/  SHF.L.U32 R3, R4, 0x10, RZ ;  /* 0x0000001004037819 */ /* 0x004fc400000006ff */
[----:B------:R-:W-:-:S03]  /*0140*/  PRMT R12, R4, 0x7632, R12 ;  /* 0x00007632040c7816 */ /* 0x000fc6000000000c */
[----:B------:R-:W-:Y:S01]  /*0150*/  FMUL.FTZ R13, R3, 0.70710676908493041992 ;  /* 0x3f3504f3030d7820 */ /* 0x000fe20000410000 */
[----:B------:R-:W-:-:S03]  /*0160*/  SHF.L.U32 R12, R12, 0x10, RZ ;  /* 0x000000100c0c7819 */ /* 0x000fc600000006ff */
[C---:B------:R-:W-:Y:S01]  /*0170*/  FADD.FTZ R9, |R13|.reuse, -RZ ;  /* 0x800000ff0d097221 */ /* 0x040fe20000010200 */
[C---:B------:R-:W-:Y:S01]  /*0180*/  FMUL.FTZ R4, R13.reuse, R13 ;  /* 0x0000000d0d047220 */ /* 0x040fe20000410000 */
[----:B------:R-:W-:Y:S01]  /*0190*/  FSETP.GE.FTZ.AND P0, PT, |R13|, 1.0029599666595458984, PT ;  /* 0x3f8060fe0d00780b */ /* 0x000fe20003f16200 */
[----:B------:R-:W-:-:S03]  /*01a0*/  FMUL.FTZ R20, R12, 0.70710676908493041992 ;  /* 0x3f3504f30c147820 */ /* 0x000fc60000410000 */
[----:B0-----:R-:W-:Y:S01]  /*01b0*/  FSEL R6, R9, R4, P0 ;  /* 0x0000000409067208 */ /* 0x001fe20000000000 */
[C---:B------:R-:W-:Y:S01]  /*01c0*/  FADD.FTZ R10, |R20|.reuse, -RZ ;  /* 0x800000ff140a7221 */ /* 0x040fe20000010200 */
[----:B------:R-:W-:Y:S01]  /*01d0*/  FSEL R7, R19, 8.4834944573231041431e-05, P0 ;  /* 0x38b1e96a13077808 */ /* 0x000fe20000000000 */
[C---:B------:R-:W-:Y:S01]  /*01e0*/  FMUL.FTZ R21, R20.reuse, R20 ;  /* 0x0000001414157220 */ /* 0x040fe20000410000 */
[----:B------:R-:W-:Y:S02]  /*01f0*/  FSEL R11, -R23, -0.00082130916416645050049, P0 ;  /* 0xba574d20170b7808 */ /* 0x000fe40000000100 */
[----:B------:R-:W-:Y:S02]  /*0200*/  FSETP.GE.FTZ.AND P1, PT, |R20|, 1.0029599666595458984, PT ;  /* 0x3f8060fe1400780b */ /* 0x000fe40003f36200 */
[----:B------:R-:W-:Y:S01]  /*0210*/  FSEL R25, -R17, -0.026868773624300956726, P0 ;  /* 0xbcdc1be711197808 */ /* 0x000fe20000000100 */
[----:B------:R-:W-:Y:S01]  /*0220*/  FFMA.FTZ R7, R6, R7, R11 ;  /* 0x0000000706077223 */ /* 0x000fe2000001000b */
[----:B------:R-:W-:-:S02]  /*0230*/  FSEL R11, R18, 0.0052134888246655464172, P0 ;  /* 0x3baad5ea120b7808 */ /* 0x000fc40000000000 */
[----:B------:R-:W-:Y:S02]  /*0240*/  FSEL R21, R10, R21, P1 ;  /* 0x000000150a157208 */ /* 0x000fe40000800000 */
[----:B------:R-:W-:Y:S01]  /*0250*/  FSEL R4, R19, 8.4834944573231041431e-05, P1 ;  /* 0x38b1e96a13047808 */ /* 0x000fe20000800000 */
[----:B------:R-:W-:Y:S01]  /*0260*/  FFMA.FTZ R7, R6, R7, R11 ;  /* 0x0000000706077223 */ /* 0x000fe2000001000b */
[----:B------:R-:W-:Y:S02]  /*0270*/  FSEL R8, -R23, -0.00082130916416645050049, P1 ;  /* 0xba574d2017087808 */ /* 0x000fe40000800100 */
[----:B------:R-:W-:Y:S01]  /*0280*/  FSEL R22, R18, 0.0052134888246655464172, P1 ;  /* 0x3baad5ea12167808 */ /* 0x000fe20000800000 */
[----:B------:R-:W-:Y:S01]  /*0290*/  FFMA.FTZ R25, R6, R7, R25 ;  /* 0x0000000706197223 */ /* 0x000fe20000010019 */
[----:B------:R-:W-:Y:S01]  /*02a0*/  FSEL R11, R16, 0.11284004896879196167, P0 ;  /* 0x3de718af100b7808 */ /* 0x000fe20000000000 */
[----:B------:R-:W-:Y:S01]  /*02b0*/  FFMA.FTZ R4, R21, R4, R8 ;  /* 0x0000000415047223 */ /* 0x000fe20000010008 */
[----:B------:R-:W-:-:S02]  /*02c0*/  MOV R7, 0x3f69b4f9 ;  /* 0x3f69b4f900077802 */ /* 0x000fc40000000f00 */
[----:B------:R-:W-:Y:S01]  /*02d0*/  FSEL R8, -R17, -0.026868773624300956726, P1 ;  /* 0xbcdc1be711087808 */ /* 0x000fe20000800100 */
[----:B------:R-:W-:Y:S01]  /*02e0*/  FFMA.FTZ R22, R21, R4, R22 ;  /* 0x0000000415167223 */ /* 0x000fe20000010016 */
[----:B------:R-:W-:Y:S01]  /*02f0*/  HFMA2.MMA R4, -RZ, RZ, 1.7822265625, 0.000185489654541015625 ;  /* 0x3f210a14ff047435 */ /* 0x000fe200000001ff */
[----:B------:R-:W-:Y:S01]  /*0300*/  FFMA.FTZ R11, R6, R25, R11 ;  /* 0x00000019060b7223 */ /* 0x000fe2000001000b */
[----:B------:R-:W-:Y:S01]  /*0310*/  FSEL R25, R7, -0.37612664699554443359, P0 ;  /* 0xbec093ac07197808 */ /* 0x000fe20000000000 */
[----:B------:R-:W-:Y:S01]  /*0320*/  FFMA.FTZ R8, R21, R22, R8 ;  /* 0x0000001615087223 */ /* 0x000fe20000010008 */
[----:B------:R-:W-:Y:S02]  /*0330*/  FSEL R27, R16, 0.11284004896879196167, P1 ;  /* 0x3de718af101b7808 */ /* 0x000fe40000800000 */
[----:B------:R-:W-:Y:S01]  /*0340*/  FSEL R24, R7, -0.37612664699554443359, P1 ;  /* 0xbec093ac07187808 */ /* 0x000fe20000800000 */
[----:B------:R-:W-:Y:S02]  /*0350*/  FFMA.FTZ R11, R6, R11, R25 ;  /* 0x0000000b060b7223 */ /* 0x000fe40000010019 */
[----:B------:R-:W-:Y:S01]  /*0360*/  FFMA.FTZ R22, R21, R8, R27 ;  /* 0x0000000815167223 */ /* 0x000fe2000001001b */
[----:B------:R-:W-:-:S02]  /*0370*/  FSEL R25, R4, 0.12837915122509002686, P0 ;  /* 0x3e0375d304197808 */ /* 0x000fc40000000000 */
[----:B------:R-:W-:Y:S01]  /*0380*/  SHF.L.U32 R8, R5, 0x10, RZ ;  /* 0x0000001005087819 */ /* 0x000fe200000006ff */
[----:B------:R-:W-:Y:S02]  /*0390*/  FFMA.FTZ R22, R21, R22, R24 ;  /* 0x0000001615167223 */ /* 0x000fe40000010018 */
[----:B------:R-:W-:Y:S01]  /*03a0*/  FFMA.FTZ R11, R6, R11, R25 ;  /* 0x0000000b060b7223 */ /* 0x000fe20000010019 */
[----:B------:R-:W-:Y:S01]  /*03b0*/  FSEL R25, R4, 0.12837915122509002686, P1 ;  /* 0x3e0375d304197808 */ /* 0x000fe20000800000 */
[----:B------:R-:W-:-:S04]  /*03c0*/  FMUL.FTZ R6, R8, 0.70710676908493041992 ;  /* 0x3f3504f308067820 */ /* 0x000fc80000410000 */
[----:B------:R-:W-:Y:S01]  /*03d0*/  FFMA.FTZ R21, R21, R22, R25 ;  /* 0x0000001615157223 */ /* 0x000fe20000010019 */
        /* <DEDUP_REMOVED lines=9> */
[----:B------:R-:W-:Y:S01]  /*0470*/  FFMA.FTZ R25, R24, R25, R26 ;  /* 0x0000001918197223 */ /* 0x000fe2000001001a */
[----:B------:R-:W-:Y:S01]  /*0480*/  FADD.FTZ R26, -R9, -RZ ;  /* 0x800000ff091a7221 */ /* 0x000fe20000010100 */
[----:B------:R-:W-:Y:S02]  /*0490*/  FSEL R9, R16, 0.11284004896879196167, P2 ;  /* 0x3de718af10097808 */ /* 0x000fe40001000000 */
[----:B------:R-:W-:Y:S02]  /*04a0*/  FFMA.FTZ R25, R24, R25, R28 ;  /* 0x0000001918197223 */ /* 0x000fe4000001001c */
[----:B------:R-:W-:Y:S02]  /*04b0*/  FSEL R26, R26, R13, P0 ;  /* 0x0000000d1a1a7208 */ /* 0x000fe40000000000 */
[----:B------:R-:W-:-:S03]  /*04c0*/  FFMA.FTZ R9, R24, R25, R9 ;  /* 0x0000001918097223 */ /* 0x000fc60000010009 */
[----:B------:R-:W-:Y:S01]  /*04d0*/  FFMA.FTZ R11, R11, R26, R26 ;  /* 0x0000001a0b0b7223 */ /* 0x000fe2000001001a */
[----:B------:R-:W-:-:S03]  /*04e0*/  FSEL R26, R7, -0.37612664699554443359, P2 ;  /* 0xbec093ac071a7808 */ /* 0x000fc60001000000 */
[----:B------:R-:W0:Y:S02]  /*04f0*/  @P0 MUFU.EX2 R25, R11 ;  /* 0x0000000b00190308 */ /* 0x000e240000000800 */
[----:B------:R-:W-:Y:S01]  /*0500*/  FFMA.FTZ R9, R24, R9, R26 ;  /* 0x0000000918097223 */ /* 0x000fe2000001001a */
[----:B------:R-:W-:-:S05]  /*0510*/  FSEL R26, R4, 0.12837915122509002686, P2 ;  /* 0x3e0375d3041a7808 */ /* 0x000fca0001000000 */
[----:B------:R-:W-:Y:S01]  /*0520*/  FFMA.FTZ R26, R24, R9, R26 ;  /* 0x00000009181a7223 */ /* 0x000fe2000001001a */
[----:B------:R-:W-:Y:S01]  /*0530*/  PRMT R9, R5, 0x7632, R9 ;  /* 0x0000763205097816 */ /* 0x000fe20000000009 */
[----:B------:R-:W-:-:S03]  /*0540*/  FADD.FTZ R5, -R22, -RZ ;  /* 0x800000ff16057221 */ /* 0x000fc60000010100 */
[----:B------:R-:W-:Y:S02]  /*0550*/  SHF.L.U32 R9, R9, 0x10, RZ ;  /* 0x0000001009097819 */ /* 0x000fe400000006ff */
[----:B------:R-:W-:Y:S01]  /*0560*/  FSEL R5, R5, R6, P2 ;  /* 0x0000000605057208 */ /* 0x000fe20001000000 */
[----:B0-----:R-:W-:Y:S02]  /*0570*/  @P0 FADD.FTZ R24, -R25, 1 ;  /* 0x3f80000019180421 */ /* 0x001fe40000010100 */
[----:B------:R-:W-:Y:S02]  /*0580*/  FMUL.FTZ R22, R9, 0.70710676908493041992 ;  /* 0x3f3504f309167820 */ /* 0x000fe40000410000 */
[----:B------:R-:W-:Y:S01]  /*0590*/  FFMA.FTZ R5, R26, R5, R5 ;  /* 0x000000051a057223 */ /* 0x000fe20000010005 */
[----:B------:R-:W-:Y:S01]  /*05a0*/  @P0 LOP3.LUT R11, R24, 0x80000000, R13, 0xb8, !PT ;  /* 0x80000000180b0812 */ /* 0x000fe200078eb80d */
[C---:B------:R-:W-:Y:S01]  /*05b0*/  FADD.FTZ R24, |R22|.reuse, -RZ ;  /* 0x800000ff16187221 */ /* 0x040fe20000010200 */
[C---:B------:R-:W-:Y:S01]  /*05c0*/  FMUL.FTZ R25, R22.reuse, R22 ;  /* 0x0000001616197220 */ /* 0x040fe20000410000 */
[----:B------:R-:W-:Y:S01]  /*05d0*/  FSETP.GE.FTZ.AND P0, PT, |R22|, 1.0029599666595458984, PT ;  /* 0x3f8060fe1600780b */ /* 0x000fe20003f16200 */
[----:B------:R-:W-:Y:S01]  /*05e0*/  FADD.FTZ R13, -R10, -RZ ;  /* 0x800000ff0a0d7221 */ /* 0x000fe20000010100 */
[----:B------:R-:W-:-:S02]  /*05f0*/  FADD.FTZ R11, R11, 1 ;  /* 0x3f8000000b0b7421 */ /* 0x000fc40000010000 */
[----:B------:R-:W-:Y:S02]  /*0600*/  FSEL R25, R24, R25, P0 ;  /* 0x0000001918197208 */ /* 0x000fe40000000000 */
[----:B------:R-:W-:Y:S02]  /*0610*/  FSEL R26, R19, 8.4834944573231041431e-05, P0 ;  /* 0x38b1e96a131a7808 */ /* 0x000fe40000000000 */
[----:B------:R-:W-:Y:S02]  /*0620*/  FSEL R28, -R23, -0.00082130916416645050049, P0 ;  /* 0xba574d20171c7808 */ /* 0x000fe40000000100 */
[----:B------:R-:W-:Y:S02]  /*0630*/  FSEL R27, R18, 0.0052134888246655464172, P0 ;  /* 0x3baad5ea121b7808 */ /* 0x000fe40000000000 */
[----:B------:R-:W-:Y:S01]  /*0640*/  FSEL R10, R13, R20, P1 ;  /* 0x000000140d0a7208 */ /* 0x000fe20000800000 */
[----:B------:R-:W-:Y:S01]  /*0650*/  FFMA.FTZ R26, R25, R26, R28 ;  /* 0x0000001a191a7223 */ /* 0x000fe2000001001c */
[----:B------:R-:W-:-:S03]  /*0660*/  FSEL R28, -R17, -0.026868773624300956726, P0 ;  /* 0xbcdc1be7111c7808 */ /* 0x000fc60000000100 */
[----:B------:R-:W-:Y:S01]  /*0670*/  FFMA.FTZ R26, R25, R26, R27 ;  /* 0x0000001a191a7223 */ /* 0x000fe2000001001b */
[----:B------:R-:W-:Y:S01]  /*0680*/  FFMA.FTZ R13, R21, R10, R10 ;  /* 0x0000000a150d7223 */ /* 0x000fe2000001000a */
[----:B------:R-:W-:Y:S01]  /*0690*/  FSEL R21, R16, 0.11284004896879196167, P0 ;  /* 0x3de718af10157808 */ /* 0x000fe20000000000 */
[----:B------:R-:W0:Y:S01]  /*06a0*/  @P2 MUFU.EX2 R10, R5 ;  /* 0x00000005000a2308 */ /* 0x000e220000000800 */
[----:B------:R-:W-:-:S04]  /*06b0*/  FFMA.FTZ R26, R25, R26, R28 ;  /* 0x0000001a191a7223 */ /* 0x000fc8000001001c */
[----:B------:R-:W-:Y:S01]  /*06c0*/  FFMA.FTZ R26, R25, R26, R21 ;  /* 0x0000001a191a7223 */ /* 0x000fe20000010015 */
[----:B------:R-:W-:-:S05]  /*06d0*/  FSEL R21, R7, -0.37612664699554443359, P0 ;  /* 0xbec093ac07157808 */ /* 0x000fca0000000000 */
[----:B------:R-:W-:Y:S01]  /*06e0*/  FFMA.FTZ R26, R25, R26, R21 ;  /* 0x0000001a191a7223 */ /* 0x000fe20000010015 */
[----:B------:R-:W-:-:S05]  /*06f0*/  FSEL R21, R4, 0.12837915122509002686, P0 ;  /* 0x3e0375d304157808 */ /* 0x000fca0000000000 */
[----:B------:R-:W-:Y:S01]  /*0700*/  FFMA.FTZ R26, R25, R26, R21 ;  /* 0x0000001a191a7223 */ /* 0x000fe20000010015 */
[----:B------:R-:W-:Y:S01]  /*0710*/  FADD.FTZ R25, -R24, -RZ ;  /* 0x800000ff18197221 */ /* 0x000fe20000010100 */
[----:B0-----:R-:W-:-:S04]  /*0720*/  @P2 FADD.FTZ R21, -R10, 1 ;  /* 0x3f8000000a152421 */ /* 0x001fc80000010100 */
[----:B------:R-:W-:Y:S02]  /*0730*/  FSEL R25, R25, R22, P0 ;  /* 0x0000001619197208 */ /* 0x000fe40000000000 */
[----:B------:R-:W-:Y:S01]  /*0740*/  @P2 LOP3.LUT R5, R21, 0x80000000, R6, 0xb8, !PT ;  /* 0x8000000015052812 */ /* 0x000fe200078eb806 */
[----:B---3--:R-:W-:Y:S01]  /*0750*/  IMAD.U32 R6, R14, 0x10000, RZ ;  /* 0x000100000e067824 */ /* 0x008fe200078e00ff */
[----:B------:R-:W0:Y:S01]  /*0760*/  @P1 MUFU.EX2 R21, R13 ;  /* 0x0000000d00151308 */ /* 0x000e220000000800 */
[----:B------:R-:W-:-:S07]  /*0770*/  FFMA.FTZ R10, R26, R25, R25 ;  /* 0x000000191a0a7223 */ /* 0x000fce0000010019 */
[----:B------:R-:W1:Y:S01]  /*0780*/  @P0 MUFU.EX2 R24, R10 ;  /* 0x0000000a00180308 */ /* 0x000e620000000800 */
[----:B0-----:R-:W-:Y:S01]  /*0790*/  @P1 FADD.FTZ R25, -R21, 1 ;  /* 0x3f80000015191421 */ /* 0x001fe20000010100 */
[----:B------:R-:W-:-:S04]  /*07a0*/  FMUL.FTZ R21, R6, 0.70710676908493041992 ;  /* 0x3f3504f306157820 */ /* 0x000fc80000410000 */
[----:B------:R-:W-:Y:S01]  /*07b0*/  @P1 LOP3.LUT R13, R25, 0x80000000, R20, 0xb8, !PT ;  /* 0x80000000190d1812 */ /* 0x000fe200078eb814 */
[C---:B------:R-:W-:Y:S01]  /*07c0*/  FADD.FTZ R20, |R21|.reuse, -RZ ;  /* 0x800000ff15147221 */ /* 0x040fe20000010200 */
[C---:B------:R-:W-:Y:S01]  /*07d0*/  FMUL.FTZ R27, R21.reuse, R21 ;  /* 0x00000015151b7220 */ /* 0x040fe20000410000 */
[----:B-1----:R-:W-:Y:S01]  /*07e0*/  @P0 FADD.FTZ R25, -R24, 1 ;  /* 0x3f80000018190421 */ /* 0x002fe20000010100 */
[----:B------:R-:W-:Y:S01]  /*07f0*/  FSETP.GE.FTZ.AND P1, PT, |R21|, 1.0029599666595458984, PT ;  /* 0x3f8060fe1500780b */ /* 0x000fe20003f36200 */
[----:B------:R-:W-:-:S03]  /*0800*/  FADD.FTZ R13, R13, 1 ;  /* 0x3f8000000d0d7421 */ /* 0x000fc60000010000 */
[----:B------:R-:W-:Y:S02]  /*0810*/  @P0 LOP3.LUT R10, R25, 0x80000000, R22, 0xb8, !PT ;  /* 0x80000000190a0812 */ /* 0x000fe400078eb816 */
[C---:B------:R-:W-:Y:S01]  /*0820*/  FSEL R22, R20.reuse, R27, P1 ;  /* 0x0000001b14167208 */ /* 0x040fe20000800000 */
[----:B------:R-:W-:Y:S01]  /*0830*/  FADD.FTZ R20, -R20, -RZ ;  /* 0x800000ff14147221 */ /* 0x000fe20000010100 */
[----:B------:R-:W-:Y:S02]  /*0840*/  FSEL R25, R19, 8.4834944573231041431e-05, P1 ;  /* 0x38b1e96a13197808 */ /* 0x000fe40000800000 */
[----:B------:R-:W-:Y:S02]  /*0850*/  FSEL R27, -R23, -0.00082130916416645050049, P1 ;  /* 0xba574d20171b7808 */ /* 0x000fe40000800100 */
[----:B------:R-:W-:Y:S02]  /*0860*/  FSEL R24, R18, 0.0052134888246655464172, P1 ;  /* 0x3baad5ea12187808 */ /* 0x000fe40000800000 */
[----:B------:R-:W-:Y:S01]  /*0870*/  FSEL R26, -R17, -0.026868773624300956726, P1 ;  /* 0xbcdc1be7111a7808 */ /* 0x000fe20000800100 */
[----:B------:R-:W-:Y:S01]  /*0880*/  FFMA.FTZ R25, R22, R25, R27 ;  /* 0x0000001916197223 */ /* 0x000fe2000001001b */
[----:B------:R-:W-:-:S03]  /*0890*/  FSEL R29, R16, 0.11284004896879196167, P1 ;  /* 0x3de718af101d7808 */ /* 0x000fc60000800000 */
[----:B------:R-:W-:Y:S01]  /*08a0*/  FFMA.FTZ R25, R22, R25, R24 ;  /* 0x0000001916197223 */ /* 0x000fe20000010018 */
[----:B------:R-:W-:-:S03]  /*08b0*/  FMUL.FTZ R24, R3, -0.5 ;  /* 0xbf00000003187820 */ /* 0x000fc60000410000 */
[C---:B------:R-:W-:Y:S01]  /*08c0*/  FFMA.FTZ R27, R22.reuse, R25, R26 ;  /* 0x00000019161b7223 */ /* 0x040fe2000001001a */
[----:B------:R-:W-:Y:S01]  /*08d0*/  FMUL.FTZ R24, R3, R24 ;  /* 0x0000001803187220 */ /* 0x000fe20000410000 */
[----:B------:R-:W-:Y:S02]  /*08e0*/  FSEL R26, R7, -0.37612664699554443359, P1 ;  /* 0xbec093ac071a7808 */ /* 0x000fe40000800000 */
[----:B------:R-:W-:Y:S01]  /*08f0*/  FFMA.FTZ R27, R22, R27, R29 ;  /* 0x0000001b161b7223 */ /* 0x000fe2000001001d */
[----:B------:R-:W-:Y:S01]  /*0900*/  FMUL.FTZ R25, R24, 1.4426950216293334961 ;  /* 0x3fb8aa3b18197820 */ /* 0x000fe20000410000 */
[----:B------:R-:W-:Y:S02]  /*0910*/  FSEL R29, R20, R21, P1 ;  /* 0x00000015141d7208 */ /* 0x000fe40000800000 */
[----:B------:R-:W-:Y:S01]  /*0920*/  FFMA.FTZ R27, R22, R27, R26 ;  /* 0x0000001b161b7223 */ /* 0x000fe2000001001a */
[----:B------:R-:W0:Y:S01]  /*0930*/  MUFU.EX2 R24, R25 ;  /* 0x0000001900187308 */ /* 0x000e220000000800 */
[----:B------:R-:W-:-:S05]  /*0940*/  FSEL R26, R4, 0.12837915122509002686, P1 ;  /* 0x3e0375d3041a7808 */ /* 0x000fca0000800000 */
[----:B------:R-:W-:Y:S01]  /*0950*/  FFMA.FTZ R26, R22, R27, R26 ;  /* 0x0000001b161a7223 */ /* 0x000fe2000001001a */
[----:B------:R-:W-:Y:S01]  /*0960*/  FMUL.FTZ R27, R12, -0.5 ;  /* 0xbf0000000c1b7820 */ /* 0x000fe20000410000 */
[----:B------:R-:W-:-:S03]  /*0970*/  PRMT R22, R14, 0x7632, R22 ;  /* 0x000076320e167816 */ /* 0x000fc60000000016 */
[----:B------:R-:W-:Y:S01]  /*0980*/  FMUL.FTZ R27, R12, R27 ;  /* 0x0000001b0c1b7220 */ /* 0x000fe20000410000 */
[----:B------:R-:W-:-:S03]  /*0990*/  SHF.L.U32 R22, R22, 0x10, RZ ;  /* 0x0000001016167819 */ /* 0x000fc600000006ff */
[----:B------:R-:W-:Y:S01]  /*09a0*/  FMUL.FTZ R27, R27, 1.4426950216293334961 ;  /* 0x3fb8aa3b1b1b7820 */ /* 0x000fe20000410000 */
[----:B0-----:R-:W-:Y:S01]  /*09b0*/  FMUL.FTZ R24, R24, 0.3989422917366027832 ;  /* 0x3ecc422a18187820 */ /* 0x001fe20000410000 */
[----:B------:R-:W-:-:S03]  /*09c0*/  FMUL.FTZ R25, R22, 0.70710676908493041992 ;  /* 0x3f3504f316197820 */ /* 0x000fc60000410000 */
[----:B------:R-:W-:Y:S01]  /*09d0*/  FMUL.FTZ R24, R3, R24 ;  /* 0x0000001803187220 */ /* 0x000fe20000410000 */
[----:B------:R-:W-:Y:S01]  /*09e0*/  FFMA.FTZ R3, R26, R29, R29 ;  /* 0x0000001d1a037223 */ /* 0x000fe2000001001d */
[----:B------:R-:W-:Y:S01]  /*09f0*/  MUFU.EX2 R27, R27 ;  /* 0x0000001b001b7308 */ /* 0x000fe20000000800 */
[C---:B------:R-:W-:Y:S01]  /*0a00*/  FMUL.FTZ R29, R25.reuse, R25 ;  /* 0x00000019191d7220 */ /* 0x040fe20000410000 */
[----:B------:R-:W-:Y:S01]  /*0a10*/  FSETP.GE.FTZ.AND P0, PT, |R25|, 1.0029599666595458984, PT ;  /* 0x3f8060fe1900780b */ /* 0x000fe20003f16200 */
[----:B------:R-:W-:-:S03]  /*0a20*/  FFMA.FTZ R11, R11, 0.5, R24 ;  /* 0x3f0000000b0b7823 */ /* 0x000fc60000010018 */
[----:B------:R-:W-:Y:S02]  /*0a30*/  FSEL R26, R18, 0.0052134888246655464172, P0 ;  /* 0x3baad5ea121a7808 */ /* 0x000fe40000000000 */
[----:B------:R-:W0:Y:S02]  /*0a40*/  @P1 MUFU.EX2 R20, R3 ;  /* 0x0000000300141308 */ /* 0x000e240000000800 */
[----:B0-----:R-:W-:-:S05]  /*0a50*/  @P1 FADD.FTZ R20, -R20, 1 ;  /* 0x3f80000014141421 */ /* 0x001fca0000010100 */
[----:B------:R-:W-:Y:S01]  /*0a60*/  @P1 LOP3.LUT R3, R20, 0x80000000, R21, 0xb8, !PT ;  /* 0x8000000014031812 */ /* 0x000fe200078eb815 */
[----:B------:R-:W-:Y:S01]  /*0a70*/  FADD.FTZ R20, |R25|, -RZ ;  /* 0x800000ff19147221 */ /* 0x000fe20000010200 */
[----:B------:R-:W-:Y:S01]  /*0a80*/  FMUL.FTZ R21, R27, 0.3989422917366027832 ;  /* 0x3ecc422a1b157820 */ /* 0x000fe20000410000 */
[----:B------:R-:W-:-:S03]  /*0a90*/  FSEL R27, -R23, -0.00082130916416645050049, P0 ;  /* 0xba574d20171b7808 */ /* 0x000fc60000000100 */
[----:B------:R-:W-:Y:S01]  /*0aa0*/  FMUL.FTZ R14, R12, R21 ;  /* 0x000000150c0e7220 */ /* 0x000fe20000410000 */
[----:B------:R-:W-:Y:S02]  /*0ab0*/  FSEL R12, R20, R29, P0 ;  /* 0x0000001d140c7208 */ /* 0x000fe40000000000 */
[----:B------:R-:W-:Y:S01]  /*0ac0*/  FSEL R21, R19, 8.4834944573231041431e-05, P0 ;  /* 0x38b1e96a13157808 */ /* 0x000fe20000000000 */
[----:B------:R-:W-:-:S04]  /*0ad0*/  FFMA.FTZ R13, R13, 0.5, R14 ;  /* 0x3f0000000d0d7823 */ /* 0x000fc8000001000e */
        /* <DEDUP_REMOVED lines=8> */
[----:B------:R-:W-:Y:S01]  /*0b60*/  FADD.FTZ R26, -R20, -RZ ;  /* 0x800000ff141a7221 */ /* 0x000fe20000010100 */
[----:B------:R-:W-:-:S04]  /*0b70*/  FSEL R20, R4, 0.12837915122509002686, P0 ;  /* 0x3e0375d304147808 */ /* 0x000fc80000000000 */
[----:B------:R-:W-:Y:S01]  /*0b80*/  FSEL R26, R26, R25, P0 ;  /* 0x000000191a1a7208 */ /* 0x000fe20000000000 */
[----:B------:R-:W-:Y:S01]  /*0b90*/  FFMA.FTZ R21, R12, R21, R20 ;  /* 0x000000150c157223 */ /* 0x000fe20000010014 */
[----:B------:R-:W-:-:S03]  /*0ba0*/  SHF.L.U32 R20, R15, 0x10, RZ ;  /* 0x000000100f147819 */ /* 0x000fc600000006ff */
[----:B------:R-:W-:-:S04]  /*0bb0*/  FFMA.FTZ R21, R21, R26, R26 ;  /* 0x0000001a15157223 */ /* 0x000fc8000001001a */
[----:B------:R-:W0:Y:S02]  /*0bc0*/  @P0 MUFU.EX2 R12, R21 ;  /* 0x00000015000c0308 */ /* 0x000e240000000800 */
[----:B0-----:R-:W-:-:S05]  /*0bd0*/  @P0 FADD.FTZ R12, -R12, 1 ;  /* 0x3f8000000c0c0421 */ /* 0x001fca0000010100 */
[----:B------:R-:W-:Y:S01]  /*0be0*/  @P0 LOP3.LUT R21, R12, 0x80000000, R25, 0xb8, !PT ;  /* 0x800000000c150812 */ /* 0x000fe200078eb819 */
        /* <DEDUP_REMOVED lines=8> */
[--C-:B------:R-:W-:Y:S01]  /*0c70*/  FFMA.FTZ R25, R14, R25, R27.reuse ;  /* 0x000000190e197223 */ /* 0x100fe2000001001b */
[----:B------:R-:W-:Y:S01]  /*0c80*/  PRMT R27, R15, 0x7632, R27 ;  /* 0x000076320f1b7816 */ /* 0x000fe2000000001b */
[----:B------:R-:W-:Y:S02]  /*0c90*/  FADD.FTZ R15, -R24, -RZ ;  /* 0x800000ff180f7221 */ /* 0x000fe40000010100 */
[C---:B------:R-:W-:Y:S01]  /*0ca0*/  FFMA.FTZ R25, R14.reuse, R25, R26 ;  /* 0x000000190e197223 */ /* 0x040fe2000001001a */
[----:B------:R-:W-:Y:S02]  /*0cb0*/  FSEL R26, -R17, -0.026868773624300956726, P0 ;  /* 0xbcdc1be7111a7808 */ /* 0x000fe40000000100 */
[----:B------:R-:W-:Y:S02]  /*0cc0*/  SHF.L.U32 R27, R27, 0x10, RZ ;  /* 0x000000101b1b7819 */ /* 0x000fe400000006ff */
[----:B------:R-:W-:Y:S01]  /*0cd0*/  FSEL R15, R15, R12, P0 ;  /* 0x0000000c0f0f7208 */ /* 0x000fe20000000000 */
[----:B------:R-:W-:Y:S01]  /*0ce0*/  FFMA.FTZ R25, R14, R25, R26 ;  /* 0x000000190e197223 */ /* 0x000fe2000001001a */
[----:B------:R-:W-:Y:S01]  /*0cf0*/  FSEL R26, R16, 0.11284004896879196167, P0 ;  /* 0x3de718af101a7808 */ /* 0x000fe20000000000 */
[----:B------:R-:W-:-:S04]  /*0d00*/  FMUL.FTZ R24, R27, 0.70710676908493041992 ;  /* 0x3f3504f31b187820 */ /* 0x000fc80000410000 */
[----:B------:R-:W-:Y:S01]  /*0d10*/  FFMA.FTZ R25, R14, R25, R26 ;  /* 0x000000190e197223 */ /* 0x000fe2000001001a */
[----:B------:R-:W-:Y:S02]  /*0d20*/  FSEL R26, R7, -0.37612664699554443359, P0 ;  /* 0xbec093ac071a7808 */ /* 0x000fe40000000000 */
[----:B------:R-:W-:-:S03]  /*0d30*/  FSETP.GE.FTZ.AND P1, PT, |R24|, 1.0029599666595458984, PT ;  /* 0x3f8060fe1800780b */ /* 0x000fc60003f36200 */
[----:B------:R-:W-:Y:S01]  /*0d40*/  FFMA.FTZ R25, R14, R25, R26 ;  /* 0x000000190e197223 */ /* 0x000fe2000001001a */
[----:B------:R-:W-:Y:S02]  /*0d50*/  FSEL R26, R4, 0.12837915122509002686, P0 ;  /* 0x3e0375d3041a7808 */ /* 0x000fe40000000000 */
[----:B------:R-:W-:Y:S02]  /*0d60*/  FSEL R28, R19, 8.4834944573231041431e-05, P1 ;  /* 0x38b1e96a131c7808 */ /* 0x000fe40000800000 */
[----:B------:R-:W-:Y:S01]  /*0d70*/  FSEL R19, R16, 0.11284004896879196167, P1 ;  /* 0x3de718af10137808 */ /* 0x000fe20000800000 */
[----:B------:R-:W-:Y:S01]  /*0d80*/  FFMA.FTZ R26, R14, R25, R26 ;  /* 0x000000190e1a7223 */ /* 0x000fe2000001001a */
[C---:B------:R-:W-:Y:S01]  /*0d90*/  FADD.FTZ R25, |R24|.reuse, -RZ ;  /* 0x800000ff18197221 */ /* 0x040fe20000010200 */
[----:B------:R-:W-:Y:S02]  /*0da0*/  FMUL.FTZ R14, R24, R24 ;  /* 0x00000018180e7220 */ /* 0x000fe40000410000 */
[----:B------:R-:W-:Y:S01]  /*0db0*/  FFMA.FTZ R26, R26, R15, R15 ;  /* 0x0000000f1a1a7223 */ /* 0x000fe2000001000f */
[----:B------:R-:W-:-:S02]  /*0dc0*/  FSEL R15, -R23, -0.00082130916416645050049, P1 ;  /* 0xba574d20170f7808 */ /* 0x000fc40000800100 */
[----:B------:R-:W-:-:S05]  /*0dd0*/  FSEL R23, R25, R14, P1 ;  /* 0x0000000e19177208 */ /* 0x000fca0000800000 */
[----:B------:R-:W-:Y:S01]  /*0de0*/  FFMA.FTZ R28, R23, R28, R15 ;  /* 0x0000001c171c7223 */ /* 0x000fe2000001000f */
[----:B------:R-:W-:Y:S02]  /*0df0*/  FSEL R15, R18, 0.0052134888246655464172, P1 ;  /* 0x3baad5ea120f7808 */ /* 0x000fe40000800000 */
[----:B------:R-:W-:-:S03]  /*0e00*/  FSEL R18, -R17, -0.026868773624300956726, P1 ;  /* 0xbcdc1be711127808 */ /* 0x000fc60000800100 */
[C---:B------:R-:W-:Y:S02]  /*0e10*/  FFMA.FTZ R28, R23.reuse, R28, R15 ;  /* 0x0000001c171c7223 */ /* 0x040fe4000001000f */
[----:B------:R-:W0:Y:S02]  /*0e20*/  LDC.64 R14, c[0x0][0x220] ;  /* 0x00008800ff0e7b82 */ /* 0x000e240000000a00 */
[----:B------:R-:W-:-:S04]  /*0e30*/  FFMA.FTZ R18, R23, R28, R18 ;  /* 0x0000001c17127223 */ /* 0x000fc80000010012 */
[----:B------:R-:W-:Y:S01]  /*0e40*/  FFMA.FTZ R28, R23, R18, R19 ;  /* 0x00000012171c7223 */ /* 0x000fe20000010013 */
[----:B0-----:R-:W-:-:S04]  /*0e50*/  IMAD.WIDE R14, R2, 0x2, R14 ;  /* 0x00000002020e7825 */ /* 0x001fc800078e020e */
[----:B------:R-:W-:-:S05]  /*0e60*/  IMAD.WIDE.U32 R16, R0, 0x8, R14 ;  /* 0x0000000800107825 */ /* 0x000fca00078e000e */
[----:B------:R-:W2:Y:S04]  /*0e70*/  LDG.E.64 R14, desc[UR4][R16.64] ;  /* 0x00000004100e7981 */ /* 0x000ea8000c1e1b00 */
[----:B------:R0:W3:Y:S01]  /*0e80*/  LDG.E.64 R18, desc[UR4][R16.64+0x400] ;  /* 0x0004000410127981 */ /* 0x0000e2000c1e1b00 */
[----:B------:R-:W-:Y:S01]  /*0e90*/  FSEL R7, R7, -0.37612664699554443359, P1 ;  /* 0xbec093ac07077808 */ /* 0x000fe20000800000 */
[----:B------:R-:W-:Y:S01]  /*0ea0*/  FADD.FTZ R25, -R25, -RZ ;  /* 0x800000ff19197221 */ /* 0x000fe20000010100 */
[----:B------:R-:W-:Y:S01]  /*0eb0*/  FMUL.FTZ R29, R6, -0.5 ;  /* 0xbf000000061d7820 */ /* 0x000fe20000410000 */
[----:B------:R-:W-:Y:S02]  /*0ec0*/  FADD.FTZ R21, R21, 1 ;  /* 0x3f80000015157421 */ /* 0x000fe40000010000 */
[----:B------:R-:W-:Y:S01]  /*0ed0*/  FFMA.FTZ R28, R23, R28, R7 ;  /* 0x0000001c171c7223 */ /* 0x000fe20000010007 */
[----:B------:R-:W-:Y:S01]  /*0ee0*/  FSEL R7, R4, 0.12837915122509002686, P1 ;  /* 0x3e0375d304077808 */ /* 0x000fe20000800000 */
[----:B------:R-:W-:Y:S01]  /*0ef0*/  FMUL.FTZ R4, R9, -0.5 ;  /* 0xbf00000009047820 */ /* 0x000fe20000410000 */
[----:B------:R-:W-:Y:S01]  /*0f00*/  FSEL R25, R25, R24, P1 ;  /* 0x0000001819197208 */ /* 0x000fe20000800000 */
[----:B------:R-:W-:-:S02]  /*0f10*/  FMUL.FTZ R29, R6, R29 ;  /* 0x0000001d061d7220 */ /* 0x000fc40000410000 */
[----:B------:R-:W-:Y:S01]  /*0f20*/  FMUL.FTZ R4, R9, R4 ;  /* 0x0000000409047220 */ /* 0x000fe20000410000 */
[----:B------:R-:W-:Y:S01]  /*0f30*/  FFMA.FTZ R23, R23, R28, R7 ;  /* 0x0000001c17177223 */ /* 0x000fe20000010007 */
[----:B------:R-:W-:Y:S01]  /*0f40*/  FMUL.FTZ R7, R8, -0.5 ;  /* 0xbf00000008077820 */ /* 0x000fe20000410000 */
[----:B------:R-:W-:Y:S01]  /*0f50*/  FMUL.FTZ R29, R29, 1.4426950216293334961 ;  /* 0x3fb8aa3b1d1d7820 */ /* 0x000fe20000410000 */
[----:B0-----:R-:W-:Y:S01]  /*0f60*/  FMUL.FTZ R17, R4, 1.4426950216293334961 ;  /* 0x3fb8aa3b04117820 */ /* 0x001fe20000410000 */
[----:B------:R-:W-:Y:S01]  /*0f70*/  FADD.FTZ R4, R5, 1 ;  /* 0x3f80000005047421 */ /* 0x000fe20000010000 */
[----:B------:R-:W-:Y:S01]  /*0f80*/  FMUL.FTZ R7, R8, R7 ;  /* 0x0000000708077220 */ /* 0x000fe20000410000 */
[----:B------:R-:W-:-:S03]  /*0f90*/  FMUL.FTZ R5, R22, -0.5 ;  /* 0xbf00000016057820 */ /* 0x000fc60000410000 */
[----:B------:R-:W0:Y:S01]  /*0fa0*/  MUFU.EX2 R17, R17 ;  /* 0x0000001100117308 */ /* 0x000e220000000800 */
[----:B------:R-:W-:-:S07]  /*0fb0*/  FMUL.FTZ R28, R7, 1.4426950216293334961 ;  /* 0x3fb8aa3b071c7820 */ /* 0x000fce0000410000 */
[----:B------:R-:W1:Y:S01]  /*0fc0*/  MUFU.EX2 R28, R28 ;  /* 0x0000001c001c7308 */ /* 0x000e620000000800 */
[----:B0-----:R-:W-:Y:S01]  /*0fd0*/  FMUL.FTZ R16, R17, 0.3989422917366027832 ;  /* 0x3ecc422a11107820 */ /* 0x001fe20000410000 */
[----:B------:R-:W-:-:S03]  /*0fe0*/  FMUL.FTZ R17, R27, -0.5 ;  /* 0xbf0000001b117820 */ /* 0x000fc60000410000 */
[----:B------:R-:W-:Y:S01]  /*0ff0*/  FMUL.FTZ R16, R9, R16 ;  /* 0x0000001009107220 */ /* 0x000fe20000410000 */
[----:B------:R-:W-:Y:S01]  /*1000*/  FMUL.FTZ R9, R20, -0.5 ;  /* 0xbf00000014097820 */ /* 0x000fe20000410000 */
[----:B------:R-:W-:Y:S01]  /*1010*/  FMUL.FTZ R17, R27, R17 ;  /* 0x000000111b117220 */ /* 0x000fe20000410000 */
[----:B-1----:R-:W-:Y:S02]  /*1020*/  FMUL.FTZ R7, R28, 0.3989422917366027832 ;  /* 0x3ecc422a1c077820 */ /* 0x002fe40000410000 */
[----:B------:R-:W-:Y:S01]  /*1030*/  FMUL.FTZ R9, R20, R9 ;  /* 0x0000000914097220 */ /* 0x000fe20000410000 */
[----:B------:R-:W-:Y:S01]  /*1040*/  FMUL.FTZ R17, R17, 1.4426950216293334961 ;  /* 0x3fb8aa3b11117820 */ /* 0x000fe20000410000 */
[----:B------:R-:W-:Y:S01]  /*1050*/  FMUL.FTZ R7, R8, R7 ;  /* 0x0000000708077220 */ /* 0x000fe20000410000 */
[----:B------:R-:W-:Y:S01]  /*1060*/  FMUL.FTZ R8, R22, R5 ;  /* 0x0000000516087220 */ /* 0x000fe20000410000 */
[----:B------:R-:W-:Y:S02]  /*1070*/  FMUL.FTZ R28, R9, 1.4426950216293334961 ;  /* 0x3fb8aa3b091c7820 */ /* 0x000fe40000410000 */
[----:B------:R-:W-:Y:S01]  /*1080*/  FFMA.FTZ R7, R4, 0.5, R7 ;  /* 0x3f00000004077823 */ /* 0x000fe20000010007 */
[----:B------:R-:W-:Y:S01]  /*1090*/  FMUL.FTZ R9, R8, 1.4426950216293334961 ;  /* 0x3fb8aa3b08097820 */ /* 0x000fe20000410000 */
[----:B------:R-:W0:Y:S01]  /*10a0*/  MUFU.EX2 R5, R28 ;  /* 0x0000001c00057308 */ /* 0x000e220000000800 */
[----:B------:R-:W-:Y:S01]  /*10b0*/  FFMA.FTZ R8, R23, R25, R25 ;  /* 0x0000001917087223 */ /* 0x000fe20000010019 */
[----:B------:R-:W-:-:S04]  /*10c0*/  FADD.FTZ R25, R10, 1 ;  /* 0x3f8000000a197421 */ /* 0x000fc80000010000 */
[----:B------:R-:W-:Y:S02]  /*10d0*/  FFMA.FTZ R16, R25, 0.5, R16 ;  /* 0x3f00000019107823 */ /* 0x000fe40000010010 */
[----:B------:R-:W1:Y:S08]  /*10e0*/  @P0 MUFU.EX2 R23, R26 ;  /* 0x0000001a00170308 */ /* 0x000e700000000800 */
[----:B------:R0:W4:Y:S08]  /*10f0*/  MUFU.EX2 R4, R29 ;  /* 0x0000001d00047308 */ /* 0x0001300000000800 */
[----:B------:R-:W5:Y:S01]  /*1100*/  MUFU.EX2 R9, R9 ;  /* 0x0000000900097308 */ /* 0x000f620000000800 */
[----:B0-----:R-:W-:Y:S01]  /*1110*/  FMUL.FTZ R29, R5, 0.3989422917366027832 ;  /* 0x3ecc422a051d7820 */ /* 0x001fe20000410000 */
[----:B-1----:R-:W-:-:S05]  /*1120*/  @P0 FADD.FTZ R5, -R23, 1 ;  /* 0x3f80000017050421 */ /* 0x002fca0000010100 */
[----:B------:R-:W-:Y:S01]  /*1130*/  @P0 LOP3.LUT R26, R5, 0x80000000, R12, 0xb8, !PT ;  /* 0x80000000051a0812 */ /* 0x000fe200078eb80c */
[----:B------:R-:W0:Y:S01]  /*1140*/  MUFU.EX2 R17, R17 ;  /* 0x0000001100117308 */ /* 0x000e220000000800 */
[----:B----4-:R-:W-:Y:S02]  /*1150*/  FMUL.FTZ R25, R4, 0.3989422917366027832 ;  /* 0x3ecc422a04197820 */ /* 0x010fe40000410000 */
[----:B------:R-:W1:Y:S02]  /*1160*/  LDC.64 R4, c[0x0][0x218] ;  /* 0x00008600ff047b82 */ /* 0x000e640000000a00 */
[----:B------:R-:W-:Y:S01]  /*1170*/  FMUL.FTZ R23, R6, R25 ;  /* 0x0000001906177220 */ /* 0x000fe20000410000 */
[----:B------:R-:W-:Y:S02]  /*1180*/  FMUL.FTZ R6, R20, R29 ;  /* 0x0000001d14067220 */ /* 0x000fe40000410000 */
[----:B------:R-:W4:Y:S01]  /*1190*/  @P1 MUFU.EX2 R10, R8 ;  /* 0x00000008000a1308 */ /* 0x000f220000000800 */
[----:B-----5:R-:W-:-:S04]  /*11a0*/  FMUL.FTZ R9, R9, 0.3989422917366027832 ;  /* 0x3ecc422a09097820 */ /* 0x020fc80000410000 */
[----:B------:R-:W-:Y:S01]  /*11b0*/  FMUL.FTZ R22, R22, R9 ;  /* 0x0000000916167220 */ /* 0x000fe20000410000 */
[----:B------:R-:W-:Y:S01]  /*11c0*/  FADD.FTZ R9, R26, 1 ;  /* 0x3f8000001a097421 */ /* 0x000fe20000010000 */
[----:B0-----:R-:W-:-:S03]  /*11d0*/  FMUL.FTZ R12, R17, 0.3989422917366027832 ;  /* 0x3ecc422a110c7820 */ /* 0x001fc60000410000 */
[----:B------:R-:W-:Y:S01]  /*11e0*/  FFMA.FTZ R6, R9, 0.5, R6 ;  /* 0x3f00000009067823 */ /* 0x000fe20000010006 */
[----:B------:R-:W-:Y:S01]  /*11f0*/  FFMA.FTZ R22, R21, 0.5, R22 ;  /* 0x3f00000015167823 */ /* 0x000fe20000010016 */
[----:B------:R-:W-:Y:S01]  /*1200*/  FMUL.FTZ R27, R27, R12 ;  /* 0x0000000c1b1b7220 */ /* 0x000fe20000410000 */
[----:B----4-:R-:W-:Y:S01]  /*1210*/  @P1 FADD.FTZ R17, -R10, 1 ;  /* 0x3f8000000a111421 */ /* 0x010fe20000010100 */
[----:B------:R-:W-:Y:S01]  /*1220*/  FADD.FTZ R10, R3, 1 ;  /* 0x3f800000030a7421 */ /* 0x000fe20000010000 */
[----:B-1----:R-:W-:-:S03]  /*1230*/  IMAD.WIDE.U32 R4, R2, 0x2, R4 ;  /* 0x0000000202047825 */ /* 0x002fc600078e0004 */
[----:B------:R-:W-:Y:S01]  /*1240*/  @P1 LOP3.LUT R8, R17, 0x80000000, R24, 0xb8, !PT ;  /* 0x8000000011081812 */ /* 0x000fe200078eb818 */
[----:B------:R-:W-:Y:S01]  /*1250*/  FFMA.FTZ R3, R10, 0.5, R23 ;  /* 0x3f0000000a037823 */ /* 0x000fe20000010017 */
[----:B------:R-:W-:Y:S01]  /*1260*/  IMAD.WIDE R4, R0, 0x8, R4 ;  /* 0x0000000800047825 */ /* 0x000fe200078e0204 */
[C---:B--2---:R-:W-:Y:S02]  /*1270*/  PRMT R9, R14.reuse, 0x7632, R9 ;  /* 0x000076320e097816 */ /* 0x044fe40000000009 */
[----:B------:R-:W-:Y:S01]  /*1280*/  SHF.L.U32 R10, R14, 0x10, RZ ;  /* 0x000000100e0a7819 */ /* 0x000fe200000006ff */
[----:B------:R-:W-:Y:S01]  /*1290*/  FADD.FTZ R14, R8, 1 ;  /* 0x3f800000080e7421 */ /* 0x000fe20000010000 */
[----:B------:R-:W-:Y:S02]  /*12a0*/  SHF.L.U32 R8, R9, 0x10, RZ ;  /* 0x0000001009087819 */ /* 0x000fe400000006ff */
[----:B------:R-:W-:Y:S01]  /*12b0*/  PRMT R9, R15, 0x7632, R9 ;  /* 0x000076320f097816 */ /* 0x000fe20000000009 */
[----:B------:R-:W-:Y:S01]  /*12c0*/  FFMA.FTZ R27, R14, 0.5, R27 ;  /* 0x3f0000000e1b7823 */ /* 0x000fe2000001001b */
[----:B---3--:R-:W-:Y:S01]  /*12d0*/  PRMT R2, R19, 0x7632, R2 ;  /* 0x0000763213027816 */ /* 0x008fe20000000002 */
[----:B------:R-:W-:Y:S01]  /*12e0*/  FMUL.FTZ R8, R8, R13 ;  /* 0x0000000d08087220 */ /* 0x000fe20000410000 */
[----:B------:R-:W-:Y:S01]  /*12f0*/  PRMT R13, R18, 0x7632, R13 ;  /* 0x00007632120d7816 */ /* 0x000fe2000000000d */
[----:B------:R-:W-:Y:S01]  /*1300*/  FMUL.FTZ R11, R10, R11 ;  /* 0x0000000b0a0b7220 */ /* 0x000fe20000410000 */
[----:B------:R-:W-:-:S02]  /*1310*/  SHF.L.U32 R9, R9, 0x10, RZ ;  /* 0x0000001009097819 */ /* 0x000fc400000006ff */
[----:B------:R-:W-:Y:S02]  /*1320*/  SHF.L.U32 R12, R15, 0x10, RZ ;  /* 0x000000100f0c7819 */ /* 0x000fe400000006ff */
[----:B------:R-:W-:Y:S01]  /*1330*/  SHF.L.U32 R18, R18, 0x10, RZ ;  /* 0x0000001012127819 */ /* 0x000fe200000006ff */
[----:B------:R-:W-:Y:S01]  /*1340*/  FMUL.FTZ R16, R9, R16 ;  /* 0x0000001009107220 */ /* 0x000fe20000410000 */
[----:B------:R-:W-:Y:S01]  /*1350*/  SHF.L.U32 R19, R19, 0x10, RZ ;  /* 0x0000001013137819 */ /* 0x000fe200000006ff */
[----:B------:R-:W-:Y:S01]  /*1360*/  FMUL.FTZ R7, R12, R7 ;  /* 0x000000070c077220 */ /* 0x000fe20000410000 */
[----:B------:R-:W-:Y:S01]  /*1370*/  SHF.L.U32 R13, R13, 0x10, RZ ;  /* 0x000000100d0d7819 */ /* 0x000fe200000006ff */
[----:B------:R-:W-:Y:S01]  /*1380*/  FMUL.FTZ R3, R18, R3 ;  /* 0x0000000312037220 */ /* 0x000fe20000410000 */
[----:B------:R-:W-:Y:S01]  /*1390*/  SHF.L.U32 R2, R2, 0x10, RZ ;  /* 0x0000001002027819 */ /* 0x000fe200000006ff */
[----:B------:R-:W-:Y:S01]  /*13a0*/  FMUL.FTZ R9, R19, R6 ;  /* 0x0000000613097220 */ /* 0x000fe20000410000 */
[----:B------:R-:W-:Y:S01]  /*13b0*/  F2FP.BF16.F32.PACK_AB R6, R8, R11 ;  /* 0x0000000b0806723e */ /* 0x000fe200000010ff */
[----:B------:R-:W-:Y:S01]  /*13c0*/  FMUL.FTZ R22, R13, R22 ;  /* 0x000000160d167220 */ /* 0x000fe20000410000 */
[----:B------:R-:W-:Y:S01]  /*13d0*/  F2FP.BF16.F32.PACK_AB R7, R16, R7 ;  /* 0x000000071007723e */ /* 0x000fe200000010ff */
[----:B------:R-:W-:-:S03]  /*13e0*/  FMUL.FTZ R2, R2, R27 ;  /* 0x0000001b02027220 */ /* 0x000fc60000410000 */
[----:B------:R-:W-:Y:S01]  /*13f0*/  F2FP.BF16.F32.PACK_AB R8, R22, R3 ;  /* 0x000000031608723e */ /* 0x000fe200000010ff */
[----:B------:R-:W-:Y:S01]  /*1400*/  STG.E.64 desc[UR4][R4.64], R6 ;  /* 0x0000000604007986 */ /* 0x000fe2000c101b04 */
[----:B------:R-:W-:-:S05]  /*1410*/  F2FP.BF16.F32.PACK_AB R9, R2, R9 ;  /* 0x000000090209723e */ /* 0x000fca00000010ff */
[----:B------:R-:W-:Y:S01]  /*1420*/  STG.E.64 desc[UR4][R4.64+0x400], R8 ;  /* 0x0004000804007986 */ /* 0x000fe2000c101b04 */
[----:B------:R-:W-:Y:S05]  /*1430*/  EXIT ;  /* 0x000000000000794d */ /* 0x000fea0003800000 */
.L_x_873:
        /* <DEDUP_REMOVED lines=134> */
.L_x_875:
[----:B------:R-:W-:Y:S05]  /*1ca0*/  BSYNC B0 ;  /* 0x0000000000007941 */ /* 0x000fea0003800000 */
.L_x_874:
        /* <DEDUP_REMOVED lines=47> */
.L_x_877:
[----:B------:R-:W-:Y:S05]  /*1fa0*/  BSYNC B0 ;  /* 0x0000000000007941 */ /* 0x000fea0003800000 */
.L_x_876:
        /* <DEDUP_REMOVED lines=47> */
.L_x_879:
[----:B------:R-:W-:Y:S05]  /*22a0*/  BSYNC B0 ;  /* 0x0000000000007941 */ /* 0x000fea0003800000 */
.L_x_878:
        /* <DEDUP_REMOVED lines=58> */
.L_x_881:
[----:B------:R-:W-:Y:S05]  /*2650*/  BSYNC B0 ;  /* 0x0000000000007941 */ /* 0x000fea0003800000 */
.L_x_880:
        /* <DEDUP_REMOVED lines=45> */
.L_x_883:
[----:B------:R-:W-:Y:S05]  /*2930*/  BSYNC B0 ;  /* 0x0000000000007941 */ /* 0x000fea0003800000 */
.L_x_882:
        /* <DEDUP_REMOVED lines=45> */
.L_x_885:
[----:B------:R-:W-:Y:S05]  /*2c10*/  BSYNC B0 ;  /* 0x0000000000007941 */ /* 0x000fea0003800000 */
.L_x_884:
        /* <DEDUP_REMOVED lines=45> */
.L_x_887:
[----:B------:R-:W-:Y:S05]  /*2ef0*/  BSYNC B0 ;  /* 0x0000000000007941 */ /* 0x000fea0003800000 */
.L_x_886:
        /* <DEDUP_REMOVED lines=45> */
.L_x_889:
[----:B------:R-:W-:Y:S05]  /*31d0*/  BSYNC B0 ;  /* 0x0000000000007941 */ /* 0x000fea0003800000 */
.L_x_888:
        /* <DEDUP_REMOVED lines=18> */
.L_x_892:
[----:B------:R-:W-:-:S13]  /*3300*/  ISETP.GE.AND P0, PT, R3, R0, PT ;  /* 0x000000000300720c */ /* 0x000fda0003f06270 */
[----:B------:R-:W-:Y:S05]  /*3310*/  @P0 BRA `(.L_x_894) ;  /* 0x0000000000300947 */ /* 0x000fea0003800000 */
[----:B0-----:R-:W0:Y:S01]  /*3320*/  LDC.64 R4, c[0x0][0x218] ;  /* 0x00008600ff047b82 */ /* 0x001e220000000a00 */
[----:B------:R-:W-:Y:S02]  /*3330*/  IADD3 R13, R2, R3, RZ ;  /* 0x00000003020d7210 */ /* 0x000fe40007ffe0ff */
[----:B------:R-:W-:-:S03]  /*3340*/  IADD3 R3, R3, 0x80, RZ ;  /* 0x0000008003037810 */ /* 0x000fc60007ffe0ff */
[----:B0-----:R-:W-:-:S05]  /*3350*/  IMAD.WIDE.U32 R4, R13, 0x2, R4 ;  /* 0x000000020d047825 */ /* 0x001fca00078e0004 */
[----:B------:R1:W-:Y:S02]  /*3360*/  STG.E.U16 desc[UR4][R4.64], R7 ;  /* 0x0000000704007986 */ /* 0x0003e4000c101504 */
.L_x_893:
[----:B------:R-:W-:-:S13]  /*3370*/  ISETP.GE.AND P0, PT, R3, R0, PT ;  /* 0x000000000300720c */ /* 0x000fda0003f06270 */
[----:B------:R-:W-:Y:S05]  /*3380*/  @P0 BRA `(.L_x_895) ;  /* 0x0000000000340947 */ /* 0x000fea0003800000 */
[----:B01----:R-:W0:Y:S01]  /*3390*/  LDC.64 R4, c[0x0][0x218] ;  /* 0x00008600ff047b82 */ /* 0x003e220000000a00 */
[----:B------:R-:W-:Y:S02]  /*33a0*/  IADD3 R7, R2, R3, RZ ;  /* 0x0000000302077210 */ /* 0x000fe40007ffe0ff */
[----:B------:R-:W-:-:S03]  /*33b0*/  IADD3 R3, R3, 0x80, RZ ;  /* 0x0000008003037810 */ /* 0x000fc60007ffe0ff */
[----:B0-----:R-:W-:-:S05]  /*33c0*/  IMAD.WIDE.U32 R4, R7, 0x2, R4 ;  /* 0x0000000207047825 */ /* 0x001fca00078e0004 */
[----:B------:R1:W-:Y:S02]  /*33d0*/  STG.E.U16 desc[UR4][R4.64], R8 ;  /* 0x0000000804007986 */ /* 0x0003e4000c101504 */
.L_x_894:
        /* <DEDUP_REMOVED lines=8> */
.L_x_895:
[----:B------:R-:W-:Y:S05]  /*3460*/  BSYNC B1 ;  /* 0x0000000000017941 */ /* 0x000fea0003800000 */
.L_x_891:
[----:B------:R-:W-:-:S13]  /*3470*/  ISETP.GE.AND P0, PT, R3, R0, PT ;  /* 0x000000000300720c */ /* 0x000fda0003f06270 */
[----:B012---:R-:W0:Y:S01]  /*3480*/  @!P0 LDC.64 R4, c[0x0][0x218] ;  /* 0x00008600ff048b82 */ /* 0x007e220000000a00 */
[----:B------:R-:W-:Y:S02]  /*3490*/  @!P0 IADD3 R7, R2, R3, RZ ;  /* 0x0000000302078210 */ /* 0x000fe40007ffe0ff */
[----:B------:R-:W-:-:S03]  /*34a0*/  @!P0 IADD3 R3, R3, 0x80, RZ ;  /* 0x0000008003038810 */ /* 0x000fc60007ffe0ff */
[----:B0-----:R-:W-:-:S05]  /*34b0*/  @!P0 IMAD.WIDE.U32 R4, R7, 0x2, R4 ;  /* 0x0000000207048825 */ /* 0x001fca00078e0004 */
[----:B------:R2:W-:Y:S02]  /*34c0*/  @!P0 STG.E.U16 desc[UR4][R4.64], R10 ;  /* 0x0000000a04008986 */ /* 0x0005e4000c101504 */
.L_x_896:
[----:B------:R-:W-:Y:S05]  /*34d0*/  BSYNC B0 ;  /* 0x0000000000007941 */ /* 0x000fea0003800000 */
.L_x_890:
        /* <DEDUP_REMOVED lines=8> */
.L_x_897:
        /* <DEDUP_REMOVED lines=10> */
.L_x_12828:


//--------------------- .text._ZN2at6native29vectorized_elementwise_kernelILi8EZZZNS0_26GeluBackwardCUDAKernelImplERNS_18TensorIteratorBaseENS0_8GeluTypeEENKUlvE0_clEvENKUlvE2_clEvEUlN3c108BFloat16ES8_E_St5arrayIPcLm3EEEEviT0_T1_ --------------------------
	.section	.text._ZN2at6native29vectorized_elementwise_kernelILi8EZZZNS0_26GeluBackwardCUDAKernelImplERNS_18TensorIteratorBaseENS0_8GeluTypeEENKUlvE0_clEvENKUlvE2_clEvEUlN3c108BFloat16ES8_E_St5arrayIPcLm3EEEEviT0_T1_,"ax",@progbits
	.align	128
        .global         _ZN2at6native29vectorized_elementwise_kernelILi8EZZZNS0_26GeluBackwardCUDAKernelImplERNS_18TensorIteratorBaseENS0_8GeluTypeEENKUlvE0_clEvENKUlvE2_clEvEUlN3c108BFloat16ES8_E_St5arrayIPcLm3EEEEviT0_T1_
        .type           _ZN2at6native29vectorized_elementwise_kernelILi8EZZZNS0_26GeluBackwardCUDAKernelImplERNS_18TensorIteratorBaseENS0_8GeluTypeEENKUlvE0_clEvENKUlvE2_clEvEUlN3c108BFloat16ES8_E_St5arrayIPcLm3EEEEviT0_T1_,@function
        .size           _ZN2at6native29vectorized_elementwise_kernelILi8EZZZNS0_26GeluBackwardCUDAKernelImplERNS_18TensorIteratorBaseENS0_8GeluTypeEENKUlvE0_clEvENKUlvE2_clEvEUlN3c108BFloat16ES8_E_St5arrayIPcLm3EEEEviT0_T1_,(.L_x_12829 - _ZN2at6native29vectorized_elementwise_kernelILi8EZZZNS0_26GeluBackwardCUDAKernelImplERNS_18TensorIteratorBaseENS0_8GeluTypeEENKUlvE0_clEvENKUlvE2_clEvEUlN3c108BFloat16ES8_E_St5arrayIPcLm3EEEEviT0_T1_)
        .other          _ZN2at6native29vectorized_elementwise_kernelILi8EZZZNS0_26GeluBackwardCUDAKernelImplERNS_18TensorIteratorBaseENS0_8GeluTypeEENKUlvE0_clEvENKUlvE2_clEvEUlN3c108BFloat16ES8_E_St5arrayIPcLm3EEEEviT0_T1_,@"STO_CUDA_ENTRY STV_DEFAULT"
_ZN2at6native29vectorized_elementwise_kernelILi8EZZZNS0_26GeluBackwardCUDAKernelImplERNS_18TensorIteratorBaseENS0_8GeluTypeEENKUlvE0_clEvENKUlvE2_clEvEUlN3c108BFloat16ES8_E_St5arrayIPcLm3EEEEviT0_T1_:
.text._ZN2at6native29vectorized_elementwise_kernelILi8EZZZNS0_26GeluBackwardCUDAKernelImplERNS_18TensorIteratorBaseENS0_8GeluTypeEENKUlvE0_clEvENKUlvE2_clEvEUlN3c108BFloat16ES8_E_St5arrayIPcLm3EEEEviT0_T1_:
        /* <DEDUP_REMOVED lines=12> */
[----:B------:R0:W2:Y:S01]  /*00c0*/  LDG.E.128 R8, desc[UR4][R4.64] ;  /* 0x0000000404087981 */ /* 0x0000a2000c1e1d00 */
[----:B------:R-:W-:Y:S01]  /*00d0*/  HFMA2.MMA R22, -RZ, RZ, 0.61474609375, 16.90625 ;  /* 0x38eb4c3aff167435 */ /* 0x000fe200000001ff */
[----:B------:R-:W-:Y:S01]  /*00e0*/  MOV R28, 0x3aae005b ;  /* 0x3aae005b001c7802 */ /* 0x000fe20000000f00 */
[----:B------:R-:W-:Y:S01]  /*00f0*/  HFMA2.MMA R26, -RZ, RZ, 1.5341796875, 81.5625 ;  /* 0x3e235519ff1a7435 */ /* 0x000fe200000001ff */
[----:B------:R-:W-:Y:S01]  /*0100*/  MOV R27, 0x3d24d99a ;  /* 0x3d24d99a001b7802 */ /* 0x000fe20000000f00 */
[----:B0-----:R-:W-:Y:S01]  /*0110*/  HFMA2.MMA R4, -RZ, RZ, 1.7822265625, 0.000185489654541015625 ;  /* 0x3f210a14ff047435 */ /* 0x001fe200000001ff */
[C---:B--2---:R-:W-:Y:S02]  /*0120*/  SHF.L.U32 R14, R8.reuse, 0x10, RZ ;  /* 0x00000010080e7819 */ /* 0x044fe400000006ff */
[----:B------:R-:W-:Y:S01]  /*0130*/  PRMT R16, R8, 0x7632, R16 ;  /* 0x0000763208107816 */ /* 0x000fe20000000010 */
[----:B------:R-:W-:Y:S02]  /*0140*/  HFMA2.MMA R8, -RZ, RZ, 1.0087890625, -0.000686168670654296875 ;  /* 0x3c09919fff087435 */ /* 0x000fe400000001ff */
[----:B------:R-:W-:Y:S01]  /*0150*/  FMUL.FTZ R7, R14, 0.70710676908493041992 ;  /* 0x3f3504f30e077820 */ /* 0x000fe20000410000 */
[----:B------:R-:W-:-:S03]  /*0160*/  SHF.L.U32 R16, R16, 0x10, RZ ;  /* 0x0000001010107819 */ /* 0x000fc600000006ff */
[C---:B------:R-:W-:Y:S01]  /*0170*/  FADD.FTZ R12, |R7|.reuse, -RZ ;  /* 0x800000ff070c7221 */ /* 0x040fe20000010200 */
[C---:B------:R-:W-:Y:S01]  /*0180*/  FMUL.FTZ R3, R7.reuse, R7 ;  /* 0x0000000707037220 */ /* 0x040fe20000410000 */
[----:B------:R-:W-:Y:S01]  /*0190*/  FSETP.GE.FTZ.AND P0, PT, |R7|, 1.0029599666595458984, PT ;  /* 0x3f8060fe0700780b */ /* 0x000fe20003f16200 */
[----:B------:R-:W-:-:S03]  /*01a0*/  FMUL.FTZ R17, R16, 0.70710676908493041992 ;  /* 0x3f3504f310117820 */ /* 0x000fc60000410000 */
[----:B------:R-:W-:Y:S01]  /*01b0*/  FSEL R6, R12, R3, P0 ;  /* 0x000000030c067208 */ /* 0x000fe20000000000 */
[C---:B------:R-:W-:Y:S01]  /*01c0*/  FADD.FTZ R13, |R17|.reuse, -RZ ;  /* 0x800000ff110d7221 */ /* 0x040fe20000010200 */
[----:B------:R-:W-:Y:S01]  /*01d0*/  FSEL R3, R22, 8.4834944573231041431e-05, P0 ;  /* 0x38b1e96a16037808 */ /* 0x000fe20000000000 */
[C---:B------:R-:W-:Y:S01]  /*01e0*/  FMUL.FTZ R18, R17.reuse, R17 ;  /* 0x0000001111127220 */ /* 0x040fe20000410000 */
[----:B------:R-:W-:Y:S01]  /*01f0*/  FSEL R5, -R28, -0.00082130916416645050049, P0 ;  /* 0xba574d201c057808 */ /* 0x000fe20000000100 */
[----:B------:R-:W-:Y:S01]  /*0200*/  FADD.FTZ R12, -R12, -RZ ;  /* 0x800000ff0c0c7221 */ /* 0x000fe20000010100 */
        /* <DEDUP_REMOVED lines=15> */
[----:B------:R-:W-:Y:S01]  /*0300*/  FFMA.FTZ R5, R6, R15, R5 ;  /* 0x0000000f06057223 */ /* 0x000fe20000010005 */
[C---:B------:R-:W-:Y:S02]  /*0310*/  FSEL R15, R3.reuse, -0.37612664699554443359, P0 ;  /* 0xbec093ac030f7808 */ /* 0x040fe40000000000 */
[----:B------:R-:W-:Y:S01]  /*0320*/  FSEL R20, R26, 0.11284004896879196167, P1 ;  /* 0x3de718af1a147808 */ /* 0x000fe20000800000 */
[----:B------:R-:W-:Y:S01]  /*0330*/  FFMA.FTZ R21, R18, R19, R21 ;  /* 0x0000001312157223 */ /* 0x000fe20000010015 */
[----:B------:R-:W-:Y:S01]  /*0340*/  FSEL R19, R4, 0.12837915122509002686, P0 ;  /* 0x3e0375d304137808 */ /* 0x000fe20000000000 */
[----:B------:R-:W-:Y:S01]  /*0350*/  FFMA.FTZ R15, R6, R5, R15 ;  /* 0x00000005060f7223 */ /* 0x000fe2000001000f */
[----:B------:R-:W-:Y:S01]  /*0360*/  FSEL R23, R3, -0.37612664699554443359, P1 ;  /* 0xbec093ac03177808 */ /* 0x000fe20000800000 */
[----:B------:R-:W-:Y:S01]  /*0370*/  FFMA.FTZ R21, R18, R21, R20 ;  /* 0x0000001512157223 */ /* 0x000fe20000010014 */
[----:B------:R-:W-:Y:S01]  /*0380*/  SHF.L.U32 R5, R9, 0x10, RZ ;  /* 0x0000001009057819 */ /* 0x000fe200000006ff */
[----:B------:R-:W-:Y:S01]  /*0390*/  FFMA.FTZ R15, R6, R15, R19 ;  /* 0x0000000f060f7223 */ /* 0x000fe20000010013 */
[----:B------:R-:W-:Y:S01]  /*03a0*/  FSEL R20, R4, 0.12837915122509002686, P1 ;  /* 0x3e0375d304147808 */ /* 0x000fe20000800000 */
[----:B------:R-:W-:Y:S01]  /*03b0*/  FFMA.FTZ R21, R18, R21, R23 ;  /* 0x0000001512157223 */ /* 0x000fe20000010017 */
[----:B------:R-:W-:Y:S01]  /*03c0*/  FSEL R12, R12, R7, P0 ;  /* 0x000000070c0c7208 */ /* 0x000fe20000000000 */
[----:B------:R-:W-:-:S02]  /*03d0*/  FMUL.FTZ R6, R5, 0.70710676908493041992 ;  /* 0x3f3504f305067820 */ /* 0x000fc40000410000 */
[----:B------:R-:W-:Y:S02]  /*03e0*/  FFMA.FTZ R18, R18, R21, R20 ;  /* 0x0000001512127223 */ /* 0x000fe40000010014 */
[C---:B------:R-:W-:Y:S01]  /*03f0*/  FADD.FTZ R19, |R6|.reuse, -RZ ;  /* 0x800000ff06137221 */ /* 0x040fe20000010200 */
[C---:B------:R-:W-:Y:S01]  /*0400*/  FMUL.FTZ R20, R6.reuse, R6 ;  /* 0x0000000606147220 */ /* 0x040fe20000410000 */
[----:B------:R-:W-:Y:S01]  /*0410*/  FSETP.GE.FTZ.AND P2, PT, |R6|, 1.0029599666595458984, PT ;  /* 0x3f8060fe0600780b */ /* 0x000fe20003f56200 */
[----:B------:R-:W-:-:S03]  /*0420*/  FFMA.FTZ R15, R15, R12, R12 ;  /* 0x0000000c0f0f7223 */ /* 0x000fc6000001000c */
[----:B------:R-:W-:Y:S02]  /*0430*/  FSEL R20, R19, R20, P2 ;  /* 0x0000001413147208 */ /* 0x000fe40001000000 */
[----:B------:R-:W-:Y:S02]  /*0440*/  FSEL R21, R22, 8.4834944573231041431e-05, P2 ;  /* 0x38b1e96a16157808 */ /* 0x000fe40001000000 */
[----:B------:R-:W-:Y:S02]  /*0450*/  FSEL R23, -R28, -0.00082130916416645050049, P2 ;  /* 0xba574d201c177808 */ /* 0x000fe40001000100 */
[----:B------:R-:W-:Y:S02]  /*0460*/  FSEL R24, R8, 0.0052134888246655464172, P2 ;  /* 0x3baad5ea08187808 */ /* 0x000fe40001000000 */
[----:B------:R-:W-:Y:S01]  /*0470*/  FSEL R12, R3, -0.37612664699554443359, P2 ;  /* 0xbec093ac030c7808 */ /* 0x000fe20001000000 */
[----:B------:R-:W-:Y:S01]  /*0480*/  FFMA.FTZ R21, R20, R21, R23 ;  /* 0x0000001514157223 */ /* 0x000fe20000010017 */
[----:B------:R-:W-:-:S03]  /*0490*/  FSEL R23, R26, 0.11284004896879196167, P2 ;  /* 0x3de718af1a177808 */ /* 0x000fc60001000000 */
[----:B------:R-:W-:Y:S01]  /*04a0*/  FFMA.FTZ R21, R20, R21, R24 ;  /* 0x0000001514157223 */ /* 0x000fe20000010018 */
[----:B------:R-:W-:-:S05]  /*04b0*/  FSEL R24, -R27, -0.026868773624300956726, P2 ;  /* 0xbcdc1be71b187808 */ /* 0x000fca0001000100 */
[----:B------:R-:W-:-:S04]  /*04c0*/  FFMA.FTZ R21, R20, R21, R24 ;  /* 0x0000001514157223 */ /* 0x000fc80000010018 */
[C---:B------:R-:W-:Y:S02]  /*04d0*/  FFMA.FTZ R23, R20.reuse, R21, R23 ;  /* 0x0000001514177223 */ /* 0x040fe40000010017 */
[----:B------:R-:W0:Y:S02]  /*04e0*/  @P0 MUFU.EX2 R21, R15 ;  /* 0x0000000f00150308 */ /* 0x000e240000000800 */
[----:B------:R-:W-:Y:S01]  /*04f0*/  FFMA.FTZ R23, R20, R23, R12 ;  /* 0x0000001714177223 */ /* 0x000fe2000001000c */
[----:B------:R-:W-:-:S05]  /*0500*/  FSEL R12, R4, 0.12837915122509002686, P2 ;  /* 0x3e0375d3040c7808 */ /* 0x000fca0001000000 */
[--C-:B------:R-:W-:Y:S01]  /*0510*/  FFMA.FTZ R23, R20, R23, R12.reuse ;  /* 0x0000001714177223 */ /* 0x100fe2000001000c */
[----:B------:R-:W-:Y:S01]  /*0520*/  PRMT R12, R9, 0x7632, R12 ;  /* 0x00007632090c7816 */ /* 0x000fe2000000000c */
[----:B------:R-:W-:-:S03]  /*0530*/  FADD.FTZ R9, -R19, -RZ ;  /* 0x800000ff13097221 */ /* 0x000fc60000010100 */
[----:B------:R-:W-:Y:S02]  /*0540*/  SHF.L.U32 R12, R12, 0x10, RZ ;  /* 0x000000100c0c7819 */ /* 0x000fe400000006ff */
[----:B------:R-:W-:Y:S01]  /*0550*/  FSEL R24, R9, R6, P2 ;  /* 0x0000000609187208 */ /* 0x000fe20001000000 */
[----:B0-----:R-:W-:Y:S02]  /*0560*/  @P0 FADD.FTZ R20, -R21, 1 ;  /* 0x3f80000015140421 */ /* 0x001fe40000010100 */
[----:B------:R-:W-:-:S03]  /*0570*/  FMUL.FTZ R19, R12, 0.70710676908493041992 ;  /* 0x3f3504f30c137820 */ /* 0x000fc60000410000 */
[----:B------:R-:W-:Y:S01]  /*0580*/  @P0 LOP3.LUT R15, R20, 0x80000000, R7, 0xb8, !PT ;  /* 0x80000000140f0812 */ /* 0x000fe200078eb807 */
        /* <DEDUP_REMOVED lines=8> */
[----:B------:R-:W-:Y:S02]  /*0610*/  FSEL R23, R26, 0.11284004896879196167, P0 ;  /* 0x3de718af1a177808 */ /* 0x000fe40000000000 */
[----:B------:R-:W-:Y:S01]  /*0620*/  FSEL R20, R20, R19, P0 ;  /* 0x0000001314147208 */ /* 0x000fe20000000000 */
[----:B------:R-:W-:Y:S01]  /*0630*/  FFMA.FTZ R9, R21, R24, R9 ;  /* 0x0000001815097223 */ /* 0x000fe20000010009 */
[----:B------:R-:W-:Y:S01]  /*0640*/  FADD.FTZ R24, -R13, -RZ ;  /* 0x800000ff0d187221 */ /* 0x000fe20000010100 */
[----:B------:R-:W-:-:S05]  /*0650*/  FSEL R13, R8, 0.0052134888246655464172, P0 ;  /* 0x3baad5ea080d7808 */ /* 0x000fca0000000000 */
[----:B------:R-:W-:Y:S01]  /*0660*/  FFMA.FTZ R13, R21, R9, R13 ;  /* 0x00000009150d7223 */ /* 0x000fe2000001000d */
[----:B------:R-:W-:Y:S02]  /*0670*/  FSEL R9, R24, R17, P1 ;  /* 0x0000001118097208 */ /* 0x000fe40000800000 */
[----:B------:R-:W-:-:S03]  /*0680*/  FSEL R24, -R27, -0.026868773624300956726, P0 ;  /* 0xbcdc1be71b187808 */ /* 0x000fc60000000100 */
[----:B------:R-:W-:Y:S02]  /*0690*/  FFMA.FTZ R9, R18, R9, R9 ;  /* 0x0000000912097223 */ /* 0x000fe40000010009 */
[C---:B------:R-:W-:Y:S02]  /*06a0*/  FFMA.FTZ R24, R21.reuse, R13, R24 ;  /* 0x0000000d15187223 */ /* 0x040fe40000010018 */
[----:B------:R-:W0:Y:S02]  /*06b0*/  @P2 MUFU.EX2 R13, R7 ;  /* 0x00000007000d2308 */ /* 0x000e240000000800 */
[----:B------:R-:W-:Y:S01]  /*06c0*/  FFMA.FTZ R24, R21, R24, R23 ;  /* 0x0000001815187223 */ /* 0x000fe20000010017 */
[----:B------:R-:W-:-:S05]  /*06d0*/  FSEL R23, R3, -0.37612664699554443359, P0 ;  /* 0xbec093ac03177808 */ /* 0x000fca0000000000 */
[C---:B------:R-:W-:Y:S01]  /*06e0*/  FFMA.FTZ R24, R21.reuse, R24, R23 ;  /* 0x0000001815187223 */ /* 0x040fe20000010017 */
[----:B------:R-:W-:Y:S01]  /*06f0*/  FSEL R23, R4, 0.12837915122509002686, P0 ;  /* 0x3e0375d304177808 */ /* 0x000fe20000000000 */
[----:B------:R-:W1:Y:S04]  /*0700*/  @P1 MUFU.EX2 R18, R9 ;  /* 0x0000000900121308 */ /* 0x000e680000000800 */
[----:B------:R-:W-:Y:S01]  /*0710*/  FFMA.FTZ R23, R21, R24, R23 ;  /* 0x0000001815177223 */ /* 0x000fe20000010017 */
[----:B0-----:R-:W-:-:S05]  /*0720*/  @P2 FADD.FTZ R13, -R13, 1 ;  /* 0x3f8000000d0d2421 */ /* 0x001fca0000010100 */
[----:B------:R-:W-:Y:S01]  /*0730*/  @P2 LOP3.LUT R7, R13, 0x80000000, R6, 0xb8, !PT ;  /* 0x800000000d072812 */ /* 0x000fe200078eb806 */
[----:B------:R-:W-:Y:S01]  /*0740*/  FFMA.FTZ R13, R23, R20, R20 ;  /* 0x00000014170d7223 */ /* 0x000fe20000010014 */
[----:B------:R-:W-:-:S03]  /*0750*/  IMAD.U32 R6, R10, 0x10000, RZ ;  /* 0x000100000a067824 */ /* 0x000fc600078e00ff */
[----:B------:R-:W0:Y:S01]  /*0760*/  @P0 MUFU.EX2 R21, R13 ;  /* 0x0000000d00150308 */ /* 0x000e220000000800 */
[----:B-1----:R-:W-:Y:S01]  /*0770*/  @P1 FADD.FTZ R18, -R18, 1 ;  /* 0x3f80000012121421 */ /* 0x002fe20000010100 */
[----:B------:R-:W-:-:S04]  /*0780*/  FMUL.FTZ R20, R6, 0.70710676908493041992 ;  /* 0x3f3504f306147820 */ /* 0x000fc80000410000 */
[----:B------:R-:W-:Y:S01]  /*0790*/  @P1 LOP3.LUT R9, R18, 0x80000000, R17, 0xb8, !PT ;  /* 0x8000000012091812 */ /* 0x000fe200078eb811 */
[C---:B------:R-:W-:Y:S01]  /*07a0*/  FADD.FTZ R17, |R20|.reuse, -RZ ;  /* 0x800000ff14117221 */ /* 0x040fe20000010200 */
[C---:B------:R-:W-:Y:S01]  /*07b0*/  FMUL.FTZ R24, R20.reuse, R20 ;  /* 0x0000001414187220 */ /* 0x040fe20000410000 */
[----:B------:R-:W-:-:S04]  /*07c0*/  FSETP.GE.FTZ.AND P1, PT, |R20|, 1.0029599666595458984, PT ;  /* 0x3f8060fe1400780b */ /* 0x000fc80003f36200 */
[----:B------:R-:W-:Y:S01]  /*07d0*/  FSEL R23, R26, 0.11284004896879196167, P1 ;  /* 0x3de718af1a177808 */ /* 0x000fe20000800000 */
[----:B0-----:R-:W-:Y:S01]  /*07e0*/  @P0 FADD.FTZ R18, -R21, 1 ;  /* 0x3f80000015120421 */ /* 0x001fe20000010100 */
[----:B------:R-:W-:-:S04]  /*07f0*/  FSEL R21, -R28, -0.00082130916416645050049, P1 ;  /* 0xba574d201c157808 */ /* 0x000fc80000800100 */
[----:B------:R-:W-:Y:S02]  /*0800*/  @P0 LOP3.LUT R13, R18, 0x80000000, R19, 0xb8, !PT ;  /* 0x80000000120d0812 */ /* 0x000fe400078eb813 */
[----:B------:R-:W-:Y:S02]  /*0810*/  FSEL R18, R17, R24, P1 ;  /* 0x0000001811127208 */ /* 0x000fe40000800000 */
[----:B------:R-:W-:Y:S02]  /*0820*/  FSEL R19, R22, 8.4834944573231041431e-05, P1 ;  /* 0x38b1e96a16137808 */ /* 0x000fe40000800000 */
[----:B------:R-:W-:-:S03]  /*0830*/  FSEL R24, R8, 0.0052134888246655464172, P1 ;  /* 0x3baad5ea08187808 */ /* 0x000fc60000800000 */
[----:B------:R-:W-:-:S04]  /*0840*/  FFMA.FTZ R19, R18, R19, R21 ;  /* 0x0000001312137223 */ /* 0x000fc80000010015 */
[----:B------:R-:W-:Y:S01]  /*0850*/  FFMA.FTZ R21, R18, R19, R24 ;  /* 0x0000001312157223 */ /* 0x000fe20000010018 */
[----:B------:R-:W-:Y:S01]  /*0860*/  FMUL.FTZ R19, R14, -0.5 ;  /* 0xbf0000000e137820 */ /* 0x000fe20000410000 */
[----:B------:R-:W-:-:S03]  /*0870*/  FSEL R24, -R27, -0.026868773624300956726, P1 ;  /* 0xbcdc1be71b187808 */ /* 0x000fc60000800100 */
[----:B------:R-:W-:Y:S02]  /*0880*/  FMUL.FTZ R19, R14, R19 ;  /* 0x000000130e137220 */ /* 0x000fe40000410000 */
[C---:B------:R-:W-:Y:S01]  /*0890*/  FFMA.FTZ R21, R18.reuse, R21, R24 ;  /* 0x0000001512157223 */ /* 0x040fe20000010018 */
[----:B------:R-:W-:Y:S01]  /*08a0*/  FSEL R24, R3, -0.37612664699554443359, P1 ;  /* 0xbec093ac03187808 */ /* 0x000fe20000800000 */
[----:B------:R-:W-:Y:S02]  /*08b0*/  FMUL.FTZ R19, R19, 1.4426950216293334961 ;  /* 0x3fb8aa3b13137820 */ /* 0x000fe40000410000 */
[----:B------:R-:W-:-:S04]  /*08c0*/  FFMA.FTZ R21, R18, R21, R23 ;  /* 0x0000001512157223 */ /* 0x000fc80000010017 */
[----:B------:R-:W0:Y:S01]  /*08d0*/  MUFU.EX2 R19, R19 ;  /* 0x0000001300137308 */ /* 0x000e220000000800 */
[----:B------:R-:W-:Y:S01]  /*08e0*/  FFMA.FTZ R21, R18, R21, R24 ;  /* 0x0000001512157223 */ /* 0x000fe20000010018 */
[----:B------:R-:W-:-:S05]  /*08f0*/  FSEL R24, R4, 0.12837915122509002686, P1 ;  /* 0x3e0375d304187808 */ /* 0x000fca0000800000 */
[----:B------:R-:W-:Y:S01]  /*0900*/  FFMA.FTZ R24, R18, R21, R24 ;  /* 0x0000001512187223 */ /* 0x000fe20000010018 */
[----:B------:R-:W-:Y:S01]  /*0910*/  FADD.FTZ R21, -R17, -RZ ;  /* 0x800000ff11157221 */ /* 0x000fe20000010100 */
[----:B------:R-:W-:-:S04]  /*0920*/  PRMT R18, R10, 0x7632, R18 ;  /* 0x000076320a127816 */ /* 0x000fc80000000012 */
[----:B------:R-:W-:Y:S01]  /*0930*/  FSEL R23, R21, R20, P1 ;  /* 0x0000001415177208 */ /* 0x000fe20000800000 */
[----:B------:R-:W-:Y:S01]  /*0940*/  FMUL.FTZ R21, R16, -0.5 ;  /* 0xbf00000010157820 */ /* 0x000fe20000410000 */
[----:B------:R-:W-:Y:S01]  /*0950*/  SHF.L.U32 R18, R18, 0x10, RZ ;  /* 0x0000001012127819 */ /* 0x000fe200000006ff */
[----:B0-----:R-:W-:Y:S02]  /*0960*/  FMUL.FTZ R17, R19, 0.3989422917366027832 ;  /* 0x3ecc422a13117820 */ /* 0x001fe40000410000 */
[----:B------:R-:W-:Y:S02]  /*0970*/  FMUL.FTZ R21, R16, R21 ;  /* 0x0000001510157220 */ /* 0x000fe40000410000 */
[----:B------:R-:W-:Y:S01]  /*0980*/  FMUL.FTZ R17, R14, R17 ;  /* 0x000000110e117220 */ /* 0x000fe20000410000 */
[----:B------:R-:W-:Y:S01]  /*0990*/  FFMA.FTZ R14, R24, R23, R23 ;  /* 0x00000017180e7223 */ /* 0x000fe20000010017 */
[----:B------:R-:W-:Y:S01]  /*09a0*/  FMUL.FTZ R23, R21, 1.4426950216293334961 ;  /* 0x3fb8aa3b15177820 */ /* 0x000fe20000410000 */
[----:B------:R-:W-:-:S02]  /*09b0*/  FMUL.FTZ R21, R18, 0.70710676908493041992 ;  /* 0x3f3504f312157820 */ /* 0x000fc40000410000 */
[----:B------:R-:W0:Y:S03]  /*09c0*/  @P1 MUFU.EX2 R19, R14 ;  /* 0x0000000e00131308 */ /* 0x000e260000000800 */
[----:B------:R-:W-:-:S05]  /*09d0*/  FSETP.GE.FTZ.AND P0, PT, |R21|, 1.0029599666595458984, PT ;  /* 0x3f8060fe1500780b */ /* 0x000fca0003f16200 */
[----:B------:R-:W1:Y:S01]  /*09e0*/  MUFU.EX2 R23, R23 ;  /* 0x0000001700177308 */ /* 0x000e620000000800 */
[----:B0-----:R-:W-:-:S05]  /*09f0*/  @P1 FADD.FTZ R19, -R19, 1 ;  /* 0x3f80000013131421 */ /* 0x001fca0000010100 */
[----:B------:R-:W-:Y:S01]  /*0a00*/  @P1 LOP3.LUT R14, R19, 0x80000000, R20, 0xb8, !PT ;  /* 0x80000000130e1812 */ /* 0x000fe200078eb814 */
[C---:B------:R-:W-:Y:S01]  /*0a10*/  FADD.FTZ R19, |R21|.reuse, -RZ ;  /* 0x800000ff15137221 */ /* 0x040fe20000010200 */
[----:B------:R-:W-:Y:S01]  /*0a20*/  FMUL.FTZ R20, R21, R21 ;  /* 0x0000001515147220 */ /* 0x000fe20000410000 */
[----:B-1----:R-:W-:Y:S01]  /*0a30*/  FMUL.FTZ R25, R23, 0.3989422917366027832 ;  /* 0x3ecc422a17197820 */ /* 0x002fe20000410000 */
[----:B------:R-:W-:Y:S01]  /*0a40*/  FSEL R23, R22, 8.4834944573231041431e-05, P0 ;  /* 0x38b1e96a16177808 */ /* 0x000fe20000000000 */
[C---:B------:R-:W-:Y:S02]  /*0a50*/  FADD.FTZ R24, -R19.reuse, -RZ ;  /* 0x800000ff13187221 */ /* 0x040fe40000010100 */
[----:B------:R-:W-:Y:S01]  /*0a60*/  FMUL.FTZ R10, R16, R25 ;  /* 0x00000019100a7220 */ /* 0x000fe20000410000 */
[----:B------:R-:W-:Y:S02]  /*0a70*/  FSEL R16, R19, R20, P0 ;  /* 0x0000001413107208 */ /* 0x000fe40000000000 */
[----:B------:R-:W-:-:S02]  /*0a80*/  FSEL R25, -R28, -0.00082130916416645050049, P0 ;  /* 0xba574d201c197808 */ /* 0x000fc40000000100 */
[----:B------:R-:W-:Y:S02]  /*0a90*/  FSEL R20, R8, 0.0052134888246655464172, P0 ;  /* 0x3baad5ea08147808 */ /* 0x000fe40000000000 */
[----:B------:R-:W-:Y:S01]  /*0aa0*/  FSEL R19, R24, R21, P0 ;  /* 0x0000001518137208 */ /* 0x000fe20000000000 */
[C---:B------:R-:W-:Y:S01]  /*0ab0*/  FFMA.FTZ R23, R16.reuse, R23, R25 ;  /* 0x0000001710177223 */ /* 0x040fe20000010019 */
[----:B------:R-:W-:Y:S01]  /*0ac0*/  FADD.FTZ R24, R15, 1 ;  /* 0x3f8000000f187421 */ /* 0x000fe20000010000 */
[----:B------:R-:W-:Y:S02]  /*0ad0*/  FADD.FTZ R15, R9, 1 ;  /* 0x3f800000090f7421 */ /* 0x000fe40000010000 */
[----:B------:R-:W-:Y:S01]  /*0ae0*/  FFMA.FTZ R23, R16, R23, R20 ;  /* 0x0000001710177223 */ /* 0x000fe20000010014 */
[----:B------:R-:W-:Y:S01]  /*0af0*/  FSEL R20, -R27, -0.026868773624300956726, P0 ;  /* 0xbcdc1be71b147808 */ /* 0x000fe20000000100 */
[----:B------:R-:W-:Y:S01]  /*0b00*/  FFMA.FTZ R17, R24, 0.5, R17 ;  /* 0x3f00000018117823 */ /* 0x000fe20000010011 */
[----:B------:R-:W-:-:S03]  /*0b10*/  FFMA.FTZ R15, R15, 0.5, R10 ;  /* 0x3f0000000f0f7823 */ /* 0x000fc6000001000a */
[----:B------:R-:W-:Y:S01]  /*0b20*/  FFMA.FTZ R23, R16, R23, R20 ;  /* 0x0000001710177223 */ /* 0x000fe20000010014 */
[----:B------:R-:W-:-:S05]  /*0b30*/  FSEL R20, R26, 0.11284004896879196167, P0 ;  /* 0x3de718af1a147808 */ /* 0x000fca0000000000 */
[----:B------:R-:W-:Y:S01]  /*0b40*/  FFMA.FTZ R23, R16, R23, R20 ;  /* 0x0000001710177223 */ /* 0x000fe20000010014 */
[----:B------:R-:W-:-:S05]  /*0b50*/  FSEL R20, R3, -0.37612664699554443359, P0 ;  /* 0xbec093ac03147808 */ /* 0x000fca0000000000 */
[----:B------:R-:W-:Y:S01]  /*0b60*/  FFMA.FTZ R23, R16, R23, R20 ;  /* 0x0000001710177223 */ /* 0x000fe20000010014 */
[----:B------:R-:W-:-:S05]  /*0b70*/  FSEL R20, R4, 0.12837915122509002686, P0 ;  /* 0x3e0375d304147808 */ /* 0x000fca0000000000 */
[----:B------:R-:W-:-:S04]  /*0b80*/  FFMA.FTZ R20, R16, R23, R20 ;  /* 0x0000001710147223 */ /* 0x000fc80000010014 */
[----:B------:R-:W-:Y:S01]  /*0b90*/  FFMA.FTZ R20, R20, R19, R19 ;  /* 0x0000001314147223 */ /* 0x000fe20000010013 */
[----:B------:R-:W-:-:S03]  /*0ba0*/  SHF.L.U32 R19, R11, 0x10, RZ ;  /* 0x000000100b137819 */ /* 0x000fc600000006ff */
[----:B------:R-:W0:Y:S02]  /*0bb0*/  @P0 MUFU.EX2 R16, R20 ;  /* 0x0000001400100308 */ /* 0x000e240000000800 */
[----:B0-----:R-:W-:-:S05]  /*0bc0*/  @P0 FADD.FTZ R16, -R16, 1 ;  /* 0x3f80000010100421 */ /* 0x001fca0000010100 */
[----:B------:R-:W-:Y:S01]  /*0bd0*/  @P0 LOP3.LUT R20, R16, 0x80000000, R21, 0xb8, !PT ;  /* 0x8000000010140812 */ /* 0x000fe200078eb815 */
        /* <DEDUP_REMOVED lines=20> */
[----:B------:R-:W-:-:S03]  /*0d20*/  PRMT R23, R11, 0x7632, R23 ;  /* 0x000076320b177816 */ /* 0x000fc60000000017 */
[----:B------:R-:W-:Y:S01]  /*0d30*/  FFMA.FTZ R21, R10, R21, R21 ;  /* 0x000000150a157223 */ /* 0x000fe20000010015 */
[----:B------:R-:W-:-:S05]  /*0d40*/  SHF.L.U32 R23, R23, 0x10, RZ ;  /* 0x0000001017177819 */ /* 0x000fca00000006ff */
        /* <DEDUP_REMOVED lines=16> */
[----:B------:R-:W-:-:S06]  /*0e50*/  IMAD.WIDE.U32 R8, R2, 0x10, R8 ;  /* 0x0000001002087825 */ /* 0x000fcc00078e0008 */
[----:B------:R-:W2:Y:S01]  /*0e60*/  LDG.E.128 R8, desc[UR4][R8.64] ;  /* 0x0000000408087981 */ /* 0x000ea2000c1e1d00 */
[----:B------:R-:W-:Y:S01]  /*0e70*/  FSEL R26, R3, -0.37612664699554443359, P1 ;  /* 0xbec093ac031a7808 */ /* 0x000fe20000800000 */
[----:B------:R-:W-:Y:S01]  /*0e80*/  FMUL.FTZ R3, R6, -0.5 ;  /* 0xbf00000006037820 */ /* 0x000fe20000410000 */
[----:B------:R-:W-:Y:S01]  /*0e90*/  FSEL R4, R4, 0.12837915122509002686, P1 ;  /* 0x3e0375d304047808 */ /* 0x000fe20000800000 */
[----:B------:R-:W-:Y:S01]  /*0ea0*/  FADD.FTZ R25, -R25, -RZ ;  /* 0x800000ff19197221 */ /* 0x000fe20000010100 */
[----:B------:R-:W-:Y:S01]  /*0eb0*/  FADD.FTZ R13, R13, 1 ;  /* 0x3f8000000d0d7421 */ /* 0x000fe20000010000 */
[----:B------:R-:W-:-:S03]  /*0ec0*/  FFMA.FTZ R27, R22, R27, R26 ;  /* 0x0000001b161b7223 */ /* 0x000fc6000001001a */
[----:B------:R-:W-:Y:S01]  /*0ed0*/  FSEL R25, R25, R24, P1 ;  /* 0x0000001819197208 */ /* 0x000fe20000800000 */
[----:B------:R-:W-:Y:S01]  /*0ee0*/  FFMA.FTZ R22, R22, R27, R4 ;  /* 0x0000001b16167223 */ /* 0x000fe20000010004 */
[----:B------:R-:W-:-:S03]  /*0ef0*/  FMUL.FTZ R4, R5, -0.5 ;  /* 0xbf00000005047820 */ /* 0x000fc60000410000 */
[----:B------:R-:W-:Y:S01]  /*0f00*/  FFMA.FTZ R22, R22, R25, R25 ;  /* 0x0000001916167223 */ /* 0x000fe20000010019 */
[----:B------:R-:W-:Y:S01]  /*0f10*/  FMUL.FTZ R4, R5, R4 ;  /* 0x0000000405047220 */ /* 0x000fe20000410000 */
[----:B------:R-:W0:Y:S03]  /*0f20*/  @P0 MUFU.EX2 R25, R21 ;  /* 0x0000001500190308 */ /* 0x000e260000000800 */
[----:B------:R-:W-:Y:S01]  /*0f30*/  FMUL.FTZ R26, R4, 1.4426950216293334961 ;  /* 0x3fb8aa3b041a7820 */ /* 0x000fe20000410000 */
[----:B------:R-:W-:-:S04]  /*0f40*/  FMUL.FTZ R4, R6, R3 ;  /* 0x0000000306047220 */ /* 0x000fc80000410000 */
[----:B------:R-:W-:Y:S01]  /*0f50*/  FMUL.FTZ R27, R4, 1.4426950216293334961 ;  /* 0x3fb8aa3b041b7820 */ /* 0x000fe20000410000 */
[C---:B------:R-:W-:Y:S01]  /*0f60*/  FMUL.FTZ R4, R19.reuse, -0.5 ;  /* 0xbf00000013047820 */ /* 0x040fe20000410000 */
[----:B------:R-:W1:Y:S03]  /*0f70*/  MUFU.EX2 R3, R26 ;  /* 0x0000001a00037308 */ /* 0x000e660000000800 */
[----:B------:R-:W-:-:S04]  /*0f80*/  FMUL.FTZ R4, R19, R4 ;  /* 0x0000000413047220 */ /* 0x000fc80000410000 */
[----:B------:R-:W-:Y:S01]  /*0f90*/  FMUL.FTZ R4, R4, 1.4426950216293334961 ;  /* 0x3fb8aa3b04047820 */ /* 0x000fe20000410000 */
[----:B------:R-:W3:Y:S01]  /*0fa0*/  MUFU.EX2 R27, R27 ;  /* 0x0000001b001b7308 */ /* 0x000ee20000000800 */
[----:B0-----:R-:W-:-:S05]  /*0fb0*/  @P0 FADD.FTZ R25, -R25, 1 ;  /* 0x3f80000019190421 */ /* 0x001fca0000010100 */
[----:B------:R-:W-:Y:S01]  /*0fc0*/  @P0 LOP3.LUT R21, R25, 0x80000000, R16, 0xb8, !PT ;  /* 0x8000000019150812 */ /* 0x000fe200078eb810 */
[----:B------:R-:W-:Y:S01]  /*0fd0*/  FADD.FTZ R16, R7, 1 ;  /* 0x3f80000007107421 */ /* 0x000fe20000010000 */
[----:B------:R-:W0:Y:S01]  /*0fe0*/  MUFU.EX2 R4, R4 ;  /* 0x0000000400047308 */ /* 0x000e220000000800 */
[----:B-1----:R-:W-:Y:S01]  /*0ff0*/  FMUL.FTZ R28, R3, 0.3989422917366027832 ;  /* 0x3ecc422a031c7820 */ /* 0x002fe20000410000 */
[----:B------:R-:W-:Y:S01]  /*1000*/  FADD.FTZ R7, R14, 1 ;  /* 0x3f8000000e077421 */ /* 0x000fe20000010000 */
[----:B------:R-:W-:Y:S02]  /*1010*/  FADD.FTZ R14, R21, 1 ;  /* 0x3f800000150e7421 */ /* 0x000fe40000010000 */
[----:B------:R-:W-:Y:S01]  /*1020*/  FMUL.FTZ R3, R5, R28 ;  /* 0x0000001c05037220 */ /* 0x000fe20000410000 */
[----:B------:R-:W-:Y:S01]  /*1030*/  FMUL.FTZ R5, R12, -0.5 ;  /* 0xbf0000000c057820 */ /* 0x000fe20000410000 */
[----:B------:R-:W-:Y:S01]  /*1040*/  FMUL.FTZ R28, R23, -0.5 ;  /* 0xbf000000171c7820 */ /* 0x000fe20000410000 */
[----:B---3--:R-:W-:-:S02]  /*1050*/  FMUL.FTZ R29, R27, 0.3989422917366027832 ;  /* 0x3ecc422a1b1d7820 */ /* 0x008fc40000410000 */
[----:B------:R-:W-:Y:S01]  /*1060*/  FMUL.FTZ R5, R12, R5 ;  /* 0x000000050c057220 */ /* 0x000fe20000410000 */
[----:B------:R-:W-:Y:S01]  /*1070*/  FMUL.FTZ R27, R18, -0.5 ;  /* 0xbf000000121b7820 */ /* 0x000fe20000410000 */
[----:B------:R-:W-:Y:S01]  /*1080*/  FMUL.FTZ R28, R23, R28 ;  /* 0x0000001c171c7220 */ /* 0x000fe20000410000 */
[----:B------:R-:W-:Y:S01]  /*1090*/  FMUL.FTZ R6, R6, R29 ;  /* 0x0000001d06067220 */ /* 0x000fe20000410000 */
[----:B------:R-:W-:Y:S01]  /*10a0*/  FFMA.FTZ R3, R16, 0.5, R3 ;  /* 0x3f00000010037823 */ /* 0x000fe20000010003 */
[----:B------:R-:W-:Y:S01]  /*10b0*/  FMUL.FTZ R27, R18, R27 ;  /* 0x0000001b121b7220 */ /* 0x000fe20000410000 */
[----:B0-----:R-:W-:Y:S01]  /*10c0*/  FMUL.FTZ R26, R4, 0.3989422917366027832 ;  /* 0x3ecc422a041a7820 */ /* 0x001fe20000410000 */
[----:B------:R-:W-:Y:S02]  /*10d0*/  FFMA.FTZ R6, R7, 0.5, R6 ;  /* 0x3f00000007067823 */ /* 0x000fe40000010006 */
[----:B------:R-:W-:Y:S01]  /*10e0*/  FMUL.FTZ R4, R27, 1.4426950216293334961 ;  /* 0x3fb8aa3b1b047820 */ /* 0x000fe20000410000 */
[----:B------:R-:W-:Y:S01]  /*10f0*/  FADD.FTZ R7, R20, 1 ;  /* 0x3f80000014077421 */ /* 0x000fe20000010000 */
[----:B------:R-:W-:Y:S01]  /*1100*/  FMUL.FTZ R19, R19, R26 ;  /* 0x0000001a13137220 */ /* 0x000fe20000410000 */
[----:B------:R-:W-:Y:S01]  /*1110*/  FMUL.FTZ R26, R5, 1.4426950216293334961 ;  /* 0x3fb8aa3b051a7820 */ /* 0x000fe20000410000 */
[----:B------:R-:W-:-:S02]  /*1120*/  FMUL.FTZ R5, R28, 1.4426950216293334961 ;  /* 0x3fb8aa3b1c057820 */ /* 0x000fc40000410000 */
[----:B------:R-:W-:Y:S01]  /*1130*/  MUFU.EX2 R4, R4 ;  /* 0x0000000400047308 */ /* 0x000fe20000000800 */
[----:B------:R-:W-:-:S07]  /*1140*/  FFMA.FTZ R19, R14, 0.5, R19 ;  /* 0x3f0000000e137823 */ /* 0x000fce0000010013 */
[----:B------:R-:W0:Y:S08]  /*1150*/  MUFU.EX2 R26, R26 ;  /* 0x0000001a001a7308 */ /* 0x000e300000000800 */
[----:B------:R-:W1:Y:S01]  /*1160*/  MUFU.EX2 R5, R5 ;  /* 0x0000000500057308 */ /* 0x000e620000000800 */
[----:B0-----:R-:W-:-:S07]  /*1170*/  FMUL.FTZ R27, R26, 0.3989422917366027832 ;  /* 0x3ecc422a1a1b7820 */ /* 0x001fce0000410000 */
[----:B------:R-:W0:Y:S01]  /*1180*/  @P1 MUFU.EX2 R26, R22 ;  /* 0x00000016001a1308 */ /* 0x000e220000000800 */
[----:B------:R-:W-:Y:S01]  /*1190*/  FMUL.FTZ R12, R12, R27 ;  /* 0x0000001b0c0c7220 */ /* 0x000fe20000410000 */
[----:B------:R-:W-:Y:S01]  /*11a0*/  FMUL.FTZ R27, R4, 0.3989422917366027832 ;  /* 0x3ecc422a041b7820 */ /* 0x000fe20000410000 */
[----:B-1----:R-:W-:-:S03]  /*11b0*/  FMUL.FTZ R4, R5, 0.3989422917366027832 ;  /* 0x3ecc422a05047820 */ /* 0x002fc60000410000 */
[----:B------:R-:W-:Y:S01]  /*11c0*/  FMUL.FTZ R18, R18, R27 ;  /* 0x0000001b12127220 */ /* 0x000fe20000410000 */
[----:B------:R-:W-:Y:S01]  /*11d0*/  FFMA.FTZ R12, R13, 0.5, R12 ;  /* 0x3f0000000d0c7823 */ /* 0x000fe2000001000c */
[----:B------:R-:W-:Y:S02]  /*11e0*/  FMUL.FTZ R23, R23, R4 ;  /* 0x0000000417177220 */ /* 0x000fe40000410000 */
[----:B------:R-:W-:Y:S01]  /*11f0*/  FFMA.FTZ R18, R7, 0.5, R18 ;  /* 0x3f00000007127823 */ /* 0x000fe20000010012 */
[----:B------:R-:W1:Y:S01]  /*1200*/  LDC.64 R4, c[0x0][0x218] ;  /* 0x00008600ff047b82 */ /* 0x000e620000000a00 */
[----:B0-----:R-:W-:-:S05]  /*1210*/  @P1 FADD.FTZ R25, -R26, 1 ;  /* 0x3f8000001a191421 */ /* 0x001fca0000010100 */
[----:B------:R-:W-:-:S05]  /*1220*/  @P1 LOP3.LUT R22, R25, 0x80000000, R24, 0xb8, !PT ;  /* 0x8000000019161812 */ /* 0x000fca00078eb818 */
[----:B------:R-:W-:-:S04]  /*1230*/  FADD.FTZ R22, R22, 1 ;  /* 0x3f80000016167421 */ /* 0x000fc80000010000 */
[----:B------:R-:W-:Y:S01]  /*1240*/  FFMA.FTZ R23, R22, 0.5, R23 ;  /* 0x3f00000016177823 */ /* 0x000fe20000010017 */
[----:B-1----:R-:W-:Y:S01]  /*1250*/  IMAD.WIDE.U32 R4, R0, 0x2, R4 ;  /* 0x0000000200047825 */ /* 0x002fe200078e0004 */
[C---:B--2---:R-:W-:Y:S02]  /*1260*/  SHF.L.U32 R14, R9.reuse, 0x10, RZ ;  /* 0x00000010090e7819 */ /* 0x044fe400000006ff */
[----:B------:R-:W-:Y:S02]  /*1270*/  PRMT R9, R9, 0x7632, R9 ;  /* 0x0000763209097816 */ /* 0x000fe40000000009 */
[----:B------:R-:W-:Y:S01]  /*1280*/  PRMT R16, R10, 0x7632, R16 ;  /* 0x000076320a107816 */ /* 0x000fe20000000010 */
[----:B------:R-:W-:Y:S01]  /*1290*/  FMUL.FTZ R3, R14, R3 ;  /* 0x000000030e037220 */ /* 0x000fe20000410000 */
[----:B------:R-:W-:Y:S02]  /*12a0*/  PRMT R7, R8, 0x7632, R7 ;  /* 0x0000763208077816 */ /* 0x000fe40000000007 */
[----:B------:R-:W-:-:S02]  /*12b0*/  PRMT R20, R11, 0x7632, R20 ;  /* 0x000076320b147816 */ /* 0x000fc40000000014 */
[----:B------:R-:W-:Y:S02]  /*12c0*/  SHF.L.U32 R13, R10, 0x10, RZ ;  /* 0x000000100a0d7819 */ /* 0x000fe400000006ff */
        /* <DEDUP_REMOVED lines=11> */
[----:B------:R-:W-:-:S04]  /*1380*/  IMAD.WIDE R8, R2, 0x10, R4 ;  /* 0x0000001002087825 */ /* 0x000fc800078e0204 */
[----:B------:R-:W-:Y:S01]  /*1390*/  FMUL.FTZ R0, R0, R15 ;  /* 0x0000000f00007220 */ /* 0x000fe20000410000 */
[----:B------:R-:W-:Y:S01]  /*13a0*/  F2FP.BF16.F32.PACK_AB R5, R12, R3 ;  /* 0x000000030c05723e */ /* 0x000fe200000010ff */
[----:B------:R-:W-:Y:S01]  /*13b0*/  FMUL.FTZ R7, R20, R23 ;  /* 0x0000001714077220 */ /* 0x000fe20000410000 */
[----:B------:R-:W-:Y:S02]  /*13c0*/  F2FP.BF16.F32.PACK_AB R6, R11, R6 ;  /* 0x000000060b06723e */ /* 0x000fe400000010ff */
[----:B------:R-:W-:Y:S02]  /*13d0*/  F2FP.BF16.F32.PACK_AB R4, R0, R17 ;  /* 0x000000110004723e */ /* 0x000fe400000010ff */
[----:B------:R-:W-:-:S05]  /*13e0*/  F2FP.BF16.F32.PACK_AB R7, R7, R10 ;  /* 0x0000000a0707723e */ /* 0x000fca00000010ff */
[----:B------:R-:W-:Y:S01]  /*13f0*/  STG.E.128 desc[UR4][R8.64], R4 ;  /* 0x0000000408007986 */ /* 0x000fe2000c101d04 */
[----:B------:R-:W-:Y:S05]  /*1400*/  EXIT ;  /* 0x000000000000794d */ /* 0x000fea0003800000 */
.L_x_898:
        /* <DEDUP_REMOVED lines=134> */
.L_x_900:
[----:B------:R-:W-:Y:S05]  /*1c70*/  BSYNC B0 ;  /* 0x0000000000007941 */ /* 0x000fea0003800000 */
.L_x_899:
        /* <DEDUP_REMOVED lines=47> */
.L_x_902:
[----:B------:R-:W-:Y:S05]  /*1f70*/  BSYNC B0 ;  /* 0x0000000000007941 */ /* 0x000fea0003800000 */
.L_x_901:
        /* <DEDUP_REMOVED lines=47> */
.L_x_904:
[----:B------:R-:W-:Y:S05]  /*2270*/  BSYNC B0 ;  /* 0x0000000000007941 */ /* 0x000fea0003800000 */
.L_x_903:
        /* <DEDUP_REMOVED lines=58> */
.L_x_906:
[----:B------:R-:W-:Y:S05]  /*2620*/  BSYNC B0 ;  /* 0x0000000000007941 */ /* 0x000fea0003800000 */
.L_x_905:
        /* <DEDUP_REMOVED lines=45> */
.L_x_908:
[----:B------:R-:W-:Y:S05]  /*2900*/  BSYNC B0 ;  /* 0x0000000000007941 */ /* 0x000fea0003800000 */
.L_x_907:
        /* <DEDUP_REMOVED lines=45> */
.L_x_910:
[----:B------:R-:W-:Y:S05]  /*2be0*/  BSYNC B0 ;  /* 0x0000000000007941 */ /* 0x000fea0003800000 */
.L_x_909:
        /* <DEDUP_REMOVED lines=45> */
.L_x_912:
[----:B------:R-:W-:Y:S05]  /*2ec0*/  BSYNC B0 ;  /* 0x0000000000007941 */ /* 0x000fea0003800000 */
.L_x_911:
        /* <DEDUP_REMOVED lines=45> */
.L_x_914:
[----:B------:R-:W-:Y:S05]  /*31a0*/  BSYNC B0 ;  /* 0x0000000000007941 */ /* 0x000fea0003800000 */
.L_x_913:
        /* <DEDUP_REMOVED lines=18> */
.L_x_917:
[----:B------:R-:W-:-:S13]  /*32d0*/  ISETP.GE.AND P0, PT, R3, R2, PT ;  /* 0x000000020300720c */ /* 0x000fda0003f06270 */
[----:B------:R-:W-:Y:S05]  /*32e0*/  @P0 BRA `(.L_x_919) ;  /* 0x0000000000300947 */ /* 0x000fea0003800000 */
[----:B0-----:R-:W0:Y:S01]  /*32f0*/  LDC.64 R4, c[0x0][0x218] ;  /* 0x00008600ff047b82 */ /* 0x001e220000000a00 */
[----:B------:R-:W-:Y:S02]  /*3300*/  IADD3 R13, R0, R3, RZ ;  /* 0x00000003000d7210 */ /* 0x000fe40007ffe0ff */
[----:B------:R-:W-:-:S03]  /*3310*/  IADD3 R3, R3, 0x80, RZ ;  /* 0x0000008003037810 */ /* 0x000fc60007ffe0ff */
[----:B0-----:R-:W-:-:S05]  /*3320*/  IMAD.WIDE.U32 R4, R13, 0x2, R4 ;  /* 0x000000020d047825 */ /* 0x001fca00078e0004 */
[----:B------:R1:W-:Y:S02]  /*3330*/  STG.E.U16 desc[UR4][R4.64], R7 ;  /* 0x0000000704007986 */ /* 0x0003e4000c101504 */
.L_x_918:
[----:B------:R-:W-:-:S13]  /*3340*/  ISETP.GE.AND P0, PT, R3, R2, PT ;  /* 0x000000020300720c */ /* 0x000fda0003f06270 */
[----:B------:R-:W-:Y:S05]  /*3350*/  @P0 BRA `(.L_x_920) ;  /* 0x0000000000340947 */ /* 0x000fea0003800000 */
[----:B01----:R-:W0:Y:S01]  /*3360*/  LDC.64 R4, c[0x0][0x218] ;  /* 0x00008600ff047b82 */ /* 0x003e220000000a00 */
[----:B------:R-:W-:Y:S02]  /*3370*/  IADD3 R7, R0, R3, RZ ;  /* 0x0000000300077210 */ /* 0x000fe40007ffe0ff */
[----:B------:R-:W-:-:S03]  /*3380*/  IADD3 R3, R3, 0x80, RZ ;  /* 0x0000008003037810 */ /* 0x000fc60007ffe0ff */
[----:B0-----:R-:W-:-:S05]  /*3390*/  IMAD.WIDE.U32 R4, R7, 0x2, R4 ;  /* 0x0000000207047825 */ /* 0x001fca00078e0004 */
[----:B------:R1:W-:Y:S02]  /*33a0*/  STG.E.U16 desc[UR4][R4.64], R8 ;  /* 0x0000000804007986 */ /* 0x0003e4000c101504 */
.L_x_919:
        /* <DEDUP_REMOVED lines=8> */
.L_x_920:
[----:B------:R-:W-:Y:S05]  /*3430*/  BSYNC B1 ;  /* 0x0000000000017941 */ /* 0x000fea0003800000 */
.L_x_916:
[----:B------:R-:W-:-:S13]  /*3440*/  ISETP.GE.AND P0, PT, R3, R2, PT ;  /* 0x000000020300720c */ /* 0x000fda0003f06270 */
[----:B012---:R-:W0:Y:S01]  /*3450*/  @!P0 LDC.64 R4, c[0x0][0x218] ;  /* 0x00008600ff048b82 */ /* 0x007e220000000a00 */
[----:B------:R-:W-:Y:S02]  /*3460*/  @!P0 IADD3 R7, R0, R3, RZ ;  /* 0x0000000300078210 */ /* 0x000fe40007ffe0ff */
[----:B------:R-:W-:-:S03]  /*3470*/  @!P0 IADD3 R3, R3, 0x80, RZ ;  /* 0x0000008003038810 */ /* 0x000fc60007ffe0ff */
[----:B0-----:R-:W-:-:S05]  /*3480*/  @!P0 IMAD.WIDE.U32 R4, R7, 0x2, R4 ;  /* 0x0000000207048825 */ /* 0x001fca00078e0004 */
[----:B------:R2:W-:Y:S02]  /*3490*/  @!P0 STG.E.U16 desc[UR4][R4.64], R10 ;  /* 0x0000000a04008986 */ /* 0x0005e4000c101504 */
.L_x_921:
[----:B------:R-:W-:Y:S05]  /*34a0*/  BSYNC B0 ;  /* 0x0000000000007941 */ /* 0x000fea0003800000 */
.L_x_915:
        /* <DEDUP_REMOVED lines=8> */
.L_x_922:
        /* <DEDUP_REMOVED lines=13> */
.L_x_12829:


//--------------------- .text._ZN2at6native18elementwise_kernelILi128ELi4EZNS0_15gpu_kernel_implIZZZNS0_26GeluBackwardCUDAKernelImplERNS_18TensorIteratorBaseENS0_8GeluTypeEENKUlvE0_clEvENKUlvE1_clEvEUlN3c104HalfES9_E_EEvS4_RKT_EUliE_EEviT1_ --------------------------
	.section	.text._ZN2at6native18elementwise_kernelILi128ELi4EZNS0_15gpu_kernel_implIZZZNS0_26GeluBackwardCUDAKernelImplERNS_18TensorIteratorBaseENS0_8GeluTypeEENKUlvE0_clEvENKUlvE1_clEvEUlN3c104HalfES9_E_EEvS4_RKT_EUliE_EEviT1_,"ax",@progbits
	.align	128
        .global         _ZN2at6native18elementwise_kernelILi128ELi4EZNS0_15gpu_kernel_implIZZZNS0_26GeluBackwardCUDAKernelImplERNS_18TensorIteratorBaseENS0_8GeluTypeEENKUlvE0_clEvENKUlvE1_clEvEUlN3c104HalfES9_E_EEvS4_RKT_EUliE_EEviT1_
        .type           _ZN2at6native18elementwise_kernelILi128ELi4EZNS0_15gpu_kernel_implIZZZNS0_26GeluBackwardCUDAKernelImplERNS_18TensorIteratorBaseENS0_8GeluTypeEENKUlvE0_clEvENKUlvE1_clEvEUlN3c104HalfES9_E_EEvS4_RKT_EUliE_EEviT1_,@function
        .size           _ZN2at6native18elementwise_kernelILi128ELi4EZNS0_15gpu_kernel_implIZZZNS0_26GeluBackwardCUDAKernelImplERNS_18TensorIteratorBaseENS0_8GeluTypeEENKUlvE0_clEvENKUlvE1_clEvEUlN3c104HalfES9_E_EEvS4_RKT_EUliE_EEviT1_,(.L_x_12830 - _ZN2at6native18elementwise_kernelILi128ELi4EZNS0_15gpu_kernel_implIZZZNS0_26GeluBackwardCUDAKernelImplERNS_18TensorIteratorBaseENS0_8GeluTypeEENKUlvE0_clEvENKUlvE1_clEvEUlN3c104HalfES9_E_EEvS4_RKT_EUliE_EEviT1_)
        .other          _ZN2at6native18elementwise_kernelILi128ELi4EZNS0_15gpu_kernel_implIZZZNS0_26GeluBackwardCUDAKernelImplERNS_18TensorIteratorBaseENS0_8GeluTypeEENKUlvE0_clEvENKUlvE1_clEvEUlN3c104HalfES9_E_EEvS4_RKT_EUliE_EEviT1_,@"STO_CUDA_ENTRY STV_DEFAULT"
_ZN2at6native18elementwise_kernelILi128ELi4EZNS0_15gpu_kernel_implIZZZNS0_26GeluBackwardCUDAKernelImplERNS_18TensorIteratorBaseENS0_8GeluTypeEENKUlvE0_clEvENKUlvE1_clEvEUlN3c104HalfES9_E_EEvS4_RKT_EUliE_EEviT1_:
.text._ZN2at6native18elementwise_kernelILi128ELi4EZNS0_15gpu_kernel_implIZZZNS0_26GeluBackwardCUDAKernelImplERNS_18TensorIteratorBaseENS0_8GeluTypeEENKUlvE0_clEvENKUlvE1_clEvEUlN3c104HalfES9_E_EEvS4_RKT_EUliE_EEviT1_:
        /* <DEDUP_REMOVED lines=367> */
.L_x_925:
        /* <DEDUP_REMOVED lines=20> */
[----:B0-----:R-:W-:-:S04]  /*1830*/  F2FP.F16.F32.PACK_AB R0, RZ, R0 ;  /* 0x00000000ff00723e */ /* 0x001fc800000000ff */
[----:B------:R-:W-:Y:S01]  /*1840*/  PRMT R19, R0, 0x7610, R19 ;  /* 0x0000761000137816 */ /* 0x000fe20000000013 */
[----:B------:R-:W-:Y:S06]  /*1850*/  BRA `(.L_x_931) ;  /* 0x0000000c00d07947 */ /* 0x000fec0003800000 */
.L_x_929:
[----:B------:R-:W2:Y:S02]  /*1860*/  LDG.E.U8 R2, desc[UR36][R2.64] ;  /* 0x0000002402027981 */ /* 0x000ea4000c1e1100 */
[----:B--2---:R-:W-:-:S04]  /*1870*/  I2FP.F32.U32 R0, R2 ;  /* 0x0000000200007245 */ /* 0x004fc80000201000 */
[----:B------:R-:W-:-:S04]  /*1880*/  F2FP.F16.F32.PACK_AB R0, RZ, R0 ;  /* 0x00000000ff00723e */ /* 0x000fc800000000ff */
[----:B------:R-:W-:Y:S01]  /*1890*/  PRMT R19, R0, 0x7610, R19 ;  /* 0x0000761000137816 */ /* 0x000fe20000000013 */
[----:B------:R-:W-:Y:S06]  /*18a0*/  BRA `(.L_x_931) ;  /* 0x0000000c00bc7947 */ /* 0x000fec0003800000 */
.L_x_928:
        /* <DEDUP_REMOVED lines=8> */
[----:B0-----:R-:W-:-:S04]  /*1930*/  F2FP.F16.F32.PACK_AB R0, RZ, R0 ;  /* 0x00000000ff00723e */ /* 0x001fc800000000ff */
[----:B------:R-:W-:Y:S01]  /*1940*/  PRMT R19, R0, 0x7610, R19 ;  /* 0x0000761000137816 */ /* 0x000fe20000000013 */
[----:B------:R-:W-:Y:S06]  /*1950*/  BRA `(.L_x_931) ;  /* 0x0000000c00907947 */ /* 0x000fec0003800000 */
.L_x_933:
[----:B------:R-:W2:Y:S02]  /*1960*/  LDG.E R2, desc[UR36][R2.64] ;  /* 0x0000002402027981 */ /* 0x000ea4000c1e1900 */
[----:B--2---:R-:W-:-:S04]  /*1970*/  I2FP.F32.S32 R0, R2 ;  /* 0x0000000200007245 */ /* 0x004fc80000201400 */
[----:B------:R-:W-:-:S04]  /*1980*/  F2FP.F16.F32.PACK_AB R0, RZ, R0 ;  /* 0x00000000ff00723e */ /* 0x000fc800000000ff */
[----:B------:R-:W-:Y:S01]  /*1990*/  PRMT R19, R0, 0x7610, R19 ;  /* 0x0000761000137816 */ /* 0x000fe20000000013 */
[----:B------:R-:W-:Y:S06]  /*19a0*/  BRA `(.L_x_931) ;  /* 0x0000000c007c7947 */ /* 0x000fec0003800000 */
.L_x_932:
[----:B------:R-:W2:Y:S02]  /*19b0*/  LDG.E.U16 R2, desc[UR36][R2.64] ;  /* 0x0000002402027981 */ /* 0x000ea4000c1e1500 */
[----:B--2---:R-:W0:Y:S02]  /*19c0*/  I2F.S16 R0, R2 ;  /* 0x0000000200007306 */ /* 0x004e240000101400 */
[----:B0-----:R-:W-:-:S04]  /*19d0*/  F2FP.F16.F32.PACK_AB R0, RZ, R0 ;  /* 0x00000000ff00723e */ /* 0x001fc800000000ff */
[----:B------:R-:W-:Y:S01]  /*19e0*/  PRMT R19, R0, 0x7610, R19 ;  /* 0x0000761000137816 */ /* 0x000fe20000000013 */
[----:B------:R-:W-:Y:S06]  /*19f0*/  BRA `(.L_x_931) ;  /* 0x0000000c00687947 */ /* 0x000fec0003800000 */
.L_x_927:
[----:B------:R-:W-:-:S13]  /*1a00*/  ISETP.GT.AND P0, PT, R4, 0x6, PT ;  /* 0x000000060400780c */ /* 0x000fda0003f04270 */
[----:B------:R-:W-:Y:S05]  /*1a10*/  @P0 BRA `(.L_x_934) ;  /* 0x0000000000240947 */ /* 0x000fea0003800000 */
[----:B------:R-:W-:-:S13]  /*1a20*/  ISETP.NE.AND P0, PT, R4, 0x5, PT ;  /* 0x000000050400780c */ /* 0x000fda0003f05270 */
[----:B------:R-:W-:Y:S05]  /*1a30*/  @!P0 BRA `(.L_x_935) ;  /* 0x0000000000148947 */ /* 0x000fea0003800000 */
[----:B------:R-:W-:-:S13]  /*1a40*/  ISETP.NE.AND P0, PT, R4, 0x6, PT ;  /* 0x000000060400780c */ /* 0x000fda0003f05270 */
[----:B------:R-:W-:Y:S05]  /*1a50*/  @P0 BRA `(.L_x_930) ;  /* 0x0000000800e40947 */ /* 0x000fea0003800000 */
[----:B------:R-:W2:Y:S02]  /*1a60*/  LDG.E R2, desc[UR36][R2.64] ;  /* 0x0000002402027981 */ /* 0x000ea4000c1e1900 */
[----:B--2---:R-:W-:Y:S01]  /*1a70*/  F2FP.F16.F32.PACK_AB R19, RZ, R2 ;  /* 0x00000002ff13723e */ /* 0x004fe200000000ff */
[----:B------:R-:W-:Y:S06]  /*1a80*/  BRA `(.L_x_931) ;  /* 0x0000000c00447947 */ /* 0x000fec0003800000 */
.L_x_935:
[----:B------:R0:W5:Y:S01]  /*1a90*/  LDG.E.U16 R19, desc[UR36][R2.64] ;  /* 0x0000002402137981 */ /* 0x000162000c1e1500 */
[----:B------:R-:W-:Y:S05]  /*1aa0*/  BRA `(.L_x_931) ;  /* 0x0000000c003c7947 */ /* 0x000fea0003800000 */
.L_x_934:
[----:B------:R-:W-:-:S13]  /*1ab0*/  ISETP.NE.AND P0, PT, R4, 0x7, PT ;  /* 0x000000070400780c */ /* 0x000fda0003f05270 */
[----:B------:R-:W-:Y:S05]  /*1ac0*/  @!P0 BRA `(.L_x_936) ;  /* 0x0000000000248947 */ /* 0x000fea0003800000 */
[----:B------:R-:W-:-:S13]  /*1ad0*/  ISETP.NE.AND P0, PT, R4, 0x8, PT ;  /* 0x000000080400780c */ /* 0x000fda0003f05270 */
[----:B------:R-:W-:Y:S05]  /*1ae0*/  @!P0 BRA `(.L_x_937) ;  /* 0x0000000000148947 */ /* 0x000fea0003800000 */
[----:B------:R-:W-:-:S13]  /*1af0*/  ISETP.NE.AND P0, PT, R4, 0x9, PT ;  /* 0x000000090400780c */ /* 0x000fda0003f05270 */
[----:B------:R-:W-:Y:S05]  /*1b00*/  @P0 BRA `(.L_x_930) ;  /* 0x0000000800b80947 */ /* 0x000fea0003800000 */
[----:B------:R-:W2:Y:S02]  /*1b10*/  LDG.E R2, desc[UR36][R2.64] ;  /* 0x0000002402027981 */ /* 0x000ea4000c1e1900 */
[----:B--2---:R-:W-:Y:S01]  /*1b20*/  F2FP.F16.F32.PACK_AB R19, RZ, R2 ;  /* 0x00000002ff13723e */ /* 0x004fe200000000ff */
[----:B------:R-:W-:Y:S06]  /*1b30*/  BRA `(.L_x_931) ;  /* 0x0000000c00187947 */ /* 0x000fec0003800000 */
.L_x_937:
[----:B------:R1:W5:Y:S01]  /*1b40*/  LDG.E.U16 R19, desc[UR36][R2.64] ;  /* 0x0000002402137981 */ /* 0x000362000c1e1500 */
[----:B------:R-:W-:Y:S05]  /*1b50*/  BRA `(.L_x_931) ;  /* 0x0000000c00107947 */ /* 0x000fea0003800000 */
.L_x_936:
[----:B------:R-:W2:Y:S01]  /*1b60*/  LDG.E.64 R2, desc[UR36][R2.64] ;  /* 0x0000002402027981 */ /* 0x000ea2000c1e1b00 */
[----:B------:R-:W-:Y:S01]  /*1b70*/  UMOV UR4, 0xf0000000 ;  /* 0xf000000000047882 */ /* 0x000fe20000000000 */
[----:B------:R-:W-:Y:S01]  /*1b80*/  UMOV UR5, 0x380fffff ;  /* 0x380fffff00057882 */ /* 0x000fe20000000000 */
[----:B--2---:R-:W0:Y:S01]  /*1b90*/  F2F.F32.F64 R0, R2 ;  /* 0x0000000200007310 */ /* 0x004e220000301000 */
[----:B------:R-:W-:-:S14]  /*1ba0*/  DSETP.GEU.AND P0, PT, |R2|, UR4, PT ;  /* 0x0000000402007e2a */ /* 0x000fdc000bf0e200 */
[----:B0-----:R-:W-:-:S05]  /*1bb0*/  @!P0 FMUL R0, R0, 1.175494350822287508e-38 ;  /* 0x0080000000008820 */ /* 0x001fca0000400000 */
[----:B------:R-:W-:-:S04]  /*1bc0*/  F2FP.F16.F32.PACK_AB R0, RZ, R0 ;  /* 0x00000000ff00723e */ /* 0x000fc800000000ff */
[----:B------:R-:W-:Y:S01]  /*1bd0*/  PRMT R19, R0, 0x7610, R19 ;  /* 0x0000761000137816 */ /* 0x000fe20000000013 */
[----:B------:R-:W-:Y:S06]  /*1be0*/  BRA `(.L_x_931) ;  /* 0x0000000800ec7947 */ /* 0x000fec0003800000 */
.L_x_926:
        /* <DEDUP_REMOVED lines=11> */
[----:B------:R-:W-:-:S04]  /*1ca0*/  F2FP.F16.F32.PACK_AB R0, RZ, R0 ;  /* 0x00000000ff00723e */ /* 0x000fc800000000ff */
[----:B------:R-:W-:Y:S01]  /*1cb0*/  PRMT R19, R0, 0x7610, R19 ;  /* 0x0000761000137816 */ /* 0x000fe20000000013 */
[----:B------:R-:W-:Y:S06]  /*1cc0*/  BRA `(.L_x_931) ;  /* 0x0000000800b47947 */ /* 0x000fec0003800000 */
.L_x_940:
        /* <DEDUP_REMOVED lines=9> */
.L_x_939:
        /* <DEDUP_REMOVED lines=25> */
[----:B------:R-:W-:-:S04]  /*1ef0*/  F2FP.F16.F32.PACK_AB R5, RZ, R5 ;  /* 0x00000005ff05723e */ /* 0x000fc800000000ff */
[----:B------:R-:W-:Y:S01]  /*1f00*/  PRMT R19, R5, 0x7610, R19 ;  /* 0x0000761005137816 */ /* 0x000fe20000000013 */
[----:B------:R-:W-:Y:S06]  /*1f10*/  BRA `(.L_x_931) ;  /* 0x0000000800207947 */ /* 0x000fec0003800000 */
.L_x_942:
        /* <DEDUP_REMOVED lines=12> */
[----:B------:R-:W-:-:S04]  /*1fe0*/  F2FP.F16.F32.PACK_AB R4, RZ, R4 ;  /* 0x00000004ff04723e */ /* 0x000fc800000000ff */
[----:B------:R-:W-:Y:S01]  /*1ff0*/  PRMT R19, R4, 0x7610, R19 ;  /* 0x0000761004137816 */ /* 0x000fe20000000013 */
[----:B------:R-:W-:Y:S06]  /*2000*/  BRA `(.L_x_931) ;  /* 0x0000000400e47947 */ /* 0x000fec0003800000 */
.L_x_941:
[----:B------:R-:W2:Y:S02]  /*2010*/  LDG.E.U16 R0, desc[UR36][R2.64] ;  /* 0x0000002402007981 */ /* 0x000ea4000c1e1500 */
[----:B--2---:R-:W-:-:S05]  /*2020*/  IMAD.U32 R0, R0, 0x10000, RZ ;  /* 0x0001000000007824 */ /* 0x004fca00078e00ff */
[----:B------:R-:W-:-:S04]  /*2030*/  F2FP.F16.F32.PACK_AB R0, RZ, R0 ;  /* 0x00000000ff00723e */ /* 0x000fc800000000ff */
[----:B------:R-:W-:Y:S01]  /*2040*/  PRMT R19, R0, 0x7610, R19 ;  /* 0x0000761000137816 */ /* 0x000fe20000000013 */
[----:B------:R-:W-:Y:S06]  /*2050*/  BRA `(.L_x_931) ;  /* 0x0000000400d07947 */ /* 0x000fec0003800000 */
.L_x_938:
        /* <DEDUP_REMOVED lines=10> */
[----:B------:R-:W-:-:S04]  /*2100*/  F2FP.F16.F32.PACK_AB R0, RZ, R0 ;  /* 0x00000000ff00723e */ /* 0x000fc800000000ff */
[----:B------:R-:W-:Y:S01]  /*2110*/  PRMT R19, R0, 0x7610, R19 ;  /* 0x0000761000137816 */ /* 0x000fe20000000013 */
[----:B------:R-:W-:Y:S06]  /*2120*/  BRA `(.L_x_931) ;  /* 0x00000004009c7947 */ /* 0x000fec0003800000 */
.L_x_945:
        /* <DEDUP_REMOVED lines=21> */
.L_x_949:
[----:B------:R-:W-:Y:S05]  /*2280*/  BSYNC B1 ;  /* 0x0000000000017941 */ /* 0x000fea0003800000 */
.L_x_948:
[----:B------:R-:W-:Y:S01]  /*2290*/  LEA R3, R0, 0x3b800000, 0x17 ;  /* 0x3b80000000037811 */ /* 0x000fe200078eb8ff */
[----:B------:R-:W-:-:S05]  /*22a0*/  IMAD.SHL.U32 R0, R2, 0x100000, RZ ;  /* 0x0010000002007824 */ /* 0x000fca00078e00ff */
[----:B------:R-:W-:-:S07]  /*22b0*/  LOP3.LUT R0, R3, R0, R4, 0xfe, !PT ;  /* 0x0000000003007212 */ /* 0x000fce00078efe04 */
.L_x_947:
[----:B------:R-:W-:Y:S05]  /*22c0*/  BSYNC B0 ;  /* 0x0000000000007941 */ /* 0x000fea0003800000 */
.L_x_946:
[----:B------:R-:W-:-:S04]  /*22d0*/  F2FP.F16.F32.PACK_AB R0, RZ, R0 ;  /* 0x00000000ff00723e */ /* 0x000fc800000000ff */
[----:B------:R-:W-:Y:S01]  /*22e0*/  PRMT R19, R0, 0x7610, R19 ;  /* 0x0000761000137816 */ /* 0x000fe20000000013 */
[----:B------:R-:W-:Y:S06]  /*22f0*/  BRA `(.L_x_931) ;  /* 0x0000000400287947 */ /* 0x000fec0003800000 */
.L_x_944:
        /* <DEDUP_REMOVED lines=21> */
.L_x_953:
[----:B------:R-:W-:Y:S05]  /*2450*/  BSYNC B1 ;  /* 0x0000000000017941 */ /* 0x000fea0003800000 */
.L_x_952:
[----:B------:R-:W-:Y:S01]  /*2460*/  LEA R3, R0, 0x37800000, 0x17 ;  /* 0x3780000000037811 */ /* 0x000fe200078eb8ff */
[----:B------:R-:W-:-:S05]  /*2470*/  IMAD.SHL.U32 R0, R2, 0x200000, RZ ;  /* 0x0020000002007824 */ /* 0x000fca00078e00ff */
[----:B------:R-:W-:-:S07]  /*2480*/  LOP3.LUT R0, R3, R0, R4, 0xfe, !PT ;  /* 0x0000000003007212 */ /* 0x000fce00078efe04 */
.L_x_951:
[----:B------:R-:W-:Y:S05]  /*2490*/  BSYNC B0 ;  /* 0x0000000000007941 */ /* 0x000fea0003800000 */
.L_x_950:
[----:B------:R-:W-:-:S04]  /*24a0*/  F2FP.F16.F32.PACK_AB R0, RZ, R0 ;  /* 0x00000000ff00723e */ /* 0x000fc800000000ff */
[----:B------:R-:W-:Y:S01]  /*24b0*/  PRMT R19, R0, 0x7610, R19 ;  /* 0x0000761000137816 */ /* 0x000fe20000000013 */
[----:B------:R-:W-:Y:S06]  /*24c0*/  BRA `(.L_x_931) ;  /* 0x0000000000b47947 */ /* 0x000fec0003800000 */
.L_x_943:
        /* <DEDUP_REMOVED lines=14> */
.L_x_957:
[----:B------:R-:W-:Y:S05]  /*25b0*/  BSYNC B0 ;  /* 0x0000000000007941 */ /* 0x000fea0003800000 */
.L_x_956:
[----:B------:R-:W-:-:S04]  /*25c0*/  F2FP.F16.F32.PACK_AB R0, RZ, R0 ;  /* 0x00000000ff00723e */ /* 0x000fc800000000ff */
[----:B------:R-:W-:Y:S01]  /*25d0*/  PRMT R19, R0, 0x7610, R19 ;  /* 0x0000761000137816 */ /* 0x000fe20000000013 */
[----:B------:R-:W-:Y:S06]  /*25e0*/  BRA `(.L_x_931) ;  /* 0x00000000006c7947 */ /* 0x000fec0003800000 */
.L_x_930:
        /* <DEDUP_REMOVED lines=16> */
.L_x_958:
[----:B------:R-:W-:Y:S01]  /*26f0*/  PRMT R19, RZ, 0x7610, R19 ;  /* 0x00007610ff137816 */ /* 0x000fe20000000013 */
[----:B------:R-:W-:Y:S06]  /*2700*/  BRA `(.L_x_931) ;  /* 0x0000000000247947 */ /* 0x000fec0003800000 */
.L_x_955:
[----:B------:R-:W2:Y:S02]  /*2710*/  LDG.E.64 R2, desc[UR36][R2.64] ;  /* 0x0000002402027981 */ /* 0x000ea4000c1e1b00 */
[----:B--2---:R-:W0:Y:S02]  /*2720*/  I2F.U64 R0, R2 ;  /* 0x0000000200007312 */ /* 0x004e240000301000 */
[----:B0-----:R-:W-:-:S04]  /*2730*/  F2FP.F16.F32.PACK_AB R0, RZ, R0 ;  /* 0x00000000ff00723e */ /* 0x001fc800000000ff */
[----:B------:R-:W-:Y:S01]  /*2740*/  PRMT R19, R0, 0x7610, R19 ;  /* 0x0000761000137816 */ /* 0x000fe20000000013 */
[----:B------:R-:W-:Y:S06]  /*2750*/  BRA `(.L_x_931) ;  /* 0x0000000000107947 */ /* 0x000fec0003800000 */
.L_x_954:
[----:B------:R-:W2:Y:S02]  /*2760*/  LDG.E R2, desc[UR36][R2.64] ;  /* 0x0000002402027981 */ /* 0x000ea4000c1e1900 */
[----:B--2---:R-:W-:-:S04]  /*2770*/  I2FP.F32.U32 R0, R2 ;  /* 0x0000000200007245 */ /* 0x004fc80000201000 */
[----:B------:R-:W-:-:S04]  /*2780*/  F2FP.F16.F32.PACK_AB R0, RZ, R0 ;  /* 0x00000000ff00723e */ /* 0x000fc800000000ff */
[----:B------:R-:W-:-:S07]  /*2790*/  PRMT R19, R0, 0x7610, R19 ;  /* 0x0000761000137816 */ /* 0x000fce0000000013 */
.L_x_931:
[----:B------:R-:W2:Y:S01]  /*27a0*/  LDC.U8 R4, c[0x0][0x493] ;  /* 0x000124c0ff047b82 */ /* 0x000ea20000000000 */
[----:B------:R-:W-:Y:S02]  /*27b0*/  ULDC.64 UR4, c[0x0][0x488] ;  /* 0x0001220000047ab9 */ /* 0x000fe40000000a00 */
[----:B01----:R-:W-:-:S05]  /*27c0*/  IADD3 R2, P1, R22, UR4, RZ ;  /* 0x0000000416027c10 */ /* 0x003fca000ff3e0ff */
[----:B------:R-:W-:Y:S01]  /*27d0*/  IMAD.X R3, RZ, RZ, UR5, P1 ;  /* 0x00000005ff037e24 */ /* 0x000fe200088e06ff */
[----:B--2---:R-:W-:-:S04]  /*27e0*/  PRMT R0, R4, 0x9910, RZ ;  /* 0x0000991004007816 */ /* 0x004fc800000000ff */
        /* <DEDUP_REMOVED lines=12> */
[----:B0-----:R-:W-:Y:S01]  /*28b0*/  F2FP.F16.F32.PACK_AB R0, RZ, R0 ;  /* 0x00000000ff00723e */ /* 0x001fe200000000ff */
[----:B------:R-:W-:Y:S06]  /*28c0*/  BRA `(.L_x_964) ;  /* 0x0000000c00987947 */ /* 0x000fec0003800000 */
.L_x_962:
[----:B------:R-:W2:Y:S02]  /*28d0*/  LDG.E.U8 R2, desc[UR36][R2.64] ;  /* 0x0000002402027981 */ /* 0x000ea4000c1e1100 */
[----:B--2---:R-:W-:-:S04]  /*28e0*/  I2FP.F32.U32 R0, R2 ;  /* 0x0000000200007245 */ /* 0x004fc80000201000 */
[----:B------:R-:W-:Y:S01]  /*28f0*/  F2FP.F16.F32.PACK_AB R0, RZ, R0 ;  /* 0x00000000ff00723e */ /* 0x000fe200000000ff */
[----:B------:R-:W-:Y:S06]  /*2900*/  BRA `(.L_x_964) ;  /* 0x0000000c00887947 */ /* 0x000fec0003800000 */
.L_x_961:
        /* <DEDUP_REMOVED lines=8> */
[----:B0-----:R-:W-:Y:S01]  /*2990*/  F2FP.F16.F32.PACK_AB R0, RZ, R0 ;  /* 0x00000000ff00723e */ /* 0x001fe200000000ff */
[----:B------:R-:W-:Y:S06]  /*29a0*/  BRA `(.L_x_964) ;  /* 0x0000000c00607947 */ /* 0x000fec0003800000 */
.L_x_966:
[----:B------:R-:W2:Y:S02]  /*29b0*/  LDG.E R2, desc[UR36][R2.64] ;  /* 0x0000002402027981 */ /* 0x000ea4000c1e1900 */
[----:B--2---:R-:W-:-:S04]  /*29c0*/  I2FP.F32.S32 R0, R2 ;  /* 0x0000000200007245 */ /* 0x004fc80000201400 */
[----:B------:R-:W-:Y:S01]  /*29d0*/  F2FP.F16.F32.PACK_AB R0, RZ, R0 ;  /* 0x00000000ff00723e */ /* 0x000fe200000000ff */
[----:B------:R-:W-:Y:S06]  /*29e0*/  BRA `(.L_x_964) ;  /* 0x0000000c00507947 */ /* 0x000fec0003800000 */
.L_x_965:
[----:B------:R-:W2:Y:S02]  /*29f0*/  LDG.E.U16 R2, desc[UR36][R2.64] ;  /* 0x0000002402027981 */ /* 0x000ea4000c1e1500 */
[----:B--2---:R-:W0:Y:S02]  /*2a00*/  I2F.S16 R0, R2 ;  /* 0x0000000200007306 */ /* 0x004e240000101400 */
[----:B0-----:R-:W-:Y:S01]  /*2a10*/  F2FP.F16.F32.PACK_AB R0, RZ, R0 ;  /* 0x00000000ff00723e */ /* 0x001fe200000000ff */
[----:B------:R-:W-:Y:S06]  /*2a20*/  BRA `(.L_x_964) ;  /* 0x0000000c00407947 */ /* 0x000fec0003800000 */
.L_x_960:
        /* <DEDUP_REMOVED lines=9> */
.L_x_968:
[----:B------:R1:W5:Y:S01]  /*2ac0*/  LDG.E.U16 R0, desc[UR36][R2.64] ;  /* 0x0000002402007981 */ /* 0x000362000c1e1500 */
[----:B------:R-:W-:Y:S05]  /*2ad0*/  BRA `(.L_x_964) ;  /* 0x0000000c00147947 */ /* 0x000fea0003800000 */
.L_x_967:
        /* <DEDUP_REMOVED lines=9> */
.L_x_970:
[----:B------:R0:W5:Y:S01]  /*2b70*/  LDG.E.U16 R0, desc[UR36][R2.64] ;  /* 0x0000002402007981 */ /* 0x000162000c1e1500 */
[----:B------:R-:W-:Y:S05]  /*2b80*/  BRA `(.L_x_964) ;  /* 0x0000000800e87947 */ /* 0x000fea0003800000 */
.L_x_969:
[----:B------:R-:W2:Y:S01]  /*2b90*/  LDG.E.64 R2, desc[UR36][R2.64] ;  /* 0x0000002402027981 */ /* 0x000ea2000c1e1b00 */
[----:B------:R-:W-:Y:S01]  /*2ba0*/  UMOV UR4, 0xf0000000 ;  /* 0xf000000000047882 */ /* 0x000fe20000000000 */
[----:B------:R-:W-:Y:S01]  /*2bb0*/  UMOV UR5, 0x380fffff ;  /* 0x380fffff00057882 */ /* 0x000fe20000000000 */
[----:B--2---:R-:W0:Y:S01]  /*2bc0*/  F2F.F32.F64 R0, R2 ;  /* 0x0000000200007310 */ /* 0x004e220000301000 */
[----:B------:R-:W-:-:S14]  /*2bd0*/  DSETP.GEU.AND P0, PT, |R2|, UR4, PT ;  /* 0x0000000402007e2a */ /* 0x000fdc000bf0e200 */
[----:B0-----:R-:W-:-:S05]  /*2be0*/  @!P0 FMUL R0, R0, 1.175494350822287508e-38 ;  /* 0x0080000000008820 */ /* 0x001fca0000400000 */
[----:B------:R-:W-:Y:S01]  /*2bf0*/  F2FP.F16.F32.PACK_AB R0, RZ, R0 ;  /* 0x00000000ff00723e */ /* 0x000fe200000000ff */
[----:B------:R-:W-:Y:S06]  /*2c00*/  BRA `(.L_x_964) ;  /* 0x0000000800c87947 */ /* 0x000fec0003800000 */
.L_x_959:
        /* <DEDUP_REMOVED lines=11> */
[----:B------:R-:W-:Y:S01]  /*2cc0*/  F2FP.F16.F32.PACK_AB R0, RZ, R0 ;  /* 0x00000000ff00723e */ /* 0x000fe200000000ff */
[----:B------:R-:W-:Y:S06]  /*2cd0*/  BRA `(.L_x_964) ;  /* 0x0000000800947947 */ /* 0x000fec0003800000 */
.L_x_973:
        /* <DEDUP_REMOVED lines=8> */
.L_x_972:
        /* <DEDUP_REMOVED lines=28> */
.L_x_975:
        /* <DEDUP_REMOVED lines=15> */
.L_x_974:
[----:B------:R-:W2:Y:S02]  /*3010*/  LDG.E.U16 R0, desc[UR36][R2.64] ;  /* 0x0000002402007981 */ /* 0x000ea4000c1e1500 */
[----:B--2---:R-:W-:-:S05]  /*3020*/  IMAD.U32 R0, R0, 0x10000, RZ ;  /* 0x0001000000007824 */ /* 0x004fca00078e00ff */
[----:B------:R-:W-:Y:S01]  /*3030*/  F2FP.F16.F32.PACK_AB R0, RZ, R0 ;  /* 0x00000000ff00723e */ /* 0x000fe200000000ff */
[----:B------:R-:W-:Y:S06]  /*3040*/  BRA `(.L_x_964) ;  /* 0x0000000400b87947 */ /* 0x000fec0003800000 */
.L_x_971:
        /* <DEDUP_REMOVED lines=10> */
[----:B------:R-:W-:Y:S01]  /*30f0*/  F2FP.F16.F32.PACK_AB R0, RZ, R0 ;  /* 0x00000000ff00723e */ /* 0x000fe200000000ff */
[----:B------:R-:W-:Y:S06]  /*3100*/  BRA `(.L_x_964) ;  /* 0x0000000400887947 */ /* 0x000fec0003800000 */
.L_x_978:
        /* <DEDUP_REMOVED lines=21> */
.L_x_982:
[----:B------:R-:W-:Y:S05]  /*3260*/  BSYNC B1 ;  /* 0x0000000000017941 */ /* 0x000fea0003800000 */
.L_x_981:
[----:B------:R-:W-:Y:S01]  /*3270*/  LEA R3, R0, 0x3b800000, 0x17 ;  /* 0x3b80000000037811 */ /* 0x000fe200078eb8ff */
[----:B------:R-:W-:-:S05]  /*3280*/  IMAD.SHL.U32 R0, R2, 0x100000, RZ ;  /* 0x0010000002007824 */ /* 0x000fca00078e00ff */
[----:B------:R-:W-:-:S07]  /*3290*/  LOP3.LUT R0, R3, R0, R4, 0xfe, !PT ;  /* 0x0000000003007212 */ /* 0x000fce00078efe04 */
.L_x_980:
[----:B------:R-:W-:Y:S05]  /*32a0*/  BSYNC B0 ;  /* 0x0000000000007941 */ /* 0x000fea0003800000 */
.L_x_979:
[----:B------:R-:W-:Y:S01]  /*32b0*/  F2FP.F16.F32.PACK_AB R0, RZ, R0 ;  /* 0x00000000ff00723e */ /* 0x000fe200000000ff */
[----:B------:R-:W-:Y:S06]  /*32c0*/  BRA `(.L_x_964) ;  /* 0x0000000400187947 */ /* 0x000fec0003800000 */
.L_x_977:
        /* <DEDUP_REMOVED lines=21> */
.L_x_986:
[----:B------:R-:W-:Y:S05]  /*3420*/  BSYNC B1 ;  /* 0x0000000000017941 */ /* 0x000fea0003800000 */
.L_x_985:
[----:B------:R-:W-:Y:S01]  /*3430*/  LEA R3, R0, 0x37800000, 0x17 ;  /* 0x3780000000037811 */ /* 0x000fe200078eb8ff */
[----:B------:R-:W-:-:S05]  /*3440*/  IMAD.SHL.U32 R0, R2, 0x200000, RZ ;  /* 0x0020000002007824 */ /* 0x000fca00078e00ff */
[----:B------:R-:W-:-:S07]  /*3450*/  LOP3.LUT R0, R3, R0, R4, 0xfe, !PT ;  /* 0x0000000003007212 */ /* 0x000fce00078efe04 */
.L_x_984:
[----:B------:R-:W-:Y:S05]  /*3460*/  BSYNC B0 ;  /* 0x0000000000007941 */ /* 0x000fea0003800000 */
.L_x_983:
[----:B------:R-:W-:Y:S01]  /*3470*/  F2FP.F16.F32.PACK_AB R0, RZ, R0 ;  /* 0x00000000ff00723e */ /* 0x000fe200000000ff */
[----:B------:R-:W-:Y:S06]  /*3480*/  BRA `(.L_x_964) ;  /* 0x0000000000a87947 */ /* 0x000fec0003800000 */
.L_x_976:
        /* <DEDUP_REMOVED lines=14> */
.L_x_990:
[----:B------:R-:W-:Y:S05]  /*3570*/  BSYNC B0 ;  /* 0x0000000000007941 */ /* 0x000fea0003800000 */
.L_x_989:
[----:B------:R-:W-:Y:S01]  /*3580*/  F2FP.F16.F32.PACK_AB R0, RZ, R0 ;  /* 0x00000000ff00723e */ /* 0x000fe200000000ff */
[----:B------:R-:W-:Y:S06]  /*3590*/  BRA `(.L_x_964) ;  /* 0x0000000000647947 */ /* 0x000fec0003800000 */
.L_x_963:
        /* <DEDUP_REMOVED lines=16> */
.L_x_991:
[----:B------:R-:W-:Y:S01]  /*36a0*/  PRMT R0, RZ, 0x7610, R0 ;  /* 0x00007610ff007816 */ /* 0x000fe20000000000 */
[----:B------:R-:W-:Y:S06]  /*36b0*/  BRA `(.L_x_964) ;  /* 0x00000000001c7947 */ /* 0x000fec0003800000 */
.L_x_988:
[----:B------:R-:W2:Y:S02]  /*36c0*/  LDG.E.64 R2, desc[UR36][R2.64] ;  /* 0x0000002402027981 */ /* 0x000ea4000c1e1b00 */
[----:B--2---:R-:W0:Y:S02]  /*36d0*/  I2F.U64 R0, R2 ;  /* 0x0000000200007312 */ /* 0x004e240000301000 */
[----:B0-----:R-:W-:Y:S01]  /*36e0*/  F2FP.F16.F32.PACK_AB R0, RZ, R0 ;  /* 0x00000000ff00723e */ /* 0x001fe200000000ff */
[----:B------:R-:W-:Y:S06]  /*36f0*/  BRA `(.L_x_964) ;  /* 0x00000000000c7947 */ /* 0x000fec0003800000 */
.L_x_987:
[----:B------:R-:W2:Y:S02]  /*3700*/  LDG.E R2, desc[UR36][R2.64] ;  /* 0x0000002402027981 */ /* 0x000ea4000c1e1900 */
[----:B--2---:R-:W-:-:S04]  /*3710*/  I2FP.F32.U32 R0, R2 ;  /* 0x0000000200007245 */ /* 0x004fc80000201000 */
[----:B------:R-:W-:-:S07]  /*3720*/  F2FP.F16.F32.PACK_AB R0, RZ, R0 ;  /* 0x00000000ff00723e */ /* 0x000fce00000000ff */
.L_x_964:
[----:B01---5:R-:W-:Y:S02]  /*3730*/  HADD2.F32 R2, -RZ, R0.H0_H0 ;  /* 0x20000000ff027230 */ /* 0x023fe40000004100 */
[----:B------:R-:W-:Y:S02]  /*3740*/  IMAD.MOV.U32 R6, RZ, RZ, 0x38eb4c3a ;  /* 0x38eb4c3aff067424 */ /* 0x000fe400078e00ff */
        /* <DEDUP_REMOVED lines=8> */
[----:B------:R-:W-:Y:S01]  /*37d0*/  HADD2.F32 R19, -RZ, R19.H0_H0 ;  /* 0x20000013ff137230 */ /* 0x000fe20000004100 */
[----:B------:R-:W-:Y:S02]  /*37e0*/  FSEL R3, R4, R3, P0 ;  /* 0x0000000304037208 */ /* 0x000fe40000000000 */
        /* <DEDUP_REMOVED lines=27> */
[----:B--2---:R-:W-:Y:S02]  /*39a0*/  FMUL.FTZ R7, R5, 0.3989422917366027832 ;  /* 0x3ecc422a05077820 */ /* 0x004fe40000410000 */
[----:B------:R-:W-:Y:S02]  /*39b0*/  FADD.FTZ R0, R4, 1 ;  /* 0x3f80000004007421 */ /* 0x000fe40000010000 */
[----:B------:R-:W-:Y:S01]  /*39c0*/  FMUL.FTZ R7, R2, R7 ;  /* 0x0000000702077220 */ /* 0x000fe20000410000 */
[----:B------:R-:W-:-:S03]  /*39d0*/  IMAD.MOV.U32 R2, RZ, RZ, R3 ;  /* 0x000000ffff027224 */ /* 0x000fc600078e0003 */
[----:B------:R-:W-:Y:S02]  /*39e0*/  FFMA.FTZ R0, R0, 0.5, R7 ;  /* 0x3f00000000007823 */ /* 0x000fe40000010007 */
[----:B------:R-:W-:Y:S02]  /*39f0*/  ISETP.GT.AND P0, PT, R2, 0x9, PT ;  /* 0x000000090200780c */ /* 0x000fe40003f04270 */
[----:B------:R-:W-:-:S05]  /*3a00*/  FMUL.FTZ R0, R19, R0 ;  /* 0x0000000013007220 */ /* 0x000fca0000410000 */
[----:B------:R-:W-:-:S06]  /*3a10*/  F2FP.F16.F32.PACK_AB R0, RZ, R0 ;  /* 0x00000000ff00723e */ /* 0x000fcc00000000ff */
        /* <DEDUP_REMOVED lines=9> */
[----:B------:R-:W-:-:S04]  /*3ab0*/  HADD2.F32 R0, -RZ, R0.H0_H0 ;  /* 0x20000000ff007230 */ /* 0x000fc80000004100 */
[----:B------:R-:W0:Y:S02]  /*3ac0*/  F2I.FTZ.TRUNC.NTZ R3, R0 ;  /* 0x0000000000037305 */ /* 0x000e24000021f100 */
[----:B0-----:R0:W-:Y:S01]  /*3ad0*/  STG.E.U8 desc[UR36][R16.64], R3 ;  /* 0x0000000310007986 */ /* 0x0011e2000c101124 */
[----:B------:R-:W-:Y:S05]  /*3ae0*/  BRA `(.L_x_997) ;  /* 0x0000000c00947947 */ /* 0x000fea0003800000 */
.L_x_995:
[----:B------:R-:W-:-:S06]  /*3af0*/  HADD2.F32 R3, -RZ, R0.H0_H0 ;  /* 0x20000000ff037230 */ /* 0x000fcc0000004100 */
[----:B------:R-:W0:Y:S02]  /*3b00*/  F2I.S64.TRUNC R2, R3 ;  /* 0x0000000300027311 */ /* 0x000e24000020d900 */
[----:B0-----:R1:W-:Y:S01]  /*3b10*/  STG.E.U8 desc[UR36][R16.64], R2 ;  /* 0x0000000210007986 */ /* 0x0013e2000c101124 */
[----:B------:R-:W-:Y:S05]  /*3b20*/  BRA `(.L_x_997) ;  /* 0x0000000c00847947 */ /* 0x000fea0003800000 */
.L_x_994:
[----:B------:R-:W-:-:S13]  /*3b30*/  ISETP.NE.AND P0, PT, R2, 0x2, PT ;  /* 0x000000020200780c */ /* 0x000fda0003f05270 */
[----:B------:R-:W-:Y:S05]  /*3b40*/  @!P0 BRA `(.L_x_998) ;  /* 0x0000000000308947 */ /* 0x000fea0003800000 */
[----:B------:R-:W-:-:S13]  /*3b50*/  ISETP.NE.AND P0, PT, R2, 0x3, PT ;  /* 0x000000030200780c */ /* 0x000fda0003f05270 */
[----:B------:R-:W-:Y:S05]  /*3b60*/  @!P0 BRA `(.L_x_999) ;  /* 0x0000000000188947 */ /* 0x000fea0003800000 */
[----:B------:R-:W-:-:S13]  /*3b70*/  ISETP.NE.AND P0, PT, R2, 0x4, PT ;  /* 0x000000040200780c */ /* 0x000fda0003f05270 */
[----:B------:R-:W-:Y:S05]  /*3b80*/  @P0 BRA `(.L_x_996) ;  /* 0x0000000c000c0947 */ /* 0x000fea0003800000 */
[----:B------:R-:W-:-:S06]  /*3b90*/  HADD2.F32 R2, -RZ, R0.H0_H0 ;  /* 0x20000000ff027230 */ /* 0x000fcc0000004100 */
[----:B------:R-:W0:Y:S02]  /*3ba0*/  F2I.S64.TRUNC R2, R2 ;  /* 0x0000000200027311 */ /* 0x000e24000020d900 */
[----:B0-----:R4:W-:Y:S01]  /*3bb0*/  STG.E.64 desc[UR36][R16.64], R2 ;  /* 0x0000000210007986 */ /* 0x0019e2000c101b24 */
[----:B------:R-:W-:Y:S05]  /*3bc0*/  BRA `(.L_x_997) ;  /* 0x0000000c005c7947 */ /* 0x000fea0003800000 */
.L_x_999:
[----:B------:R-:W-:-:S04]  /*3bd0*/  HADD2.F32 R0, -RZ, R0.H0_H0 ;  /* 0x20000000ff007230 */ /* 0x000fc80000004100 */
[----:B------:R-:W0:Y:S02]  /*3be0*/  F2I.FTZ.TRUNC.NTZ R3, R0 ;  /* 0x0000000000037305 */ /* 0x000e24000021f100 */
[----:B0-----:R3:W-:Y:S01]  /*3bf0*/  STG.E desc[UR36][R16.64], R3 ;  /* 0x0000000310007986 */ /* 0x0017e2000c101924 */
[----:B------:R-:W-:Y:S05]  /*3c00*/  BRA `(.L_x_997) ;  /* 0x0000000c004c7947 */ /* 0x000fea0003800000 */
.L_x_998:
[----:B------:R-:W-:-:S04]  /*3c10*/  HADD2.F32 R0, -RZ, R0.H0_H0 ;  /* 0x20000000ff007230 */ /* 0x000fc80000004100 */
[----:B------:R-:W0:Y:S02]  /*3c20*/  F2I.FTZ.TRUNC.NTZ R3, R0 ;  /* 0x0000000000037305 */ /* 0x000e24000021f100 */
[----:B0-----:R2:W-:Y:S01]  /*3c30*/  STG.E.U16 desc[UR36][R16.64], R3 ;  /* 0x0000000310007986 */ /* 0x0015e2000c101524 */
[----:B------:R-:W-:Y:S05]  /*3c40*/  BRA `(.L_x_997) ;  /* 0x0000000c003c7947 */ /* 0x000fea0003800000 */
.L_x_993:
[----:B------:R-:W-:-:S13]  /*3c50*/  ISETP.GT.AND P0, PT, R2, 0x6, PT ;  /* 0x000000060200780c */ /* 0x000fda0003f04270 */
[----:B------:R-:W-:Y:S05]  /*3c60*/  @P0 BRA `(.L_x_1000) ;  /* 0x0000000000240947 */ /* 0x000fea0003800000 */
[----:B------:R-:W-:-:S13]  /*3c70*/  ISETP.NE.AND P0, PT, R2, 0x5, PT ;  /* 0x000000050200780c */ /* 0x000fda0003f05270 */
[----:B------:R-:W-:Y:S05]  /*3c80*/  @!P0 BRA `(.L_x_1001) ;  /* 0x0000000000148947 */ /* 0x000fea0003800000 */
[----:B------:R-:W-:-:S13]  /*3c90*/  ISETP.NE.AND P0, PT, R2, 0x6, PT ;  /* 0x000000060200780c */ /* 0x000fda0003f05270 */
[----:B------:R-:W-:Y:S05]  /*3ca0*/  @P0 BRA `(.L_x_996) ;  /* 0x0000000800c40947 */ /* 0x000fea0003800000 */
[----:B------:R-:W-:-:S05]  /*3cb0*/  HADD2.F32 R3, -RZ, R0.H0_H0 ;  /* 0x20000000ff037230 */ /* 0x000fca0000004100 */
[----:B------:R0:W-:Y:S01]  /*3cc0*/  STG.E desc[UR36][R16.64], R3 ;  /* 0x0000000310007986 */ /* 0x0001e2000c101924 */
[----:B------:R-:W-:Y:S05]  /*3cd0*/  BRA `(.L_x_997) ;  /* 0x0000000c00187947 */ /* 0x000fea0003800000 */
.L_x_1001:
[----:B------:R0:W-:Y:S01]  /*3ce0*/  STG.E.U16 desc[UR36][R16.64], R0 ;  /* 0x0000000010007986 */ /* 0x0001e2000c101524 */
[----:B------:R-:W-:Y:S05]  /*3cf0*/  BRA `(.L_x_997) ;  /* 0x0000000c00107947 */ /* 0x000fea0003800000 */
.L_x_1000:
[----:B------:R-:W-:-:S13]  /*3d00*/  ISETP.NE.AND P0, PT, R2, 0x7, PT ;  /* 0x000000070200780c */ /* 0x000fda0003f05270 */
[----:B------:R-:W-:Y:S05]  /*3d10*/  @!P0 BRA `(.L_x_1002) ;  /* 0x0000000000348947 */ /* 0x000fea0003800000 */
[----:B------:R-:W-:-:S13]  /*3d20*/  ISETP.NE.AND P0, PT, R2, 0x8, PT ;  /* 0x000000080200780c */ /* 0x000fda0003f05270 */
[----:B------:R-:W-:Y:S05]  /*3d30*/  @!P0 BRA `(.L_x_1003) ;  /* 0x0000000000188947 */ /* 0x000fea0003800000 */
[----:B------:R-:W-:-:S13]  /*3d40*/  ISETP.NE.AND P0, PT, R2, 0x9, PT ;  /* 0x000000090200780c */ /* 0x000fda0003f05270 */
[----:B------:R-:W-:Y:S05]  /*3d50*/  @P0 BRA `(.L_x_996) ;  /* 0x0000000800980947 */ /* 0x000fea0003800000 */
[----:B------:R-:W-:Y:S02]  /*3d60*/  HADD2.F32 R2, -RZ, R0.H0_H0 ;  /* 0x20000000ff027230 */ /* 0x000fe40000004100 */
[----:B------:R-:W-:-:S05]  /*3d70*/  IMAD.MOV.U32 R3, RZ, RZ, RZ ;  /* 0x000000ffff037224 */ /* 0x000fca00078e00ff */
[----:B------:R0:W-:Y:S01]  /*3d80*/  STG.E.64 desc[UR36][R16.64], R2 ;  /* 0x0000000210007986 */ /* 0x0001e2000c101b24 */
[----:B------:R-:W-:Y:S05]  /*3d90*/  BRA `(.L_x_997) ;  /* 0x0000000800e87947 */ /* 0x000fea0003800000 */
.L_x_1003:
[----:B------:R-:W-:-:S05]  /*3da0*/  HADD2.F32 R0, -RZ, R0.H0_H0 ;  /* 0x20000000ff007230 */ /* 0x000fca0000004100 */
[----:B------:R-:W-:-:S04]  /*3db0*/  F2FP.F16.F32.PACK_AB R0, RZ, R0 ;  /* 0x00000000ff00723e */ /* 0x000fc800000000ff */
[----:B------:R-:W-:-:S05]  /*3dc0*/  PRMT R0, R0, 0x5410, RZ ;  /* 0x0000541000007816 */ /* 0x000fca00000000ff */
[----:B------:R0:W-:Y:S01]  /*3dd0*/  STG.E desc[UR36][R16.64], R0 ;  /* 0x0000000010007986 */ /* 0x0001e2000c101924 */
[----:B------:R-:W-:Y:S05]  /*3de0*/  BRA `(.L_x_997) ;  /* 0x0000000800d47947 */ /* 0x000fea0003800000 */
.L_x_1002:
[----:B------:R-:W-:-:S05]  /*3df0*/  HADD2.F32 R2, -RZ, R0.H0_H0 ;  /* 0x20000000ff027230 */ /* 0x000fca0000004100 */
[----:B------:R-:W-:-:S06]  /*3e00*/  FMUL.FTZ R2, R2, 1 ;  /* 0x3f80000002027820 */ /* 0x000fcc0000410000 */
[----:B------:R-:W0:Y:S02]  /*3e10*/  F2F.F64.F32 R2, R2 ;  /* 0x0000000200027310 */ /* 0x000e240000201800 */
[----:B0-----:R0:W-:Y:S01]  /*3e20*/  STG.E.64 desc[UR36][R16.64], R2 ;  /* 0x0000000210007986 */ /* 0x0011e2000c101b24 */
[----:B------:R-:W-:Y:S05]  /*3e30*/  BRA `(.L_x_997) ;  /* 0x0000000800c07947 */ /* 0x000fea0003800000 */
.L_x_992:
        /* <DEDUP_REMOVED lines=8> */
[----:B------:R-:W-:-:S05]  /*3ec0*/  HADD2.F32 R0, -RZ, R0.H0_H0 ;  /* 0x20000000ff007230 */ /* 0x000fca0000004100 */
[----:B------:R-:W-:-:S04]  /*3ed0*/  FSETP.NEU.FTZ.AND P0, PT, R0, RZ, PT ;  /* 0x000000ff0000720b */ /* 0x000fc80003f1d000 */
[----:B------:R-:W-:-:S05]  /*3ee0*/  SEL R3, RZ, 0x1, !P0 ;  /* 0x00000001ff037807 */ /* 0x000fca0004000000 */
[----:B------:R0:W-:Y:S01]  /*3ef0*/  STG.E.U8 desc[UR36][R16.64], R3 ;  /* 0x0000000310007986 */ /* 0x0001e2000c101124 */
[----:B------:R-:W-:Y:S05]  /*3f00*/  BRA `(.L_x_997) ;  /* 0x00000008008c7947 */ /* 0x000fea0003800000 */
.L_x_1006:
[----:B------:R-:W-:Y:S01]  /*3f10*/  HADD2.F32 R0, -RZ, R0.H0_H0 ;  /* 0x20000000ff007230 */ /* 0x000fe20000004100 */
[----:B------:R-:W-:-:S04]  /*3f20*/  CS2R R6, SRZ ;  /* 0x0000000000067805 */ /* 0x000fc8000001ff00 */
[----:B------:R-:W-:-:S04]  /*3f30*/  FMUL.FTZ R0, R0, 1 ;  /* 0x3f80000000007820 */ /* 0x000fc80000410000 */
[----:B------:R-:W0:Y:S02]  /*3f40*/  F2F.F64.F32 R4, R0 ;  /* 0x0000000000047310 */ /* 0x000e240000201800 */
[----:B0-----:R0:W-:Y:S01]  /*3f50*/  STG.E.128 desc[UR36][R16.64], R4 ;  /* 0x0000000410007986 */ /* 0x0011e2000c101d24 */
[----:B------:R-:W-:Y:S05]  /*3f60*/  BRA `(.L_x_997) ;  /* 0x0000000800747947 */ /* 0x000fea0003800000 */
.L_x_1005:
[----:B------:R-:W-:-:S13]  /*3f70*/  ISETP.NE.AND P0, PT, R2, 0xf, PT ;  /* 0x0000000f0200780c */ /* 0x000fda0003f05270 */
[----:B------:R-:W-:Y:S05]  /*3f80*/  @!P0 BRA `(.L_x_1007) ;  /* 0x0000000000b48947 */ /* 0x000fea0003800000 */
[----:B------:R-:W-:-:S13]  /*3f90*/  ISETP.NE.AND P0, PT, R2, 0x17, PT ;  /* 0x000000170200780c */ /* 0x000fda0003f05270 */
[----:B------:R-:W-:Y:S05]  /*3fa0*/  @!P0 BRA `(.L_x_1008) ;  /* 0x0000000000548947 */ /* 0x000fea0003800000 */
[----:B------:R-:W-:-:S13]  /*3fb0*/  ISETP.NE.AND P0, PT, R2, 0x18, PT ;  /* 0x000000180200780c */ /* 0x000fda0003f05270 */
[----:B------:R-:W-:Y:S05]  /*3fc0*/  @P0 BRA `(.L_x_996) ;  /* 0x0000000400fc0947 */ /* 0x000fea0003800000 */
[----:B------:R-:W-:Y:S01]  /*3fd0*/  HADD2.F32 R5, -RZ, R0.H0_H0 ;  /* 0x20000000ff057230 */ /* 0x000fe20000004100 */
        /* <DEDUP_REMOVED lines=14> */
.L_x_1010:
[----:B------:R-:W-:Y:S05]  /*40c0*/  BSYNC B0 ;  /* 0x0000000000007941 */ /* 0x000fea0003800000 */
.L_x_1009:
[----:B------:R-:W-:-:S05]  /*40d0*/  LOP3.LUT R3, R0, R3, RZ, 0xfc, !PT ;  /* 0x0000000300037212 */ /* 0x000fca00078efcff */
[----:B------:R0:W-:Y:S01]  /*40e0*/  STG.E.U8 desc[UR36][R16.64], R3 ;  /* 0x0000000310007986 */ /* 0x0001e2000c101124 */
[----:B------:R-:W-:Y:S05]  /*40f0*/  BRA `(.L_x_997) ;  /* 0x0000000800107947 */ /* 0x000fea0003800000 */
.L_x_1008:
[----:B------:R-:W-:Y:S01]  /*4100*/  HADD2.F32 R3, -RZ, R0.H0_H0 ;  /* 0x20000000ff037230 */ /* 0x000fe20000004100 */
        /* <DEDUP_REMOVED lines=12> */
.L_x_1012:
[----:B------:R-:W-:Y:S01]  /*41d0*/  IMAD.MOV.U32 R0, RZ, RZ, 0x7f ;  /* 0x0000007fff007424 */ /* 0x000fe200078e00ff */
[----:B------:R-:W-:-:S04]  /*41e0*/  ISETP.GT.U32.AND P0, PT, R2, 0x7f800000, PT ;  /* 0x7f8000000200780c */ /* 0x000fc80003f04070 */
[----:B------:R-:W-:-:S09]  /*41f0*/  SEL R0, R0, 0x7c, P0 ;  /* 0x0000007c00007807 */ /* 0x000fd20000000000 */
.L_x_1013:
[----:B------:R-:W-:Y:S05]  /*4200*/  BSYNC B0 ;  /* 0x0000000000007941 */ /* 0x000fea0003800000 */
.L_x_1011:
[----:B------:R-:W-:-:S04]  /*4210*/  LOP3.LUT R2, R3, 0x80000000, RZ, 0xc0, !PT ;  /* 0x8000000003027812 */ /* 0x000fc800078ec0ff */
[----:B------:R-:W-:-:S04]  /*4220*/  SHF.R.U32.HI R3, RZ, 0x18, R2 ;  /* 0x00000018ff037819 */ /* 0x000fc80000011602 */
[----:B------:R-:W-:-:S05]  /*4230*/  LOP3.LUT R3, R0, R3, RZ, 0xfc, !PT ;  /* 0x0000000300037212 */ /* 0x000fca00078efcff */
[----:B------:R0:W-:Y:S01]  /*4240*/  STG.E.U8 desc[UR36][R16.64], R3 ;  /* 0x0000000310007986 */ /* 0x0001e2000c101124 */
[----:B------:R-:W-:Y:S05]  /*4250*/  BRA `(.L_x_997) ;  /* 0x0000000400b87947 */ /* 0x000fea0003800000 */
.L_x_1007:
[----:B------:R-:W-:-:S05]  /*4260*/  HADD2.F32 R0, -RZ, R0.H0_H0 ;  /* 0x20000000ff007230 */ /* 0x000fca0000004100 */
[----:B------:R-:W-:-:S05]  /*4270*/  F2FP.BF16.F32.PACK_AB R0, RZ, R0 ;  /* 0x00000000ff00723e */ /* 0x000fca00000010ff */
[----:B------:R0:W-:Y:S01]  /*4280*/  STG.E.U16 desc[UR36][R16.64], R0 ;  /* 0x0000000010007986 */ /* 0x0001e2000c101524 */
[----:B------:R-:W-:Y:S05]  /*4290*/  BRA `(.L_x_997) ;  /* 0x0000000400a87947 */ /* 0x000fea0003800000 */
.L_x_1004:
        /* <DEDUP_REMOVED lines=8> */
[----:B------:R-:W-:-:S06]  /*4320*/  HADD2.F32 R3, -RZ, R0.H0_H0 ;  /* 0x20000000ff037230 */ /* 0x000fcc0000004100 */
[----:B------:R-:W0:Y:S02]  /*4330*/  F2I.FTZ.U32.TRUNC.NTZ R3, R3 ;  /* 0x0000000300037305 */ /* 0x000e24000021f000 */
[----:B0-----:R0:W-:Y:S01]  /*4340*/  STG.E.U16 desc[UR36][R16.64], R3 ;  /* 0x0000000310007986 */ /* 0x0011e2000c101524 */
[----:B------:R-:W-:Y:S05]  /*4350*/  BRA `(.L_x_997) ;  /* 0x0000000400787947 */ /* 0x000fea0003800000 */
.L_x_1016:
[----:B------:R-:W-:Y:S01]  /*4360*/  HADD2.F32 R3, -RZ, R0.H0_H0 ;  /* 0x20000000ff037230 */ /* 0x000fe20000004100 */
        /* <DEDUP_REMOVED lines=16> */
.L_x_1019:
[----:B------:R-:W-:-:S04]  /*4470*/  LOP3.LUT R2, R3, 0x80000000, RZ, 0xc0, !PT ;  /* 0x8000000003027812 */ /* 0x000fc800078ec0ff */
[----:B------:R-:W-:-:S04]  /*4480*/  SHF.R.U32.HI R3, RZ, 0x18, R2 ;  /* 0x00000018ff037819 */ /* 0x000fc80000011602 */
[----:B------:R-:W-:-:S04]  /*4490*/  LOP3.LUT R0, R0, R3, RZ, 0xfc, !PT ;  /* 0x0000000300007212 */ /* 0x000fc800078efcff */
[----:B------:R-:W-:-:S07]  /*44a0*/  PRMT R8, R0, 0x7610, R8 ;  /* 0x0000761000087816 */ /* 0x000fce0000000008 */
.L_x_1018:
[----:B------:R-:W-:Y:S05]  /*44b0*/  BSYNC B0 ;  /* 0x0000000000007941 */ /* 0x000fea0003800000 */
.L_x_1017:
[----:B------:R0:W-:Y:S01]  /*44c0*/  STG.E.U8 desc[UR36][R16.64], R8 ;  /* 0x0000000810007986 */ /* 0x0001e2000c101124 */
[----:B------:R-:W-:Y:S05]  /*44d0*/  BRA `(.L_x_997) ;  /* 0x0000000400187947 */ /* 0x000fea0003800000 */
.L_x_1015:
        /* <DEDUP_REMOVED lines=17> */
.L_x_1022:
[----:B------:R-:W-:-:S04]  /*45f0*/  LOP3.LUT R2, R3, 0x80000000, RZ, 0xc0, !PT ;  /* 0x8000000003027812 */ /* 0x000fc800078ec0ff */
[----:B------:R-:W-:-:S04]  /*4600*/  SHF.R.U32.HI R3, RZ, 0x18, R2 ;  /* 0x00000018ff037819 */ /* 0x000fc80000011602 */
[----:B------:R-:W-:-:S04]  /*4610*/  LOP3.LUT R0, R0, R3, RZ, 0xfc, !PT ;  /* 0x0000000300007212 */ /* 0x000fc800078efcff */
[----:B------:R-:W-:-:S07]  /*4620*/  PRMT R8, R0, 0x7610, R8 ;  /* 0x0000761000087816 */ /* 0x000fce0000000008 */
.L_x_1021:
[----:B------:R-:W-:Y:S05]  /*4630*/  BSYNC B0 ;  /* 0x0000000000007941 */ /* 0x000fea0003800000 */
.L_x_1020:
[----:B------:R0:W-:Y:S01]  /*4640*/  STG.E.U8 desc[UR36][R16.64], R8 ;  /* 0x0000000810007986 */ /* 0x0001e2000c101124 */
[----:B------:R-:W-:Y:S05]  /*4650*/  BRA `(.L_x_997) ;  /* 0x0000000000b87947 */ /* 0x000fea0003800000 */
.L_x_1014:
[----:B------:R-:W-:-:S13]  /*4660*/  ISETP.NE.AND P0, PT, R2, 0x1c, PT ;  /* 0x0000001c0200780c */ /* 0x000fda0003f05270 */
[----:B------:R-:W-:Y:S05]  /*4670*/  @!P0 BRA `(.L_x_1023) ;  /* 0x0000000000a48947 */ /* 0x000fea0003800000 */
[----:B------:R-:W-:-:S13]  /*4680*/  ISETP.NE.AND P0, PT, R2, 0x1d, PT ;  /* 0x0000001d0200780c */ /* 0x000fda0003f05270 */
[----:B------:R-:W-:Y:S05]  /*4690*/  @!P0 BRA `(.L_x_1024) ;  /* 0x00000000008c8947 */ /* 0x000fea0003800000 */
[----:B------:R-:W-:-:S13]  /*46a0*/  ISETP.NE.AND P0, PT, R2, 0x2c, PT ;  /* 0x0000002c0200780c */ /* 0x000fda0003f05270 */
[----:B------:R-:W-:Y:S05]  /*46b0*/  @P0 BRA `(.L_x_996) ;  /* 0x0000000000400947 */ /* 0x000fea0003800000 */
[----:B------:R-:W-:-:S05]  /*46c0*/  HADD2.F32 R3, -RZ, R0.H0_H0 ;  /* 0x20000000ff037230 */ /* 0x000fca0000004100 */
        /* <DEDUP_REMOVED lines=15> */
.L_x_996:
        /* <DEDUP_REMOVED lines=16> */
.L_x_1025:
[----:B------:R-:W-:Y:S05]  /*48c0*/  BRA `(.L_x_997) ;  /* 0x00000000001c7947 */ /* 0x000fea0003800000 */
.L_x_1024:
[----:B------:R-:W-:-:S06]  /*48d0*/  HADD2.F32 R2, -RZ, R0.H0_H0 ;  /* 0x20000000ff027230 */ /* 0x000fcc0000004100 */
[----:B------:R-:W0:Y:S02]  /*48e0*/  F2I.U64.TRUNC R2, R2 ;  /* 0x0000000200027311 */ /* 0x000e24000020d800 */
[----:B0-----:R0:W-:Y:S01]  /*48f0*/  STG.E.64 desc[UR36][R16.64], R2 ;  /* 0x0000000210007986 */ /* 0x0011e2000c101b24 */
[----:B------:R-:W-:Y:S05]  /*4900*/  BRA `(.L_x_997) ;  /* 0x00000000000c7947 */ /* 0x000fea0003800000 */
.L_x_1023:
[----:B------:R-:W-:-:S04]  /*4910*/  HADD2.F32 R0, -RZ, R0.H0_H0 ;  /* 0x20000000ff007230 */ /* 0x000fc80000004100 */
[----:B------:R-:W0:Y:S02]  /*4920*/  F2I.FTZ.U32.TRUNC.NTZ R3, R0 ;  /* 0x0000000000037305 */ /* 0x000e24000021f000 */
[----:B0-----:R0:W-:Y:S02]  /*4930*/  STG.E desc[UR36][R16.64], R3 ;  /* 0x0000000310007986 */ /* 0x0011e4000c101924 */
.L_x_997:
[----:B------:R-:W-:-:S04]  /*4940*/  IMAD R18, R18, 0x200, R23 ;  /* 0x0000020012127824 */ /* 0x000fc800078e0217 */
[----:B------:R-:W-:-:S07]  /*4950*/  VIADD R19, R18, 0x80 ;  /* 0x0000008012137836 */ /* 0x000fce0000000000 */
.L_x_924:
[----:B------:R-:W-:Y:S05]  /*4960*/  BSYNC B6 ;  /* 0x0000000000067941 */ /* 0x000fea0003800000 */
.L_x_923:
[----:B------:R-:W-:Y:S01]  /*4970*/  ULDC UR4, c[0x0][0x210] ;  /* 0x0000840000047ab9 */ /* 0x000fe20000000800 */
[----:B------:R-:W-:Y:S01]  /*4980*/  BSSY B6, `(.L_x_1026) ;  /* 0x000048b000067945 */ /* 0x000fe20003800000 */
[----:B------:R-:W-:-:S13]  /*4990*/  ISETP.GE.AND P0, PT, R19, UR4, PT ;  /* 0x0000000413007c0c */ /* 0x000fda000bf06270 */
[----:B------:R-:W-:Y:S05]  /*49a0*/  @P0 BRA `(.L_x_1027) ;  /* 0x0000004800200947 */ /* 0x000fea0003800000 */
[----:B0-----:R-:W0:Y:S01]  /*49b0*/  LDC R6, c[0x0][0x218] ;  /* 0x00008600ff067b82 */ /* 0x001e220000000800 */
[----:B------:R-:W-:Y:S02]  /*49c0*/  IMAD.MOV.U32 R18, RZ, RZ, RZ ;  /* 0x000000ffff127224 */ /* 0x000fe400078e00ff */
[----:B------:R-:W-:Y:S02]  /*49d0*/  IMAD.MOV.U32 R0, RZ, RZ, RZ ;  /* 0x000000ffff007224 */ /* 0x000fe400078e00ff */
[----:B-1234-:R-:W-:Y:S01]  /*49e0*/  IMAD.MOV.U32 R16, RZ, RZ, RZ ;  /* 0x000000ffff107224 */ /* 0x01efe200078e00ff */
        /* <DEDUP_REMOVED lines=350> */
.L_x_1028:
        /* <DEDUP_REMOVED lines=23> */
.L_x_1032:
[----:B------:R-:W2:Y:S02]  /*6140*/  LDG.E.U8 R2, desc[UR36][R2.64] ;  /* 0x0000002402027981 */ /* 0x000ea4000c1e1100 */
[----:B--2---:R-:W-:-:S04]  /*6150*/  I2FP.F32.U32 R0, R2 ;  /* 0x0000000200007245 */ /* 0x004fc80000201000 */
[----:B------:R-:W-:-:S04]  /*6160*/  F2FP.F16.F32.PACK_AB R0, RZ, R0 ;  /* 0x00000000ff00723e */ /* 0x000fc800000000ff */
[----:B------:R-:W-:Y:S01]  /*6170*/  PRMT R22, R0, 0x7610, R22 ;  /* 0x0000761000167816 */ /* 0x000fe20000000016 */
[----:B------:R-:W-:Y:S06]  /*6180*/  BRA `(.L_x_1034) ;  /* 0x0000000c00bc7947 */ /* 0x000fec0003800000 */
.L_x_1031:
        /* <DEDUP_REMOVED lines=11> */
.L_x_1036:
[----:B------:R-:W2:Y:S02]  /*6240*/  LDG.E R2, desc[UR36][R2.64] ;  /* 0x0000002402027981 */ /* 0x000ea4000c1e1900 */
[----:B--2---:R-:W-:-:S04]  /*6250*/  I2FP.F32.S32 R0, R2 ;  /* 0x0000000200007245 */ /* 0x004fc80000201400 */
[----:B------:R-:W-:-:S04]  /*6260*/  F2FP.F16.F32.PACK_AB R0, RZ, R0 ;  /* 0x00000000ff00723e */ /* 0x000fc800000000ff */
[----:B------:R-:W-:Y:S01]  /*6270*/  PRMT R22, R0, 0x7610, R22 ;  /* 0x0000761000167816 */ /* 0x000fe20000000016 */
[----:B------:R-:W-:Y:S06]  /*6280*/  BRA `(.L_x_1034) ;  /* 0x0000000c007c7947 */ /* 0x000fec0003800000 */
.L_x_1035:
[----:B------:R-:W2:Y:S02]  /*6290*/  LDG.E.U16 R2, desc[UR36][R2.64] ;  /* 0x0000002402027981 */ /* 0x000ea4000c1e1500 */
[----:B--2---:R-:W0:Y:S02]  /*62a0*/  I2F.S16 R0, R2 ;  /* 0x0000000200007306 */ /* 0x004e240000101400 */
[----:B0-----:R-:W-:-:S04]  /*62b0*/  F2FP.F16.F32.PACK_AB R0, RZ, R0 ;  /* 0x00000000ff00723e */ /* 0x001fc800000000ff */
[----:B------:R-:W-:Y:S01]  /*62c0*/  PRMT R22, R0, 0x7610, R22 ;  /* 0x0000761000167816 */ /* 0x000fe20000000016 */
[----:B------:R-:W-:Y:S06]  /*62d0*/  BRA `(.L_x_1034) ;  /* 0x0000000c00687947 */ /* 0x000fec0003800000 */
.L_x_1030:
        /* <DEDUP_REMOVED lines=9> */
.L_x_1038:
[----:B------:R1:W5:Y:S01]  /*6370*/  LDG.E.U16 R22, desc[UR36][R2.64] ;  /* 0x0000002402167981 */ /* 0x000362000c1e1500 */
[----:B------:R-:W-:Y:S05]  /*6380*/  BRA `(.L_x_1034) ;  /* 0x0000000c003c7947 */ /* 0x000fea0003800000 */
.L_x_1037:
        /* <DEDUP_REMOVED lines=9> */
.L_x_1040:
[----:B------:R0:W5:Y:S01]  /*6420*/  LDG.E.U16 R22, desc[UR36][R2.64] ;  /* 0x0000002402167981 */ /* 0x000162000c1e1500 */
[----:B------:R-:W-:Y:S05]  /*6430*/  BRA `(.L_x_1034) ;  /* 0x0000000c00107947 */ /* 0x000fea0003800000 */
.L_x_1039:
        /* <DEDUP_REMOVED lines=9> */
.L_x_1029:
        /* <DEDUP_REMOVED lines=14> */
.L_x_1043:
        /* <DEDUP_REMOVED lines=9> */
.L_x_1042:
        /* <DEDUP_REMOVED lines=28> */
.L_x_1045:
        /* <DEDUP_REMOVED lines=15> */
.L_x_1044:
[----:B------:R-:W2:Y:S02]  /*68f0*/  LDG.E.U16 R0, desc[UR36][R2.64] ;  /* 0x0000002402007981 */ /* 0x000ea4000c1e1500 */
[----:B--2---:R-:W-:-:S05]  /*6900*/  IMAD.U32 R0, R0, 0x10000, RZ ;  /* 0x0001000000007824 */ /* 0x004fca00078e00ff */
[----:B------:R-:W-:-:S04]  /*6910*/  F2FP.F16.F32.PACK_AB R0, RZ, R0 ;  /* 0x00000000ff00723e */ /* 0x000fc800000000ff */
[----:B------:R-:W-:Y:S01]  /*6920*/  PRMT R22, R0, 0x7610, R22 ;  /* 0x0000761000167816 */ /* 0x000fe20000000016 */
[----:B------:R-:W-:Y:S06]  /*6930*/  BRA `(.L_x_1034) ;  /* 0x0000000400d07947 */ /* 0x000fec0003800000 */
.L_x_1041:
        /* <DEDUP_REMOVED lines=13> */
.L_x_1048:
        /* <DEDUP_REMOVED lines=21> */
.L_x_1052:
[----:B------:R-:W-:Y:S05]  /*6b60*/  BSYNC B1 ;  /* 0x0000000000017941 */ /* 0x000fea0003800000 */
.L_x_1051:
[----:B------:R-:W-:Y:S01]  /*6b70*/  LEA R3, R0, 0x3b800000, 0x17 ;  /* 0x3b80000000037811 */ /* 0x000fe200078eb8ff */
[----:B------:R-:W-:-:S05]  /*6b80*/  IMAD.SHL.U32 R0, R2, 0x100000, RZ ;  /* 0x0010000002007824 */ /* 0x000fca00078e00ff */
[----:B------:R-:W-:-:S07]  /*6b90*/  LOP3.LUT R0, R3, R0, R4, 0xfe, !PT ;  /* 0x0000000003007212 */ /* 0x000fce00078efe04 */
.L_x_1050:
[----:B------:R-:W-:Y:S05]  /*6ba0*/  BSYNC B0 ;  /* 0x0000000000007941 */ /* 0x000fea0003800000 */
.L_x_1049:
[----:B------:R-:W-:-:S04]  /*6bb0*/  F2FP.F16.F32.PACK_AB R0, RZ, R0 ;  /* 0x00000000ff00723e */ /* 0x000fc800000000ff */
[----:B------:R-:W-:Y:S01]  /*6bc0*/  PRMT R22, R0, 0x7610, R22 ;  /* 0x0000761000167816 */ /* 0x000fe20000000016 */
[----:B------:R-:W-:Y:S06]  /*6bd0*/  BRA `(.L_x_1034) ;  /* 0x0000000400287947 */ /* 0x000fec0003800000 */
.L_x_1047:
        /* <DEDUP_REMOVED lines=21> */
.L_x_1056:
[----:B------:R-:W-:Y:S05]  /*6d30*/  BSYNC B1 ;  /* 0x0000000000017941 */ /* 0x000fea0003800000 */
.L_x_1055:
[----:B------:R-:W-:Y:S01]  /*6d40*/  LEA R3, R0, 0x37800000, 0x17 ;  /* 0x3780000000037811 */ /* 0x000fe200078eb8ff */
[----:B------:R-:W-:-:S05]  /*6d50*/  IMAD.SHL.U32 R0, R2, 0x200000, RZ ;  /* 0x0020000002007824 */ /* 0x000fca00078e00ff */
[----:B------:R-:W-:-:S07]  /*6d60*/  LOP3.LUT R0, R3, R0, R4, 0xfe, !PT ;  /* 0x0000000003007212 */ /* 0x000fce00078efe04 */
.L_x_1054:
[----:B------:R-:W-:Y:S05]  /*6d70*/  BSYNC B0 ;  /* 0x0000000000007941 */ /* 0x000fea0003800000 */
.L_x_1053:
[----:B------:R-:W-:-:S04]  /*6d80*/  F2FP.F16.F32.PACK_AB R0, RZ, R0 ;  /* 0x00000000ff00723e */ /* 0x000fc800000000ff */
[----:B------:R-:W-:Y:S01]  /*6d90*/  PRMT R22, R0, 0x7610, R22 ;  /* 0x0000761000167816 */ /* 0x000fe20000000016 */
[----:B------:R-:W-:Y:S06]  /*6da0*/  BRA `(.L_x_1034) ;  /* 0x0000000000b47947 */ /* 0x000fec0003800000 */
.L_x_1046:
        /* <DEDUP_REMOVED lines=14> */
.L_x_1060:
[----:B------:R-:W-:Y:S05]  /*6e90*/  BSYNC B0 ;  /* 0x0000000000007941 */ /* 0x000fea0003800000 */
.L_x_1059:
[----:B------:R-:W-:-:S04]  /*6ea0*/  F2FP.F16.F32.PACK_AB R0, RZ, R0 ;  /* 0x00000000ff00723e */ /* 0x000fc800000000ff */
[----:B------:R-:W-:Y:S01]  /*6eb0*/  PRMT R22, R0, 0x7610, R22 ;  /* 0x0000761000167816 */ /* 0x000fe20000000016 */
[----:B------:R-:W-:Y:S06]  /*6ec0*/  BRA `(.L_x_1034) ;  /* 0x00000000006c7947 */ /* 0x000fec0003800000 */
.L_x_1033:
        /* <DEDUP_REMOVED lines=16> */
.L_x_1061:
[----:B------:R-:W-:Y:S01]  /*6fd0*/  PRMT R22, RZ, 0x7610, R22 ;  /* 0x00007610ff167816 */ /* 0x000fe20000000016 */
[----:B------:R-:W-:Y:S06]  /*6fe0*/  BRA `(.L_x_1034) ;  /* 0x0000000000247947 */ /* 0x000fec0003800000 */
.L_x_1058:
[----:B------:R-:W2:Y:S02]  /*6ff0*/  LDG.E.64 R2, desc[UR36][R2.64] ;  /* 0x0000002402027981 */ /* 0x000ea4000c1e1b00 */
[----:B--2---:R-:W0:Y:S02]  /*7000*/  I2F.U64 R0, R2 ;  /* 0x0000000200007312 */ /* 0x004e240000301000 */
[----:B0-----:R-:W-:-:S04]  /*7010*/  F2FP.F16.F32.PACK_AB R0, RZ, R0 ;  /* 0x00000000ff00723e */ /* 0x001fc800000000ff */
[----:B------:R-:W-:Y:S01]  /*7020*/  PRMT R22, R0, 0x7610, R22 ;  /* 0x0000761000167816 */ /* 0x000fe20000000016 */
[----:B------:R-:W-:Y:S06]  /*7030*/  BRA `(.L_x_1034) ;  /* 0x0000000000107947 */ /* 0x000fec0003800000 */
.L_x_1057:
[----:B------:R-:W2:Y:S02]  /*7040*/  LDG.E R2, desc[UR36][R2.64] ;  /* 0x0000002402027981 */ /* 0x000ea4000c1e1900 */
[----:B--2---:R-:W-:-:S04]  /*7050*/  I2FP.F32.U32 R0, R2 ;  /* 0x0000000200007245 */ /* 0x004fc80000201000 */
[----:B------:R-:W-:-:S04]  /*7060*/  F2FP.F16.F32.PACK_AB R0, RZ, R0 ;  /* 0x00000000ff00723e */ /* 0x000fc800000000ff */
[----:B------:R-:W-:-:S07]  /*7070*/  PRMT R22, R0, 0x7610, R22 ;  /* 0x0000761000167816 */ /* 0x000fce0000000016 */
.L_x_1034:
        /* <DEDUP_REMOVED lines=19> */
.L_x_1065:
[----:B------:R-:W2:Y:S02]  /*71b0*/  LDG.E.U8 R2, desc[UR36][R2.64] ;  /* 0x0000002402027981 */ /* 0x000ea4000c1e1100 */
[----:B--2---:R-:W-:-:S04]  /*71c0*/  I2FP.F32.U32 R0, R2 ;  /* 0x0000000200007245 */ /* 0x004fc80000201000 */
[----:B------:R-:W-:Y:S01]  /*71d0*/  F2FP.F16.F32.PACK_AB R0, RZ, R0 ;  /* 0x00000000ff00723e */ /* 0x000fe200000000ff */
[----:B------:R-:W-:Y:S06]  /*71e0*/  BRA `(.L_x_1067) ;  /* 0x0000000c00887947 */ /* 0x000fec0003800000 */
.L_x_1064:
        /* <DEDUP_REMOVED lines=10> */
.L_x_1069:
[----:B------:R-:W2:Y:S02]  /*7290*/  LDG.E R2, desc[UR36][R2.64] ;  /* 0x0000002402027981 */ /* 0x000ea4000c1e1900 */
[----:B--2---:R-:W-:-:S04]  /*72a0*/  I2FP.F32.S32 R0, R2 ;  /* 0x0000000200007245 */ /* 0x004fc80000201400 */
[----:B------:R-:W-:Y:S01]  /*72b0*/  F2FP.F16.F32.PACK_AB R0, RZ, R0 ;  /* 0x00000000ff00723e */ /* 0x000fe200000000ff */
[----:B------:R-:W-:Y:S06]  /*72c0*/  BRA `(.L_x_1067) ;  /* 0x0000000c00507947 */ /* 0x000fec0003800000 */
.L_x_1068:
[----:B------:R-:W2:Y:S02]  /*72d0*/  LDG.E.U16 R2, desc[UR36][R2.64] ;  /* 0x0000002402027981 */ /* 0x000ea4000c1e1500 */
[----:B--2---:R-:W0:Y:S02]  /*72e0*/  I2F.S16 R0, R2 ;  /* 0x0000000200007306 */ /* 0x004e240000101400 */
[----:B0-----:R-:W-:Y:S01]  /*72f0*/  F2FP.F16.F32.PACK_AB R0, RZ, R0 ;  /* 0x00000000ff00723e */ /* 0x001fe200000000ff */
[----:B------:R-:W-:Y:S06]  /*7300*/  BRA `(.L_x_1067) ;  /* 0x0000000c00407947 */ /* 0x000fec0003800000 */
.L_x_1063:
        /* <DEDUP_REMOVED lines=9> */
.L_x_1071:
[----:B------:R1:W5:Y:S01]  /*73a0*/  LDG.E.U16 R0, desc[UR36][R2.64] ;  /* 0x0000002402007981 */ /* 0x000362000c1e1500 */
[----:B------:R-:W-:Y:S05]  /*73b0*/  BRA `(.L_x_1067) ;  /* 0x0000000c00147947 */ /* 0x000fea0003800000 */
.L_x_1070:
        /* <DEDUP_REMOVED lines=9> */
.L_x_1073:
[----:B------:R0:W5:Y:S01]  /*7450*/  LDG.E.U16 R0, desc[UR36][R2.64] ;  /* 0x0000002402007981 */ /* 0x000162000c1e1500 */
[----:B------:R-:W-:Y:S05]  /*7460*/  BRA `(.L_x_1067) ;  /* 0x0000000800e87947 */ /* 0x000fea0003800000 */
.L_x_1072:
        /* <DEDUP_REMOVED lines=8> */
.L_x_1062:
        /* <DEDUP_REMOVED lines=13> */
.L_x_1076:
        /* <DEDUP_REMOVED lines=8> */
.L_x_1075:
        /* <DEDUP_REMOVED lines=28> */
.L_x_1078:
        /* <DEDUP_REMOVED lines=15> */
.L_x_1077:
[----:B------:R-:W2:Y:S02]  /*78f0*/  LDG.E.U16 R0, desc[UR36][R2.64] ;  /* 0x0000002402007981 */ /* 0x000ea4000c1e1500 */
[----:B--2---:R-:W-:-:S05]  /*7900*/  IMAD.U32 R0, R0, 0x10000, RZ ;  /* 0x0001000000007824 */ /* 0x004fca00078e00ff */
[----:B------:R-:W-:Y:S01]  /*7910*/  F2FP.F16.F32.PACK_AB R0, RZ, R0 ;  /* 0x00000000ff00723e */ /* 0x000fe200000000ff */
[----:B------:R-:W-:Y:S06]  /*7920*/  BRA `(.L_x_1067) ;  /* 0x0000000400b87947 */ /* 0x000fec0003800000 */
.L_x_1074:
        /* <DEDUP_REMOVED lines=12> */
.L_x_1081:
        /* <DEDUP_REMOVED lines=21> */
.L_x_1085:
[----:B------:R-:W-:Y:S05]  /*7b40*/  BSYNC B1 ;  /* 0x0000000000017941 */ /* 0x000fea0003800000 */
.L_x_1084:
[----:B------:R-:W-:Y:S01]  /*7b50*/  LEA R3, R0, 0x3b800000, 0x17 ;  /* 0x3b80000000037811 */ /* 0x000fe200078eb8ff */
[----:B------:R-:W-:-:S05]  /*7b60*/  IMAD.SHL.U32 R0, R2, 0x100000, RZ ;  /* 0x0010000002007824 */ /* 0x000fca00078e00ff */
[----:B------:R-:W-:-:S07]  /*7b70*/  LOP3.LUT R0, R3, R0, R4, 0xfe, !PT ;  /* 0x0000000003007212 */ /* 0x000fce00078efe04 */
.L_x_1083:
[----:B------:R-:W-:Y:S05]  /*7b80*/  BSYNC B0 ;  /* 0x0000000000007941 */ /* 0x000fea0003800000 */
.L_x_1082:
[----:B------:R-:W-:Y:S01]  /*7b90*/  F2FP.F16.F32.PACK_AB R0, RZ, R0 ;  /* 0x00000000ff00723e */ /* 0x000fe200000000ff */
[----:B------:R-:W-:Y:S06]  /*7ba0*/  BRA `(.L_x_1067) ;  /* 0x0000000400187947 */ /* 0x000fec0003800000 */
.L_x_1080:
        /* <DEDUP_REMOVED lines=21> */
.L_x_1089:
[----:B------:R-:W-:Y:S05]  /*7d00*/  BSYNC B1 ;  /* 0x0000000000017941 */ /* 0x000fea0003800000 */
.L_x_1088:
[----:B------:R-:W-:Y:S01]  /*7d10*/  LEA R3, R0, 0x37800000, 0x17 ;  /* 0x3780000000037811 */ /* 0x000fe200078eb8ff */
[----:B------:R-:W-:-:S05]  /*7d20*/  IMAD.SHL.U32 R0, R2, 0x200000, RZ ;  /* 0x0020000002007824 */ /* 0x000fca00078e00ff */
[----:B------:R-:W-:-:S07]  /*7d30*/  LOP3.LUT R0, R3, R0, R4, 0xfe, !PT ;  /* 0x0000000003007212 */ /* 0x000fce00078efe04 */
.L_x_1087:
[----:B------:R-:W-:Y:S05]  /*7d40*/  BSYNC B0 ;  /* 0x0000000000007941 */ /* 0x000fea0003800000 */
.L_x_1086:
[----:B------:R-:W-:Y:S01]  /*7d50*/  F2FP.F16.F32.PACK_AB R0, RZ, R0 ;  /* 0x00000000ff00723e */ /* 0x000fe200000000ff */
[----:B------:R-:W-:Y:S06]  /*7d60*/  BRA `(.L_x_1067) ;  /* 0x0000000000a87947 */ /* 0x000fec0003800000 */
.L_x_1079:
        /* <DEDUP_REMOVED lines=14> */
.L_x_1093:
[----:B------:R-:W-:Y:S05]  /*7e50*/  BSYNC B0 ;  /* 0x0000000000007941 */ /* 0x000fea0003800000 */
.L_x_1092:
[----:B------:R-:W-:Y:S01]  /*7e60*/  F2FP.F16.F32.PACK_AB R0, RZ, R0 ;  /* 0x00000000ff00723e */ /* 0x000fe200000000ff */
[----:B------:R-:W-:Y:S06]  /*7e70*/  BRA `(.L_x_1067) ;  /* 0x0000000000647947 */ /* 0x000fec0003800000 */
.L_x_1066:
        /* <DEDUP_REMOVED lines=16> */
.L_x_1094:
[----:B------:R-:W-:Y:S01]  /*7f80*/  PRMT R0, RZ, 0x7610, R0 ;  /* 0x00007610ff007816 */ /* 0x000fe20000000000 */
[----:B------:R-:W-:Y:S06]  /*7f90*/  BRA `(.L_x_1067) ;  /* 0x00000000001c7947 */ /* 0x000fec0003800000 */
.L_x_1091:
[----:B------:R-:W2:Y:S02]  /*7fa0*/  LDG.E.64 R2, desc[UR36][R2.64] ;  /* 0x0000002402027981 */ /* 0x000ea4000c1e1b00 */
[----:B--2---:R-:W0:Y:S02]  /*7fb0*/  I2F.U64 R0, R2 ;  /* 0x0000000200007312 */ /* 0x004e240000301000 */
[----:B0-----:R-:W-:Y:S01]  /*7fc0*/  F2FP.F16.F32.PACK_AB R0, RZ, R0 ;  /* 0x00000000ff00723e */ /* 0x001fe200000000ff */
[----:B------:R-:W-:Y:S06]  /*7fd0*/  BRA `(.L_x_1067) ;  /* 0x00000000000c7947 */ /* 0x000fec0003800000 */
.L_x_1090:
[----:B------:R-:W2:Y:S02]  /*7fe0*/  LDG.E R2, desc[UR36][R2.64] ;  /* 0x0000002402027981 */ /* 0x000ea4000c1e1900 */
[----:B--2---:R-:W-:-:S04]  /*7ff0*/  I2FP.F32.U32 R0, R2 ;  /* 0x0000000200007245 */ /* 0x004fc80000201000 */
[----:B------:R-:W-:-:S07]  /*8000*/  F2FP.F16.F32.PACK_AB R0, RZ, R0 ;  /* 0x00000000ff00723e */ /* 0x000fce00000000ff */
.L_x_1067:
        /* <DEDUP_REMOVED lines=11> */
[C---:B------:R-:W-:Y:S01]  /*80c0*/  FSEL R4, R3.reuse, R4, P0 ;  /* 0x0000000403047208 */ /* 0x040fe20000000000 */
[----:B------:R-:W-:Y:S01]  /*80d0*/  FADD.FTZ R3, -R3, -RZ ;  /* 0x800000ff03037221 */ /* 0x000fe20000010100 */
        /* <DEDUP_REMOVED lines=47> */
.L_x_1098:
[----:B------:R-:W-:-:S06]  /*83d0*/  HADD2.F32 R3, -RZ, R7.H0_H0 ;  /* 0x20000007ff037230 */ /* 0x000fcc0000004100 */
[----:B------:R-:W0:Y:S02]  /*83e0*/  F2I.S64.TRUNC R2, R3 ;  /* 0x0000000300027311 */ /* 0x000e24000020d900 */
[----:B0-----:R0:W-:Y:S01]  /*83f0*/  STG.E.U8 desc[UR36][R16.64], R2 ;  /* 0x0000000210007986 */ /* 0x0011e2000c101124 */
[----:B------:R-:W-:Y:S05]  /*8400*/  BRA `(.L_x_1100) ;  /* 0x0000000c00847947 */ /* 0x000fea0003800000 */
.L_x_1097:
        /* <DEDUP_REMOVED lines=10> */
.L_x_1102:
[----:B------:R-:W-:-:S06]  /*84b0*/  HADD2.F32 R7, -RZ, R7.H0_H0 ;  /* 0x20000007ff077230 */ /* 0x000fcc0000004100 */
[----:B------:R-:W0:Y:S02]  /*84c0*/  F2I.FTZ.TRUNC.NTZ R7, R7 ;  /* 0x0000000700077305 */ /* 0x000e24000021f100 */
[----:B0-----:R3:W-:Y:S01]  /*84d0*/  STG.E desc[UR36][R16.64], R7 ;  /* 0x0000000710007986 */ /* 0x0017e2000c101924 */
[----:B------:R-:W-:Y:S05]  /*84e0*/  BRA `(.L_x_1100) ;  /* 0x0000000c004c7947 */ /* 0x000fea0003800000 */
.L_x_1101:
[----:B------:R-:W-:-:S06]  /*84f0*/  HADD2.F32 R7, -RZ, R7.H0_H0 ;  /* 0x20000007ff077230 */ /* 0x000fcc0000004100 */
[----:B------:R-:W0:Y:S02]  /*8500*/  F2I.FTZ.TRUNC.NTZ R7, R7 ;  /* 0x0000000700077305 */ /* 0x000e24000021f100 */
[----:B0-----:R2:W-:Y:S01]  /*8510*/  STG.E.U16 desc[UR36][R16.64], R7 ;  /* 0x0000000710007986 */ /* 0x0015e2000c101524 */
[----:B------:R-:W-:Y:S05]  /*8520*/  BRA `(.L_x_1100) ;  /* 0x0000000c003c7947 */ /* 0x000fea0003800000 */
.L_x_1096:
        /* <DEDUP_REMOVED lines=9> */
.L_x_1104:
[----:B------:R0:W-:Y:S01]  /*85c0*/  STG.E.U16 desc[UR36][R16.64], R7 ;  /* 0x0000000710007986 */ /* 0x0001e2000c101524 */
[----:B------:R-:W-:Y:S05]  /*85d0*/  BRA `(.L_x_1100) ;  /* 0x0000000c00107947 */ /* 0x000fea0003800000 */
.L_x_1103:
        /* <DEDUP_REMOVED lines=10> */
.L_x_1106:
[----:B------:R-:W-:-:S05]  /*8680*/  HADD2.F32 R0, -RZ, R7.H0_H0 ;  /* 0x20000007ff007230 */ /* 0x000fca0000004100 */
[----:B------:R-:W-:-:S04]  /*8690*/  F2FP.F16.F32.PACK_AB R0, RZ, R0 ;  /* 0x00000000ff00723e */ /* 0x000fc800000000ff */
[----:B------:R-:W-:-:S05]  /*86a0*/  PRMT R0, R0, 0x5410, RZ ;  /* 0x0000541000007816 */ /* 0x000fca00000000ff */
[----:B------:R0:W-:Y:S01]  /*86b0*/  STG.E desc[UR36][R16.64], R0 ;  /* 0x0000000010007986 */ /* 0x0001e2000c101924 */
[----:B------:R-:W-:Y:S05]  /*86c0*/  BRA `(.L_x_1100) ;  /* 0x0000000800d47947 */ /* 0x000fea0003800000 */
.L_x_1105:
[----:B------:R-:W-:-:S05]  /*86d0*/  HADD2.F32 R2, -RZ, R7.H0_H0 ;  /* 0x20000007ff027230 */ /* 0x000fca0000004100 */
[----:B------:R-:W-:-:S06]  /*86e0*/  FMUL.FTZ R2, R2, 1 ;  /* 0x3f80000002027820 */ /* 0x000fcc0000410000 */
[----:B------:R-:W0:Y:S02]  /*86f0*/  F2F.F64.F32 R2, R2 ;  /* 0x0000000200027310 */ /* 0x000e240000201800 */
[----:B0-----:R0:W-:Y:S01]  /*8700*/  STG.E.64 desc[UR36][R16.64], R2 ;  /* 0x0000000210007986 */ /* 0x0011e2000c101b24 */
[----:B------:R-:W-:Y:S05]  /*8710*/  BRA `(.L_x_1100) ;  /* 0x0000000800c07947 */ /* 0x000fea0003800000 */
.L_x_1095:
        /* <DEDUP_REMOVED lines=13> */
.L_x_1109:
[----:B------:R-:W-:-:S05]  /*87f0*/  HADD2.F32 R7, -RZ, R7.H0_H0 ;  /* 0x20000007ff077230 */ /* 0x000fca0000004100 */
[----:B------:R-:W-:Y:S01]  /*8800*/  FMUL.FTZ R4, R7, 1 ;  /* 0x3f80000007047820 */ /* 0x000fe20000410000 */
[----:B------:R-:W-:-:S05]  /*8810*/  CS2R R6, SRZ ;  /* 0x0000000000067805 */ /* 0x000fca000001ff00 */
[----:B------:R-:W0:Y:S02]  /*8820*/  F2F.F64.F32 R4, R4 ;  /* 0x0000000400047310 */ /* 0x000e240000201800 */
[----:B0-----:R0:W-:Y:S01]  /*8830*/  STG.E.128 desc[UR36][R16.64], R4 ;  /* 0x0000000410007986 */ /* 0x0011e2000c101d24 */
[----:B------:R-:W-:Y:S05]  /*8840*/  BRA `(.L_x_1100) ;  /* 0x0000000800747947 */ /* 0x000fea0003800000 */
.L_x_1108:
        /* <DEDUP_REMOVED lines=21> */
.L_x_1113:
[----:B------:R-:W-:Y:S05]  /*89a0*/  BSYNC B0 ;  /* 0x0000000000007941 */ /* 0x000fea0003800000 */
.L_x_1112:
[----:B------:R-:W-:-:S05]  /*89b0*/  LOP3.LUT R3, R0, R3, RZ, 0xfc, !PT ;  /* 0x0000000300037212 */ /* 0x000fca00078efcff */
[----:B------:R0:W-:Y:S01]  /*89c0*/  STG.E.U8 desc[UR36][R16.64], R3 ;  /* 0x0000000310007986 */ /* 0x0001e2000c101124 */
[----:B------:R-:W-:Y:S05]  /*89d0*/  BRA `(.L_x_1100) ;  /* 0x0000000800107947 */ /* 0x000fea0003800000 */
.L_x_1111:
        /* <DEDUP_REMOVED lines=13> */
.L_x_1115:
[----:B------:R-:W-:Y:S01]  /*8ab0*/  IMAD.MOV.U32 R0, RZ, RZ, 0x7f ;  /* 0x0000007fff007424 */ /* 0x000fe200078e00ff */
[----:B------:R-:W-:-:S04]  /*8ac0*/  ISETP.GT.U32.AND P0, PT, R2, 0x7f800000, PT ;  /* 0x7f8000000200780c */ /* 0x000fc80003f04070 */
[----:B------:R-:W-:-:S09]  /*8ad0*/  SEL R0, R0, 0x7c, P0 ;  /* 0x0000007c00007807 */ /* 0x000fd20000000000 */
.L_x_1116:
[----:B------:R-:W-:Y:S05]  /*8ae0*/  BSYNC B0 ;  /* 0x0000000000007941 */ /* 0x000fea0003800000 */
.L_x_1114:
[----:B------:R-:W-:-:S04]  /*8af0*/  LOP3.LUT R2, R7, 0x80000000, RZ, 0xc0, !PT ;  /* 0x8000000007027812 */ /* 0x000fc800078ec0ff */
[----:B------:R-:W-:-:S04]  /*8b00*/  SHF.R.U32.HI R3, RZ, 0x18, R2 ;  /* 0x00000018ff037819 */ /* 0x000fc80000011602 */
[----:B------:R-:W-:-:S05]  /*8b10*/  LOP3.LUT R3, R0, R3, RZ, 0xfc, !PT ;  /* 0x0000000300037212 */ /* 0x000fca00078efcff */
[----:B------:R0:W-:Y:S01]  /*8b20*/  STG.E.U8 desc[UR36][R16.64], R3 ;  /* 0x0000000310007986 */ /* 0x0001e2000c101124 */
[----:B------:R-:W-:Y:S05]  /*8b30*/  BRA `(.L_x_1100) ;  /* 0x0000000400b87947 */ /* 0x000fea0003800000 */
.L_x_1110:
[----:B------:R-:W-:-:S05]  /*8b40*/  HADD2.F32 R0, -RZ, R7.H0_H0 ;  /* 0x20000007ff007230 */ /* 0x000fca0000004100 */
[----:B------:R-:W-:-:S05]  /*8b50*/  F2FP.BF16.F32.PACK_AB R0, RZ, R0 ;  /* 0x00000000ff00723e */ /* 0x000fca00000010ff */
[----:B------:R0:W-:Y:S01]  /*8b60*/  STG.E.U16 desc[UR36][R16.64], R0 ;  /* 0x0000000010007986 */ /* 0x0001e2000c101524 */
[----:B------:R-:W-:Y:S05]  /*8b70*/  BRA `(.L_x_1100) ;  /* 0x0000000400a87947 */ /* 0x000fea0003800000 */
.L_x_1107:
        /* <DEDUP_REMOVED lines=12> */
.L_x_1119:
        /* <DEDUP_REMOVED lines=17> */
.L_x_1122:
[----:B------:R-:W-:-:S04]  /*8d50*/  LOP3.LUT R2, R7, 0x80000000, RZ, 0xc0, !PT ;  /* 0x8000000007027812 */ /* 0x000fc800078ec0ff */
[----:B------:R-:W-:-:S04]  /*8d60*/  SHF.R.U32.HI R3, RZ, 0x18, R2 ;  /* 0x00000018ff037819 */ /* 0x000fc80000011602 */
[----:B------:R-:W-:-:S04]  /*8d70*/  LOP3.LUT R0, R0, R3, RZ, 0xfc, !PT ;  /* 0x0000000300007212 */ /* 0x000fc800078efcff */
[----:B------:R-:W-:-:S07]  /*8d80*/  PRMT R8, R0, 0x7610, R8 ;  /* 0x0000761000087816 */ /* 0x000fce0000000008 */
.L_x_1121:
[----:B------:R-:W-:Y:S05]  /*8d90*/  BSYNC B0 ;  /* 0x0000000000007941 */ /* 0x000fea0003800000 */
.L_x_1120:
[----:B------:R0:W-:Y:S01]  /*8da0*/  STG.E.U8 desc[UR36][R16.64], R8 ;  /* 0x0000000810007986 */ /* 0x0001e2000c101124 */
[----:B------:R-:W-:Y:S05]  /*8db0*/  BRA `(.L_x_1100) ;  /* 0x0000000400187947 */ /* 0x000fea0003800000 */
.L_x_1118:
        /* <DEDUP_REMOVED lines=17> */
.L_x_1125:
[----:B------:R-:W-:-:S04]  /*8ed0*/  LOP3.LUT R2, R7, 0x80000000, RZ, 0xc0, !PT ;  /* 0x8000000007027812 */ /* 0x000fc800078ec0ff */
[----:B------:R-:W-:-:S04]  /*8ee0*/  SHF.R.U32.HI R3, RZ, 0x18, R2 ;  /* 0x00000018ff037819 */ /* 0x000fc80000011602 */
[----:B------:R-:W-:-:S04]  /*8ef0*/  LOP3.LUT R0, R0, R3, RZ, 0xfc, !PT ;  /* 0x0000000300007212 */ /* 0x000fc800078efcff */
[----:B------:R-:W-:-:S07]  /*8f00*/  PRMT R8, R0, 0x7610, R8 ;  /* 0x0000761000087816 */ /* 0x000fce0000000008 */
.L_x_1124:
[----:B------:R-:W-:Y:S05]  /*8f10*/  BSYNC B0 ;  /* 0x0000000000007941 */ /* 0x000fea0003800000 */
.L_x_1123:
[----:B------:R0:W-:Y:S01]  /*8f20*/  STG.E.U8 desc[UR36][R16.64], R8 ;  /* 0x0000000810007986 */ /* 0x0001e2000c101124 */
[----:B------:R-:W-:Y:S05]  /*8f30*/  BRA `(.L_x_1100) ;  /* 0x0000000000b87947 */ /* 0x000fea0003800000 */
.L_x_1117:
[----:B------:R-:W-:-:S13]  /*8f40*/  ISETP.NE.AND P0, PT, R2, 0x1c, PT ;  /* 0x0000001c0200780c */ /* 0x000fda0003f05270 */
[----:B------:R-:W-:Y:S05]  /*8f50*/  @!P0 BRA `(.L_x_1126) ;  /* 0x0000000000a48947 */ /* 0x000fea0003800000 */
[----:B------:R-:W-:-:S13]  /*8f60*/  ISETP.NE.AND P0, PT, R2, 0x1d, PT ;  /* 0x0000001d0200780c */ /* 0x000fda0003f05270 */
[----:B------:R-:W-:Y:S05]  /*8f70*/  @!P0 BRA `(.L_x_1127) ;  /* 0x00000000008c8947 */ /* 0x000fea0003800000 */
[----:B------:R-:W-:-:S13]  /*8f80*/  ISETP.NE.AND P0, PT, R2, 0x2c, PT ;  /* 0x0000002c0200780c */ /* 0x000fda0003f05270 */
[----:B------:R-:W-:Y:S05]  /*8f90*/  @P0 BRA `(.L_x_1099) ;  /* 0x0000000000400947 */ /* 0x000fea0003800000 */
[----:B------:R-:W-:Y:S02]  /*8fa0*/  HADD2.F32 R7, -RZ, R7.H0_H0 ;  /* 0x20000007ff077230 */ /* 0x000fe40000004100 */
        /* <DEDUP_REMOVED lines=15> */
.L_x_1099:
        /* <DEDUP_REMOVED lines=16> */
.L_x_1128:
[----:B------:R-:W-:Y:S05]  /*91a0*/  BRA `(.L_x_1100) ;  /* 0x00000000001c7947 */ /* 0x000fea0003800000 */
.L_x_1127:
[----:B------:R-:W-:-:S06]  /*91b0*/  HADD2.F32 R2, -RZ, R7.H0_H0 ;  /* 0x20000007ff027230 */ /* 0x000fcc0000004100 */
[----:B------:R-:W0:Y:S02]  /*91c0*/  F2I.U64.TRUNC R2, R2 ;  /* 0x0000000200027311 */ /* 0x000e24000020d800 */
[----:B0-----:R0:W-:Y:S01]  /*91d0*/  STG.E.64 desc[UR36][R16.64], R2 ;  /* 0x0000000210007986 */ /* 0x0011e2000c101b24 */
[----:B------:R-:W-:Y:S05]  /*91e0*/  BRA `(.L_x_1100) ;  /* 0x00000000000c7947 */ /* 0x000fea0003800000 */
.L_x_1126:
[----:B------:R-:W-:-:S06]  /*91f0*/  HADD2.F32 R7, -RZ, R7.H0_H0 ;  /* 0x20000007ff077230 */ /* 0x000fcc0000004100 */
[----:B------:R-:W0:Y:S02]  /*9200*/  F2I.FTZ.U32.TRUNC.NTZ R7, R7 ;  /* 0x0000000700077305 */ /* 0x000e24000021f000 */
[----:B0-----:R0:W-:Y:S02]  /*9210*/  STG.E desc[UR36][R16.64], R7 ;  /* 0x0000000710007986 */ /* 0x0011e4000c101924 */
.L_x_1100:
[----:B------:R-:W-:-:S07]  /*9220*/  VIADD R19, R19, 0x80 ;  /* 0x0000008013137836 */ /* 0x000fce0000000000 */
.L_x_1027:
[----:B------:R-:W-:Y:S05]  /*9230*/  BSYNC B6 ;  /* 0x0000000000067941 */ /* 0x000fea0003800000 */
.L_x_1026:
        /* <DEDUP_REMOVED lines=358> */
.L_x_1131:
        /* <DEDUP_REMOVED lines=23> */
.L_x_1135:
[----:B------:R-:W2:Y:S02]  /*aa10*/  LDG.E.U8 R2, desc[UR36][R2.64] ;  /* 0x0000002402027981 */ /* 0x000ea4000c1e1100 */
[----:B--2---:R-:W-:-:S04]  /*aa20*/  I2FP.F32.U32 R0, R2 ;  /* 0x0000000200007245 */ /* 0x004fc80000201000 */
[----:B------:R-:W-:-:S04]  /*aa30*/  F2FP.F16.F32.PACK_AB R0, RZ, R0 ;  /* 0x00000000ff00723e */ /* 0x000fc800000000ff */
[----:B------:R-:W-:Y:S01]  /*aa40*/  PRMT R22, R0, 0x7610, R22 ;  /* 0x0000761000167816 */ /* 0x000fe20000000016 */
[----:B------:R-:W-:Y:S06]  /*aa50*/  BRA `(.L_x_1137) ;  /* 0x0000000c00bc7947 */ /* 0x000fec0003800000 */
.L_x_1134:
        /* <DEDUP_REMOVED lines=11> */
.L_x_1139:
[----:B------:R-:W2:Y:S02]  /*ab10*/  LDG.E R2, desc[UR36][R2.64] ;  /* 0x0000002402027981 */ /* 0x000ea4000c1e1900 */
[----:B--2---:R-:W-:-:S04]  /*ab20*/  I2FP.F32.S32 R0, R2 ;  /* 0x0000000200007245 */ /* 0x004fc80000201400 */
[----:B------:R-:W-:-:S04]  /*ab30*/  F2FP.F16.F32.PACK_AB R0, RZ, R0 ;  /* 0x00000000ff00723e */ /* 0x000fc800000000ff */
[----:B------:R-:W-:Y:S01]  /*ab40*/  PRMT R22, R0, 0x7610, R22 ;  /* 0x0000761000167816 */ /* 0x000fe20000000016 */
[----:B------:R-:W-:Y:S06]  /*ab50*/  BRA `(.L_x_1137) ;  /* 0x0000000c007c7947 */ /* 0x000fec0003800000 */
.L_x_1138:
[----:B------:R-:W2:Y:S02]  /*ab60*/  LDG.E.U16 R2, desc[UR36][R2.64] ;  /* 0x0000002402027981 */ /* 0x000ea4000c1e1500 */
[----:B--2---:R-:W0:Y:S02]  /*ab70*/  I2F.S16 R0, R2 ;  /* 0x0000000200007306 */ /* 0x004e240000101400 */
[----:B0-----:R-:W-:-:S04]  /*ab80*/  F2FP.F16.F32.PACK_AB R0, RZ, R0 ;  /* 0x00000000ff00723e */ /* 0x001fc800000000ff */
[----:B------:R-:W-:Y:S01]  /*ab90*/  PRMT R22, R0, 0x7610, R22 ;  /* 0x0000761000167816 */ /* 0x000fe20000000016 */
[----:B------:R-:W-:Y:S06]  /*aba0*/  BRA `(.L_x_1137) ;  /* 0x0000000c00687947 */ /* 0x000fec0003800000 */
.L_x_1133:
        /* <DEDUP_REMOVED lines=9> */
.L_x_1141:
[----:B------:R0:W5:Y:S01]  /*ac40*/  LDG.E.U16 R22, desc[UR36][R2.64] ;  /* 0x0000002402167981 */ /* 0x000162000c1e1500 */
[----:B------:R-:W-:Y:S05]  /*ac50*/  BRA `(.L_x_1137) ;  /* 0x0000000c003c7947 */ /* 0x000fea0003800000 */
.L_x_1140:
        /* <DEDUP_REMOVED lines=9> */
.L_x_1143:
[----:B------:R1:W5:Y:S01]  /*acf0*/  LDG.E.U16 R22, desc[UR36][R2.64] ;  /* 0x0000002402167981 */ /* 0x000362000c1e1500 */
[----:B------:R-:W-:Y:S05]  /*ad00*/  BRA `(.L_x_1137) ;  /* 0x0000000c00107947 */ /* 0x000fea0003800000 */
.L_x_1142:
        /* <DEDUP_REMOVED lines=9> */
.L_x_1132:
        /* <DEDUP_REMOVED lines=14> */
.L_x_1146:
        /* <DEDUP_REMOVED lines=9> */
.L_x_1145:
        /* <DEDUP_REMOVED lines=28> */
.L_x_1148:
        /* <DEDUP_REMOVED lines=15> */
.L_x_1147:
[----:B------:R-:W2:Y:S02]  /*b1c0*/  LDG.E.U16 R0, desc[UR36][R2.64] ;  /* 0x0000002402007981 */ /* 0x000ea4000c1e1500 */
[----:B--2---:R-:W-:-:S05]  /*b1d0*/  IMAD.U32 R0, R0, 0x10000, RZ ;  /* 0x0001000000007824 */ /* 0x004fca00078e00ff */
[----:B------:R-:W-:-:S04]  /*b1e0*/  F2FP.F16.F32.PACK_AB R0, RZ, R0 ;  /* 0x00000000ff00723e */ /* 0x000fc800000000ff */
[----:B------:R-:W-:Y:S01]  /*b1f0*/  PRMT R22, R0, 0x7610, R22 ;  /* 0x0000761000167816 */ /* 0x000fe20000000016 */
[----:B------:R-:W-:Y:S06]  /*b200*/  BRA `(.L_x_1137) ;  /* 0x0000000400d07947 */ /* 0x000fec0003800000 */
.L_x_1144:
        /* <DEDUP_REMOVED lines=13> */
.L_x_1151:
        /* <DEDUP_REMOVED lines=21> */
.L_x_1155:
[----:B------:R-:W-:Y:S05]  /*b430*/  BSYNC B1 ;  /* 0x0000000000017941 */ /* 0x000fea0003800000 */
.L_x_1154:
[----:B------:R-:W-:Y:S01]  /*b440*/  LEA R3, R0, 0x3b800000, 0x17 ;  /* 0x3b80000000037811 */ /* 0x000fe200078eb8ff */
[----:B------:R-:W-:-:S05]  /*b450*/  IMAD.SHL.U32 R0, R2, 0x100000, RZ ;  /* 0x0010000002007824 */ /* 0x000fca00078e00ff */
[----:B------:R-:W-:-:S07]  /*b460*/  LOP3.LUT R0, R3, R0, R4, 0xfe, !PT ;  /* 0x0000000003007212 */ /* 0x000fce00078efe04 */
.L_x_1153:
[----:B------:R-:W-:Y:S05]  /*b470*/  BSYNC B0 ;  /* 0x0000000000007941 */ /* 0x000fea0003800000 */
.L_x_1152:
[----:B------:R-:W-:-:S04]  /*b480*/  F2FP.F16.F32.PACK_AB R0, RZ, R0 ;  /* 0x00000000ff00723e */ /* 0x000fc800000000ff */
[----:B------:R-:W-:Y:S01]  /*b490*/  PRMT R22, R0, 0x7610, R22 ;  /* 0x0000761000167816 */ /* 0x000fe20000000016 */
[----:B------:R-:W-:Y:S06]  /*b4a0*/  BRA `(.L_x_1137) ;  /* 0x0000000400287947 */ /* 0x000fec0003800000 */
.L_x_1150:
        /* <DEDUP_REMOVED lines=21> */
.L_x_1159:
[----:B------:R-:W-:Y:S05]  /*b600*/  BSYNC B1 ;  /* 0x0000000000017941 */ /* 0x000fea0003800000 */
.L_x_1158:
[----:B------:R-:W-:Y:S01]  /*b610*/  LEA R3, R0, 0x37800000, 0x17 ;  /* 0x3780000000037811 */ /* 0x000fe200078eb8ff */
[----:B------:R-:W-:-:S05]  /*b620*/  IMAD.SHL.U32 R0, R2, 0x200000, RZ ;  /* 0x0020000002007824 */ /* 0x000fca00078e00ff */
[----:B------:R-:W-:-:S07]  /*b630*/  LOP3.LUT R0, R3, R0, R4, 0xfe, !PT ;  /* 0x0000000003007212 */ /* 0x000fce00078efe04 */
.L_x_1157:
[----:B------:R-:W-:Y:S05]  /*b640*/  BSYNC B0 ;  /* 0x0000000000007941 */ /* 0x000fea0003800000 */
.L_x_1156:
[----:B------:R-:W-:-:S04]  /*b650*/  F2FP.F16.F32.PACK_AB R0, RZ, R0 ;  /* 0x00000000ff00723e */ /* 0x000fc800000000ff */
[----:B------:R-:W-:Y:S01]  /*b660*/  PRMT R22, R0, 0x7610, R22 ;  /* 0x0000761000167816 */ /* 0x000fe20000000016 */
[----:B------:R-:W-:Y:S06]  /*b670*/  BRA `(.L_x_1137) ;  /* 0x0000000000b47947 */ /* 0x000fec0003800000 */
.L_x_1149:
        /* <DEDUP_REMOVED lines=14> */
.L_x_1163:
[----:B------:R-:W-:Y:S05]  /*b760*/  BSYNC B0 ;  /* 0x0000000000007941 */ /* 0x000fea0003800000 */
.L_x_1162:
[----:B------:R-:W-:-:S04]  /*b770*/  F2FP.F16.F32.PACK_AB R0, RZ, R0 ;  /* 0x00000000ff00723e */ /* 0x000fc800000000ff */
[----:B------:R-:W-:Y:S01]  /*b780*/  PRMT R22, R0, 0x7610, R22 ;  /* 0x0000761000167816 */ /* 0x000fe20000000016 */
[----:B------:R-:W-:Y:S06]  /*b790*/  BRA `(.L_x_1137) ;  /* 0x00000000006c7947 */ /* 0x000fec0003800000 */
.L_x_1136:
        /* <DEDUP_REMOVED lines=16> */
.L_x_1164:
[----:B------:R-:W-:Y:S01]  /*b8a0*/  PRMT R22, RZ, 0x7610, R22 ;  /* 0x00007610ff167816 */ /* 0x000fe20000000016 */
[----:B------:R-:W-:Y:S06]  /*b8b0*/  BRA `(.L_x_1137) ;  /* 0x0000000000247947 */ /* 0x000fec0003800000 */
.L_x_1161:
[----:B------:R-:W2:Y:S02]  /*b8c0*/  LDG.E.64 R2, desc[UR36][R2.64] ;  /* 0x0000002402027981 */ /* 0x000ea4000c1e1b00 */
[----:B--2---:R-:W0:Y:S02]  /*b8d0*/  I2F.U64 R0, R2 ;  /* 0x0000000200007312 */ /* 0x004e240000301000 */
[----:B0-----:R-:W-:-:S04]  /*b8e0*/  F2FP.F16.F32.PACK_AB R0, RZ, R0 ;  /* 0x00000000ff00723e */ /* 0x001fc800000000ff */
[----:B------:R-:W-:Y:S01]  /*b8f0*/  PRMT R22, R0, 0x7610, R22 ;  /* 0x0000761000167816 */ /* 0x000fe20000000016 */
[----:B------:R-:W-:Y:S06]  /*b900*/  BRA `(.L_x_1137) ;  /* 0x0000000000107947 */ /* 0x000fec0003800000 */
.L_x_1160:
[----:B------:R-:W2:Y:S02]  /*b910*/  LDG.E R2, desc[UR36][R2.64] ;  /* 0x0000002402027981 */ /* 0x000ea4000c1e1900 */
[----:B--2---:R-:W-:-:S04]  /*b920*/  I2FP.F32.U32 R0, R2 ;  /* 0x0000000200007245 */ /* 0x004fc80000201000 */
[----:B------:R-:W-:-:S04]  /*b930*/  F2FP.F16.F32.PACK_AB R0, RZ, R0 ;  /* 0x00000000ff00723e */ /* 0x000fc800000000ff */
[----:B------:R-:W-:-:S07]  /*b940*/  PRMT R22, R0, 0x7610, R22 ;  /* 0x0000761000167816 */ /* 0x000fce0000000016 */
.L_x_1137:
        /* <DEDUP_REMOVED lines=19> */
.L_x_1168:
[----:B------:R-:W2:Y:S02]  /*ba80*/  LDG.E.U8 R2, desc[UR36][R2.64] ;  /* 0x0000002402027981 */ /* 0x000ea4000c1e1100 */
[----:B--2---:R-:W-:-:S04]  /*ba90*/  I2FP.F32.U32 R0, R2 ;  /* 0x0000000200007245 */ /* 0x004fc80000201000 */
[----:B------:R-:W-:Y:S01]  /*baa0*/  F2FP.F16.F32.PACK_AB R0, RZ, R0 ;  /* 0x00000000ff00723e */ /* 0x000fe200000000ff */
[----:B------:R-:W-:Y:S06]  /*bab0*/  BRA `(.L_x_1170) ;  /* 0x0000000c00887947 */ /* 0x000fec0003800000 */
.L_x_1167:
        /* <DEDUP_REMOVED lines=10> */
.L_x_1172:
[----:B------:R-:W2:Y:S02]  /*bb60*/  LDG.E R2, desc[UR36][R2.64] ;  /* 0x0000002402027981 */ /* 0x000ea4000c1e1900 */
[----:B--2---:R-:W-:-:S04]  /*bb70*/  I2FP.F32.S32 R0, R2 ;  /* 0x0000000200007245 */ /* 0x004fc80000201400 */
[----:B------:R-:W-:Y:S01]  /*bb80*/  F2FP.F16.F32.PACK_AB R0, RZ, R0 ;  /* 0x00000000ff00723e */ /* 0x000fe200000000ff */
[----:B------:R-:W-:Y:S06]  /*bb90*/  BRA `(.L_x_1170) ;  /* 0x0000000c00507947 */ /* 0x000fec0003800000 */
.L_x_1171:
[----:B------:R-:W2:Y:S02]  /*bba0*/  LDG.E.U16 R2, desc[UR36][R2.64] ;  /* 0x0000002402027981 */ /* 0x000ea4000c1e1500 */
[----:B--2---:R-:W0:Y:S02]  /*bbb0*/  I2F.S16 R0, R2 ;  /* 0x0000000200007306 */ /* 0x004e240000101400 */
[----:B0-----:R-:W-:Y:S01]  /*bbc0*/  F2FP.F16.F32.PACK_AB R0, RZ, R0 ;  /* 0x00000000ff00723e */ /* 0x001fe200000000ff */
[----:B------:R-:W-:Y:S06]  /*bbd0*/  BRA `(.L_x_1170) ;  /* 0x0000000c00407947 */ /* 0x000fec0003800000 */
.L_x_1166:
        /* <DEDUP_REMOVED lines=9> */
.L_x_1174:
[----:B------:R0:W5:Y:S01]  /*bc70*/  LDG.E.U16 R0, desc[UR36][R2.64] ;  /* 0x0000002402007981 */ /* 0x000162000c1e1500 */
[----:B------:R-:W-:Y:S05]  /*bc80*/  BRA `(.L_x_1170) ;  /* 0x0000000c00147947 */ /* 0x000fea0003800000 */
.L_x_1173:
        /* <DEDUP_REMOVED lines=9> */
.L_x_1176:
[----:B------:R1:W5:Y:S01]  /*bd20*/  LDG.E.U16 R0, desc[UR36][R2.64] ;  /* 0x0000002402007981 */ /* 0x000362000c1e1500 */
[----:B------:R-:W-:Y:S05]  /*bd30*/  BRA `(.L_x_1170) ;  /* 0x0000000800e87947 */ /* 0x000fea0003800000 */
.L_x_1175:
        /* <DEDUP_REMOVED lines=8> */
.L_x_1165:
        /* <DEDUP_REMOVED lines=13> */
.L_x_1179:
        /* <DEDUP_REMOVED lines=8> */
.L_x_1178:
        /* <DEDUP_REMOVED lines=28> */
.L_x_1181:
        /* <DEDUP_REMOVED lines=15> */
.L_x_1180:
[----:B------:R-:W2:Y:S02]  /*c1c0*/  LDG.E.U16 R0, desc[UR36][R2.64] ;  /* 0x0000002402007981 */ /* 0x000ea4000c1e1500 */
[----:B--2---:R-:W-:-:S05]  /*c1d0*/  IMAD.U32 R0, R0, 0x10000, RZ ;  /* 0x0001000000007824 */ /* 0x004fca00078e00ff */
[----:B------:R-:W-:Y:S01]  /*c1e0*/  F2FP.F16.F32.PACK_AB R0, RZ, R0 ;  /* 0x00000000ff00723e */ /* 0x000fe200000000ff */
[----:B------:R-:W-:Y:S06]  /*c1f0*/  BRA `(.L_x_1170) ;  /* 0x0000000400b87947 */ /* 0x000fec0003800000 */
.L_x_1177:
        /* <DEDUP_REMOVED lines=12> */
.L_x_1184:
        /* <DEDUP_REMOVED lines=21> */
.L_x_1188:
[----:B------:R-:W-:Y:S05]  /*c410*/  BSYNC B1 ;  /* 0x0000000000017941 */ /* 0x000fea0003800000 */
.L_x_1187:
[----:B------:R-:W-:Y:S01]  /*c420*/  LEA R3, R0, 0x3b800000, 0x17 ;  /* 0x3b80000000037811 */ /* 0x000fe200078eb8ff */
[----:B------:R-:W-:-:S05]  /*c430*/  IMAD.SHL.U32 R0, R2, 0x100000, RZ ;  /* 0x0010000002007824 */ /* 0x000fca00078e00ff */
[----:B------:R-:W-:-:S07]  /*c440*/  LOP3.LUT R0, R3, R0, R4, 0xfe, !PT ;  /* 0x0000000003007212 */ /* 0x000fce00078efe04 */
.L_x_1186:
[----:B------:R-:W-:Y:S05]  /*c450*/  BSYNC B0 ;  /* 0x0000000000007941 */ /* 0x000fea0003800000 */
.L_x_1185:
[----:B------:R-:W-:Y:S01]  /*c460*/  F2FP.F16.F32.PACK_AB R0, RZ, R0 ;  /* 0x00000000ff00723e */ /* 0x000fe200000000ff */
[----:B------:R-:W-:Y:S06]  /*c470*/  BRA `(.L_x_1170) ;  /* 0x0000000400187947 */ /* 0x000fec0003800000 */
.L_x_1183:
        /* <DEDUP_REMOVED lines=21> */
.L_x_1192:
[----:B------:R-:W-:Y:S05]  /*c5d0*/  BSYNC B1 ;  /* 0x0000000000017941 */ /* 0x000fea0003800000 */
.L_x_1191:
[----:B------:R-:W-:Y:S01]  /*c5e0*/  LEA R3, R0, 0x37800000, 0x17 ;  /* 0x3780000000037811 */ /* 0x000fe200078eb8ff */
[----:B------:R-:W-:-:S05]  /*c5f0*/  IMAD.SHL.U32 R0, R2, 0x200000, RZ ;  /* 0x0020000002007824 */ /* 0x000fca00078e00ff */
[----:B------:R-:W-:-:S07]  /*c600*/  LOP3.LUT R0, R3, R0, R4, 0xfe, !PT ;  /* 0x0000000003007212 */ /* 0x000fce00078efe04 */
.L_x_1190:
[----:B------:R-:W-:Y:S05]  /*c610*/  BSYNC B0 ;  /* 0x0000000000007941 */ /* 0x000fea0003800000 */
.L_x_1189:
[----:B------:R-:W-:Y:S01]  /*c620*/  F2FP.F16.F32.PACK_AB R0, RZ, R0 ;  /* 0x00000000ff00723e */ /* 0x000fe200000000ff */
[----:B------:R-:W-:Y:S06]  /*c630*/  BRA `(.L_x_1170) ;  /* 0x0000000000a87947 */ /* 0x000fec0003800000 */
.L_x_1182:
        /* <DEDUP_REMOVED lines=14> */
.L_x_1196:
[----:B------:R-:W-:Y:S05]  /*c720*/  BSYNC B0 ;  /* 0x0000000000007941 */ /* 0x000fea0003800000 */
.L_x_1195:
[----:B------:R-:W-:Y:S01]  /*c730*/  F2FP.F16.F32.PACK_AB R0, RZ, R0 ;  /* 0x00000000ff00723e */ /* 0x000fe200000000ff */
[----:B------:R-:W-:Y:S06]  /*c740*/  BRA `(.L_x_1170) ;  /* 0x0000000000647947 */ /* 0x000fec0003800000 */
.L_x_1169:
        /* <DEDUP_REMOVED lines=16> */
.L_x_1197:
[----:B------:R-:W-:Y:S01]  /*c850*/  PRMT R0, RZ, 0x7610, R0 ;  /* 0x00007610ff007816 */ /* 0x000fe20000000000 */
[----:B------:R-:W-:Y:S06]  /*c860*/  BRA `(.L_x_1170) ;  /* 0x00000000001c7947 */ /* 0x000fec0003800000 */
.L_x_1194:
[----:B------:R-:W2:Y:S02]  /*c870*/  LDG.E.64 R2, desc[UR36][R2.64] ;  /* 0x0000002402027981 */ /* 0x000ea4000c1e1b00 */
[----:B--2---:R-:W0:Y:S02]  /*c880*/  I2F.U64 R0, R2 ;  /* 0x0000000200007312 */ /* 0x004e240000301000 */
[----:B0-----:R-:W-:Y:S01]  /*c890*/  F2FP.F16.F32.PACK_AB R0, RZ, R0 ;  /* 0x00000000ff00723e */ /* 0x001fe200000000ff */
[----:B------:R-:W-:Y:S06]  /*c8a0*/  BRA `(.L_x_1170) ;  /* 0x00000000000c7947 */ /* 0x000fec0003800000 */
.L_x_1193:
[----:B------:R-:W2:Y:S02]  /*c8b0*/  LDG.E R2, desc[UR36][R2.64] ;  /* 0x0000002402027981 */ /* 0x000ea4000c1e1900 */
[----:B--2---:R-:W-:-:S04]  /*c8c0*/  I2FP.F32.U32 R0, R2 ;  /* 0x0000000200007245 */ /* 0x004fc80000201000 */
[----:B------:R-:W-:-:S07]  /*c8d0*/  F2FP.F16.F32.PACK_AB R0, RZ, R0 ;  /* 0x00000000ff00723e */ /* 0x000fce00000000ff */
.L_x_1170:
        /* <DEDUP_REMOVED lines=60> */
.L_x_1201:
[----:B------:R-:W-:-:S06]  /*cca0*/  HADD2.F32 R3, -RZ, R7.H0_H0 ;  /* 0x20000007ff037230 */ /* 0x000fcc0000004100 */
[----:B------:R-:W0:Y:S02]  /*ccb0*/  F2I.S64.TRUNC R2, R3 ;  /* 0x0000000300027311 */ /* 0x000e24000020d900 */
[----:B0-----:R0:W-:Y:S01]  /*ccc0*/  STG.E.U8 desc[UR36][R16.64], R2 ;  /* 0x0000000210007986 */ /* 0x0011e2000c101124 */
[----:B------:R-:W-:Y:S05]  /*ccd0*/  BRA `(.L_x_1203) ;  /* 0x0000000c00847947 */ /* 0x000fea0003800000 */
.L_x_1200:
        /* <DEDUP_REMOVED lines=10> */
.L_x_1205:
[----:B------:R-:W-:-:S06]  /*cd80*/  HADD2.F32 R7, -RZ, R7.H0_H0 ;  /* 0x20000007ff077230 */ /* 0x000fcc0000004100 */
[----:B------:R-:W0:Y:S02]  /*cd90*/  F2I.FTZ.TRUNC.NTZ R7, R7 ;  /* 0x0000000700077305 */ /* 0x000e24000021f100 */
[----:B0-----:R0:W-:Y:S01]  /*cda0*/  STG.E desc[UR36][R16.64], R7 ;  /* 0x0000000710007986 */ /* 0x0011e2000c101924 */
[----:B------:R-:W-:Y:S05]  /*cdb0*/  BRA `(.L_x_1203) ;  /* 0x0000000c004c7947 */ /* 0x000fea0003800000 */
.L_x_1204:
[----:B------:R-:W-:-:S06]  /*cdc0*/  HADD2.F32 R7, -RZ, R7.H0_H0 ;  /* 0x20000007ff077230 */ /* 0x000fcc0000004100 */
[----:B------:R-:W0:Y:S02]  /*cdd0*/  F2I.FTZ.TRUNC.NTZ R7, R7 ;  /* 0x0000000700077305 */ /* 0x000e24000021f100 */
[----:B0-----:R0:W-:Y:S01]  /*cde0*/  STG.E.U16 desc[UR36][R16.64], R7 ;  /* 0x0000000710007986 */ /* 0x0011e2000c101524 */
[----:B------:R-:W-:Y:S05]  /*cdf0*/  BRA `(.L_x_1203) ;  /* 0x0000000c003c7947 */ /* 0x000fea0003800000 */
.L_x_1199:
        /* <DEDUP_REMOVED lines=9> */
.L_x_1207:
[----:B------:R0:W-:Y:S01]  /*ce90*/  STG.E.U16 desc[UR36][R16.64], R7 ;  /* 0x0000000710007986 */ /* 0x0001e2000c101524 */
[----:B------:R-:W-:Y:S05]  /*cea0*/  BRA `(.L_x_1203) ;  /* 0x0000000c00107947 */ /* 0x000fea0003800000 */
.L_x_1206:
        /* <DEDUP_REMOVED lines=10> */
.L_x_1209:
[----:B------:R-:W-:-:S05]  /*cf50*/  HADD2.F32 R0, -RZ, R7.H0_H0 ;  /* 0x20000007ff007230 */ /* 0x000fca0000004100 */
[----:B------:R-:W-:-:S04]  /*cf60*/  F2FP.F16.F32.PACK_AB R0, RZ, R0 ;  /* 0x00000000ff00723e */ /* 0x000fc800000000ff */
[----:B------:R-:W-:-:S05]  /*cf70*/  PRMT R0, R0, 0x5410, RZ ;  /* 0x0000541000007816 */ /* 0x000fca00000000ff */
[----:B------:R0:W-:Y:S01]  /*cf80*/  STG.E desc[UR36][R16.64], R0 ;  /* 0x0000000010007986 */ /* 0x0001e2000c101924 */
[----:B------:R-:W-:Y:S05]  /*cf90*/  BRA `(.L_x_1203) ;  /* 0x0000000800d47947 */ /* 0x000fea0003800000 */
.L_x_1208:
[----:B------:R-:W-:-:S05]  /*cfa0*/  HADD2.F32 R2, -RZ, R7.H0_H0 ;  /* 0x20000007ff027230 */ /* 0x000fca0000004100 */
[----:B------:R-:W-:-:S06]  /*cfb0*/  FMUL.FTZ R2, R2, 1 ;  /* 0x3f80000002027820 */ /* 0x000fcc0000410000 */
[----:B------:R-:W0:Y:S02]  /*cfc0*/  F2F.F64.F32 R2, R2 ;  /* 0x0000000200027310 */ /* 0x000e240000201800 */
[----:B0-----:R0:W-:Y:S01]  /*cfd0*/  STG.E.64 desc[UR36][R16.64], R2 ;  /* 0x0000000210007986 */ /* 0x0011e2000c101b24 */
[----:B------:R-:W-:Y:S05]  /*cfe0*/  BRA `(.L_x_1203) ;  /* 0x0000000800c07947 */ /* 0x000fea0003800000 */
.L_x_1198:
        /* <DEDUP_REMOVED lines=13> */
.L_x_1212:
[----:B------:R-:W-:-:S05]  /*d0c0*/  HADD2.F32 R7, -RZ, R7.H0_H0 ;  /* 0x20000007ff077230 */ /* 0x000fca0000004100 */
[----:B------:R-:W-:Y:S01]  /*d0d0*/  FMUL.FTZ R4, R7, 1 ;  /* 0x3f80000007047820 */ /* 0x000fe20000410000 */
[----:B------:R-:W-:-:S05]  /*d0e0*/  CS2R R6, SRZ ;  /* 0x0000000000067805 */ /* 0x000fca000001ff00 */
[----:B------:R-:W0:Y:S02]  /*d0f0*/  F2F.F64.F32 R4, R4 ;  /* 0x0000000400047310 */ /* 0x000e240000201800 */
[----:B0-----:R0:W-:Y:S01]  /*d100*/  STG.E.128 desc[UR36][R16.64], R4 ;  /* 0x0000000410007986 */ /* 0x0011e2000c101d24 */
[----:B------:R-:W-:Y:S05]  /*d110*/  BRA `(.L_x_1203) ;  /* 0x0000000800747947 */ /* 0x000fea0003800000 */
.L_x_1211:
        /* <DEDUP_REMOVED lines=21> */
.L_x_1216:
[----:B------:R-:W-:Y:S05]  /*d270*/  BSYNC B0 ;  /* 0x0000000000007941 */ /* 0x000fea0003800000 */
.L_x_1215:
[----:B------:R-:W-:-:S05]  /*d280*/  LOP3.LUT R3, R0, R3, RZ, 0xfc, !PT ;  /* 0x0000000300037212 */ /* 0x000fca00078efcff */
[----:B------:R0:W-:Y:S01]  /*d290*/  STG.E.U8 desc[UR36][R16.64], R3 ;  /* 0x0000000310007986 */ /* 0x0001e2000c101124 */
[----:B------:R-:W-:Y:S05]  /*d2a0*/  BRA `(.L_x_1203) ;  /* 0x0000000800107947 */ /* 0x000fea0003800000 */
.L_x_1214:
        /* <DEDUP_REMOVED lines=13> */
.L_x_1218:
[----:B------:R-:W-:Y:S01]  /*d380*/  IMAD.MOV.U32 R0, RZ, RZ, 0x7f ;  /* 0x0000007fff007424 */ /* 0x000fe200078e00ff */
[----:B------:R-:W-:-:S04]  /*d390*/  ISETP.GT.U32.AND P0, PT, R2, 0x7f800000, PT ;  /* 0x7f8000000200780c */ /* 0x000fc80003f04070 */
[----:B------:R-:W-:-:S09]  /*d3a0*/  SEL R0, R0, 0x7c, P0 ;  /* 0x0000007c00007807 */ /* 0x000fd20000000000 */
.L_x_1219:
[----:B------:R-:W-:Y:S05]  /*d3b0*/  BSYNC B0 ;  /* 0x0000000000007941 */ /* 0x000fea0003800000 */
.L_x_1217:
[----:B------:R-:W-:-:S04]  /*d3c0*/  LOP3.LUT R2, R7, 0x80000000, RZ, 0xc0, !PT ;  /* 0x8000000007027812 */ /* 0x000fc800078ec0ff */
[----:B------:R-:W-:-:S04]  /*d3d0*/  SHF.R.U32.HI R3, RZ, 0x18, R2 ;  /* 0x00000018ff037819 */ /* 0x000fc80000011602 */
[----:B------:R-:W-:-:S05]  /*d3e0*/  LOP3.LUT R3, R0, R3, RZ, 0xfc, !PT ;  /* 0x0000000300037212 */ /* 0x000fca00078efcff */
[----:B------:R0:W-:Y:S01]  /*d3f0*/  STG.E.U8 desc[UR36][R16.64], R3 ;  /* 0x0000000310007986 */ /* 0x0001e2000c101124 */
[----:B------:R-:W-:Y:S05]  /*d400*/  BRA `(.L_x_1203) ;  /* 0x0000000400b87947 */ /* 0x000fea0003800000 */
.L_x_1213:
[----:B------:R-:W-:-:S05]  /*d410*/  HADD2.F32 R0, -RZ, R7.H0_H0 ;  /* 0x20000007ff007230 */ /* 0x000fca0000004100 */
[----:B------:R-:W-:-:S05]  /*d420*/  F2FP.BF16.F32.PACK_AB R0, RZ, R0 ;  /* 0x00000000ff00723e */ /* 0x000fca00000010ff */
[----:B------:R0:W-:Y:S01]  /*d430*/  STG.E.U16 desc[UR36][R16.64], R0 ;  /* 0x0000000010007986 */ /* 0x0001e2000c101524 */
[----:B------:R-:W-:Y:S05]  /*d440*/  BRA `(.L_x_1203) ;  /* 0x0000000400a87947 */ /* 0x000fea0003800000 */
.L_x_1210:
        /* <DEDUP_REMOVED lines=12> */
.L_x_1222:
        /* <DEDUP_REMOVED lines=17> */
.L_x_1225:
[----:B------:R-:W-:-:S04]  /*d620*/  LOP3.LUT R2, R7, 0x80000000, RZ, 0xc0, !PT ;  /* 0x8000000007027812 */ /* 0x000fc800078ec0ff */
[----:B------:R-:W-:-:S04]  /*d630*/  SHF.R.U32.HI R3, RZ, 0x18, R2 ;  /* 0x00000018ff037819 */ /* 0x000fc80000011602 */
[----:B------:R-:W-:-:S04]  /*d640*/  LOP3.LUT R0, R0, R3, RZ, 0xfc, !PT ;  /* 0x0000000300007212 */ /* 0x000fc800078efcff */
[----:B------:R-:W-:-:S07]  /*d650*/  PRMT R8, R0, 0x7610, R8 ;  /* 0x0000761000087816 */ /* 0x000fce0000000008 */
.L_x_1224:
[----:B------:R-:W-:Y:S05]  /*d660*/  BSYNC B0 ;  /* 0x0000000000007941 */ /* 0x000fea0003800000 */
.L_x_1223:
[----:B------:R3:W-:Y:S01]  /*d670*/  STG.E.U8 desc[UR36][R16.64], R8 ;  /* 0x0000000810007986 */ /* 0x0007e2000c101124 */
[----:B------:R-:W-:Y:S05]  /*d680*/  BRA `(.L_x_1203) ;  /* 0x0000000400187947 */ /* 0x000fea0003800000 */
.L_x_1221:
        /* <DEDUP_REMOVED lines=17> */
.L_x_1228:
[----:B------:R-:W-:-:S04]  /*d7a0*/  LOP3.LUT R2, R7, 0x80000000, RZ, 0xc0, !PT ;  /* 0x8000000007027812 */ /* 0x000fc800078ec0ff */
[----:B------:R-:W-:-:S04]  /*d7b0*/  SHF.R.U32.HI R3, RZ, 0x18, R2 ;  /* 0x00000018ff037819 */ /* 0x000fc80000011602 */
[----:B------:R-:W-:-:S04]  /*d7c0*/  LOP3.LUT R0, R0, R3, RZ, 0xfc, !PT ;  /* 0x0000000300007212 */ /* 0x000fc800078efcff */
[----:B------:R-:W-:-:S07]  /*d7d0*/  PRMT R8, R0, 0x7610, R8 ;  /* 0x0000761000087816 */ /* 0x000fce0000000008 */
.L_x_1227:
[----:B------:R-:W-:Y:S05]  /*d7e0*/  BSYNC B0 ;  /* 0x0000000000007941 */ /* 0x000fea0003800000 */
.L_x_1226:
[----:B------:R0:W-:Y:S01]  /*d7f0*/  STG.E.U8 desc[UR36][R16.64], R8 ;  /* 0x0000000810007986 */ /* 0x0001e2000c101124 */
[----:B------:R-:W-:Y:S05]  /*d800*/  BRA `(.L_x_1203) ;  /* 0x0000000000b87947 */ /* 0x000fea0003800000 */
.L_x_1220:
        /* <DEDUP_REMOVED lines=22> */
.L_x_1202:
        /* <DEDUP_REMOVED lines=16> */
.L_x_1231:
[----:B------:R-:W-:Y:S05]  /*da70*/  BRA `(.L_x_1203) ;  /* 0x00000000001c7947 */ /* 0x000fea0003800000 */
.L_x_1230:
[----:B------:R-:W-:-:S06]  /*da80*/  HADD2.F32 R2, -RZ, R7.H0_H0 ;  /* 0x20000007ff027230 */ /* 0x000fcc0000004100 */
[----:B------:R-:W0:Y:S02]  /*da90*/  F2I.U64.TRUNC R2, R2 ;  /* 0x0000000200027311 */ /* 0x000e24000020d800 */
[----:B0-----:R1:W-:Y:S01]  /*daa0*/  STG.E.64 desc[UR36][R16.64], R2 ;  /* 0x0000000210007986 */ /* 0x0013e2000c101b24 */
[----:B------:R-:W-:Y:S05]  /*dab0*/  BRA `(.L_x_1203) ;  /* 0x00000000000c7947 */ /* 0x000fea0003800000 */
.L_x_1229:
[----:B------:R-:W-:-:S06]  /*dac0*/  HADD2.F32 R7, -RZ, R7.H0_H0 ;  /* 0x20000007ff077230 */ /* 0x000fcc0000004100 */
[----:B------:R-:W0:Y:S02]  /*dad0*/  F2I.FTZ.U32.TRUNC.NTZ R7, R7 ;  /* 0x0000000700077305 */ /* 0x000e24000021f000 */
[----:B0-----:R0:W-:Y:S02]  /*dae0*/  STG.E desc[UR36][R16.64], R7 ;  /* 0x0000000710007986 */ /* 0x0011e4000c101924 */
.L_x_1203:
[----:B------:R-:W-:-:S07]  /*daf0*/  VIADD R19, R19, 0x80 ;  /* 0x0000008013137836 */ /* 0x000fce0000000000 */
.L_x_1130:
[----:B------:R-:W-:Y:S05]  /*db00*/  BSYNC B6 ;  /* 0x0000000000067941 */ /* 0x000fea0003800000 */
.L_x_1129:
[----:B------:R-:W-:Y:S02]  /*db10*/  ULDC UR4, c[0x0][0x210] ;  /* 0x0000840000047ab9 */ /* 0x000fe40000000800 */
[----:B------:R-:W-:-:S13]  /*db20*/  ISETP.GE.AND P0, PT, R19, UR4, PT ;  /* 0x0000000413007c0c */ /* 0x000fda000bf06270 */
[----:B------:R-:W-:Y:S05]  /*db30*/  @P0 EXIT ;  /* 0x000000000000094d */ /* 0x000fea0003800000 */
        /* <DEDUP_REMOVED lines=354> */
.L_x_1232:
        /* <DEDUP_REMOVED lines=23> */
.L_x_1236:
[----:B------:R-:W2:Y:S02]  /*f2d0*/  LDG.E.U8 R2, desc[UR36][R2.64] ;  /* 0x0000002402027981 */ /* 0x000ea4000c1e1100 */
[----:B--2---:R-:W-:-:S04]  /*f2e0*/  I2FP.F32.U32 R0, R2 ;  /* 0x0000000200007245 */ /* 0x004fc80000201000 */
[----:B------:R-:W-:-:S04]  /*f2f0*/  F2FP.F16.F32.PACK_AB R0, RZ, R0 ;  /* 0x00000000ff00723e */ /* 0x000fc800000000ff */
[----:B------:R-:W-:Y:S01]  /*f300*/  PRMT R19, R0, 0x7610, R19 ;  /* 0x0000761000137816 */ /* 0x000fe20000000013 */
[----:B------:R-:W-:Y:S06]  /*f310*/  BRA `(.L_x_1238) ;  /* 0x0000000c00bc7947 */ /* 0x000fec0003800000 */
.L_x_1235:
        /* <DEDUP_REMOVED lines=11> */
.L_x_1240:
[----:B------:R-:W2:Y:S02]  /*f3d0*/  LDG.E R2, desc[UR36][R2.64] ;  /* 0x0000002402027981 */ /* 0x000ea4000c1e1900 */
[----:B--2---:R-:W-:-:S04]  /*f3e0*/  I2FP.F32.S32 R0, R2 ;  /* 0x0000000200007245 */ /* 0x004fc80000201400 */
[----:B------:R-:W-:-:S04]  /*f3f0*/  F2FP.F16.F32.PACK_AB R0, RZ, R0 ;  /* 0x00000000ff00723e */ /* 0x000fc800000000ff */
[----:B------:R-:W-:Y:S01]  /*f400*/  PRMT R19, R0, 0x7610, R19 ;  /* 0x0000761000137816 */ /* 0x000fe20000000013 */
[----:B------:R-:W-:Y:S06]  /*f410*/  BRA `(.L_x_1238) ;  /* 0x0000000c007c7947 */ /* 0x000fec0003800000 */
.L_x_1239:
[----:B------:R-:W2:Y:S02]  /*f420*/  LDG.E.U16 R2, desc[UR36][R2.64] ;  /* 0x0000002402027981 */ /* 0x000ea4000c1e1500 */
[----:B--2---:R-:W0:Y:S02]  /*f430*/  I2F.S16 R0, R2 ;  /* 0x0000000200007306 */ /* 0x004e240000101400 */
[----:B0-----:R-:W-:-:S04]  /*f440*/  F2FP.F16.F32.PACK_AB R0, RZ, R0 ;  /* 0x00000000ff00723e */ /* 0x001fc800000000ff */
[----:B------:R-:W-:Y:S01]  /*f450*/  PRMT R19, R0, 0x7610, R19 ;  /* 0x0000761000137816 */ /* 0x000fe20000000013 */
[----:B------:R-:W-:Y:S06]  /*f460*/  BRA `(.L_x_1238) ;  /* 0x0000000c00687947 */ /* 0x000fec0003800000 */
.L_x_1234:
        /* <DEDUP_REMOVED lines=9> */
.L_x_1242:
[----:B------:R1:W5:Y:S01]  /*f500*/  LDG.E.U16 R19, desc[UR36][R2.64] ;  /* 0x0000002402137981 */ /* 0x000362000c1e1500 */
[----:B------:R-:W-:Y:S05]  /*f510*/  BRA `(.L_x_1238) ;  /* 0x0000000c003c7947 */ /* 0x000fea0003800000 */
.L_x_1241:
        /* <DEDUP_REMOVED lines=9> */
.L_x_1244:
[----:B------:R0:W5:Y:S01]  /*f5b0*/  LDG.E.U16 R19, desc[UR36][R2.64] ;  /* 0x0000002402137981 */ /* 0x000162000c1e1500 */
[----:B------:R-:W-:Y:S05]  /*f5c0*/  BRA `(.L_x_1238) ;  /* 0x0000000c00107947 */ /* 0x000fea0003800000 */
.L_x_1243:
        /* <DEDUP_REMOVED lines=9> */
.L_x_1233:
        /* <DEDUP_REMOVED lines=14> */
.L_x_1247:
        /* <DEDUP_REMOVED lines=9> */
.L_x_1246:
        /* <DEDUP_REMOVED lines=28> */
.L_x_1249:
        /* <DEDUP_REMOVED lines=15> */
.L_x_1248:
[----:B------:R-:W2:Y:S02]  /*fa80*/  LDG.E.U16 R0, desc[UR36][R2.64] ;  /* 0x0000002402007981 */ /* 0x000ea4000c1e1500 */
[----:B--2---:R-:W-:-:S05]  /*fa90*/  IMAD.U32 R0, R0, 0x10000, RZ ;  /* 0x0001000000007824 */ /* 0x004fca00078e00ff */
[----:B------:R-:W-:-:S04]  /*faa0*/  F2FP.F16.F32.PACK_AB R0, RZ, R0 ;  /* 0x00000000ff00723e */ /* 0x000fc800000000ff */
[----:B------:R-:W-:Y:S01]  /*fab0*/  PRMT R19, R0, 0x7610, R19 ;  /* 0x0000761000137816 */ /* 0x000fe20000000013 */
[----:B------:R-:W-:Y:S06]  /*fac0*/  BRA `(.L_x_1238) ;  /* 0x0000000400d07947 */ /* 0x000fec0003800000 */
.L_x_1245:
        /* <DEDUP_REMOVED lines=13> */
.L_x_1252:
        /* <DEDUP_REMOVED lines=21> */
.L_x_1256:
[----:B------:R-:W-:Y:S05]  /*fcf0*/  BSYNC B1 ;  /* 0x0000000000017941 */ /* 0x000fea0003800000 */
.L_x_1255:
[----:B------:R-:W-:Y:S01]  /*fd00*/  LEA R3, R0, 0x3b800000, 0x17 ;  /* 0x3b80000000037811 */ /* 0x000fe200078eb8ff */
[----:B------:R-:W-:-:S05]  /*fd10*/  IMAD.SHL.U32 R0, R2, 0x100000, RZ ;  /* 0x0010000002007824 */ /* 0x000fca00078e00ff */
[----:B------:R-:W-:-:S07]  /*fd20*/  LOP3.LUT R0, R3, R0, R4, 0xfe, !PT ;  /* 0x0000000003007212 */ /* 0x000fce00078efe04 */
.L_x_1254:
[----:B------:R-:W-:Y:S05]  /*fd30*/  BSYNC B0 ;  /* 0x0000000000007941 */ /* 0x000fea0003800000 */
.L_x_1253:
[----:B------:R-:W-:-:S04]  /*fd40*/  F2FP.F16.F32.PACK_AB R0, RZ, R0 ;  /* 0x00000000ff00723e */ /* 0x000fc800000000ff */
[----:B------:R-:W-:Y:S01]  /*fd50*/  PRMT R19, R0, 0x7610, R19 ;  /* 0x0000761000137816 */ /* 0x000fe20000000013 */
[----:B------:R-:W-:Y:S06]  /*fd60*/  BRA `(.L_x_1238) ;  /* 0x0000000400287947 */ /* 0x000fec0003800000 */
.L_x_1251:
        /* <DEDUP_REMOVED lines=21> */
.L_x_1260:
[----:B------:R-:W-:Y:S05]  /*fec0*/  BSYNC B1 ;  /* 0x0000000000017941 */ /* 0x000fea0003800000 */
.L_x_1259:
[----:B------:R-:W-:Y:S01]  /*fed0*/  LEA R3, R0, 0x37800000, 0x17 ;  /* 0x3780000000037811 */ /* 0x000fe200078eb8ff */
[----:B------:R-:W-:-:S05]  /*fee0*/  IMAD.SHL.U32 R0, R2, 0x200000, RZ ;  /* 0x0020000002007824 */ /* 0x000fca00078e00ff */
[----:B------:R-:W-:-:S07]  /*fef0*/  LOP3.LUT R0, R3, R0, R4, 0xfe, !PT ;  /* 0x0000000003007212 */ /* 0x000fce00078efe04 */
.L_x_1258:
[----:B------:R-:W-:Y:S05]  /*ff00*/  BSYNC B0 ;  /* 0x0000000000007941 */ /* 0x000fea0003800000 */
.L_x_1257:
[----:B------:R-:W-:-:S04]  /*ff10*/  F2FP.F16.F32.PACK_AB R0, RZ, R0 ;  /* 0x00000000ff00723e */ /* 0x000fc800000000ff */
[----:B------:R-:W-:Y:S01]  /*ff20*/  PRMT R19, R0, 0x7610, R19 ;  /* 0x0000761000137816 */ /* 0x000fe20000000013 */
[----:B------:R-:W-:Y:S06]  /*ff30*/  BRA `(.L_x_1238) ;  /* 0x0000000000b47947 */ /* 0x000fec0003800000 */
.L_x_1250:
        /* <DEDUP_REMOVED lines=14> */
.L_x_1264:
[----:B------:R-:W-:Y:S05]  /*10020*/  BSYNC B0 ;  /* 0x0000000000007941 */ /* 0x000fea0003800000 */
.L_x_1263:
[----:B------:R-:W-:-:S04]  /*10030*/  F2FP.F16.F32.PACK_AB R0, RZ, R0 ;  /* 0x00000000ff00723e */ /* 0x000fc800000000ff */
[----:B------:R-:W-:Y:S01]  /*10040*/  PRMT R19, R0, 0x7610, R19 ;  /* 0x0000761000137816 */ /* 0x000fe20000000013 */
[----:B------:R-:W-:Y:S06]  /*10050*/  BRA `(.L_x_1238) ;  /* 0x00000000006c7947 */ /* 0x000fec0003800000 */
.L_x_1237:
        /* <DEDUP_REMOVED lines=16> */
.L_x_1265:
[----:B------:R-:W-:Y:S01]  /*10160*/  PRMT R19, RZ, 0x7610, R19 ;  /* 0x00007610ff137816 */ /* 0x000fe20000000013 */
[----:B------:R-:W-:Y:S06]  /*10170*/  BRA `(.L_x_1238) ;  /* 0x0000000000247947 */ /* 0x000fec0003800000 */
.L_x_1262:
[----:B------:R-:W2:Y:S02]  /*10180*/  LDG.E.64 R2, desc[UR36][R2.64] ;  /* 0x0000002402027981 */ /* 0x000ea4000c1e1b00 */
[----:B--2---:R-:W0:Y:S02]  /*10190*/  I2F.U64 R0, R2 ;  /* 0x0000000200007312 */ /* 0x004e240000301000 */
[----:B0-----:R-:W-:-:S04]  /*101a0*/  F2FP.F16.F32.PACK_AB R0, RZ, R0 ;  /* 0x00000000ff00723e */ /* 0x001fc800000000ff */
[----:B------:R-:W-:Y:S01]  /*101b0*/  PRMT R19, R0, 0x7610, R19 ;  /* 0x0000761000137816 */ /* 0x000fe20000000013 */
[----:B------:R-:W-:Y:S06]  /*101c0*/  BRA `(.L_x_1238) ;  /* 0x0000000000107947 */ /* 0x000fec0003800000 */
.L_x_1261:
[----:B------:R-:W2:Y:S02]  /*101d0*/  LDG.E R2, desc[UR36][R2.64] ;  /* 0x0000002402027981 */ /* 0x000ea4000c1e1900 */
[----:B--2---:R-:W-:-:S04]  /*101e0*/  I2FP.F32.U32 R0, R2 ;  /* 0x0000000200007245 */ /* 0x004fc80000201000 */
[----:B------:R-:W-:-:S04]  /*101f0*/  F2FP.F16.F32.PACK_AB R0, RZ, R0 ;  /* 0x00000000ff00723e */ /* 0x000fc800000000ff */
[----:B------:R-:W-:-:S07]  /*10200*/  PRMT R19, R0, 0x7610, R19 ;  /* 0x0000761000137816 */ /* 0x000fce0000000013 */
.L_x_1238:
        /* <DEDUP_REMOVED lines=19> */
.L_x_1269:
[----:B------:R-:W2:Y:S02]  /*10340*/  LDG.E.U8 R2, desc[UR36][R2.64] ;  /* 0x0000002402027981 */ /* 0x000ea4000c1e1100 */
[----:B--2---:R-:W-:-:S04]  /*10350*/  I2FP.F32.U32 R0, R2 ;  /* 0x0000000200007245 */ /* 0x004fc80000201000 */
[----:B------:R-:W-:Y:S01]  /*10360*/  F2FP.F16.F32.PACK_AB R0, RZ, R0 ;  /* 0x00000000ff00723e */ /* 0x000fe200000000ff */
[----:B------:R-:W-:Y:S06]  /*10370*/  BRA `(.L_x_1271) ;  /* 0x0000000c00887947 */ /* 0x000fec0003800000 */
.L_x_1268:
        /* <DEDUP_REMOVED lines=10> */
.L_x_1273:
[----:B------:R-:W2:Y:S02]  /*10420*/  LDG.E R2, desc[UR36][R2.64] ;  /* 0x0000002402027981 */ /* 0x000ea4000c1e1900 */
[----:B--2---:R-:W-:-:S04]  /*10430*/  I2FP.F32.S32 R0, R2 ;  /* 0x0000000200007245 */ /* 0x004fc80000201400 */
[----:B------:R-:W-:Y:S01]  /*10440*/  F2FP.F16.F32.PACK_AB R0, RZ, R0 ;  /* 0x00000000ff00723e */ /* 0x000fe200000000ff */
[----:B------:R-:W-:Y:S06]  /*10450*/  BRA `(.L_x_1271) ;  /* 0x0000000c00507947 */ /* 0x000fec0003800000 */
.L_x_1272:
[----:B------:R-:W2:Y:S02]  /*10460*/  LDG.E.U16 R2, desc[UR36][R2.64] ;  /* 0x0000002402027981 */ /* 0x000ea4000c1e1500 */
[----:B--2---:R-:W0:Y:S02]  /*10470*/  I2F.S16 R0, R2 ;  /* 0x0000000200007306 */ /* 0x004e240000101400 */
[----:B0-----:R-:W-:Y:S01]  /*10480*/  F2FP.F16.F32.PACK_AB R0, RZ, R0 ;  /* 0x00000000ff00723e */ /* 0x001fe200000000ff */
[----:B------:R-:W-:Y:S06]  /*10490*/  BRA `(.L_x_1271) ;  /* 0x0000000c00407947 */ /* 0x000fec0003800000 */
.L_x_1267:
        /* <DEDUP_REMOVED lines=9> */
.L_x_1275:
[----:B------:R1:W5:Y:S01]  /*10530*/  LDG.E.U16 R0, desc[UR36][R2.64] ;  /* 0x0000002402007981 */ /* 0x000362000c1e1500 */
[----:B------:R-:W-:Y:S05]  /*10540*/  BRA `(.L_x_1271) ;  /* 0x0000000c00147947 */ /* 0x000fea0003800000 */
.L_x_1274:
        /* <DEDUP_REMOVED lines=9> */
.L_x_1277:
[----:B------:R0:W5:Y:S01]  /*105e0*/  LDG.E.U16 R0, desc[UR36][R2.64] ;  /* 0x0000002402007981 */ /* 0x000162000c1e1500 */
[----:B------:R-:W-:Y:S05]  /*105f0*/  BRA `(.L_x_1271) ;  /* 0x0000000800e87947 */ /* 0x000fea0003800000 */
.L_x_1276:
        /* <DEDUP_REMOVED lines=8> */
.L_x_1266:
        /* <DEDUP_REMOVED lines=13> */
.L_x_1280:
        /* <DEDUP_REMOVED lines=8> */
.L_x_1279:
        /* <DEDUP_REMOVED lines=28> */
.L_x_1282:
        /* <DEDUP_REMOVED lines=15> */
.L_x_1281:
[----:B------:R-:W2:Y:S02]  /*10a80*/  LDG.E.U16 R0, desc[UR36][R2.64] ;  /* 0x0000002402007981 */ /* 0x000ea4000c1e1500 */
[----:B--2---:R-:W-:-:S05]  /*10a90*/  IMAD.U32 R0, R0, 0x10000, RZ ;  /* 0x0001000000007824 */ /* 0x004fca00078e00ff */
[----:B------:R-:W-:Y:S01]  /*10aa0*/  F2FP.F16.F32.PACK_AB R0, RZ, R0 ;  /* 0x00000000ff00723e */ /* 0x000fe200000000ff */
[----:B------:R-:W-:Y:S06]  /*10ab0*/  BRA `(.L_x_1271) ;  /* 0x0000000400b87947 */ /* 0x000fec0003800000 */
.L_x_1278:
        /* <DEDUP_REMOVED lines=12> */
.L_x_1285:
        /* <DEDUP_REMOVED lines=21> */
.L_x_1289:
[----:B------:R-:W-:Y:S05]  /*10cd0*/  BSYNC B1 ;  /* 0x0000000000017941 */ /* 0x000fea0003800000 */
.L_x_1288:
[----:B------:R-:W-:Y:S01]  /*10ce0*/  LEA R3, R0, 0x3b800000, 0x17 ;  /* 0x3b80000000037811 */ /* 0x000fe200078eb8ff */
[----:B------:R-:W-:-:S05]  /*10cf0*/  IMAD.SHL.U32 R0, R2, 0x100000, RZ ;  /* 0x0010000002007824 */ /* 0x000fca00078e00ff */
[----:B------:R-:W-:-:S07]  /*10d00*/  LOP3.LUT R0, R3, R0, R4, 0xfe, !PT ;  /* 0x0000000003007212 */ /* 0x000fce00078efe04 */
.L_x_1287:
[----:B------:R-:W-:Y:S05]  /*10d10*/  BSYNC B0 ;  /* 0x0000000000007941 */ /* 0x000fea0003800000 */
.L_x_1286:
[----:B------:R-:W-:Y:S01]  /*10d20*/  F2FP.F16.F32.PACK_AB R0, RZ, R0 ;  /* 0x00000000ff00723e */ /* 0x000fe200000000ff */
[----:B------:R-:W-:Y:S06]  /*10d30*/  BRA `(.L_x_1271) ;  /* 0x0000000400187947 */ /* 0x000fec0003800000 */
.L_x_1284:
        /* <DEDUP_REMOVED lines=21> */
.L_x_1293:
[----:B------:R-:W-:Y:S05]  /*10e90*/  BSYNC B1 ;  /* 0x0000000000017941 */ /* 0x000fea0003800000 */
.L_x_1292:
[----:B------:R-:W-:Y:S01]  /*10ea0*/  LEA R3, R0, 0x37800000, 0x17 ;  /* 0x3780000000037811 */ /* 0x000fe200078eb8ff */
[----:B------:R-:W-:-:S05]  /*10eb0*/  IMAD.SHL.U32 R0, R2, 0x200000, RZ ;  /* 0x0020000002007824 */ /* 0x000fca00078e00ff */
[----:B------:R-:W-:-:S07]  /*10ec0*/  LOP3.LUT R0, R3, R0, R4, 0xfe, !PT ;  /* 0x0000000003007212 */ /* 0x000fce00078efe04 */
.L_x_1291:
[----:B------:R-:W-:Y:S05]  /*10ed0*/  BSYNC B0 ;  /* 0x0000000000007941 */ /* 0x000fea0003800000 */
.L_x_1290:
[----:B------:R-:W-:Y:S01]  /*10ee0*/  F2FP.F16.F32.PACK_AB R0, RZ, R0 ;  /* 0x00000000ff00723e */ /* 0x000fe200000000ff */
[----:B------:R-:W-:Y:S06]  /*10ef0*/  BRA `(.L_x_1271) ;  /* 0x0000000000a87947 */ /* 0x000fec0003800000 */
.L_x_1283:
        /* <DEDUP_REMOVED lines=14> */
.L_x_1297:
[----:B------:R-:W-:Y:S05]  /*10fe0*/  BSYNC B0 ;  /* 0x0000000000007941 */ /* 0x000fea0003800000 */
.L_x_1296:
[----:B------:R-:W-:Y:S01]  /*10ff0*/  F2FP.F16.F32.PACK_AB R0, RZ, R0 ;  /* 0x00000000ff00723e */ /* 0x000fe200000000ff */
[----:B------:R-:W-:Y:S06]  /*11000*/  BRA `(.L_x_1271) ;  /* 0x0000000000647947 */ /* 0x000fec0003800000 */
.L_x_1270:
        /* <DEDUP_REMOVED lines=16> */
.L_x_1298:
[----:B------:R-:W-:Y:S01]  /*11110*/  PRMT R0, RZ, 0x7610, R0 ;  /* 0x00007610ff007816 */ /* 0x000fe20000000000 */
[----:B------:R-:W-:Y:S06]  /*11120*/  BRA `(.L_x_1271) ;  /* 0x00000000001c7947 */ /* 0x000fec0003800000 */
.L_x_1295:
[----:B------:R-:W2:Y:S02]  /*11130*/  LDG.E.64 R2, desc[UR36][R2.64] ;  /* 0x0000002402027981 */ /* 0x000ea4000c1e1b00 */
[----:B--2---:R-:W0:Y:S02]  /*11140*/  I2F.U64 R0, R2 ;  /* 0x0000000200007312 */ /* 0x004e240000301000 */
[----:B0-----:R-:W-:Y:S01]  /*11150*/  F2FP.F16.F32.PACK_AB R0, RZ, R0 ;  /* 0x00000000ff00723e */ /* 0x001fe200000000ff */
[----:B------:R-:W-:Y:S06]  /*11160*/  BRA `(.L_x_1271) ;  /* 0x00000000000c7947 */ /* 0x000fec0003800000 */
.L_x_1294:
[----:B------:R-:W2:Y:S02]  /*11170*/  LDG.E R2, desc[UR36][R2.64] ;  /* 0x0000002402027981 */ /* 0x000ea4000c1e1900 */
[----:B--2---:R-:W-:-:S04]  /*11180*/  I2FP.F32.U32 R0, R2 ;  /* 0x0000000200007245 */ /* 0x004fc80000201000 */
[----:B------:R-:W-:-:S07]  /*11190*/  F2FP.F16.F32.PACK_AB R0, RZ, R0 ;  /* 0x00000000ff00723e */ /* 0x000fce00000000ff */
.L_x_1271:
        /* <DEDUP_REMOVED lines=58> */
[----:B0-----:R-:W-:Y:S01]  /*11540*/  STG.E.U8 desc[UR36][R16.64], R3 ;  /* 0x0000000310007986 */ /* 0x001fe2000c101124 */
[----:B------:R-:W-:Y:S05]  /*11550*/  EXIT ;  /* 0x000000000000794d */ /* 0x000fea0003800000 */
.L_x_1302:
[----:B------:R-:W-:-:S06]  /*11560*/  HADD2.F32 R3, -RZ, R0.H0_H0 ;  /* 0x20000000ff037230 */ /* 0x000fcc0000004100 */
[----:B------:R-:W0:Y:S02]  /*11570*/  F2I.S64.TRUNC R2, R3 ;  /* 0x0000000300027311 */ /* 0x000e24000020d900 */
[----:B0-----:R-:W-:Y:S01]  /*11580*/  STG.E.U8 desc[UR36][R16.64], R2 ;  /* 0x0000000210007986 */ /* 0x001fe2000c101124 */
[----:B------:R-:W-:Y:S05]  /*11590*/  EXIT ;  /* 0x000000000000794d */ /* 0x000fea0003800000 */
.L_x_1301:
        /* <DEDUP_REMOVED lines=8> */
[----:B0-----:R-:W-:Y:S01]  /*11620*/  STG.E.64 desc[UR36][R16.64], R2 ;  /* 0x0000000210007986 */ /* 0x001fe2000c101b24 */
[----:B------:R-:W-:Y:S05]  /*11630*/  EXIT ;  /* 0x000000000000794d */ /* 0x000fea0003800000 */
.L_x_1305:
[----:B------:R-:W-:-:S04]  /*11640*/  HADD2.F32 R0, -RZ, R0.H0_H0 ;  /* 0x20000000ff007230 */ /* 0x000fc80000004100 */
[----:B------:R-:W0:Y:S02]  /*11650*/  F2I.FTZ.TRUNC.NTZ R3, R0 ;  /* 0x0000000000037305 */ /* 0x000e24000021f100 */
[----:B0-----:R-:W-:Y:S01]  /*11660*/  STG.E desc[UR36][R16.64], R3 ;  /* 0x0000000310007986 */ /* 0x001fe2000c101924 */
[----:B------:R-:W-:Y:S05]  /*11670*/  EXIT ;  /* 0x000000000000794d */ /* 0x000fea0003800000 */
.L_x_1304:
[----:B------:R-:W-:-:S04]  /*11680*/  HADD2.F32 R0, -RZ, R0.H0_H0 ;  /* 0x20000000ff007230 */ /* 0x000fc80000004100 */
[----:B------:R-:W0:Y:S02]  /*11690*/  F2I.FTZ.TRUNC.NTZ R3, R0 ;  /* 0x0000000000037305 */ /* 0x000e24000021f100 */
[----:B0-----:R-:W-:Y:S01]  /*116a0*/  STG.E.U16 desc[UR36][R16.64], R3 ;  /* 0x0000000310007986 */ /* 0x001fe2000c101524 */
[----:B------:R-:W-:Y:S05]  /*116b0*/  EXIT ;  /* 0x000000000000794d */ /* 0x000fea0003800000 */
.L_x_1300:
[----:B------:R-:W-:-:S13]  /*116c0*/  ISETP.GT.AND P0, PT, R2, 0x6, PT ;  /* 0x000000060200780c */ /* 0x000fda0003f04270 */
[----:B------:R-:W-:Y:S05]  /*116d0*/  @P0 BRA `(.L_x_1306) ;  /* 0x0000000000240947 */ /* 0x000fea0003800000 */
[----:B------:R-:W-:-:S13]  /*116e0*/  ISETP.NE.AND P0, PT, R2, 0x5, PT ;  /* 0x000000050200780c */ /* 0x000fda0003f05270 */
[----:B------:R-:W-:Y:S05]  /*116f0*/  @!P0 BRA `(.L_x_1307) ;  /* 0x0000000000148947 */ /* 0x000fea0003800000 */
[----:B------:R-:W-:-:S13]  /*11700*/  ISETP.NE.AND P0, PT, R2, 0x6, PT ;  /* 0x000000060200780c */ /* 0x000fda0003f05270 */
[----:B------:R-:W-:Y:S05]  /*11710*/  @P0 BRA `(.L_x_1303) ;  /* 0x0000000800c40947 */ /* 0x000fea0003800000 */
[----:B------:R-:W-:-:S05]  /*11720*/  HADD2.F32 R3, -RZ, R0.H0_H0 ;  /* 0x20000000ff037230 */ /* 0x000fca0000004100 */
[----:B------:R-:W-:Y:S01]  /*11730*/  STG.E desc[UR36][R16.64], R3 ;  /* 0x0000000310007986 */ /* 0x000fe2000c101924 */
[----:B------:R-:W-:Y:S05]  /*11740*/  EXIT ;  /* 0x000000000000794d */ /* 0x000fea0003800000 */
.L_x_1307:
[----:B------:R-:W-:Y:S01]  /*11750*/  STG.E.U16 desc[UR36][R16.64], R0 ;  /* 0x0000000010007986 */ /* 0x000fe2000c101524 */
[----:B------:R-:W-:Y:S05]  /*11760*/  EXIT ;  /* 0x000000000000794d */ /* 0x000fea0003800000 */
.L_x_1306:
        /* <DEDUP_REMOVED lines=8> */
[----:B------:R-:W-:Y:S01]  /*117f0*/  STG.E.64 desc[UR36][R16.64], R2 ;  /* 0x0000000210007986 */ /* 0x000fe2000c101b24 */
[----:B------:R-:W-:Y:S05]  /*11800*/  EXIT ;  /* 0x000000000000794d */ /* 0x000fea0003800000 */
.L_x_1309:
[----:B------:R-:W-:-:S05]  /*11810*/  HADD2.F32 R0, -RZ, R0.H0_H0 ;  /* 0x20000000ff007230 */ /* 0x000fca0000004100 */
[----:B------:R-:W-:-:S04]  /*11820*/  F2FP.F16.F32.PACK_AB R0, RZ, R0 ;  /* 0x00000000ff00723e */ /* 0x000fc800000000ff */
[----:B------:R-:W-:-:S05]  /*11830*/  PRMT R0, R0, 0x5410, RZ ;  /* 0x0000541000007816 */ /* 0x000fca00000000ff */
[----:B------:R-:W-:Y:S01]  /*11840*/  STG.E desc[UR36][R16.64], R0 ;  /* 0x0000000010007986 */ /* 0x000fe2000c101924 */
[----:B------:R-:W-:Y:S05]  /*11850*/  EXIT ;  /* 0x000000000000794d */ /* 0x000fea0003800000 */
.L_x_1308:
[----:B------:R-:W-:-:S05]  /*11860*/  HADD2.F32 R2, -RZ, R0.H0_H0 ;  /* 0x20000000ff027230 */ /* 0x000fca0000004100 */
[----:B------:R-:W-:-:S06]  /*11870*/  FMUL.FTZ R2, R2, 1 ;  /* 0x3f80000002027820 */ /* 0x000fcc0000410000 */
[----:B------:R-:W0:Y:S02]  /*11880*/  F2F.F64.F32 R2, R2 ;  /* 0x0000000200027310 */ /* 0x000e240000201800 */
[----:B0-----:R-:W-:Y:S01]  /*11890*/  STG.E.64 desc[UR36][R16.64], R2 ;  /* 0x0000000210007986 */ /* 0x001fe2000c101b24 */
[----:B------:R-:W-:Y:S05]  /*118a0*/  EXIT ;  /* 0x000000000000794d */ /* 0x000fea0003800000 */
.L_x_1299:
        /* <DEDUP_REMOVED lines=11> */
[----:B------:R-:W-:Y:S01]  /*11960*/  STG.E.U8 desc[UR36][R16.64], R3 ;  /* 0x0000000310007986 */ /* 0x000fe2000c101124 */
[----:B------:R-:W-:Y:S05]  /*11970*/  EXIT ;  /* 0x000000000000794d */ /* 0x000fea0003800000 */
.L_x_1312:
[----:B------:R-:W-:Y:S01]  /*11980*/  HADD2.F32 R0, -RZ, R0.H0_H0 ;  /* 0x20000000ff007230 */ /* 0x000fe20000004100 */
[----:B------:R-:W-:-:S04]  /*11990*/  CS2R R6, SRZ ;  /* 0x0000000000067805 */ /* 0x000fc8000001ff00 */
[----:B------:R-:W-:-:S04]  /*119a0*/  FMUL.FTZ R0, R0, 1 ;  /* 0x3f80000000007820 */ /* 0x000fc80000410000 */
[----:B------:R-:W0:Y:S02]  /*119b0*/  F2F.F64.F32 R4, R0 ;  /* 0x0000000000047310 */ /* 0x000e240000201800 */
[----:B0-----:R-:W-:Y:S01]  /*119c0*/  STG.E.128 desc[UR36][R16.64], R4 ;  /* 0x0000000410007986 */ /* 0x001fe2000c101d24 */
[----:B------:R-:W-:Y:S05]  /*119d0*/  EXIT ;  /* 0x000000000000794d */ /* 0x000fea0003800000 */
.L_x_1311:
        /* <DEDUP_REMOVED lines=21> */
.L_x_1316:
[----:B------:R-:W-:Y:S05]  /*11b30*/  BSYNC B0 ;  /* 0x0000000000007941 */ /* 0x000fea0003800000 */
.L_x_1315:
[----:B------:R-:W-:-:S05]  /*11b40*/  LOP3.LUT R3, R0, R3, RZ, 0xfc, !PT ;  /* 0x0000000300037212 */ /* 0x000fca00078efcff */
[----:B------:R-:W-:Y:S01]  /*11b50*/  STG.E.U8 desc[UR36][R16.64], R3 ;  /* 0x0000000310007986 */ /* 0x000fe2000c101124 */
[----:B------:R-:W-:Y:S05]  /*11b60*/  EXIT ;  /* 0x000000000000794d */ /* 0x000fea0003800000 */
.L_x_1314:
        /* <DEDUP_REMOVED lines=13> */
.L_x_1318:
[----:B------:R-:W-:Y:S01]  /*11c40*/  IMAD.MOV.U32 R0, RZ, RZ, 0x7f ;  /* 0x0000007fff007424 */ /* 0x000fe200078e00ff */
[----:B------:R-:W-:-:S04]  /*11c50*/  ISETP.GT.U32.AND P0, PT, R2, 0x7f800000, PT ;  /* 0x7f8000000200780c */ /* 0x000fc80003f04070 */
[----:B------:R-:W-:-:S09]  /*11c60*/  SEL R0, R0, 0x7c, P0 ;  /* 0x0000007c00007807 */ /* 0x000fd20000000000 */
.L_x_1319:
[----:B------:R-:W-:Y:S05]  /*11c70*/  BSYNC B0 ;  /* 0x0000000000007941 */ /* 0x000fea0003800000 */
.L_x_1317:
[----:B------:R-:W-:-:S04]  /*11c80*/  LOP3.LUT R2, R3, 0x80000000, RZ, 0xc0, !PT ;  /* 0x8000000003027812 */ /* 0x000fc800078ec0ff */
[----:B------:R-:W-:-:S04]  /*11c90*/  SHF.R.U32.HI R3, RZ, 0x18, R2 ;  /* 0x00000018ff037819 */ /* 0x000fc80000011602 */
[----:B------:R-:W-:-:S05]  /*11ca0*/  LOP3.LUT R3, R0, R3, RZ, 0xfc, !PT ;  /* 0x0000000300037212 */ /* 0x000fca00078efcff */
[----:B------:R-:W-:Y:S01]  /*11cb0*/  STG.E.U8 desc[UR36][R16.64], R3 ;  /* 0x0000000310007986 */ /* 0x000fe2000c101124 */
[----:B------:R-:W-:Y:S05]  /*11cc0*/  EXIT ;  /* 0x000000000000794d */ /* 0x000fea0003800000 */
.L_x_1313:
[----:B------:R-:W-:-:S05]  /*11cd0*/  HADD2.F32 R0, -RZ, R0.H0_H0 ;  /* 0x20000000ff007230 */ /* 0x000fca0000004100 */
[----:B------:R-:W-:-:S05]  /*11ce0*/  F2FP.BF16.F32.PACK_AB R0, RZ, R0 ;  /* 0x00000000ff00723e */ /* 0x000fca00000010ff */
[----:B------:R-:W-:Y:S01]  /*11cf0*/  STG.E.U16 desc[UR36][R16.64], R0 ;  /* 0x0000000010007986 */ /* 0x000fe2000c101524 */
[----:B------:R-:W-:Y:S05]  /*11d00*/  EXIT ;  /* 0x000000000000794d */ /* 0x000fea0003800000 */
.L_x_1310:
        /* <DEDUP_REMOVED lines=10> */
[----:B0-----:R-:W-:Y:S01]  /*11db0*/  STG.E.U16 desc[UR36][R16.64], R3 ;  /* 0x0000000310007986 */ /* 0x001fe2000c101524 */
[----:B------:R-:W-:Y:S05]  /*11dc0*/  EXIT ;  /* 0x000000000000794d */ /* 0x000fea0003800000 */
.L_x_1322:
        /* <DEDUP_REMOVED lines=17> */
.L_x_1325:
[----:B------:R-:W-:-:S04]  /*11ee0*/  LOP3.LUT R2, R3, 0x80000000, RZ, 0xc0, !PT ;  /* 0x8000000003027812 */ /* 0x000fc800078ec0ff */
[----:B------:R-:W-:-:S04]  /*11ef0*/  SHF.R.U32.HI R3, RZ, 0x18, R2 ;  /* 0x00000018ff037819 */ /* 0x000fc80000011602 */
[----:B------:R-:W-:-:S04]  /*11f00*/  LOP3.LUT R0, R0, R3, RZ, 0xfc, !PT ;  /* 0x0000000300007212 */ /* 0x000fc800078efcff */
[----:B------:R-:W-:-:S07]  /*11f10*/  PRMT R8, R0, 0x7610, R8 ;  /* 0x0000761000087816 */ /* 0x000fce0000000008 */
.L_x_1324:
[----:B------:R-:W-:Y:S05]  /*11f20*/  BSYNC B0 ;  /* 0x0000000000007941 */ /* 0x000fea0003800000 */
.L_x_1323:
[----:B------:R-:W-:Y:S01]  /*11f30*/  STG.E.U8 desc[UR36][R16.64], R8 ;  /* 0x0000000810007986 */ /* 0x000fe2000c101124 */
[----:B------:R-:W-:Y:S05]  /*11f40*/  EXIT ;  /* 0x000000000000794d */ /* 0x000fea0003800000 */
.L_x_1321:
        /* <DEDUP_REMOVED lines=17> */
.L_x_1328:
[----:B------:R-:W-:-:S04]  /*12060*/  LOP3.LUT R2, R3, 0x80000000, RZ, 0xc0, !PT ;  /* 0x8000000003027812 */ /* 0x000fc800078ec0ff */
[----:B------:R-:W-:-:S04]  /*12070*/  SHF.R.U32.HI R3, RZ, 0x18, R2 ;  /* 0x00000018ff037819 */ /* 0x000fc80000011602 */
[----:B------:R-:W-:-:S04]  /*12080*/  LOP3.LUT R0, R0, R3, RZ, 0xfc, !PT ;  /* 0x0000000300007212 */ /* 0x000fc800078efcff */
[----:B------:R-:W-:-:S07]  /*12090*/  PRMT R8, R0, 0x7610, R8 ;  /* 0x0000761000087816 */ /* 0x000fce0000000008 */
.L_x_1327:
[----:B------:R-:W-:Y:S05]  /*120a0*/  BSYNC B0 ;  /* 0x0000000000007941 */ /* 0x000fea0003800000 */
.L_x_1326:
[----:B------:R-:W-:Y:S01]  /*120b0*/  STG.E.U8 desc[UR36][R16.64], R8 ;  /* 0x0000000810007986 */ /* 0x000fe2000c101124 */
[----:B------:R-:W-:Y:S05]  /*120c0*/  EXIT ;  /* 0x000000000000794d */ /* 0x000fea0003800000 */
.L_x_1320:
        /* <DEDUP_REMOVED lines=22> */
.L_x_1303:
        /* <DEDUP_REMOVED lines=16> */
.L_x_1331:
[----:B------:R-:W-:Y:S05]  /*12330*/  EXIT ;  /* 0x000000000000794d */ /* 0x000fea0003800000 */
.L_x_1330:
[----:B------:R-:W-:-:S06]  /*12340*/  HADD2.F32 R2, -RZ, R0.H0_H0 ;  /* 0x20000000ff027230 */ /* 0x000fcc0000004100 */
[----:B------:R-:W0:Y:S02]  /*12350*/  F2I.U64.TRUNC R2, R2 ;  /* 0x0000000200027311 */ /* 0x000e24000020d800 */
[----:B0-----:R-:W-:Y:S01]  /*12360*/  STG.E.64 desc[UR36][R16.64], R2 ;  /* 0x0000000210007986 */ /* 0x001fe2000c101b24 */
[----:B------:R-:W-:Y:S05]  /*12370*/  EXIT ;  /* 0x000000000000794d */ /* 0x000fea0003800000 */
.L_x_1329:
[----:B------:R-:W-:-:S04]  /*12380*/  HADD2.F32 R0, -RZ, R0.H0_H0 ;  /* 0x20000000ff007230 */ /* 0x000fc80000004100 */
[----:B------:R-:W0:Y:S02]  /*12390*/  F2I.FTZ.U32.TRUNC.NTZ R3, R0 ;  /* 0x0000000000037305 */ /* 0x000e24000021f000 */
[----:B0-----:R-:W-:Y:S01]  /*123a0*/  STG.E desc[UR36][R16.64], R3 ;  /* 0x0000000310007986 */ /* 0x001fe2000c101924 */
[----:B------:R-:W-:Y:S05]  /*123b0*/  EXIT ;  /* 0x000000000000794d */ /* 0x000fea0003800000 */
.L_x_1332:
        /* <DEDUP_REMOVED lines=12> */
.L_x_12830:


//--------------------- .text._ZN2at6native27unrolled_elementwise_kernelIZZZNS0_26GeluBackwardCUDAKernelImplERNS_18TensorIteratorBaseENS0_8GeluTypeEENKUlvE0_clEvENKUlvE1_clEvEUlN3c104HalfES8_E_St5arrayIPcLm3EELi4E23TrivialOffsetCalculatorILi2EjESD_ILi1EjENS0_6memory12LoadWithCastILi2EEENSG_13StoreWithCastILi1EEEEEviT_T0_T2_T3_T4_T5_ --------------------------
	.section	.text._ZN2at6native27unrolled_elementwise_kernelIZZZNS0_26GeluBackwardCUDAKernelImplERNS_18TensorIteratorBaseENS0_8GeluTypeEENKUlvE0_clEvENKUlvE1_clEvEUlN3c104HalfES8_E_St5arrayIPcLm3EELi4E23TrivialOffsetCalculatorILi2EjESD_ILi1EjENS0_6memory12LoadWithCastILi2EEENSG_13StoreWithCastILi1EEEEEviT_T0_T2_T3_T4_T5_,"ax",@progbits
	.align	128
        .global         _ZN2at6native27unrolled_elementwise_kernelIZZZNS0_26GeluBackwardCUDAKernelImplERNS_18TensorIteratorBaseENS0_8GeluTypeEENKUlvE0_clEvENKUlvE1_clEvEUlN3c104HalfES8_E_St5arrayIPcLm3EELi4E23TrivialOffsetCalculatorILi2EjESD_ILi1EjENS0_6memory12LoadWithCastILi2EEENSG_13StoreWithCastILi1EEEEEviT_T0_T2_T3_T4_T5_
        .type           _ZN2at6native27unrolled_elementwise_kernelIZZZNS0_26GeluBackwardCUDAKernelImplERNS_18TensorIteratorBaseENS0_8GeluTypeEENKUlvE0_clEvENKUlvE1_clEvEUlN3c104HalfES8_E_St5arrayIPcLm3EELi4E23TrivialOffsetCalculatorILi2EjESD_ILi1EjENS0_6memory12LoadWithCastILi2EEENSG_13StoreWithCastILi1EEEEEviT_T0_T2_T3_T4_T5_,@function
        .size           _ZN2at6native27unrolled_elementwise_kernelIZZZNS0_26GeluBackwardCUDAKernelImplERNS_18TensorIteratorBaseENS0_8GeluTypeEENKUlvE0_clEvENKUlvE1_clEvEUlN3c104HalfES8_E_St5arrayIPcLm3EELi4E23TrivialOffsetCalculatorILi2EjESD_ILi1EjENS0_6memory12LoadWithCastILi2EEENSG_13StoreWithCastILi1EEEEEviT_T0_T2_T3_T4_T5_,(.L_x_12831 - _ZN2at6native27unrolled_elementwise_kernelIZZZNS0_26GeluBackwardCUDAKernelImplERNS_18TensorIteratorBaseENS0_8GeluTypeEENKUlvE0_clEvENKUlvE1_clEvEUlN3c104HalfES8_E_St5arrayIPcLm3EELi4E23TrivialOffsetCalculatorILi2EjESD_ILi1EjENS0_6memory12LoadWithCastILi2EEENSG_13StoreWithCastILi1EEEEEviT_T0_T2_T3_T4_T5_)
        .other          _ZN2at6native27unrolled_elementwise_kernelIZZZNS0_26GeluBackwardCUDAKernelImplERNS_18TensorIteratorBaseENS0_8GeluTypeEENKUlvE0_clEvENKUlvE1_clEvEUlN3c104HalfES8_E_St5arrayIPcLm3EELi4E23TrivialOffsetCalculatorILi2EjESD_ILi1EjENS0_6memory12LoadWithCastILi2EEENSG_13StoreWithCastILi1EEEEEviT_T0_T2_T3_T4_T5_,@"STO_CUDA_ENTRY STV_DEFAULT"
_ZN2at6native27unrolled_elementwise_kernelIZZZNS0_26GeluBackwardCUDAKernelImplERNS_18TensorIteratorBaseENS0_8GeluTypeEENKUlvE0_clEvENKUlvE1_clEvEUlN3c104HalfES8_E_St5arrayIPcLm3EELi4E23TrivialOffsetCalculatorILi2EjESD_ILi1EjENS0_6memory12LoadWithCastILi2EEENSG_13StoreWithCastILi1EEEEEviT_T0_T2_T3_T4_T5_:
.text._ZN2at6native27unrolled_elementwise_kernelIZZZNS0_26GeluBackwardCUDAKernelImplERNS_18TensorIteratorBaseENS0_8GeluTypeEENKUlvE0_clEvENKUlvE1_clEvEUlN3c104HalfES8_E_St5arrayIPcLm3EELi4E23TrivialOffsetCalculatorILi2EjESD_ILi1EjENS0_6memory12LoadWithCastILi2EEENSG_13StoreWithCastILi1EEEEEviT_T0_T2_T3_T4_T5_:
        /* <DEDUP_REMOVED lines=36> */
.L_x_1338:
[----:B------:R-:W2:Y:S02]  /*0240*/  LDG.E.U8 R4, desc[UR36][R4.64] ;  /* 0x0000002404047981 */ /* 0x000ea4000c1e1100 */
[----:B--2---:R-:W-:-:S04]  /*0250*/  I2FP.F32.U32 R0, R4 ;  /* 0x0000000400007245 */ /* 0x004fc80000201000 */
[----:B------:R-:W-:-:S04]  /*0260*/  F2FP.F16.F32.PACK_AB R0, RZ, R0 ;  /* 0x00000000ff00723e */ /* 0x000fc800000000ff */
[----:B------:R-:W-:Y:S01]  /*0270*/  PRMT R17, R0, 0x7610, R17 ;  /* 0x0000761000117816 */ /* 0x000fe20000000011 */
[----:B------:R-:W-:Y:S06]  /*0280*/  BRA `(.L_x_1340) ;  /* 0x0000000c00bc7947 */ /* 0x000fec0003800000 */
.L_x_1337:
        /* <DEDUP_REMOVED lines=11> */
.L_x_1342:
[----:B------:R-:W2:Y:S02]  /*0340*/  LDG.E R4, desc[UR36][R4.64] ;  /* 0x0000002404047981 */ /* 0x000ea4000c1e1900 */
[----:B--2---:R-:W-:-:S04]  /*0350*/  I2FP.F32.S32 R0, R4 ;  /* 0x0000000400007245 */ /* 0x004fc80000201400 */
[----:B------:R-:W-:-:S04]  /*0360*/  F2FP.F16.F32.PACK_AB R0, RZ, R0 ;  /* 0x00000000ff00723e */ /* 0x000fc800000000ff */
[----:B------:R-:W-:Y:S01]  /*0370*/  PRMT R17, R0, 0x7610, R17 ;  /* 0x0000761000117816 */ /* 0x000fe20000000011 */
[----:B------:R-:W-:Y:S06]  /*0380*/  BRA `(.L_x_1340) ;  /* 0x0000000c007c7947 */ /* 0x000fec0003800000 */
.L_x_1341:
[----:B------:R-:W2:Y:S02]  /*0390*/  LDG.E.U16 R4, desc[UR36][R4.64] ;  /* 0x0000002404047981 */ /* 0x000ea4000c1e1500 */
[----:B--2---:R-:W0:Y:S02]  /*03a0*/  I2F.S16 R0, R4 ;  /* 0x0000000400007306 */ /* 0x004e240000101400 */
[----:B0-----:R-:W-:-:S04]  /*03b0*/  F2FP.F16.F32.PACK_AB R0, RZ, R0 ;  /* 0x00000000ff00723e */ /* 0x001fc800000000ff */
[----:B------:R-:W-:Y:S01]  /*03c0*/  PRMT R17, R0, 0x7610, R17 ;  /* 0x0000761000117816 */ /* 0x000fe20000000011 */
[----:B------:R-:W-:Y:S06]  /*03d0*/  BRA `(.L_x_1340) ;  /* 0x0000000c00687947 */ /* 0x000fec0003800000 */
.L_x_1336:
        /* <DEDUP_REMOVED lines=9> */
.L_x_1344:
[----:B------:R1:W5:Y:S01]  /*0470*/  LDG.E.U16 R17, desc[UR36][R4.64] ;  /* 0x0000002404117981 */ /* 0x000362000c1e1500 */
[----:B------:R-:W-:Y:S05]  /*0480*/  BRA `(.L_x_1340) ;  /* 0x0000000c003c7947 */ /* 0x000fea0003800000 */
.L_x_1343:
        /* <DEDUP_REMOVED lines=9> */
.L_x_1346:
[----:B------:R0:W5:Y:S01]  /*0520*/  LDG.E.U16 R17, desc[UR36][R4.64] ;  /* 0x0000002404117981 */ /* 0x000162000c1e1500 */
[----:B------:R-:W-:Y:S05]  /*0530*/  BRA `(.L_x_1340) ;  /* 0x0000000c00107947 */ /* 0x000fea0003800000 */
.L_x_1345:
        /* <DEDUP_REMOVED lines=9> */
.L_x_1335:
        /* <DEDUP_REMOVED lines=14> */
.L_x_1349:
        /* <DEDUP_REMOVED lines=9> */
.L_x_1348:
        /* <DEDUP_REMOVED lines=28> */
.L_x_1351:
        /* <DEDUP_REMOVED lines=12> */
[----:B------:R-:W-:-:S04]  /*09c0*/  F2FP.F16.F32.PACK_AB R0, RZ, R0 ;  /* 0x00000000ff00723e */ /* 0x000fc800000000ff */
[----:B------:R-:W-:Y:S01]  /*09d0*/  PRMT R17, R0, 0x7610, R17 ;  /* 0x0000761000117816 */ /* 0x000fe20000000011 */
[----:B------:R-:W-:Y:S06]  /*09e0*/  BRA `(.L_x_1340) ;  /* 0x0000000400e47947 */ /* 0x000fec0003800000 */
.L_x_1350:
[----:B------:R-:W2:Y:S02]  /*09f0*/  LDG.E.U16 R0, desc[UR36][R4.64] ;  /* 0x0000002404007981 */ /* 0x000ea4000c1e1500 */
[----:B--2---:R-:W-:-:S05]  /*0a00*/  IMAD.U32 R0, R0, 0x10000, RZ ;  /* 0x0001000000007824 */ /* 0x004fca00078e00ff */
[----:B------:R-:W-:-:S04]  /*0a10*/  F2FP.F16.F32.PACK_AB R0, RZ, R0 ;  /* 0x00000000ff00723e */ /* 0x000fc800000000ff */
[----:B------:R-:W-:Y:S01]  /*0a20*/  PRMT R17, R0, 0x7610, R17 ;  /* 0x0000761000117816 */ /* 0x000fe20000000011 */
[----:B------:R-:W-:Y:S06]  /*0a30*/  BRA `(.L_x_1340) ;  /* 0x0000000400d07947 */ /* 0x000fec0003800000 */
.L_x_1347:
        /* <DEDUP_REMOVED lines=13> */
.L_x_1354:
        /* <DEDUP_REMOVED lines=21> */
.L_x_1358:
[----:B------:R-:W-:Y:S05]  /*0c60*/  BSYNC B1 ;  /* 0x0000000000017941 */ /* 0x000fea0003800000 */
.L_x_1357:
[----:B------:R-:W-:Y:S01]  /*0c70*/  LEA R5, R0, 0x3b800000, 0x17 ;  /* 0x3b80000000057811 */ /* 0x000fe200078eb8ff */
[----:B------:R-:W-:-:S05]  /*0c80*/  IMAD.SHL.U32 R0, R3, 0x100000, RZ ;  /* 0x0010000003007824 */ /* 0x000fca00078e00ff */
[----:B------:R-:W-:-:S07]  /*0c90*/  LOP3.LUT R0, R5, R0, R6, 0xfe, !PT ;  /* 0x0000000005007212 */ /* 0x000fce00078efe06 */
.L_x_1356:
[----:B------:R-:W-:Y:S05]  /*0ca0*/  BSYNC B0 ;  /* 0x0000000000007941 */ /* 0x000fea0003800000 */
.L_x_1355:
[----:B------:R-:W-:-:S04]  /*0cb0*/  F2FP.F16.F32.PACK_AB R0, RZ, R0 ;  /* 0x00000000ff00723e */ /* 0x000fc800000000ff */
[----:B------:R-:W-:Y:S01]  /*0cc0*/  PRMT R17, R0, 0x7610, R17 ;  /* 0x0000761000117816 */ /* 0x000fe20000000011 */
[----:B------:R-:W-:Y:S06]  /*0cd0*/  BRA `(.L_x_1340) ;  /* 0x0000000400287947 */ /* 0x000fec0003800000 */
.L_x_1353:
        /* <DEDUP_REMOVED lines=21> */
.L_x_1362:
[----:B------:R-:W-:Y:S05]  /*0e30*/  BSYNC B1 ;  /* 0x0000000000017941 */ /* 0x000fea0003800000 */
.L_x_1361:
[----:B------:R-:W-:Y:S01]  /*0e40*/  LEA R5, R0, 0x37800000, 0x17 ;  /* 0x3780000000057811 */ /* 0x000fe200078eb8ff */
[----:B------:R-:W-:-:S05]  /*0e50*/  IMAD.SHL.U32 R0, R3, 0x200000, RZ ;  /* 0x0020000003007824 */ /* 0x000fca00078e00ff */
[----:B------:R-:W-:-:S07]  /*0e60*/  LOP3.LUT R0, R5, R0, R6, 0xfe, !PT ;  /* 0x0000000005007212 */ /* 0x000fce00078efe06 */
.L_x_1360:
[----:B------:R-:W-:Y:S05]  /*0e70*/  BSYNC B0 ;  /* 0x0000000000007941 */ /* 0x000fea0003800000 */
.L_x_1359:
[----:B------:R-:W-:-:S04]  /*0e80*/  F2FP.F16.F32.PACK_AB R0, RZ, R0 ;  /* 0x00000000ff00723e */ /* 0x000fc800000000ff */
[----:B------:R-:W-:Y:S01]  /*0e90*/  PRMT R17, R0, 0x7610, R17 ;  /* 0x0000761000117816 */ /* 0x000fe20000000011 */
[----:B------:R-:W-:Y:S06]  /*0ea0*/  BRA `(.L_x_1340) ;  /* 0x0000000000b47947 */ /* 0x000fec0003800000 */
.L_x_1352:
        /* <DEDUP_REMOVED lines=14> */
.L_x_1366:
[----:B------:R-:W-:Y:S05]  /*0f90*/  BSYNC B0 ;  /* 0x0000000000007941 */ /* 0x000fea0003800000 */
.L_x_1365:
[----:B------:R-:W-:-:S04]  /*0fa0*/  F2FP.F16.F32.PACK_AB R0, RZ, R0 ;  /* 0x00000000ff00723e */ /* 0x000fc800000000ff */
[----:B------:R-:W-:Y:S01]  /*0fb0*/  PRMT R17, R0, 0x7610, R17 ;  /* 0x0000761000117816 */ /* 0x000fe20000000011 */
[----:B------:R-:W-:Y:S06]  /*0fc0*/  BRA `(.L_x_1340) ;  /* 0x00000000006c7947 */ /* 0x000fec0003800000 */
.L_x_1339:
        /* <DEDUP_REMOVED lines=16> */
.L_x_1367:
[----:B------:R-:W-:Y:S01]  /*10d0*/  PRMT R17, RZ, 0x7610, R17 ;  /* 0x00007610ff117816 */ /* 0x000fe20000000011 */
[----:B------:R-:W-:Y:S06]  /*10e0*/  BRA `(.L_x_1340) ;  /* 0x0000000000247947 */ /* 0x000fec0003800000 */
.L_x_1364:
[----:B------:R-:W2:Y:S02]  /*10f0*/  LDG.E.64 R4, desc[UR36][R4.64] ;  /* 0x0000002404047981 */ /* 0x000ea4000c1e1b00 */
[----:B--2---:R-:W0:Y:S02]  /*1100*/  I2F.U64 R0, R4 ;  /* 0x0000000400007312 */ /* 0x004e240000301000 */
[----:B0-----:R-:W-:-:S04]  /*1110*/  F2FP.F16.F32.PACK_AB R0, RZ, R0 ;  /* 0x00000000ff00723e */ /* 0x001fc800000000ff */
[----:B------:R-:W-:Y:S01]  /*1120*/  PRMT R17, R0, 0x7610, R17 ;  /* 0x0000761000117816 */ /* 0x000fe20000000011 */
[----:B------:R-:W-:Y:S06]  /*1130*/  BRA `(.L_x_1340) ;  /* 0x0000000000107947 */ /* 0x000fec0003800000 */
.L_x_1363:
[----:B------:R-:W2:Y:S02]  /*1140*/  LDG.E R4, desc[UR36][R4.64] ;  /* 0x0000002404047981 */ /* 0x000ea4000c1e1900 */
[----:B--2---:R-:W-:-:S04]  /*1150*/  I2FP.F32.U32 R0, R4 ;  /* 0x0000000400007245 */ /* 0x004fc80000201000 */
[----:B------:R-:W-:-:S04]  /*1160*/  F2FP.F16.F32.PACK_AB R0, RZ, R0 ;  /* 0x00000000ff00723e */ /* 0x000fc800000000ff */
[----:B------:R-:W-:-:S07]  /*1170*/  PRMT R17, R0, 0x7610, R17 ;  /* 0x0000761000117816 */ /* 0x000fce0000000011 */
.L_x_1340:
[----:B01----:R-:W0:Y:S01]  /*1180*/  LDC.64 R4, c[0x0][0x228] ;  /* 0x00008a00ff047b82 */ /* 0x003e220000000a00 */
        /* <DEDUP_REMOVED lines=20> */
.L_x_1371:
[----:B------:R-:W2:Y:S02]  /*12d0*/  LDG.E.U8 R4, desc[UR36][R4.64] ;  /* 0x0000002404047981 */ /* 0x000ea4000c1e1100 */
[----:B--2---:R-:W-:-:S04]  /*12e0*/  I2FP.F32.U32 R0, R4 ;  /* 0x0000000400007245 */ /* 0x004fc80000201000 */
[----:B------:R-:W-:-:S04]  /*12f0*/  F2FP.F16.F32.PACK_AB R0, RZ, R0 ;  /* 0x00000000ff00723e */ /* 0x000fc800000000ff */
[----:B------:R-:W-:Y:S01]  /*1300*/  PRMT R18, R0, 0x7610, R18 ;  /* 0x0000761000127816 */ /* 0x000fe20000000012 */
[----:B------:R-:W-:Y:S06]  /*1310*/  BRA `(.L_x_1373) ;  /* 0x0000000c00bc7947 */ /* 0x000fec0003800000 */
.L_x_1370:
        /* <DEDUP_REMOVED lines=11> */
.L_x_1375:
[----:B------:R-:W2:Y:S02]  /*13d0*/  LDG.E R4, desc[UR36][R4.64] ;  /* 0x0000002404047981 */ /* 0x000ea4000c1e1900 */
[----:B--2---:R-:W-:-:S04]  /*13e0*/  I2FP.F32.S32 R0, R4 ;  /* 0x0000000400007245 */ /* 0x004fc80000201400 */
[----:B------:R-:W-:-:S04]  /*13f0*/  F2FP.F16.F32.PACK_AB R0, RZ, R0 ;  /* 0x00000000ff00723e */ /* 0x000fc800000000ff */
[----:B------:R-:W-:Y:S01]  /*1400*/  PRMT R18, R0, 0x7610, R18 ;  /* 0x0000761000127816 */ /* 0x000fe20000000012 */
[----:B------:R-:W-:Y:S06]  /*1410*/  BRA `(.L_x_1373) ;  /* 0x0000000c007c7947 */ /* 0x000fec0003800000 */
.L_x_1374:
[----:B------:R-:W2:Y:S02]  /*1420*/  LDG.E.U16 R4, desc[UR36][R4.64] ;  /* 0x0000002404047981 */ /* 0x000ea4000c1e1500 */
[----:B--2---:R-:W0:Y:S02]  /*1430*/  I2F.S16 R0, R4 ;  /* 0x0000000400007306 */ /* 0x004e240000101400 */
[----:B0-----:R-:W-:-:S04]  /*1440*/  F2FP.F16.F32.PACK_AB R0, RZ, R0 ;  /* 0x00000000ff00723e */ /* 0x001fc800000000ff */
[----:B------:R-:W-:Y:S01]  /*1450*/  PRMT R18, R0, 0x7610, R18 ;  /* 0x0000761000127816 */ /* 0x000fe20000000012 */
[----:B------:R-:W-:Y:S06]  /*1460*/  BRA `(.L_x_1373) ;  /* 0x0000000c00687947 */ /* 0x000fec0003800000 */
.L_x_1369:
        /* <DEDUP_REMOVED lines=9> */
.L_x_1377:
[----:B------:R1:W5:Y:S01]  /*1500*/  LDG.E.U16 R18, desc[UR36][R4.64] ;  /* 0x0000002404127981 */ /* 0x000362000c1e1500 */
[----:B------:R-:W-:Y:S05]  /*1510*/  BRA `(.L_x_1373) ;  /* 0x0000000c003c7947 */ /* 0x000fea0003800000 */
.L_x_1376:
        /* <DEDUP_REMOVED lines=9> */
.L_x_1379:
[----:B------:R0:W5:Y:S01]  /*15b0*/  LDG.E.U16 R18, desc[UR36][R4.64] ;  /* 0x0000002404127981 */ /* 0x000162000c1e1500 */
[----:B------:R-:W-:Y:S05]  /*15c0*/  BRA `(.L_x_1373) ;  /* 0x0000000c00107947 */ /* 0x000fea0003800000 */
.L_x_1378:
        /* <DEDUP_REMOVED lines=9> */
.L_x_1368:
        /* <DEDUP_REMOVED lines=14> */
.L_x_1382:
        /* <DEDUP_REMOVED lines=9> */
.L_x_1381:
        /* <DEDUP_REMOVED lines=28> */
.L_x_1384:
        /* <DEDUP_REMOVED lines=15> */
.L_x_1383:
[----:B------:R-:W2:Y:S02]  /*1a80*/  LDG.E.U16 R0, desc[UR36][R4.64] ;  /* 0x0000002404007981 */ /* 0x000ea4000c1e1500 */
[----:B--2---:R-:W-:-:S05]  /*1a90*/  IMAD.U32 R0, R0, 0x10000, RZ ;  /* 0x0001000000007824 */ /* 0x004fca00078e00ff */
[----:B------:R-:W-:-:S04]  /*1aa0*/  F2FP.F16.F32.PACK_AB R0, RZ, R0 ;  /* 0x00000000ff00723e */ /* 0x000fc800000000ff */
[----:B------:R-:W-:Y:S01]  /*1ab0*/  PRMT R18, R0, 0x7610, R18 ;  /* 0x0000761000127816 */ /* 0x000fe20000000012 */
[----:B------:R-:W-:Y:S06]  /*1ac0*/  BRA `(.L_x_1373) ;  /* 0x0000000400d07947 */ /* 0x000fec0003800000 */
.L_x_1380:
        /* <DEDUP_REMOVED lines=13> */
.L_x_1387:
        /* <DEDUP_REMOVED lines=21> */
.L_x_1391:
[----:B------:R-:W-:Y:S05]  /*1cf0*/  BSYNC B1 ;  /* 0x0000000000017941 */ /* 0x000fea0003800000 */
.L_x_1390:
[----:B------:R-:W-:Y:S01]  /*1d00*/  LEA R5, R0, 0x3b800000, 0x17 ;  /* 0x3b80000000057811 */ /* 0x000fe200078eb8ff */
[----:B------:R-:W-:-:S05]  /*1d10*/  IMAD.SHL.U32 R0, R3, 0x100000, RZ ;  /* 0x0010000003007824 */ /* 0x000fca00078e00ff */
[----:B------:R-:W-:-:S07]  /*1d20*/  LOP3.LUT R0, R5, R0, R6, 0xfe, !PT ;  /* 0x0000000005007212 */ /* 0x000fce00078efe06 */
.L_x_1389:
[----:B------:R-:W-:Y:S05]  /*1d30*/  BSYNC B0 ;  /* 0x0000000000007941 */ /* 0x000fea0003800000 */
.L_x_1388:
[----:B------:R-:W-:-:S04]  /*1d40*/  F2FP.F16.F32.PACK_AB R0, RZ, R0 ;  /* 0x00000000ff00723e */ /* 0x000fc800000000ff */
[----:B------:R-:W-:Y:S01]  /*1d50*/  PRMT R18, R0, 0x7610, R18 ;  /* 0x0000761000127816 */ /* 0x000fe20000000012 */
[----:B------:R-:W-:Y:S06]  /*1d60*/  BRA `(.L_x_1373) ;  /* 0x0000000400287947 */ /* 0x000fec0003800000 */
.L_x_1386:
        /* <DEDUP_REMOVED lines=21> */
.L_x_1395:
[----:B------:R-:W-:Y:S05]  /*1ec0*/  BSYNC B1 ;  /* 0x0000000000017941 */ /* 0x000fea0003800000 */
.L_x_1394:
[----:B------:R-:W-:Y:S01]  /*1ed0*/  LEA R5, R0, 0x37800000, 0x17 ;  /* 0x3780000000057811 */ /* 0x000fe200078eb8ff */
[----:B------:R-:W-:-:S05]  /*1ee0*/  IMAD.SHL.U32 R0, R3, 0x200000, RZ ;  /* 0x0020000003007824 */ /* 0x000fca00078e00ff */
[----:B------:R-:W-:-:S07]  /*1ef0*/  LOP3.LUT R0, R5, R0, R6, 0xfe, !PT ;  /* 0x0000000005007212 */ /* 0x000fce00078efe06 */
.L_x_1393:
[----:B------:R-:W-:Y:S05]  /*1f00*/  BSYNC B0 ;  /* 0x0000000000007941 */ /* 0x000fea0003800000 */
.L_x_1392:
[----:B------:R-:W-:-:S04]  /*1f10*/  F2FP.F16.F32.PACK_AB R0, RZ, R0 ;  /* 0x00000000ff00723e */ /* 0x000fc800000000ff */
[----:B------:R-:W-:Y:S01]  /*1f20*/  PRMT R18, R0, 0x7610, R18 ;  /* 0x0000761000127816 */ /* 0x000fe20000000012 */
[----:B------:R-:W-:Y:S06]  /*1f30*/  BRA `(.L_x_1373) ;  /* 0x0000000000b47947 */ /* 0x000fec0003800000 */
.L_x_1385:
        /* <DEDUP_REMOVED lines=14> */
.L_x_1399:
[----:B------:R-:W-:Y:S05]  /*2020*/  BSYNC B0 ;  /* 0x0000000000007941 */ /* 0x000fea0003800000 */
.L_x_1398:
[----:B------:R-:W-:-:S04]  /*2030*/  F2FP.F16.F32.PACK_AB R0, RZ, R0 ;  /* 0x00000000ff00723e */ /* 0x000fc800000000ff */
[----:B------:R-:W-:Y:S01]  /*2040*/  PRMT R18, R0, 0x7610, R18 ;  /* 0x0000761000127816 */ /* 0x000fe20000000012 */
[----:B------:R-:W-:Y:S06]  /*2050*/  BRA `(.L_x_1373) ;  /* 0x00000000006c7947 */ /* 0x000fec0003800000 */
.L_x_1372:
        /* <DEDUP_REMOVED lines=16> */
.L_x_1400:
[----:B------:R-:W-:Y:S01]  /*2160*/  PRMT R18, RZ, 0x7610, R18 ;  /* 0x00007610ff127816 */ /* 0x000fe20000000012 */
[----:B------:R-:W-:Y:S06]  /*2170*/  BRA `(.L_x_1373) ;  /* 0x0000000000247947 */ /* 0x000fec0003800000 */
.L_x_1397:
[----:B------:R-:W2:Y:S02]  /*2180*/  LDG.E.64 R4, desc[UR36][R4.64] ;  /* 0x0000002404047981 */ /* 0x000ea4000c1e1b00 */
[----:B--2---:R-:W0:Y:S02]  /*2190*/  I2F.U64 R0, R4 ;  /* 0x0000000400007312 */ /* 0x004e240000301000 */
[----:B0-----:R-:W-:-:S04]  /*21a0*/  F2FP.F16.F32.PACK_AB R0, RZ, R0 ;  /* 0x00000000ff00723e */ /* 0x001fc800000000ff */
[----:B------:R-:W-:Y:S01]  /*21b0*/  PRMT R18, R0, 0x7610, R18 ;  /* 0x0000761000127816 */ /* 0x000fe20000000012 */
[----:B------:R-:W-:Y:S06]  /*21c0*/  BRA `(.L_x_1373) ;  /* 0x0000000000107947 */ /* 0x000fec0003800000 */
.L_x_1396:
[----:B------:R-:W2:Y:S02]  /*21d0*/  LDG.E R4, desc[UR36][R4.64] ;  /* 0x0000002404047981 */ /* 0x000ea4000c1e1900 */
[----:B--2---:R-:W-:-:S04]  /*21e0*/  I2FP.F32.U32 R0, R4 ;  /* 0x0000000400007245 */ /* 0x004fc80000201000 */
[----:B------:R-:W-:-:S04]  /*21f0*/  F2FP.F16.F32.PACK_AB R0, RZ, R0 ;  /* 0x00000000ff00723e */ /* 0x000fc800000000ff */
[----:B------:R-:W-:-:S07]  /*2200*/  PRMT R18, R0, 0x7610, R18 ;  /* 0x0000761000127816 */ /* 0x000fce0000000012 */
.L_x_1373:
[----:B------:R-:W-:-:S07]  /*2210*/  VIADD R27, R27, 0x80 ;  /* 0x000000801b1b7836 */ /* 0x000fce0000000000 */
.L_x_1334:
[----:B------:R-:W-:Y:S05]  /*2220*/  BSYNC B6 ;  /* 0x0000000000067941 */ /* 0x000fea0003800000 */
.L_x_1333:
[----:B------:R-:W-:Y:S01]  /*2230*/  ISETP.GE.AND P0, PT, R27, R28, PT ;  /* 0x0000001c1b00720c */ /* 0x000fe20003f06270 */
[----:B------:R-:W-:Y:S01]  /*2240*/  BSSY B6, `(.L_x_1401) ;  /* 0x0000218000067945 */ /* 0x000fe20003800000 */
[----:B------:R-:W-:-:S11]  /*2250*/  PRMT R19, RZ, 0x7610, R19 ;  /* 0x00007610ff137816 */ /* 0x000fd60000000013 */
[----:B------:R-:W-:Y:S05]  /*2260*/  @P0 BRA `(.L_x_1402) ;  /* 0x0000002000540947 */ /* 0x000fea0003800000 */
[----:B01----:R-:W0:Y:S01]  /*2270*/  LDC.64 R4, c[0x0][0x220] ;  /* 0x00008800ff047b82 */ /* 0x003e220000000a00 */
        /* <DEDUP_REMOVED lines=21> */
.L_x_1406:
[----:B------:R-:W2:Y:S02]  /*23d0*/  LDG.E.U8 R4, desc[UR36][R4.64] ;  /* 0x0000002404047981 */ /* 0x000ea4000c1e1100 */
[----:B--2---:R-:W-:-:S04]  /*23e0*/  I2FP.F32.U32 R0, R4 ;  /* 0x0000000400007245 */ /* 0x004fc80000201000 */
[----:B------:R-:W-:-:S04]  /*23f0*/  F2FP.F16.F32.PACK_AB R0, RZ, R0 ;  /* 0x00000000ff00723e */ /* 0x000fc800000000ff */
[----:B------:R-:W-:Y:S01]  /*2400*/  PRMT R16, R0, 0x7610, R16 ;  /* 0x0000761000107816 */ /* 0x000fe20000000010 */
[----:B------:R-:W-:Y:S06]  /*2410*/  BRA `(.L_x_1408) ;  /* 0x0000000c00c07947 */ /* 0x000fec0003800000 */
.L_x_1405:
        /* <DEDUP_REMOVED lines=11> */
.L_x_1410:
[----:B------:R-:W2:Y:S02]  /*24d0*/  LDG.E R4, desc[UR36][R4.64] ;  /* 0x0000002404047981 */ /* 0x000ea4000c1e1900 */
[----:B--2---:R-:W-:-:S04]  /*24e0*/  I2FP.F32.S32 R0, R4 ;  /* 0x0000000400007245 */ /* 0x004fc80000201400 */
[----:B------:R-:W-:-:S04]  /*24f0*/  F2FP.F16.F32.PACK_AB R0, RZ, R0 ;  /* 0x00000000ff00723e */ /* 0x000fc800000000ff */
[----:B------:R-:W-:Y:S01]  /*2500*/  PRMT R16, R0, 0x7610, R16 ;  /* 0x0000761000107816 */ /* 0x000fe20000000010 */
[----:B------:R-:W-:Y:S06]  /*2510*/  BRA `(.L_x_1408) ;  /* 0x0000000c00807947 */ /* 0x000fec0003800000 */
.L_x_1409:
[----:B------:R-:W2:Y:S02]  /*2520*/  LDG.E.U16 R4, desc[UR36][R4.64] ;  /* 0x0000002404047981 */ /* 0x000ea4000c1e1500 */
[----:B--2---:R-:W0:Y:S02]  /*2530*/  I2F.S16 R0, R4 ;  /* 0x0000000400007306 */ /* 0x004e240000101400 */
[----:B0-----:R-:W-:-:S04]  /*2540*/  F2FP.F16.F32.PACK_AB R0, RZ, R0 ;  /* 0x00000000ff00723e */ /* 0x001fc800000000ff */
[----:B------:R-:W-:Y:S01]  /*2550*/  PRMT R16, R0, 0x7610, R16 ;  /* 0x0000761000107816 */ /* 0x000fe20000000010 */
[----:B------:R-:W-:Y:S06]  /*2560*/  BRA `(.L_x_1408) ;  /* 0x0000000c006c7947 */ /* 0x000fec0003800000 */
.L_x_1404:
        /* <DEDUP_REMOVED lines=9> */
.L_x_1412:
[----:B------:R1:W5:Y:S01]  /*2600*/  LDG.E.U16 R16, desc[UR36][R4.64] ;  /* 0x0000002404107981 */ /* 0x000362000c1e1500 */
[----:B------:R-:W-:Y:S05]  /*2610*/  BRA `(.L_x_1408) ;  /* 0x0000000c00407947 */ /* 0x000fea0003800000 */
.L_x_1411:
        /* <DEDUP_REMOVED lines=9> */
.L_x_1414:
[----:B------:R0:W5:Y:S01]  /*26b0*/  LDG.E.U16 R16, desc[UR36][R4.64] ;  /* 0x0000002404107981 */ /* 0x000162000c1e1500 */
[----:B------:R-:W-:Y:S05]  /*26c0*/  BRA `(.L_x_1408) ;  /* 0x0000000c00147947 */ /* 0x000fea0003800000 */
.L_x_1413:
        /* <DEDUP_REMOVED lines=9> */
.L_x_1403:
        /* <DEDUP_REMOVED lines=14> */
.L_x_1417:
        /* <DEDUP_REMOVED lines=9> */
.L_x_1416:
        /* <DEDUP_REMOVED lines=28> */
.L_x_1419:
        /* <DEDUP_REMOVED lines=16> */
.L_x_1418:
[----:B------:R-:W2:Y:S02]  /*2b90*/  LDG.E.U16 R0, desc[UR36][R4.64] ;  /* 0x0000002404007981 */ /* 0x000ea4000c1e1500 */
[----:B--2---:R-:W-:-:S05]  /*2ba0*/  IMAD.U32 R0, R0, 0x10000, RZ ;  /* 0x0001000000007824 */ /* 0x004fca00078e00ff */
[----:B------:R-:W-:-:S04]  /*2bb0*/  F2FP.F16.F32.PACK_AB R0, RZ, R0 ;  /* 0x00000000ff00723e */ /* 0x000fc800000000ff */
[----:B------:R-:W-:Y:S01]  /*2bc0*/  PRMT R16, R0, 0x7610, R16 ;  /* 0x0000761000107816 */ /* 0x000fe20000000010 */
[----:B------:R-:W-:Y:S06]  /*2bd0*/  BRA `(.L_x_1408) ;  /* 0x0000000400d07947 */ /* 0x000fec0003800000 */
.L_x_1415:
        /* <DEDUP_REMOVED lines=13> */
.L_x_1422:
        /* <DEDUP_REMOVED lines=21> */
.L_x_1426:
[----:B------:R-:W-:Y:S05]  /*2e00*/  BSYNC B1 ;  /* 0x0000000000017941 */ /* 0x000fea0003800000 */
.L_x_1425:
[----:B------:R-:W-:Y:S01]  /*2e10*/  LEA R5, R0, 0x3b800000, 0x17 ;  /* 0x3b80000000057811 */ /* 0x000fe200078eb8ff */
[----:B------:R-:W-:-:S05]  /*2e20*/  IMAD.SHL.U32 R0, R3, 0x100000, RZ ;  /* 0x0010000003007824 */ /* 0x000fca00078e00ff */
[----:B------:R-:W-:-:S07]  /*2e30*/  LOP3.LUT R0, R5, R0, R6, 0xfe, !PT ;  /* 0x0000000005007212 */ /* 0x000fce00078efe06 */
.L_x_1424:
[----:B------:R-:W-:Y:S05]  /*2e40*/  BSYNC B0 ;  /* 0x0000000000007941 */ /* 0x000fea0003800000 */
.L_x_1423:
[----:B------:R-:W-:-:S04]  /*2e50*/  F2FP.F16.F32.PACK_AB R0, RZ, R0 ;  /* 0x00000000ff00723e */ /* 0x000fc800000000ff */
[----:B------:R-:W-:Y:S01]  /*2e60*/  PRMT R16, R0, 0x7610, R16 ;  /* 0x0000761000107816 */ /* 0x000fe20000000010 */
[----:B------:R-:W-:Y:S06]  /*2e70*/  BRA `(.L_x_1408) ;  /* 0x0000000400287947 */ /* 0x000fec0003800000 */
.L_x_1421:
        /* <DEDUP_REMOVED lines=21> */
.L_x_1430:
[----:B------:R-:W-:Y:S05]  /*2fd0*/  BSYNC B1 ;  /* 0x0000000000017941 */ /* 0x000fea0003800000 */
.L_x_1429:
[----:B------:R-:W-:Y:S01]  /*2fe0*/  LEA R5, R0, 0x37800000, 0x17 ;  /* 0x3780000000057811 */ /* 0x000fe200078eb8ff */
[----:B------:R-:W-:-:S05]  /*2ff0*/  IMAD.SHL.U32 R0, R3, 0x200000, RZ ;  /* 0x0020000003007824 */ /* 0x000fca00078e00ff */
[----:B------:R-:W-:-:S07]  /*3000*/  LOP3.LUT R0, R5, R0, R6, 0xfe, !PT ;  /* 0x0000000005007212 */ /* 0x000fce00078efe06 */
.L_x_1428:
[----:B------:R-:W-:Y:S05]  /*3010*/  BSYNC B0 ;  /* 0x0000000000007941 */ /* 0x000fea0003800000 */
.L_x_1427:
[----:B------:R-:W-:-:S04]  /*3020*/  F2FP.F16.F32.PACK_AB R0, RZ, R0 ;  /* 0x00000000ff00723e */ /* 0x000fc800000000ff */
[----:B------:R-:W-:Y:S01]  /*3030*/  PRMT R16, R0, 0x7610, R16 ;  /* 0x0000761000107816 */ /* 0x000fe20000000010 */
[----:B------:R-:W-:Y:S06]  /*3040*/  BRA `(.L_x_1408) ;  /* 0x0000000000b47947 */ /* 0x000fec0003800000 */
.L_x_1420:
        /* <DEDUP_REMOVED lines=14> */
.L_x_1434:
[----:B------:R-:W-:Y:S05]  /*3130*/  BSYNC B0 ;  /* 0x0000000000007941 */ /* 0x000fea0003800000 */
.L_x_1433:
[----:B------:R-:W-:-:S04]  /*3140*/  F2FP.F16.F32.PACK_AB R0, RZ, R0 ;  /* 0x00000000ff00723e */ /* 0x000fc800000000ff */
[----:B------:R-:W-:Y:S01]  /*3150*/  PRMT R16, R0, 0x7610, R16 ;  /* 0x0000761000107816 */ /* 0x000fe20000000010 */
[----:B------:R-:W-:Y:S06]  /*3160*/  BRA `(.L_x_1408) ;  /* 0x00000000006c7947 */ /* 0x000fec0003800000 */
.L_x_1407:
        /* <DEDUP_REMOVED lines=16> */
.L_x_1435:
[----:B------:R-:W-:Y:S01]  /*3270*/  PRMT R16, RZ, 0x7610, R16 ;  /* 0x00007610ff107816 */ /* 0x000fe20000000010 */
[----:B------:R-:W-:Y:S06]  /*3280*/  BRA `(.L_x_1408) ;  /* 0x0000000000247947 */ /* 0x000fec0003800000 */
.L_x_1432:
[----:B------:R-:W2:Y:S02]  /*3290*/  LDG.E.64 R4, desc[UR36][R4.64] ;  /* 0x0000002404047981 */ /* 0x000ea4000c1e1b00 */
[----:B--2---:R-:W0:Y:S02]  /*32a0*/  I2F.U64 R0, R4 ;  /* 0x0000000400007312 */ /* 0x004e240000301000 */
[----:B0-----:R-:W-:-:S04]  /*32b0*/  F2FP.F16.F32.PACK_AB R0, RZ, R0 ;  /* 0x00000000ff00723e */ /* 0x001fc800000000ff */
[----:B------:R-:W-:Y:S01]  /*32c0*/  PRMT R16, R0, 0x7610, R16 ;  /* 0x0000761000107816 */ /* 0x000fe20000000010 */
[----:B------:R-:W-:Y:S06]  /*32d0*/  BRA `(.L_x_1408) ;  /* 0x0000000000107947 */ /* 0x000fec0003800000 */
.L_x_1431:
[----:B------:R-:W2:Y:S02]  /*32e0*/  LDG.E R4, desc[UR36][R4.64] ;  /* 0x0000002404047981 */ /* 0x000ea4000c1e1900 */
[----:B--2---:R-:W-:-:S04]  /*32f0*/  I2FP.F32.U32 R0, R4 ;  /* 0x0000000400007245 */ /* 0x004fc80000201000 */
[----:B------:R-:W-:-:S04]  /*3300*/  F2FP.F16.F32.PACK_AB R0, RZ, R0 ;  /* 0x00000000ff00723e */ /* 0x000fc800000000ff */
[----:B------:R-:W-:-:S07]  /*3310*/  PRMT R16, R0, 0x7610, R16 ;  /* 0x0000761000107816 */ /* 0x000fce0000000010 */
.L_x_1408:
        /* <DEDUP_REMOVED lines=21> */
.L_x_1439:
[----:B------:R-:W2:Y:S02]  /*3470*/  LDG.E.U8 R4, desc[UR36][R4.64] ;  /* 0x0000002404047981 */ /* 0x000ea4000c1e1100 */
[----:B--2---:R-:W-:-:S04]  /*3480*/  I2FP.F32.U32 R0, R4 ;  /* 0x0000000400007245 */ /* 0x004fc80000201000 */
[----:B------:R-:W-:-:S04]  /*3490*/  F2FP.F16.F32.PACK_AB R0, RZ, R0 ;  /* 0x00000000ff00723e */ /* 0x000fc800000000ff */
[----:B------:R-:W-:Y:S01]  /*34a0*/  PRMT R19, R0, 0x7610, R19 ;  /* 0x0000761000137816 */ /* 0x000fe20000000013 */
[----:B------:R-:W-:Y:S06]  /*34b0*/  BRA `(.L_x_1441) ;  /* 0x0000000c00bc7947 */ /* 0x000fec0003800000 */
.L_x_1438:
        /* <DEDUP_REMOVED lines=11> */
.L_x_1443:
[----:B------:R-:W2:Y:S02]  /*3570*/  LDG.E R4, desc[UR36][R4.64] ;  /* 0x0000002404047981 */ /* 0x000ea4000c1e1900 */
[----:B--2---:R-:W-:-:S04]  /*3580*/  I2FP.F32.S32 R0, R4 ;  /* 0x0000000400007245 */ /* 0x004fc80000201400 */
[----:B------:R-:W-:-:S04]  /*3590*/  F2FP.F16.F32.PACK_AB R0, RZ, R0 ;  /* 0x00000000ff00723e */ /* 0x000fc800000000ff */
[----:B------:R-:W-:Y:S01]  /*35a0*/  PRMT R19, R0, 0x7610, R19 ;  /* 0x0000761000137816 */ /* 0x000fe20000000013 */
[----:B------:R-:W-:Y:S06]  /*35b0*/  BRA `(.L_x_1441) ;  /* 0x0000000c007c7947 */ /* 0x000fec0003800000 */
.L_x_1442:
[----:B------:R-:W2:Y:S02]  /*35c0*/  LDG.E.U16 R4, desc[UR36][R4.64] ;  /* 0x0000002404047981 */ /* 0x000ea4000c1e1500 */
[----:B--2---:R-:W0:Y:S02]  /*35d0*/  I2F.S16 R0, R4 ;  /* 0x0000000400007306 */ /* 0x004e240000101400 */
[----:B0-----:R-:W-:-:S04]  /*35e0*/  F2FP.F16.F32.PACK_AB R0, RZ, R0 ;  /* 0x00000000ff00723e */ /* 0x001fc800000000ff */
[----:B------:R-:W-:Y:S01]  /*35f0*/  PRMT R19, R0, 0x7610, R19 ;  /* 0x0000761000137816 */ /* 0x000fe20000000013 */
[----:B------:R-:W-:Y:S06]  /*3600*/  BRA `(.L_x_1441) ;  /* 0x0000000c00687947 */ /* 0x000fec0003800000 */
.L_x_1437:
        /* <DEDUP_REMOVED lines=9> */
.L_x_1445:
[----:B------:R1:W5:Y:S01]  /*36a0*/  LDG.E.U16 R19, desc[UR36][R4.64] ;  /* 0x0000002404137981 */ /* 0x000362000c1e1500 */
[----:B------:R-:W-:Y:S05]  /*36b0*/  BRA `(.L_x_1441) ;  /* 0x0000000c003c7947 */ /* 0x000fea0003800000 */
.L_x_1444:
        /* <DEDUP_REMOVED lines=9> */
.L_x_1447:
[----:B------:R0:W5:Y:S01]  /*3750*/  LDG.E.U16 R19, desc[UR36][R4.64] ;  /* 0x0000002404137981 */ /* 0x000162000c1e1500 */
[----:B------:R-:W-:Y:S05]  /*3760*/  BRA `(.L_x_1441) ;  /* 0x0000000c00107947 */ /* 0x000fea0003800000 */
.L_x_1446:
        /* <DEDUP_REMOVED lines=9> */
.L_x_1436:
        /* <DEDUP_REMOVED lines=14> */
.L_x_1450:
        /* <DEDUP_REMOVED lines=9> */
.L_x_1449:
        /* <DEDUP_REMOVED lines=28> */
.L_x_1452:
        /* <DEDUP_REMOVED lines=15> */
.L_x_1451:
[----:B------:R-:W2:Y:S02]  /*3c20*/  LDG.E.U16 R0, desc[UR36][R4.64] ;  /* 0x0000002404007981 */ /* 0x000ea4000c1e1500 */
[----:B--2---:R-:W-:-:S05]  /*3c30*/  IMAD.U32 R0, R0, 0x10000, RZ ;  /* 0x0001000000007824 */ /* 0x004fca00078e00ff */
[----:B------:R-:W-:-:S04]  /*3c40*/  F2FP.F16.F32.PACK_AB R0, RZ, R0 ;  /* 0x00000000ff00723e */ /* 0x000fc800000000ff */
[----:B------:R-:W-:Y:S01]  /*3c50*/  PRMT R19, R0, 0x7610, R19 ;  /* 0x0000761000137816 */ /* 0x000fe20000000013 */
[----:B------:R-:W-:Y:S06]  /*3c60*/  BRA `(.L_x_1441) ;  /* 0x0000000400d07947 */ /* 0x000fec0003800000 */
.L_x_1448:
        /* <DEDUP_REMOVED lines=13> */
.L_x_1455:
        /* <DEDUP_REMOVED lines=21> */
.L_x_1459:
[----:B------:R-:W-:Y:S05]  /*3e90*/  BSYNC B1 ;  /* 0x0000000000017941 */ /* 0x000fea0003800000 */
.L_x_1458:
[----:B------:R-:W-:Y:S01]  /*3ea0*/  LEA R5, R0, 0x3b800000, 0x17 ;  /* 0x3b80000000057811 */ /* 0x000fe200078eb8ff */
[----:B------:R-:W-:-:S05]  /*3eb0*/  IMAD.SHL.U32 R0, R3, 0x100000, RZ ;  /* 0x0010000003007824 */ /* 0x000fca00078e00ff */
[----:B------:R-:W-:-:S07]  /*3ec0*/  LOP3.LUT R0, R5, R0, R6, 0xfe, !PT ;  /* 0x0000000005007212 */ /* 0x000fce00078efe06 */
.L_x_1457:
[----:B------:R-:W-:Y:S05]  /*3ed0*/  BSYNC B0 ;  /* 0x0000000000007941 */ /* 0x000fea0003800000 */
.L_x_1456:
[----:B------:R-:W-:-:S04]  /*3ee0*/  F2FP.F16.F32.PACK_AB R0, RZ, R0 ;  /* 0x00000000ff00723e */ /* 0x000fc800000000ff */
[----:B------:R-:W-:Y:S01]  /*3ef0*/  PRMT R19, R0, 0x7610, R19 ;  /* 0x0000761000137816 */ /* 0x000fe20000000013 */
[----:B------:R-:W-:Y:S06]  /*3f00*/  BRA `(.L_x_1441) ;  /* 0x0000000400287947 */ /* 0x000fec0003800000 */
.L_x_1454:
        /* <DEDUP_REMOVED lines=21> */
.L_x_1463:
[----:B------:R-:W-:Y:S05]  /*4060*/  BSYNC B1 ;  /* 0x0000000000017941 */ /* 0x000fea0003800000 */
.L_x_1462:
[----:B------:R-:W-:Y:S01]  /*4070*/  LEA R5, R0, 0x37800000, 0x17 ;  /* 0x3780000000057811 */ /* 0x000fe200078eb8ff */
[----:B------:R-:W-:-:S05]  /*4080*/  IMAD.SHL.U32 R0, R3, 0x200000, RZ ;  /* 0x0020000003007824 */ /* 0x000fca00078e00ff */
[----:B------:R-:W-:-:S07]  /*4090*/  LOP3.LUT R0, R5, R0, R6, 0xfe, !PT ;  /* 0x0000000005007212 */ /* 0x000fce00078efe06 */
.L_x_1461:
[----:B------:R-:W-:Y:S05]  /*40a0*/  BSYNC B0 ;  /* 0x0000000000007941 */ /* 0x000fea0003800000 */
.L_x_1460:
[----:B------:R-:W-:-:S04]  /*40b0*/  F2FP.F16.F32.PACK_AB R0, RZ, R0 ;  /* 0x00000000ff00723e */ /* 0x000fc800000000ff */
[----:B------:R-:W-:Y:S01]  /*40c0*/  PRMT R19, R0, 0x7610, R19 ;  /* 0x0000761000137816 */ /* 0x000fe20000000013 */
[----:B------:R-:W-:Y:S06]  /*40d0*/  BRA `(.L_x_1441) ;  /* 0x0000000000b47947 */ /* 0x000fec0003800000 */
.L_x_1453:
        /* <DEDUP_REMOVED lines=14> */
.L_x_1467:
[----:B------:R-:W-:Y:S05]  /*41c0*/  BSYNC B0 ;  /* 0x0000000000007941 */ /* 0x000fea0003800000 */
.L_x_1466:
[----:B------:R-:W-:-:S04]  /*41d0*/  F2FP.F16.F32.PACK_AB R0, RZ, R0 ;  /* 0x00000000ff00723e */ /* 0x000fc800000000ff */
[----:B------:R-:W-:Y:S01]  /*41e0*/  PRMT R19, R0, 0x7610, R19 ;  /* 0x0000761000137816 */ /* 0x000fe20000000013 */
[----:B------:R-:W-:Y:S06]  /*41f0*/  BRA `(.L_x_1441) ;  /* 0x00000000006c7947 */ /* 0x000fec0003800000 */
.L_x_1440:
        /* <DEDUP_REMOVED lines=16> */
.L_x_1468:
[----:B------:R-:W-:Y:S01]  /*4300*/  PRMT R19, RZ, 0x7610, R19 ;  /* 0x00007610ff137816 */ /* 0x000fe20000000013 */
[----:B------:R-:W-:Y:S06]  /*4310*/  BRA `(.L_x_1441) ;  /* 0x0000000000247947 */ /* 0x000fec0003800000 */
.L_x_1465:
[----:B------:R-:W2:Y:S02]  /*4320*/  LDG.E.64 R4, desc[UR36][R4.64] ;  /* 0x0000002404047981 */ /* 0x000ea4000c1e1b00 */
[----:B--2---:R-:W0:Y:S02]  /*4330*/  I2F.U64 R0, R4 ;  /* 0x0000000400007312 */ /* 0x004e240000301000 */
[----:B0-----:R-:W-:-:S04]  /*4340*/  F2FP.F16.F32.PACK_AB R0, RZ, R0 ;  /* 0x00000000ff00723e */ /* 0x001fc800000000ff */
[----:B------:R-:W-:Y:S01]  /*4350*/  PRMT R19, R0, 0x7610, R19 ;  /* 0x0000761000137816 */ /* 0x000fe20000000013 */
[----:B------:R-:W-:Y:S06]  /*4360*/  BRA `(.L_x_1441) ;  /* 0x0000000000107947 */ /* 0x000fec0003800000 */
.L_x_1464:
[----:B------:R-:W2:Y:S02]  /*4370*/  LDG.E R4, desc[UR36][R4.64] ;  /* 0x0000002404047981 */ /* 0x000ea4000c1e1900 */
[----:B--2---:R-:W-:-:S04]  /*4380*/  I2FP.F32.U32 R0, R4 ;  /* 0x0000000400007245 */ /* 0x004fc80000201000 */
[----:B------:R-:W-:-:S04]  /*4390*/  F2FP.F16.F32.PACK_AB R0, RZ, R0 ;  /* 0x00000000ff00723e */ /* 0x000fc800000000ff */
[----:B------:R-:W-:-:S07]  /*43a0*/  PRMT R19, R0, 0x7610, R19 ;  /* 0x0000761000137816 */ /* 0x000fce0000000013 */
.L_x_1441:
[----:B------:R-:W-:-:S07]  /*43b0*/  VIADD R27, R27, 0x80 ;  /* 0x000000801b1b7836 */ /* 0x000fce0000000000 */
.L_x_1402:
[----:B------:R-:W-:Y:S05]  /*43c0*/  BSYNC B6 ;  /* 0x0000000000067941 */ /* 0x000fea0003800000 */
.L_x_1401:
[----:B------:R-:W-:Y:S01]  /*43d0*/  ISETP.GE.AND P0, PT, R27, R28, PT ;  /* 0x0000001c1b00720c */ /* 0x000fe20003f06270 */
[----:B------:R-:W-:Y:S01]  /*43e0*/  BSSY B6, `(.L_x_1469) ;  /* 0x000021a000067945 */ /* 0x000fe20003800000 */
[----:B------:R-:W-:Y:S02]  /*43f0*/  PRMT R22, RZ, 0x7610, R22 ;  /* 0x00007610ff167816 */ /* 0x000fe40000000016 */
[----:B------:R-:W-:Y:S02]  /*4400*/  PRMT R23, RZ, 0x7610, R23 ;  /* 0x00007610ff177816 */ /* 0x000fe40000000017 */
[----:B------:R-:W-:-:S07]  /*4410*/  PRMT R24, RZ, 0x7610, R24 ;  /* 0x00007610ff187816 */ /* 0x000fce0000000018 */
        /* <DEDUP_REMOVED lines=23> */
.L_x_1474:
[----:B------:R-:W2:Y:S02]  /*4590*/  LDG.E.U8 R4, desc[UR36][R4.64] ;  /* 0x0000002404047981 */ /* 0x000ea4000c1e1100 */
[----:B--2---:R-:W-:-:S04]  /*45a0*/  I2FP.F32.U32 R0, R4 ;  /* 0x0000000400007245 */ /* 0x004fc80000201000 */
[----:B------:R-:W-:-:S04]  /*45b0*/  F2FP.F16.F32.PACK_AB R0, RZ, R0 ;  /* 0x00000000ff00723e */ /* 0x000fc800000000ff */
[----:B------:R-:W-:Y:S01]  /*45c0*/  PRMT R23, R0, 0x7610, R23 ;  /* 0x0000761000177816 */ /* 0x000fe20000000017 */
[----:B------:R-:W-:Y:S06]  /*45d0*/  BRA `(.L_x_1476) ;  /* 0x0000000c00bc7947 */ /* 0x000fec0003800000 */
.L_x_1473:
        /* <DEDUP_REMOVED lines=11> */
.L_x_1478:
[----:B------:R-:W2:Y:S02]  /*4690*/  LDG.E R4, desc[UR36][R4.64] ;  /* 0x0000002404047981 */ /* 0x000ea4000c1e1900 */
[----:B--2---:R-:W-:-:S04]  /*46a0*/  I2FP.F32.S32 R0, R4 ;  /* 0x0000000400007245 */ /* 0x004fc80000201400 */
[----:B------:R-:W-:-:S04]  /*46b0*/  F2FP.F16.F32.PACK_AB R0, RZ, R0 ;  /* 0x00000000ff00723e */ /* 0x000fc800000000ff */
[----:B------:R-:W-:Y:S01]  /*46c0*/  PRMT R23, R0, 0x7610, R23 ;  /* 0x0000761000177816 */ /* 0x000fe20000000017 */
[----:B------:R-:W-:Y:S06]  /*46d0*/  BRA `(.L_x_1476) ;  /* 0x0000000c007c7947 */ /* 0x000fec0003800000 */
.L_x_1477:
[----:B------:R-:W2:Y:S02]  /*46e0*/  LDG.E.U16 R4, desc[UR36][R4.64] ;  /* 0x0000002404047981 */ /* 0x000ea4000c1e1500 */
[----:B--2---:R-:W0:Y:S02]  /*46f0*/  I2F.S16 R0, R4 ;  /* 0x0000000400007306 */ /* 0x004e240000101400 */
[----:B0-----:R-:W-:-:S04]  /*4700*/  F2FP.F16.F32.PACK_AB R0, RZ, R0 ;  /* 0x00000000ff00723e */ /* 0x001fc800000000ff */
[----:B------:R-:W-:Y:S01]  /*4710*/  PRMT R23, R0, 0x7610, R23 ;  /* 0x0000761000177816 */ /* 0x000fe20000000017 */
[----:B------:R-:W-:Y:S06]  /*4720*/  BRA `(.L_x_1476) ;  /* 0x0000000c00687947 */ /* 0x000fec0003800000 */
.L_x_1472:
        /* <DEDUP_REMOVED lines=9> */
.L_x_1480:
[----:B------:R1:W5:Y:S01]  /*47c0*/  LDG.E.U16 R23, desc[UR36][R4.64] ;  /* 0x0000002404177981 */ /* 0x000362000c1e1500 */
[----:B------:R-:W-:Y:S05]  /*47d0*/  BRA `(.L_x_1476) ;  /* 0x0000000c003c7947 */ /* 0x000fea0003800000 */
.L_x_1479:
        /* <DEDUP_REMOVED lines=9> */
.L_x_1482:
[----:B------:R0:W5:Y:S01]  /*4870*/  LDG.E.U16 R23, desc[UR36][R4.64] ;  /* 0x0000002404177981 */ /* 0x000162000c1e1500 */
[----:B------:R-:W-:Y:S05]  /*4880*/  BRA `(.L_x_1476) ;  /* 0x0000000c00107947 */ /* 0x000fea0003800000 */
.L_x_1481:
        /* <DEDUP_REMOVED lines=9> */
.L_x_1471:
        /* <DEDUP_REMOVED lines=14> */
.L_x_1485:
        /* <DEDUP_REMOVED lines=9> */
.L_x_1484:
        /* <DEDUP_REMOVED lines=28> */
.L_x_1487:
        /* <DEDUP_REMOVED lines=15> */
.L_x_1486:
[----:B------:R-:W2:Y:S02]  /*4d40*/  LDG.E.U16 R0, desc[UR36][R4.64] ;  /* 0x0000002404007981 */ /* 0x000ea4000c1e1500 */
[----:B--2---:R-:W-:-:S05]  /*4d50*/  IMAD.U32 R0, R0, 0x10000, RZ ;  /* 0x0001000000007824 */ /* 0x004fca00078e00ff */
[----:B------:R-:W-:-:S04]  /*4d60*/  F2FP.F16.F32.PACK_AB R0, RZ, R0 ;  /* 0x00000000ff00723e */ /* 0x000fc800000000ff */
[----:B------:R-:W-:Y:S01]  /*4d70*/  PRMT R23, R0, 0x7610, R23 ;  /* 0x0000761000177816 */ /* 0x000fe20000000017 */
[----:B------:R-:W-:Y:S06]  /*4d80*/  BRA `(.L_x_1476) ;  /* 0x0000000400d07947 */ /* 0x000fec0003800000 */
.L_x_1483:
        /* <DEDUP_REMOVED lines=13> */
.L_x_1490:
        /* <DEDUP_REMOVED lines=21> */
.L_x_1494:
[----:B------:R-:W-:Y:S05]  /*4fb0*/  BSYNC B1 ;  /* 0x0000000000017941 */ /* 0x000fea0003800000 */
.L_x_1493:
[----:B------:R-:W-:Y:S01]  /*4fc0*/  LEA R5, R0, 0x3b800000, 0x17 ;  /* 0x3b80000000057811 */ /* 0x000fe200078eb8ff */
[----:B------:R-:W-:-:S05]  /*4fd0*/  IMAD.SHL.U32 R0, R3, 0x100000, RZ ;  /* 0x0010000003007824 */ /* 0x000fca00078e00ff */
[----:B------:R-:W-:-:S07]  /*4fe0*/  LOP3.LUT R0, R5, R0, R6, 0xfe, !PT ;  /* 0x0000000005007212 */ /* 0x000fce00078efe06 */
.L_x_1492:
[----:B------:R-:W-:Y:S05]  /*4ff0*/  BSYNC B0 ;  /* 0x0000000000007941 */ /* 0x000fea0003800000 */
.L_x_1491:
[----:B------:R-:W-:-:S04]  /*5000*/  F2FP.F16.F32.PACK_AB R0, RZ, R0 ;  /* 0x00000000ff00723e */ /* 0x000fc800000000ff */
[----:B------:R-:W-:Y:S01]  /*5010*/  PRMT R23, R0, 0x7610, R23 ;  /* 0x0000761000177816 */ /* 0x000fe20000000017 */
[----:B------:R-:W-:Y:S06]  /*5020*/  BRA `(.L_x_1476) ;  /* 0x0000000400287947 */ /* 0x000fec0003800000 */
.L_x_1489:
        /* <DEDUP_REMOVED lines=21> */
.L_x_1498:
[----:B------:R-:W-:Y:S05]  /*5180*/  BSYNC B1 ;  /* 0x0000000000017941 */ /* 0x000fea0003800000 */
.L_x_1497:
[----:B------:R-:W-:Y:S01]  /*5190*/  LEA R5, R0, 0x37800000, 0x17 ;  /* 0x3780000000057811 */ /* 0x000fe200078eb8ff */
[----:B------:R-:W-:-:S05]  /*51a0*/  IMAD.SHL.U32 R0, R3, 0x200000, RZ ;  /* 0x0020000003007824 */ /* 0x000fca00078e00ff */
[----:B------:R-:W-:-:S07]  /*51b0*/  LOP3.LUT R0, R5, R0, R6, 0xfe, !PT ;  /* 0x0000000005007212 */ /* 0x000fce00078efe06 */
.L_x_1496:
[----:B------:R-:W-:Y:S05]  /*51c0*/  BSYNC B0 ;  /* 0x0000000000007941 */ /* 0x000fea0003800000 */
.L_x_1495:
[----:B------:R-:W-:-:S04]  /*51d0*/  F2FP.F16.F32.PACK_AB R0, RZ, R0 ;  /* 0x00000000ff00723e */ /* 0x000fc800000000ff */
[----:B------:R-:W-:Y:S01]  /*51e0*/  PRMT R23, R0, 0x7610, R23 ;  /* 0x0000761000177816 */ /* 0x000fe20000000017 */
[----:B------:R-:W-:Y:S06]  /*51f0*/  BRA `(.L_x_1476) ;  /* 0x0000000000b47947 */ /* 0x000fec0003800000 */
.L_x_1488:
        /* <DEDUP_REMOVED lines=14> */
.L_x_1502:
[----:B------:R-:W-:Y:S05]  /*52e0*/  BSYNC B0 ;  /* 0x0000000000007941 */ /* 0x000fea0003800000 */
.L_x_1501:
[----:B------:R-:W-:-:S04]  /*52f0*/  F2FP.F16.F32.PACK_AB R0, RZ, R0 ;  /* 0x00000000ff00723e */ /* 0x000fc800000000ff */
[----:B------:R-:W-:Y:S01]  /*5300*/  PRMT R23, R0, 0x7610, R23 ;  /* 0x0000761000177816 */ /* 0x000fe20000000017 */
[----:B------:R-:W-:Y:S06]  /*5310*/  BRA `(.L_x_1476) ;  /* 0x00000000006c7947 */ /* 0x000fec0003800000 */
.L_x_1475:
        /* <DEDUP_REMOVED lines=16> */
.L_x_1503:
[----:B------:R-:W-:Y:S01]  /*5420*/  PRMT R23, RZ, 0x7610, R23 ;  /* 0x00007610ff177816 */ /* 0x000fe20000000017 */
[----:B------:R-:W-:Y:S06]  /*5430*/  BRA `(.L_x_1476) ;  /* 0x0000000000247947 */ /* 0x000fec0003800000 */
.L_x_1500:
[----:B------:R-:W2:Y:S02]  /*5440*/  LDG.E.64 R4, desc[UR36][R4.64] ;  /* 0x0000002404047981 */ /* 0x000ea4000c1e1b00 */
[----:B--2---:R-:W0:Y:S02]  /*5450*/  I2F.U64 R0, R4 ;  /* 0x0000000400007312 */ /* 0x004e240000301000 */
[----:B0-----:R-:W-:-:S04]  /*5460*/  F2FP.F16.F32.PACK_AB R0, RZ, R0 ;  /* 0x00000000ff00723e */ /* 0x001fc800000000ff */
[----:B------:R-:W-:Y:S01]  /*5470*/  PRMT R23, R0, 0x7610, R23 ;  /* 0x0000761000177816 */ /* 0x000fe20000000017 */
[----:B------:R-:W-:Y:S06]  /*5480*/  BRA `(.L_x_1476) ;  /* 0x0000000000107947 */ /* 0x000fec0003800000 */
.L_x_1499:
[----:B------:R-:W2:Y:S02]  /*5490*/  LDG.E R4, desc[UR36][R4.64] ;  /* 0x0000002404047981 */ /* 0x000ea4000c1e1900 */
[----:B--2---:R-:W-:-:S04]  /*54a0*/  I2FP.F32.U32 R0, R4 ;  /* 0x0000000400007245 */ /* 0x004fc80000201000 */
[----:B------:R-:W-:-:S04]  /*54b0*/  F2FP.F16.F32.PACK_AB R0, RZ, R0 ;  /* 0x00000000ff00723e */ /* 0x000fc800000000ff */
[----:B------:R-:W-:-:S07]  /*54c0*/  PRMT R23, R0, 0x7610, R23 ;  /* 0x0000761000177816 */ /* 0x000fce0000000017 */
.L_x_1476:
[----:B------:R-:W2:Y:S01]  /*54d0*/  LDC.U8 R6, c[0x0][0x235] ;  /* 0x00008d40ff067b82 */ /* 0x000ea20000000000 */
[----:B------:R-:W-:Y:S02]  /*54e0*/  ULDC UR4, c[0x0][0x23c] ;  /* 0x00008f0000047ab9 */ /* 0x000fe40000000800 */
[----:B------:R-:W-:-:S05]  /*54f0*/  IMAD R3, R24, UR4, RZ ;  /* 0x0000000418037c24 */ /* 0x000fca000f8e02ff */
[----:B01----:R-:W0:Y:S01]  /*5500*/  LDC.64 R4, c[0x0][0x228] ;  /* 0x00008a00ff047b82 */ /* 0x003e220000000a00 */
[----:B--2---:R-:W-:-:S04]  /*5510*/  PRMT R0, R6, 0x9910, RZ ;  /* 0x0000991006007816 */ /* 0x004fc800000000ff */
        /* <DEDUP_REMOVED lines=17> */
.L_x_1507:
[----:B------:R-:W2:Y:S02]  /*5630*/  LDG.E.U8 R4, desc[UR36][R4.64] ;  /* 0x0000002404047981 */ /* 0x000ea4000c1e1100 */
[----:B--2---:R-:W-:-:S04]  /*5640*/  I2FP.F32.U32 R0, R4 ;  /* 0x0000000400007245 */ /* 0x004fc80000201000 */
[----:B------:R-:W-:-:S04]  /*5650*/  F2FP.F16.F32.PACK_AB R0, RZ, R0 ;  /* 0x00000000ff00723e */ /* 0x000fc800000000ff */
[----:B------:R-:W-:Y:S01]  /*5660*/  PRMT R24, R0, 0x7610, R24 ;  /* 0x0000761000187816 */ /* 0x000fe20000000018 */
[----:B------:R-:W-:Y:S06]  /*5670*/  BRA `(.L_x_1509) ;  /* 0x0000000c00bc7947 */ /* 0x000fec0003800000 */
.L_x_1506:
        /* <DEDUP_REMOVED lines=11> */
.L_x_1511:
[----:B------:R-:W2:Y:S02]  /*5730*/  LDG.E R4, desc[UR36][R4.64] ;  /* 0x0000002404047981 */ /* 0x000ea4000c1e1900 */
[----:B--2---:R-:W-:-:S04]  /*5740*/  I2FP.F32.S32 R0, R4 ;  /* 0x0000000400007245 */ /* 0x004fc80000201400 */
[----:B------:R-:W-:-:S04]  /*5750*/  F2FP.F16.F32.PACK_AB R0, RZ, R0 ;  /* 0x00000000ff00723e */ /* 0x000fc800000000ff */
[----:B------:R-:W-:Y:S01]  /*5760*/  PRMT R24, R0, 0x7610, R24 ;  /* 0x0000761000187816 */ /* 0x000fe20000000018 */
[----:B------:R-:W-:Y:S06]  /*5770*/  BRA `(.L_x_1509) ;  /* 0x0000000c007c7947 */ /* 0x000fec0003800000 */
.L_x_1510:
[----:B------:R-:W2:Y:S02]  /*5780*/  LDG.E.U16 R4, desc[UR36][R4.64] ;  /* 0x0000002404047981 */ /* 0x000ea4000c1e1500 */
[----:B--2---:R-:W0:Y:S02]  /*5790*/  I2F.S16 R0, R4 ;  /* 0x0000000400007306 */ /* 0x004e240000101400 */
[----:B0-----:R-:W-:-:S04]  /*57a0*/  F2FP.F16.F32.PACK_AB R0, RZ, R0 ;  /* 0x00000000ff00723e */ /* 0x001fc800000000ff */
[----:B------:R-:W-:Y:S01]  /*57b0*/  PRMT R24, R0, 0x7610, R24 ;  /* 0x0000761000187816 */ /* 0x000fe20000000018 */
[----:B------:R-:W-:Y:S06]  /*57c0*/  BRA `(.L_x_1509) ;  /* 0x0000000c00687947 */ /* 0x000fec0003800000 */
.L_x_1505:
        /* <DEDUP_REMOVED lines=9> */
.L_x_1513:
[----:B------:R1:W5:Y:S01]  /*5860*/  LDG.E.U16 R24, desc[UR36][R4.64] ;  /* 0x0000002404187981 */ /* 0x000362000c1e1500 */
[----:B------:R-:W-:Y:S05]  /*5870*/  BRA `(.L_x_1509) ;  /* 0x0000000c003c7947 */ /* 0x000fea0003800000 */
.L_x_1512:
        /* <DEDUP_REMOVED lines=9> */
.L_x_1515:
[----:B------:R0:W5:Y:S01]  /*5910*/  LDG.E.U16 R24, desc[UR36][R4.64] ;  /* 0x0000002404187981 */ /* 0x000162000c1e1500 */
[----:B------:R-:W-:Y:S05]  /*5920*/  BRA `(.L_x_1509) ;  /* 0x0000000c00107947 */ /* 0x000fea0003800000 */
.L_x_1514:
        /* <DEDUP_REMOVED lines=9> */
.L_x_1504:
        /* <DEDUP_REMOVED lines=14> */
.L_x_1518:
        /* <DEDUP_REMOVED lines=9> */
.L_x_1517:
        /* <DEDUP_REMOVED lines=28> */
.L_x_1520:
        /* <DEDUP_REMOVED lines=15> */
.L_x_1519:
[----:B------:R-:W2:Y:S02]  /*5de0*/  LDG.E.U16 R0, desc[UR36][R4.64] ;  /* 0x0000002404007981 */ /* 0x000ea4000c1e1500 */
[----:B--2---:R-:W-:-:S05]  /*5df0*/  IMAD.U32 R0, R0, 0x10000, RZ ;  /* 0x0001000000007824 */ /* 0x004fca00078e00ff */
[----:B------:R-:W-:-:S04]  /*5e00*/  F2FP.F16.F32.PACK_AB R0, RZ, R0 ;  /* 0x00000000ff00723e */ /* 0x000fc800000000ff */
[----:B------:R-:W-:Y:S01]  /*5e10*/  PRMT R24, R0, 0x7610, R24 ;  /* 0x0000761000187816 */ /* 0x000fe20000000018 */
[----:B------:R-:W-:Y:S06]  /*5e20*/  BRA `(.L_x_1509) ;  /* 0x0000000400d07947 */ /* 0x000fec0003800000 */
.L_x_1516:
        /* <DEDUP_REMOVED lines=13> */
.L_x_1523:
        /* <DEDUP_REMOVED lines=21> */
.L_x_1527:
[----:B------:R-:W-:Y:S05]  /*6050*/  BSYNC B1 ;  /* 0x0000000000017941 */ /* 0x000fea0003800000 */
.L_x_1526:
[----:B------:R-:W-:Y:S01]  /*6060*/  LEA R5, R0, 0x3b800000, 0x17 ;  /* 0x3b80000000057811 */ /* 0x000fe200078eb8ff */
[----:B------:R-:W-:-:S05]  /*6070*/  IMAD.SHL.U32 R0, R3, 0x100000, RZ ;  /* 0x0010000003007824 */ /* 0x000fca00078e00ff */
[----:B------:R-:W-:-:S07]  /*6080*/  LOP3.LUT R0, R5, R0, R6, 0xfe, !PT ;  /* 0x0000000005007212 */ /* 0x000fce00078efe06 */
.L_x_1525:
[----:B------:R-:W-:Y:S05]  /*6090*/  BSYNC B0 ;  /* 0x0000000000007941 */ /* 0x000fea0003800000 */
.L_x_1524:
[----:B------:R-:W-:-:S04]  /*60a0*/  F2FP.F16.F32.PACK_AB R0, RZ, R0 ;  /* 0x00000000ff00723e */ /* 0x000fc800000000ff */
[----:B------:R-:W-:Y:S01]  /*60b0*/  PRMT R24, R0, 0x7610, R24 ;  /* 0x0000761000187816 */ /* 0x000fe20000000018 */
[----:B------:R-:W-:Y:S06]  /*60c0*/  BRA `(.L_x_1509) ;  /* 0x0000000400287947 */ /* 0x000fec0003800000 */
.L_x_1522:
        /* <DEDUP_REMOVED lines=21> */
.L_x_1531:
[----:B------:R-:W-:Y:S05]  /*6220*/  BSYNC B1 ;  /* 0x0000000000017941 */ /* 0x000fea0003800000 */
.L_x_1530:
[----:B------:R-:W-:Y:S01]  /*6230*/  LEA R5, R0, 0x37800000, 0x17 ;  /* 0x3780000000057811 */ /* 0x000fe200078eb8ff */
[----:B------:R-:W-:-:S05]  /*6240*/  IMAD.SHL.U32 R0, R3, 0x200000, RZ ;  /* 0x0020000003007824 */ /* 0x000fca00078e00ff */
[----:B------:R-:W-:-:S07]  /*6250*/  LOP3.LUT R0, R5, R0, R6, 0xfe, !PT ;  /* 0x0000000005007212 */ /* 0x000fce00078efe06 */
.L_x_1529:
[----:B------:R-:W-:Y:S05]  /*6260*/  BSYNC B0 ;  /* 0x0000000000007941 */ /* 0x000fea0003800000 */
.L_x_1528:
[----:B------:R-:W-:-:S04]  /*6270*/  F2FP.F16.F32.PACK_AB R0, RZ, R0 ;  /* 0x00000000ff00723e */ /* 0x000fc800000000ff */
[----:B------:R-:W-:Y:S01]  /*6280*/  PRMT R24, R0, 0x7610, R24 ;  /* 0x0000761000187816 */ /* 0x000fe20000000018 */
[----:B------:R-:W-:Y:S06]  /*6290*/  BRA `(.L_x_1509) ;  /* 0x0000000000b47947 */ /* 0x000fec0003800000 */
.L_x_1521:
        /* <DEDUP_REMOVED lines=14> */
.L_x_1535:
[----:B------:R-:W-:Y:S05]  /*6380*/  BSYNC B0 ;  /* 0x0000000000007941 */ /* 0x000fea0003800000 */
.L_x_1534:
[----:B------:R-:W-:-:S04]  /*6390*/  F2FP.F16.F32.PACK_AB R0, RZ, R0 ;  /* 0x00000000ff00723e */ /* 0x000fc800000000ff */
[----:B------:R-:W-:Y:S01]  /*63a0*/  PRMT R24, R0, 0x7610, R24 ;  /* 0x0000761000187816 */ /* 0x000fe20000000018 */
[----:B------:R-:W-:Y:S06]  /*63b0*/  BRA `(.L_x_1509) ;  /* 0x00000000006c7947 */ /* 0x000fec0003800000 */
.L_x_1508:
        /* <DEDUP_REMOVED lines=16> */
.L_x_1536:
[----:B------:R-:W-:Y:S01]  /*64c0*/  PRMT R24, RZ, 0x7610, R24 ;  /* 0x00007610ff187816 */ /* 0x000fe20000000018 */
[----:B------:R-:W-:Y:S06]  /*64d0*/  BRA `(.L_x_1509) ;  /* 0x0000000000247947 */ /* 0x000fec0003800000 */
.L_x_1533:
[----:B------:R-:W2:Y:S02]  /*64e0*/  LDG.E.64 R4, desc[UR36][R4.64] ;  /* 0x0000002404047981 */ /* 0x000ea4000c1e1b00 */
[----:B--2---:R-:W0:Y:S02]  /*64f0*/  I2F.U64 R0, R4 ;  /* 0x0000000400007312 */ /* 0x004e240000301000 */
[----:B0-----:R-:W-:-:S04]  /*6500*/  F2FP.F16.F32.PACK_AB R0, RZ, R0 ;  /* 0x00000000ff00723e */ /* 0x001fc800000000ff */
[----:B------:R-:W-:Y:S01]  /*6510*/  PRMT R24, R0, 0x7610, R24 ;  /* 0x0000761000187816 */ /* 0x000fe20000000018 */
[----:B------:R-:W-:Y:S06]  /*6520*/  BRA `(.L_x_1509) ;  /* 0x0000000000107947 */ /* 0x000fec0003800000 */
.L_x_1532:
[----:B------:R-:W2:Y:S02]  /*6530*/  LDG.E R4, desc[UR36][R4.64] ;  /* 0x0000002404047981 */ /* 0x000ea4000c1e1900 */
[----:B--2---:R-:W-:-:S04]  /*6540*/  I2FP.F32.U32 R0, R4 ;  /* 0x0000000400007245 */ /* 0x004fc80000201000 */
[----:B------:R-:W-:-:S04]  /*6550*/  F2FP.F16.F32.PACK_AB R0, RZ, R0 ;  /* 0x00000000ff00723e */ /* 0x000fc800000000ff */
[----:B------:R-:W-:-:S07]  /*6560*/  PRMT R24, R0, 0x7610, R24 ;  /* 0x0000761000187816 */ /* 0x000fce0000000018 */
.L_x_1509:
[----:B------:R-:W-:-:S07]  /*6570*/  VIADD R27, R27, 0x80 ;  /* 0x000000801b1b7836 */ /* 0x000fce0000000000 */
.L_x_1470:
[----:B------:R-:W-:Y:S05]  /*6580*/  BSYNC B6 ;  /* 0x0000000000067941 */ /* 0x000fea0003800000 */
.L_x_1469:
        /* <DEDUP_REMOVED lines=26> */
.L_x_1542:
[----:B------:R-:W2:Y:S02]  /*6730*/  LDG.E.U8 R4, desc[UR36][R4.64] ;  /* 0x0000002404047981 */ /* 0x000ea4000c1e1100 */
[----:B--2---:R-:W-:-:S04]  /*6740*/  I2FP.F32.U32 R0, R4 ;  /* 0x0000000400007245 */ /* 0x004fc80000201000 */
[----:B------:R-:W-:-:S04]  /*6750*/  F2FP.F16.F32.PACK_AB R0, RZ, R0 ;  /* 0x00000000ff00723e */ /* 0x000fc800000000ff */
[----:B------:R-:W-:Y:S01]  /*6760*/  PRMT R22, R0, 0x7610, R22 ;  /* 0x0000761000167816 */ /* 0x000fe20000000016 */
[----:B------:R-:W-:Y:S06]  /*6770*/  BRA `(.L_x_1544) ;  /* 0x0000000c00bc7947 */ /* 0x000fec0003800000 */
.L_x_1541:
        /* <DEDUP_REMOVED lines=11> */
.L_x_1546:
[----:B------:R-:W2:Y:S02]  /*6830*/  LDG.E R4, desc[UR36][R4.64] ;  /* 0x0000002404047981 */ /* 0x000ea4000c1e1900 */
[----:B--2---:R-:W-:-:S04]  /*6840*/  I2FP.F32.S32 R0, R4 ;  /* 0x0000000400007245 */ /* 0x004fc80000201400 */
[----:B------:R-:W-:-:S04]  /*6850*/  F2FP.F16.F32.PACK_AB R0, RZ, R0 ;  /* 0x00000000ff00723e */ /* 0x000fc800000000ff */
[----:B------:R-:W-:Y:S01]  /*6860*/  PRMT R22, R0, 0x7610, R22 ;  /* 0x0000761000167816 */ /* 0x000fe20000000016 */
[----:B------:R-:W-:Y:S06]  /*6870*/  BRA `(.L_x_1544) ;  /* 0x0000000c007c7947 */ /* 0x000fec0003800000 */
.L_x_1545:
[----:B------:R-:W2:Y:S02]  /*6880*/  LDG.E.U16 R4, desc[UR36][R4.64] ;  /* 0x0000002404047981 */ /* 0x000ea4000c1e1500 */
[----:B--2---:R-:W0:Y:S02]  /*6890*/  I2F.S16 R0, R4 ;  /* 0x0000000400007306 */ /* 0x004e240000101400 */
[----:B0-----:R-:W-:-:S04]  /*68a0*/  F2FP.F16.F32.PACK_AB R0, RZ, R0 ;  /* 0x00000000ff00723e */ /* 0x001fc800000000ff */
[----:B------:R-:W-:Y:S01]  /*68b0*/  PRMT R22, R0, 0x7610, R22 ;  /* 0x0000761000167816 */ /* 0x000fe20000000016 */
[----:B------:R-:W-:Y:S06]  /*68c0*/  BRA `(.L_x_1544) ;  /* 0x0000000c00687947 */ /* 0x000fec0003800000 */
.L_x_1540:
        /* <DEDUP_REMOVED lines=9> */
.L_x_1548:
[----:B------:R0:W5:Y:S01]  /*6960*/  LDG.E.U16 R22, desc[UR36][R4.64] ;  /* 0x0000002404167981 */ /* 0x000162000c1e1500 */
[----:B------:R-:W-:Y:S05]  /*6970*/  BRA `(.L_x_1544) ;  /* 0x0000000c003c7947 */ /* 0x000fea0003800000 */
.L_x_1547:
        /* <DEDUP_REMOVED lines=9> */
.L_x_1550:
[----:B------:R1:W5:Y:S01]  /*6a10*/  LDG.E.U16 R22, desc[UR36][R4.64] ;  /* 0x0000002404167981 */ /* 0x000362000c1e1500 */
[----:B------:R-:W-:Y:S05]  /*6a20*/  BRA `(.L_x_1544) ;  /* 0x0000000c00107947 */ /* 0x000fea0003800000 */
.L_x_1549:
        /* <DEDUP_REMOVED lines=9> */
.L_x_1539:
        /* <DEDUP_REMOVED lines=14> */
.L_x_1553:
        /* <DEDUP_REMOVED lines=9> */
.L_x_1552:
        /* <DEDUP_REMOVED lines=28> */
.L_x_1555:
        /* <DEDUP_REMOVED lines=15> */
.L_x_1554:
[----:B------:R-:W2:Y:S02]  /*6ee0*/  LDG.E.U16 R0, desc[UR36][R4.64] ;  /* 0x0000002404007981 */ /* 0x000ea4000c1e1500 */
[----:B--2---:R-:W-:-:S05]  /*6ef0*/  IMAD.U32 R0, R0, 0x10000, RZ ;  /* 0x0001000000007824 */ /* 0x004fca00078e00ff */
[----:B------:R-:W-:-:S04]  /*6f00*/  F2FP.F16.F32.PACK_AB R0, RZ, R0 ;  /* 0x00000000ff00723e */ /* 0x000fc800000000ff */
[----:B------:R-:W-:Y:S01]  /*6f10*/  PRMT R22, R0, 0x7610, R22 ;  /* 0x0000761000167816 */ /* 0x000fe20000000016 */
[----:B------:R-:W-:Y:S06]  /*6f20*/  BRA `(.L_x_1544) ;  /* 0x0000000400d07947 */ /* 0x000fec0003800000 */
.L_x_1551:
        /* <DEDUP_REMOVED lines=13> */
.L_x_1558:
        /* <DEDUP_REMOVED lines=21> */
.L_x_1562:
[----:B------:R-:W-:Y:S05]  /*7150*/  BSYNC B1 ;  /* 0x0000000000017941 */ /* 0x000fea0003800000 */
.L_x_1561:
[----:B------:R-:W-:Y:S01]  /*7160*/  LEA R5, R0, 0x3b800000, 0x17 ;  /* 0x3b80000000057811 */ /* 0x000fe200078eb8ff */
[----:B------:R-:W-:-:S05]  /*7170*/  IMAD.SHL.U32 R0, R3, 0x100000, RZ ;  /* 0x0010000003007824 */ /* 0x000fca00078e00ff */
[----:B------:R-:W-:-:S07]  /*7180*/  LOP3.LUT R0, R5, R0, R6, 0xfe, !PT ;  /* 0x0000000005007212 */ /* 0x000fce00078efe06 */
.L_x_1560:
[----:B------:R-:W-:Y:S05]  /*7190*/  BSYNC B0 ;  /* 0x0000000000007941 */ /* 0x000fea0003800000 */
.L_x_1559:
[----:B------:R-:W-:-:S04]  /*71a0*/  F2FP.F16.F32.PACK_AB R0, RZ, R0 ;  /* 0x00000000ff00723e */ /* 0x000fc800000000ff */
[----:B------:R-:W-:Y:S01]  /*71b0*/  PRMT R22, R0, 0x7610, R22 ;  /* 0x0000761000167816 */ /* 0x000fe20000000016 */
[----:B------:R-:W-:Y:S06]  /*71c0*/  BRA `(.L_x_1544) ;  /* 0x0000000400287947 */ /* 0x000fec0003800000 */
.L_x_1557:
        /* <DEDUP_REMOVED lines=21> */
.L_x_1566:
[----:B------:R-:W-:Y:S05]  /*7320*/  BSYNC B1 ;  /* 0x0000000000017941 */ /* 0x000fea0003800000 */
.L_x_1565:
[----:B------:R-:W-:Y:S01]  /*7330*/  LEA R5, R0, 0x37800000, 0x17 ;  /* 0x3780000000057811 */ /* 0x000fe200078eb8ff */
[----:B------:R-:W-:-:S05]  /*7340*/  IMAD.SHL.U32 R0, R3, 0x200000, RZ ;  /* 0x0020000003007824 */ /* 0x000fca00078e00ff */
[----:B------:R-:W-:-:S07]  /*7350*/  LOP3.LUT R0, R5, R0, R6, 0xfe, !PT ;  /* 0x0000000005007212 */ /* 0x000fce00078efe06 */
.L_x_1564:
[----:B------:R-:W-:Y:S05]  /*7360*/  BSYNC B0 ;  /* 0x0000000000007941 */ /* 0x000fea0003800000 */
.L_x_1563:
[----:B------:R-:W-:-:S04]  /*7370*/  F2FP.F16.F32.PACK_AB R0, RZ, R0 ;  /* 0x00000000ff00723e */ /* 0x000fc800000000ff */
[----:B------:R-:W-:Y:S01]  /*7380*/  PRMT R22, R0, 0x7610, R22 ;  /* 0x0000761000167816 */ /* 0x000fe20000000016 */
[----:B------:R-:W-:Y:S06]  /*7390*/  BRA `(.L_x_1544) ;  /* 0x0000000000b47947 */ /* 0x000fec0003800000 */
.L_x_1556:
        /* <DEDUP_REMOVED lines=14> */
.L_x_1570:
[----:B------:R-:W-:Y:S05]  /*7480*/  BSYNC B0 ;  /* 0x0000000000007941 */ /* 0x000fea0003800000 */
.L_x_1569:
[----:B------:R-:W-:-:S04]  /*7490*/  F2FP.F16.F32.PACK_AB R0, RZ, R0 ;  /* 0x00000000ff00723e */ /* 0x000fc800000000ff */
[----:B------:R-:W-:Y:S01]  /*74a0*/  PRMT R22, R0, 0x7610, R22 ;  /* 0x0000761000167816 */ /* 0x000fe20000000016 */
[----:B------:R-:W-:Y:S06]  /*74b0*/  BRA `(.L_x_1544) ;  /* 0x00000000006c7947 */ /* 0x000fec0003800000 */
.L_x_1543:
        /* <DEDUP_REMOVED lines=16> */
.L_x_1571:
[----:B------:R-:W-:Y:S01]  /*75c0*/  PRMT R22, RZ, 0x7610, R22 ;  /* 0x00007610ff167816 */ /* 0x000fe20000000016 */
[----:B------:R-:W-:Y:S06]  /*75d0*/  BRA `(.L_x_1544) ;  /* 0x0000000000247947 */ /* 0x000fec0003800000 */
.L_x_1568:
[----:B------:R-:W2:Y:S02]  /*75e0*/  LDG.E.64 R4, desc[UR36][R4.64] ;  /* 0x0000002404047981 */ /* 0x000ea4000c1e1b00 */
[----:B--2---:R-:W0:Y:S02]  /*75f0*/  I2F.U64 R0, R4 ;  /* 0x0000000400007312 */ /* 0x004e240000301000 */
[----:B0-----:R-:W-:-:S04]  /*7600*/  F2FP.F16.F32.PACK_AB R0, RZ, R0 ;  /* 0x00000000ff00723e */ /* 0x001fc800000000ff */
[----:B------:R-:W-:Y:S01]  /*7610*/  PRMT R22, R0, 0x7610, R22 ;  /* 0x0000761000167816 */ /* 0x000fe20000000016 */
[----:B------:R-:W-:Y:S06]  /*7620*/  BRA `(.L_x_1544) ;  /* 0x0000000000107947 */ /* 0x000fec0003800000 */
.L_x_1567:
[----:B------:R-:W2:Y:S02]  /*7630*/  LDG.E R4, desc[UR36][R4.64] ;  /* 0x0000002404047981 */ /* 0x000ea4000c1e1900 */
[----:B--2---:R-:W-:-:S04]  /*7640*/  I2FP.F32.U32 R0, R4 ;  /* 0x0000000400007245 */ /* 0x004fc80000201000 */
[----:B------:R-:W-:-:S04]  /*7650*/  F2FP.F16.F32.PACK_AB R0, RZ, R0 ;  /* 0x00000000ff00723e */ /* 0x000fc800000000ff */
[----:B------:R-:W-:-:S07]  /*7660*/  PRMT R22, R0, 0x7610, R22 ;  /* 0x0000761000167816 */ /* 0x000fce0000000016 */
.L_x_1544:
        /* <DEDUP_REMOVED lines=21> */
.L_x_1575:
[----:B------:R-:W2:Y:S02]  /*77c0*/  LDG.E.U8 R4, desc[UR36][R4.64] ;  /* 0x0000002404047981 */ /* 0x000ea4000c1e1100 */
[----:B--2---:R-:W-:-:S04]  /*77d0*/  I2FP.F32.U32 R0, R4 ;  /* 0x0000000400007245 */ /* 0x004fc80000201000 */
[----:B------:R-:W-:Y:S01]  /*77e0*/  F2FP.F16.F32.PACK_AB R0, RZ, R0 ;  /* 0x00000000ff00723e */ /* 0x000fe200000000ff */
[----:B------:R-:W-:Y:S06]  /*77f0*/  BRA `(.L_x_1538) ;  /* 0x0000000c00847947 */ /* 0x000fec0003800000 */
.L_x_1574:
        /* <DEDUP_REMOVED lines=10> */
.L_x_1578:
[----:B------:R-:W2:Y:S02]  /*78a0*/  LDG.E R4, desc[UR36][R4.64] ;  /* 0x0000002404047981 */ /* 0x000ea4000c1e1900 */
[----:B--2---:R-:W-:-:S04]  /*78b0*/  I2FP.F32.S32 R0, R4 ;  /* 0x0000000400007245 */ /* 0x004fc80000201400 */
[----:B------:R-:W-:Y:S01]  /*78c0*/  F2FP.F16.F32.PACK_AB R0, RZ, R0 ;  /* 0x00000000ff00723e */ /* 0x000fe200000000ff */
[----:B------:R-:W-:Y:S06]  /*78d0*/  BRA `(.L_x_1538) ;  /* 0x0000000c004c7947 */ /* 0x000fec0003800000 */
.L_x_1577:
[----:B------:R-:W2:Y:S02]  /*78e0*/  LDG.E.U16 R4, desc[UR36][R4.64] ;  /* 0x0000002404047981 */ /* 0x000ea4000c1e1500 */
[----:B--2---:R-:W0:Y:S02]  /*78f0*/  I2F.S16 R0, R4 ;  /* 0x0000000400007306 */ /* 0x004e240000101400 */
[----:B0-----:R-:W-:Y:S01]  /*7900*/  F2FP.F16.F32.PACK_AB R0, RZ, R0 ;  /* 0x00000000ff00723e */ /* 0x001fe200000000ff */
[----:B------:R-:W-:Y:S06]  /*7910*/  BRA `(.L_x_1538) ;  /* 0x0000000c003c7947 */ /* 0x000fec0003800000 */
.L_x_1573:
        /* <DEDUP_REMOVED lines=9> */
.L_x_1580:
[----:B------:R2:W5:Y:S01]  /*79b0*/  LDG.E.U16 R0, desc[UR36][R4.64] ;  /* 0x0000002404007981 */ /* 0x000562000c1e1500 */
[----:B------:R-:W-:Y:S05]  /*79c0*/  BRA `(.L_x_1538) ;  /* 0x0000000c00107947 */ /* 0x000fea0003800000 */
.L_x_1579:
        /* <DEDUP_REMOVED lines=9> */
.L_x_1582:
[----:B------:R3:W5:Y:S01]  /*7a60*/  LDG.E.U16 R0, desc[UR36][R4.64] ;  /* 0x0000002404007981 */ /* 0x000762000c1e1500 */
[----:B------:R-:W-:Y:S05]  /*7a70*/  BRA `(.L_x_1538) ;  /* 0x0000000800e47947 */ /* 0x000fea0003800000 */
.L_x_1581:
        /* <DEDUP_REMOVED lines=8> */
.L_x_1572:
        /* <DEDUP_REMOVED lines=13> */
.L_x_1585:
        /* <DEDUP_REMOVED lines=8> */
.L_x_1584:
        /* <DEDUP_REMOVED lines=28> */
.L_x_1587:
        /* <DEDUP_REMOVED lines=12> */
[----:B------:R-:W-:Y:S01]  /*7ed0*/  F2FP.F16.F32.PACK_AB R0, RZ, R0 ;  /* 0x00000000ff00723e */ /* 0x000fe200000000ff */
[----:B------:R-:W-:Y:S06]  /*7ee0*/  BRA `(.L_x_1538) ;  /* 0x0000000400c87947 */ /* 0x000fec0003800000 */
.L_x_1586:
[----:B------:R-:W2:Y:S02]  /*7ef0*/  LDG.E.U16 R0, desc[UR36][R4.64] ;  /* 0x0000002404007981 */ /* 0x000ea4000c1e1500 */
[----:B--2---:R-:W-:-:S05]  /*7f00*/  IMAD.U32 R0, R0, 0x10000, RZ ;  /* 0x0001000000007824 */ /* 0x004fca00078e00ff */
[----:B------:R-:W-:Y:S01]  /*7f10*/  F2FP.F16.F32.PACK_AB R0, RZ, R0 ;  /* 0x00000000ff00723e */ /* 0x000fe200000000ff */
[----:B------:R-:W-:Y:S06]  /*7f20*/  BRA `(.L_x_1538) ;  /* 0x0000000400b87947 */ /* 0x000fec0003800000 */
.L_x_1583:
        /* <DEDUP_REMOVED lines=12> */
.L_x_1590:
        /* <DEDUP_REMOVED lines=21> */
.L_x_1594:
[----:B------:R-:W-:Y:S05]  /*8140*/  BSYNC B1 ;  /* 0x0000000000017941 */ /* 0x000fea0003800000 */
.L_x_1593:
[----:B------:R-:W-:Y:S01]  /*8150*/  LEA R5, R0, 0x3b800000, 0x17 ;  /* 0x3b80000000057811 */ /* 0x000fe200078eb8ff */
[----:B------:R-:W-:-:S05]  /*8160*/  IMAD.SHL.U32 R0, R3, 0x100000, RZ ;  /* 0x0010000003007824 */ /* 0x000fca00078e00ff */
[----:B------:R-:W-:-:S07]  /*8170*/  LOP3.LUT R0, R5, R0, R6, 0xfe, !PT ;  /* 0x0000000005007212 */ /* 0x000fce00078efe06 */
.L_x_1592:
[----:B------:R-:W-:Y:S05]  /*8180*/  BSYNC B0 ;  /* 0x0000000000007941 */ /* 0x000fea0003800000 */
.L_x_1591:
[----:B------:R-:W-:Y:S01]  /*8190*/  F2FP.F16.F32.PACK_AB R0, RZ, R0 ;  /* 0x00000000ff00723e */ /* 0x000fe200000000ff */
[----:B------:R-:W-:Y:S06]  /*81a0*/  BRA `(.L_x_1538) ;  /* 0x0000000400187947 */ /* 0x000fec0003800000 */
.L_x_1589:
        /* <DEDUP_REMOVED lines=21> */
.L_x_1598:
[----:B------:R-:W-:Y:S05]  /*8300*/  BSYNC B1 ;  /* 0x0000000000017941 */ /* 0x000fea0003800000 */
.L_x_1597:
[----:B------:R-:W-:Y:S01]  /*8310*/  LEA R5, R0, 0x37800000, 0x17 ;  /* 0x3780000000057811 */ /* 0x000fe200078eb8ff */
[----:B------:R-:W-:-:S05]  /*8320*/  IMAD.SHL.U32 R0, R3, 0x200000, RZ ;  /* 0x0020000003007824 */ /* 0x000fca00078e00ff */
[----:B------:R-:W-:-:S07]  /*8330*/  LOP3.LUT R0, R5, R0, R6, 0xfe, !PT ;  /* 0x0000000005007212 */ /* 0x000fce00078efe06 */
.L_x_1596:
[----:B------:R-:W-:Y:S05]  /*8340*/  BSYNC B0 ;  /* 0x0000000000007941 */ /* 0x000fea0003800000 */
.L_x_1595:
[----:B------:R-:W-:Y:S01]  /*8350*/  F2FP.F16.F32.PACK_AB R0, RZ, R0 ;  /* 0x00000000ff00723e */ /* 0x000fe200000000ff */
[----:B------:R-:W-:Y:S06]  /*8360*/  BRA `(.L_x_1538) ;  /* 0x0000000000a87947 */ /* 0x000fec0003800000 */
.L_x_1588:
        /* <DEDUP_REMOVED lines=14> */
.L_x_1602:
[----:B------:R-:W-:Y:S05]  /*8450*/  BSYNC B0 ;  /* 0x0000000000007941 */ /* 0x000fea0003800000 */
.L_x_1601:
[----:B------:R-:W-:Y:S01]  /*8460*/  F2FP.F16.F32.PACK_AB R0, RZ, R0 ;  /* 0x00000000ff00723e */ /* 0x000fe200000000ff */
[----:B------:R-:W-:Y:S06]  /*8470*/  BRA `(.L_x_1538) ;  /* 0x0000000000647947 */ /* 0x000fec0003800000 */
.L_x_1576:
        /* <DEDUP_REMOVED lines=16> */
.L_x_1603:
[----:B------:R-:W-:Y:S01]  /*8580*/  PRMT R0, RZ, 0x7610, R0 ;  /* 0x00007610ff007816 */ /* 0x000fe20000000000 */
[----:B------:R-:W-:Y:S06]  /*8590*/  BRA `(.L_x_1538) ;  /* 0x00000000001c7947 */ /* 0x000fec0003800000 */
.L_x_1600:
[----:B------:R-:W2:Y:S02]  /*85a0*/  LDG.E.64 R4, desc[UR36][R4.64] ;  /* 0x0000002404047981 */ /* 0x000ea4000c1e1b00 */
[----:B--2---:R-:W0:Y:S02]  /*85b0*/  I2F.U64 R0, R4 ;  /* 0x0000000400007312 */ /* 0x004e240000301000 */
[----:B0-----:R-:W-:Y:S01]  /*85c0*/  F2FP.F16.F32.PACK_AB R0, RZ, R0 ;  /* 0x00000000ff00723e */ /* 0x001fe200000000ff */
[----:B------:R-:W-:Y:S06]  /*85d0*/  BRA `(.L_x_1538) ;  /* 0x00000000000c7947 */ /* 0x000fec0003800000 */
.L_x_1599:
[----:B------:R-:W2:Y:S02]  /*85e0*/  LDG.E R4, desc[UR36][R4.64] ;  /* 0x0000002404047981 */ /* 0x000ea4000c1e1900 */
[----:B--2---:R-:W-:-:S04]  /*85f0*/  I2FP.F32.U32 R0, R4 ;  /* 0x0000000400007245 */ /* 0x004fc80000201000 */
[----:B------:R-:W-:-:S07]  /*8600*/  F2FP.F16.F32.PACK_AB R0, RZ, R0 ;  /* 0x00000000ff00723e */ /* 0x000fce00000000ff */
.L_x_1538:
[----:B------:R-:W-:Y:S05]  /*8610*/  BSYNC B6 ;  /* 0x0000000000067941 */ /* 0x000fea0003800000 */
.L_x_1537:
[----:B------:R-:W4:Y:S01]  /*8620*/  S2R R27, SR_TID.X ;  /* 0x00000000001b7919 */ /* 0x000f220000002100 */
[----:B------:R-:W0:Y:S01]  /*8630*/  LDC.U8 R25, c[0x0][0x240] ;  /* 0x00009000ff197b82 */ /* 0x000e220000000000 */
[----:B------:R-:W-:Y:S01]  /*8640*/  BSSY B0, `(.L_x_1604) ;  /* 0x0000034000007945 */ /* 0x000fe20003800000 */
[CC--:B----4-:R-:W-:Y:S01]  /*8650*/  ISETP.GE.AND P2, PT, R27.reuse, R28.reuse, PT ;  /* 0x0000001c1b00720c */ /* 0x0d0fe20003f46270 */
[C---:B------:R-:W-:Y:S02]  /*8660*/  VIADD R3, R27.reuse, 0x100 ;  /* 0x000001001b037836 */ /* 0x040fe40000000000 */
[C---:B0123--:R-:W-:Y:S02]  /*8670*/  VIADD R5, R27.reuse, 0x180 ;  /* 0x000001801b057836 */ /* 0x04ffe40000000000 */
[----:B------:R-:W-:Y:S01]  /*8680*/  VIADD R26, R27, 0x80 ;  /* 0x000000801b1a7836 */ /* 0x000fe20000000000 */
[-C--:B------:R-:W-:Y:S02]  /*8690*/  ISETP.GE.AND P0, PT, R3, R28.reuse, PT ;  /* 0x0000001c0300720c */ /* 0x080fe40003f06270 */
[----:B------:R-:W-:-:S02]  /*86a0*/  ISETP.GE.AND P1, PT, R5, R28, PT ;  /* 0x0000001c0500720c */ /* 0x000fc40003f26270 */
[----:B------:R-:W-:-:S03]  /*86b0*/  ISETP.GE.AND P4, PT, R26, R28, PT ;  /* 0x0000001c1a00720c */ /* 0x000fc60003f86270 */
[----:B------:R-:W-:Y:S10]  /*86c0*/  @P2 BRA `(.L_x_1605) ;  /* 0x0000000000ac2947 */ /* 0x000ff40003800000 */
[----:B-----5:R-:W-:Y:S02]  /*86d0*/  HADD2.F32 R18, -RZ, R18.H0_H0 ;  /* 0x20000012ff127230 */ /* 0x020fe40000004100 */
        /* <DEDUP_REMOVED lines=41> */
[----:B------:R-:W-:-:S07]  /*8970*/  F2FP.F16.F32.PACK_AB R3, RZ, R3 ;  /* 0x00000003ff03723e */ /* 0x000fce00000000ff */
.L_x_1605:
[----:B------:R-:W-:Y:S05]  /*8980*/  BSYNC B0 ;  /* 0x0000000000007941 */ /* 0x000fea0003800000 */
.L_x_1604:
[----:B------:R-:W-:Y:S04]  /*8990*/  BSSY B0, `(.L_x_1606) ;  /* 0x000002d000007945 */ /* 0x000fe80003800000 */
[----:B------:R-:W-:Y:S05]  /*89a0*/  @P4 BRA `(.L_x_1607) ;  /* 0x0000000000ac4947 */ /* 0x000fea0003800000 */
        /* <DEDUP_REMOVED lines=43> */
.L_x_1607:
[----:B------:R-:W-:Y:S05]  /*8c60*/  BSYNC B0 ;  /* 0x0000000000007941 */ /* 0x000fea0003800000 */
.L_x_1606:
        /* <DEDUP_REMOVED lines=45> */
.L_x_1609:
[----:B------:R-:W-:Y:S05]  /*8f40*/  BSYNC B0 ;  /* 0x0000000000007941 */ /* 0x000fea0003800000 */
.L_x_1608:
        /* <DEDUP_REMOVED lines=44> */
[----:B------:R-:W-:-:S07]  /*9210*/  F2FP.F16.F32.PACK_AB R17, RZ, R17 ;  /* 0x00000011ff11723e */ /* 0x000fce00000000ff */
.L_x_1611:
[----:B------:R-:W-:Y:S05]  /*9220*/  BSYNC B0 ;  /* 0x0000000000007941 */ /* 0x000fea0003800000 */
.L_x_1610:
[----:B------:R-:W-:Y:S04]  /*9230*/  BSSY B6, `(.L_x_1612) ;  /* 0x0000112000067945 */ /* 0x000fe80003800000 */
[----:B------:R-:W-:Y:S05]  /*9240*/  @P2 BRA `(.L_x_1613) ;  /* 0x0000001000402947 */ /* 0x000fea0003800000 */
[----:B------:R-:W0:Y:S01]  /*9250*/  LDC.64 R8, c[0x0][0x218] ;  /* 0x00008600ff087b82 */ /* 0x000e220000000a00 */
[----:B-----5:R-:W-:Y:S01]  /*9260*/  PRMT R0, R25, 0x9910, RZ ;  /* 0x0000991019007816 */ /* 0x020fe200000000ff */
        /* <DEDUP_REMOVED lines=15> */
[----:B------:R-:W-:Y:S02]  /*9360*/  HADD2.F32 R3, -RZ, R3.H0_H0 ;  /* 0x20000003ff037230 */ /* 0x000fe40000004100 */
[----:B------:R-:W-:-:S04]  /*9370*/  IMAD.MOV.U32 R27, RZ, RZ, R26 ;  /* 0x000000ffff1b7224 */ /* 0x000fc800078e001a */
[----:B------:R-:W0:Y:S02]  /*9380*/  F2I.FTZ.TRUNC.NTZ R3, R3 ;  /* 0x0000000300037305 */ /* 0x000e24000021f100 */
[----:B0-----:R0:W-:Y:S01]  /*9390*/  STG.E.U8 desc[UR36][R8.64], R3 ;  /* 0x0000000308007986 */ /* 0x0011e2000c101124 */
[----:B------:R-:W-:Y:S05]  /*93a0*/  BRA `(.L_x_1613) ;  /* 0x0000000c00e87947 */ /* 0x000fea0003800000 */
.L_x_1617:
[----:B------:R-:W-:Y:S02]  /*93b0*/  HADD2.F32 R5, -RZ, R3.H0_H0 ;  /* 0x20000003ff057230 */ /* 0x000fe40000004100 */
[----:B------:R-:W-:-:S04]  /*93c0*/  IMAD.MOV.U32 R27, RZ, RZ, R26 ;  /* 0x000000ffff1b7224 */ /* 0x000fc800078e001a */
[----:B------:R-:W0:Y:S02]  /*93d0*/  F2I.S64.TRUNC R4, R5 ;  /* 0x0000000500047311 */ /* 0x000e24000020d900 */
[----:B0-----:R0:W-:Y:S01]  /*93e0*/  STG.E.U8 desc[UR36][R8.64], R4 ;  /* 0x0000000408007986 */ /* 0x0011e2000c101124 */
[----:B------:R-:W-:Y:S05]  /*93f0*/  BRA `(.L_x_1613) ;  /* 0x0000000c00d47947 */ /* 0x000fea0003800000 */
.L_x_1616:
[----:B------:R-:W-:-:S13]  /*9400*/  ISETP.NE.AND P0, PT, R0, 0x2, PT ;  /* 0x000000020000780c */ /* 0x000fda0003f05270 */
[----:B------:R-:W-:Y:S05]  /*9410*/  @!P0 BRA `(.L_x_1619) ;  /* 0x0000000000388947 */ /* 0x000fea0003800000 */
[----:B------:R-:W-:-:S13]  /*9420*/  ISETP.NE.AND P0, PT, R0, 0x3, PT ;  /* 0x000000030000780c */ /* 0x000fda0003f05270 */
[----:B------:R-:W-:Y:S05]  /*9430*/  @!P0 BRA `(.L_x_1620) ;  /* 0x00000000001c8947 */ /* 0x000fea0003800000 */
[----:B------:R-:W-:-:S13]  /*9440*/  ISETP.NE.AND P0, PT, R0, 0x4, PT ;  /* 0x000000040000780c */ /* 0x000fda0003f05270 */
[----:B------:R-:W-:Y:S05]  /*9450*/  @P0 BRA `(.L_x_1618) ;  /* 0x0000000c00500947 */ /* 0x000fea0003800000 */
[----:B------:R-:W-:Y:S02]  /*9460*/  HADD2.F32 R4, -RZ, R3.H0_H0 ;  /* 0x20000003ff047230 */ /* 0x000fe40000004100 */
[----:B------:R-:W-:-:S04]  /*9470*/  IMAD.MOV.U32 R27, RZ, RZ, R26 ;  /* 0x000000ffff1b7224 */ /* 0x000fc800078e001a */
[----:B------:R-:W0:Y:S02]  /*9480*/  F2I.S64.TRUNC R4, R4 ;  /* 0x0000000400047311 */ /* 0x000e24000020d900 */
[----:B0-----:R0:W-:Y:S01]  /*9490*/  STG.E.64 desc[UR36][R8.64], R4 ;  /* 0x0000000408007986 */ /* 0x0011e2000c101b24 */
[----:B------:R-:W-:Y:S05]  /*94a0*/  BRA `(.L_x_1613) ;  /* 0x0000000c00a87947 */ /* 0x000fea0003800000 */
.L_x_1620:
[----:B------:R-:W-:Y:S02]  /*94b0*/  HADD2.F32 R3, -RZ, R3.H0_H0 ;  /* 0x20000003ff037230 */ /* 0x000fe40000004100 */
[----:B------:R-:W-:-:S04]  /*94c0*/  IMAD.MOV.U32 R27, RZ, RZ, R26 ;  /* 0x000000ffff1b7224 */ /* 0x000fc800078e001a */
[----:B------:R-:W0:Y:S02]  /*94d0*/  F2I.FTZ.TRUNC.NTZ R3, R3 ;  /* 0x0000000300037305 */ /* 0x000e24000021f100 */
[----:B0-----:R0:W-:Y:S01]  /*94e0*/  STG.E desc[UR36][R8.64], R3 ;  /* 0x0000000308007986 */ /* 0x0011e2000c101924 */
[----:B------:R-:W-:Y:S05]  /*94f0*/  BRA `(.L_x_1613) ;  /* 0x0000000c00947947 */ /* 0x000fea0003800000 */
.L_x_1619:
[----:B------:R-:W-:Y:S02]  /*9500*/  HADD2.F32 R3, -RZ, R3.H0_H0 ;  /* 0x20000003ff037230 */ /* 0x000fe40000004100 */
[----:B------:R-:W-:-:S04]  /*9510*/  IMAD.MOV.U32 R27, RZ, RZ, R26 ;  /* 0x000000ffff1b7224 */ /* 0x000fc800078e001a */
[----:B------:R-:W0:Y:S02]  /*9520*/  F2I.FTZ.TRUNC.NTZ R3, R3 ;  /* 0x0000000300037305 */ /* 0x000e24000021f100 */
[----:B0-----:R0:W-:Y:S01]  /*9530*/  STG.E.U16 desc[UR36][R8.64], R3 ;  /* 0x0000000308007986 */ /* 0x0011e2000c101524 */
[----:B------:R-:W-:Y:S05]  /*9540*/  BRA `(.L_x_1613) ;  /* 0x0000000c00807947 */ /* 0x000fea0003800000 */
.L_x_1615:
[----:B------:R-:W-:-:S13]  /*9550*/  ISETP.GT.AND P0, PT, R0, 0x6, PT ;  /* 0x000000060000780c */ /* 0x000fda0003f04270 */
[----:B------:R-:W-:Y:S05]  /*9560*/  @P0 BRA `(.L_x_1621) ;  /* 0x00000000002c0947 */ /* 0x000fea0003800000 */
[----:B------:R-:W-:-:S13]  /*9570*/  ISETP.NE.AND P0, PT, R0, 0x5, PT ;  /* 0x000000050000780c */ /* 0x000fda0003f05270 */
[----:B------:R-:W-:Y:S05]  /*9580*/  @!P0 BRA `(.L_x_1622) ;  /* 0x0000000000188947 */ /* 0x000fea0003800000 */
[----:B------:R-:W-:-:S13]  /*9590*/  ISETP.NE.AND P0, PT, R0, 0x6, PT ;  /* 0x000000060000780c */ /* 0x000fda0003f05270 */
[----:B------:R-:W-:Y:S05]  /*95a0*/  @P0 BRA `(.L_x_1618) ;  /* 0x0000000800fc0947 */ /* 0x000fea0003800000 */
[----:B------:R-:W-:Y:S02]  /*95b0*/  HADD2.F32 R3, -RZ, R3.H0_H0 ;  /* 0x20000003ff037230 */ /* 0x000fe40000004100 */
[----:B------:R-:W-:-:S03]  /*95c0*/  IMAD.MOV.U32 R27, RZ, RZ, R26 ;  /* 0x000000ffff1b7224 */ /* 0x000fc600078e001a */
[----:B------:R0:W-:Y:S01]  /*95d0*/  STG.E desc[UR36][R8.64], R3 ;  /* 0x0000000308007986 */ /* 0x0001e2000c101924 */
[----:B------:R-:W-:Y:S05]  /*95e0*/  BRA `(.L_x_1613) ;  /* 0x0000000c00587947 */ /* 0x000fea0003800000 */
.L_x_1622:
[----:B------:R0:W-:Y:S01]  /*95f0*/  STG.E.U16 desc[UR36][R8.64], R3 ;  /* 0x0000000308007986 */ /* 0x0001e2000c101524 */
[----:B------:R-:W-:Y:S01]  /*9600*/  IMAD.MOV.U32 R27, RZ, RZ, R26 ;  /* 0x000000ffff1b7224 */ /* 0x000fe200078e001a */
[----:B------:R-:W-:Y:S06]  /*9610*/  BRA `(.L_x_1613) ;  /* 0x0000000c004c7947 */ /* 0x000fec0003800000 */
.L_x_1621:
[----:B------:R-:W-:-:S13]  /*9620*/  ISETP.NE.AND P0, PT, R0, 0x7, PT ;  /* 0x000000070000780c */ /* 0x000fda0003f05270 */
[----:B------:R-:W-:Y:S05]  /*9630*/  @!P0 BRA `(.L_x_1623) ;  /* 0x00000000003c8947 */ /* 0x000fea0003800000 */
[----:B------:R-:W-:-:S13]  /*9640*/  ISETP.NE.AND P0, PT, R0, 0x8, PT ;  /* 0x000000080000780c */ /* 0x000fda0003f05270 */
[----:B------:R-:W-:Y:S05]  /*9650*/  @!P0 BRA `(.L_x_1624) ;  /* 0x00000000001c8947 */ /* 0x000fea0003800000 */
[----:B------:R-:W-:-:S13]  /*9660*/  ISETP.NE.AND P0, PT, R0, 0x9, PT ;  /* 0x000000090000780c */ /* 0x000fda0003f05270 */
[----:B------:R-:W-:Y:S05]  /*9670*/  @P0 BRA `(.L_x_1618) ;  /* 0x0000000800c80947 */ /* 0x000fea0003800000 */
[----:B------:R-:W-:Y:S02]  /*9680*/  HADD2.F32 R4, -RZ, R3.H0_H0 ;  /* 0x20000003ff047230 */ /* 0x000fe40000004100 */
[----:B------:R-:W-:Y:S02]  /*9690*/  IMAD.MOV.U32 R5, RZ, RZ, RZ ;  /* 0x000000ffff057224 */ /* 0x000fe400078e00ff */
[----:B------:R-:W-:-:S03]  /*96a0*/  IMAD.MOV.U32 R27, RZ, RZ, R26 ;  /* 0x000000ffff1b7224 */ /* 0x000fc600078e001a */
[----:B------:R0:W-:Y:S01]  /*96b0*/  STG.E.64 desc[UR36][R8.64], R4 ;  /* 0x0000000408007986 */ /* 0x0001e2000c101b24 */
[----:B------:R-:W-:Y:S05]  /*96c0*/  BRA `(.L_x_1613) ;  /* 0x0000000c00207947 */ /* 0x000fea0003800000 */
.L_x_1624:
[----:B------:R-:W-:Y:S02]  /*96d0*/  HADD2.F32 R0, -RZ, R3.H0_H0 ;  /* 0x20000003ff007230 */ /* 0x000fe40000004100 */
[----:B------:R-:W-:-:S03]  /*96e0*/  IMAD.MOV.U32 R27, RZ, RZ, R26 ;  /* 0x000000ffff1b7224 */ /* 0x000fc600078e001a */
[----:B------:R-:W-:-:S04]  /*96f0*/  F2FP.F16.F32.PACK_AB R0, RZ, R0 ;  /* 0x00000000ff00723e */ /* 0x000fc800000000ff */
[----:B------:R-:W-:-:S05]  /*9700*/  PRMT R0, R0, 0x5410, RZ ;  /* 0x0000541000007816 */ /* 0x000fca00000000ff */
[----:B------:R0:W-:Y:S01]  /*9710*/  STG.E desc[UR36][R8.64], R0 ;  /* 0x0000000008007986 */ /* 0x0001e2000c101924 */
[----:B------:R-:W-:Y:S05]  /*9720*/  BRA `(.L_x_1613) ;  /* 0x0000000c00087947 */ /* 0x000fea0003800000 */
.L_x_1623:
[----:B------:R-:W-:Y:S02]  /*9730*/  HADD2.F32 R4, -RZ, R3.H0_H0 ;  /* 0x20000003ff047230 */ /* 0x000fe40000004100 */
[----:B------:R-:W-:-:S03]  /*9740*/  IMAD.MOV.U32 R27, RZ, RZ, R26 ;  /* 0x000000ffff1b7224 */ /* 0x000fc600078e001a */
[----:B------:R-:W-:-:S06]  /*9750*/  FMUL.FTZ R4, R4, 1 ;  /* 0x3f80000004047820 */ /* 0x000fcc0000410000 */
[----:B------:R-:W0:Y:S02]  /*9760*/  F2F.F64.F32 R4, R4 ;  /* 0x0000000400047310 */ /* 0x000e240000201800 */
[----:B0-----:R0:W-:Y:S01]  /*9770*/  STG.E.64 desc[UR36][R8.64], R4 ;  /* 0x0000000408007986 */ /* 0x0011e2000c101b24 */
[----:B------:R-:W-:Y:S05]  /*9780*/  BRA `(.L_x_1613) ;  /* 0x0000000800f07947 */ /* 0x000fea0003800000 */
.L_x_1614:
        /* <DEDUP_REMOVED lines=10> */
[----:B------:R-:W-:-:S04]  /*9830*/  FSETP.NEU.FTZ.AND P0, PT, R3, RZ, PT ;  /* 0x000000ff0300720b */ /* 0x000fc80003f1d000 */
[----:B------:R-:W-:-:S05]  /*9840*/  SEL R3, RZ, 0x1, !P0 ;  /* 0x00000001ff037807 */ /* 0x000fca0004000000 */
[----:B------:R1:W-:Y:S01]  /*9850*/  STG.E.U8 desc[UR36][R8.64], R3 ;  /* 0x0000000308007986 */ /* 0x0003e2000c101124 */
[----:B------:R-:W-:Y:S05]  /*9860*/  BRA `(.L_x_1613) ;  /* 0x0000000800b87947 */ /* 0x000fea0003800000 */
.L_x_1627:
[----:B------:R-:W-:Y:S01]  /*9870*/  HADD2.F32 R3, -RZ, R3.H0_H0 ;  /* 0x20000003ff037230 */ /* 0x000fe20000004100 */
[----:B------:R-:W-:Y:S01]  /*9880*/  CS2R R6, SRZ ;  /* 0x0000000000067805 */ /* 0x000fe2000001ff00 */
[----:B------:R-:W-:-:S03]  /*9890*/  IMAD.MOV.U32 R27, RZ, RZ, R26 ;  /* 0x000000ffff1b7224 */ /* 0x000fc600078e001a */
[----:B------:R-:W-:-:S04]  /*98a0*/  FMUL.FTZ R3, R3, 1 ;  /* 0x3f80000003037820 */ /* 0x000fc80000410000 */
[----:B------:R-:W0:Y:S02]  /*98b0*/  F2F.F64.F32 R4, R3 ;  /* 0x0000000300047310 */ /* 0x000e240000201800 */
[----:B0-----:R0:W-:Y:S01]  /*98c0*/  STG.E.128 desc[UR36][R8.64], R4 ;  /* 0x0000000408007986 */ /* 0x0011e2000c101d24 */
[----:B------:R-:W-:Y:S05]  /*98d0*/  BRA `(.L_x_1613) ;  /* 0x00000008009c7947 */ /* 0x000fea0003800000 */
.L_x_1626:
        /* <DEDUP_REMOVED lines=21> */
.L_x_1631:
[----:B------:R-:W-:Y:S05]  /*9a30*/  BSYNC B0 ;  /* 0x0000000000007941 */ /* 0x000fea0003800000 */
.L_x_1630:
[----:B------:R-:W-:Y:S01]  /*9a40*/  LOP3.LUT R5, R0, R5, RZ, 0xfc, !PT ;  /* 0x0000000500057212 */ /* 0x000fe200078efcff */
[----:B------:R-:W-:-:S04]  /*9a50*/  IMAD.MOV.U32 R27, RZ, RZ, R26 ;  /* 0x000000ffff1b7224 */ /* 0x000fc800078e001a */
[----:B------:R3:W-:Y:S01]  /*9a60*/  STG.E.U8 desc[UR36][R8.64], R5 ;  /* 0x0000000508007986 */ /* 0x0007e2000c101124 */
[----:B------:R-:W-:Y:S05]  /*9a70*/  BRA `(.L_x_1613) ;  /* 0x0000000800347947 */ /* 0x000fea0003800000 */
.L_x_1629:
        /* <DEDUP_REMOVED lines=13> */
.L_x_1633:
[----:B------:R-:W-:Y:S01]  /*9b50*/  IMAD.MOV.U32 R0, RZ, RZ, 0x7f ;  /* 0x0000007fff007424 */ /* 0x000fe200078e00ff */
[----:B------:R-:W-:-:S04]  /*9b60*/  ISETP.GT.U32.AND P0, PT, R3, 0x7f800000, PT ;  /* 0x7f8000000300780c */ /* 0x000fc80003f04070 */
[----:B------:R-:W-:-:S09]  /*9b70*/  SEL R0, R0, 0x7c, P0 ;  /* 0x0000007c00007807 */ /* 0x000fd20000000000 */
.L_x_1634:
[----:B------:R-:W-:Y:S05]  /*9b80*/  BSYNC B0 ;  /* 0x0000000000007941 */ /* 0x000fea0003800000 */
.L_x_1632:
[----:B------:R-:W-:Y:S01]  /*9b90*/  LOP3.LUT R3, R5, 0x80000000, RZ, 0xc0, !PT ;  /* 0x8000000005037812 */ /* 0x000fe200078ec0ff */
[----:B------:R-:W-:-:S03]  /*9ba0*/  IMAD.MOV.U32 R27, RZ, RZ, R26 ;  /* 0x000000ffff1b7224 */ /* 0x000fc600078e001a */
[----:B------:R-:W-:-:S04]  /*9bb0*/  SHF.R.U32.HI R3, RZ, 0x18, R3 ;  /* 0x00000018ff037819 */ /* 0x000fc80000011603 */
[----:B------:R-:W-:-:S05]  /*9bc0*/  LOP3.LUT R3, R0, R3, RZ, 0xfc, !PT ;  /* 0x0000000300037212 */ /* 0x000fca00078efcff */
[----:B------:R4:W-:Y:S01]  /*9bd0*/  STG.E.U8 desc[UR36][R8.64], R3 ;  /* 0x0000000308007986 */ /* 0x0009e2000c101124 */
[----:B------:R-:W-:Y:S05]  /*9be0*/  BRA `(.L_x_1613) ;  /* 0x0000000400d87947 */ /* 0x000fea0003800000 */
.L_x_1628:
[----:B------:R-:W-:Y:S02]  /*9bf0*/  HADD2.F32 R0, -RZ, R3.H0_H0 ;  /* 0x20000003ff007230 */ /* 0x000fe40000004100 */
[----:B------:R-:W-:-:S03]  /*9c00*/  IMAD.MOV.U32 R27, RZ, RZ, R26 ;  /* 0x000000ffff1b7224 */ /* 0x000fc600078e001a */
[----:B------:R-:W-:-:S05]  /*9c10*/  F2FP.BF16.F32.PACK_AB R0, RZ, R0 ;  /* 0x00000000ff00723e */ /* 0x000fca00000010ff */
[----:B------:R2:W-:Y:S01]  /*9c20*/  STG.E.U16 desc[UR36][R8.64], R0 ;  /* 0x0000000008007986 */ /* 0x0005e2000c101524 */
[----:B------:R-:W-:Y:S05]  /*9c30*/  BRA `(.L_x_1613) ;  /* 0x0000000400c47947 */ /* 0x000fea0003800000 */
.L_x_1625:
        /* <DEDUP_REMOVED lines=10> */
[----:B------:R-:W0:Y:S02]  /*9ce0*/  F2I.FTZ.U32.TRUNC.NTZ R3, R3 ;  /* 0x0000000300037305 */ /* 0x000e24000021f000 */
[----:B0-----:R0:W-:Y:S01]  /*9cf0*/  STG.E.U16 desc[UR36][R8.64], R3 ;  /* 0x0000000308007986 */ /* 0x0011e2000c101524 */
[----:B------:R-:W-:Y:S05]  /*9d00*/  BRA `(.L_x_1613) ;  /* 0x0000000400907947 */ /* 0x000fea0003800000 */
.L_x_1637:
        /* <DEDUP_REMOVED lines=17> */
.L_x_1640:
[----:B------:R-:W-:-:S04]  /*9e20*/  LOP3.LUT R3, R5, 0x80000000, RZ, 0xc0, !PT ;  /* 0x8000000005037812 */ /* 0x000fc800078ec0ff */
[----:B------:R-:W-:-:S04]  /*9e30*/  SHF.R.U32.HI R3, RZ, 0x18, R3 ;  /* 0x00000018ff037819 */ /* 0x000fc80000011603 */
[----:B------:R-:W-:-:S04]  /*9e40*/  LOP3.LUT R0, R0, R3, RZ, 0xfc, !PT ;  /* 0x0000000300007212 */ /* 0x000fc800078efcff */
[----:B------:R-:W-:-:S07]  /*9e50*/  PRMT R4, R0, 0x7610, R4 ;  /* 0x0000761000047816 */ /* 0x000fce0000000004 */
.L_x_1639:
[----:B------:R-:W-:Y:S05]  /*9e60*/  BSYNC B0 ;  /* 0x0000000000007941 */ /* 0x000fea0003800000 */
.L_x_1638:
[----:B------:R0:W-:Y:S01]  /*9e70*/  STG.E.U8 desc[UR36][R8.64], R4 ;  /* 0x0000000408007986 */ /* 0x0001e2000c101124 */
[----:B------:R-:W-:Y:S01]  /*9e80*/  IMAD.MOV.U32 R27, RZ, RZ, R26 ;  /* 0x000000ffff1b7224 */ /* 0x000fe200078e001a */
[----:B------:R-:W-:Y:S06]  /*9e90*/  BRA `(.L_x_1613) ;  /* 0x00000004002c7947 */ /* 0x000fec0003800000 */
.L_x_1636:
        /* <DEDUP_REMOVED lines=17> */
.L_x_1643:
[----:B------:R-:W-:-:S04]  /*9fb0*/  LOP3.LUT R3, R5, 0x80000000, RZ, 0xc0, !PT ;  /* 0x8000000005037812 */ /* 0x000fc800078ec0ff */
[----:B------:R-:W-:-:S04]  /*9fc0*/  SHF.R.U32.HI R3, RZ, 0x18, R3 ;  /* 0x00000018ff037819 */ /* 0x000fc80000011603 */
[----:B------:R-:W-:-:S04]  /*9fd0*/  LOP3.LUT R0, R0, R3, RZ, 0xfc, !PT ;  /* 0x0000000300007212 */ /* 0x000fc800078efcff */
[----:B------:R-:W-:-:S07]  /*9fe0*/  PRMT R4, R0, 0x7610, R4 ;  /* 0x0000761000047816 */ /* 0x000fce0000000004 */
.L_x_1642:
[----:B------:R-:W-:Y:S05]  /*9ff0*/  BSYNC B0 ;  /* 0x0000000000007941 */ /* 0x000fea0003800000 */
.L_x_1641:
[----:B------:R0:W-:Y:S01]  /*a000*/  STG.E.U8 desc[UR36][R8.64], R4 ;  /* 0x0000000408007986 */ /* 0x0001e2000c101124 */
[----:B------:R-:W-:Y:S01]  /*a010*/  IMAD.MOV.U32 R27, RZ, RZ, R26 ;  /* 0x000000ffff1b7224 */ /* 0x000fe200078e001a */
[----:B------:R-:W-:Y:S06]  /*a020*/  BRA `(.L_x_1613) ;  /* 0x0000000000c87947 */ /* 0x000fec0003800000 */
.L_x_1635:
[----:B------:R-:W-:-:S13]  /*a030*/  ISETP.NE.AND P0, PT, R0, 0x1c, PT ;  /* 0x0000001c0000780c */ /* 0x000fda0003f05270 */
[----:B------:R-:W-:Y:S05]  /*a040*/  @!P0 BRA `(.L_x_1644) ;  /* 0x0000000000b08947 */ /* 0x000fea0003800000 */
[----:B------:R-:W-:-:S13]  /*a050*/  ISETP.NE.AND P0, PT, R0, 0x1d, PT ;  /* 0x0000001d0000780c */ /* 0x000fda0003f05270 */
[----:B------:R-:W-:Y:S05]  /*a060*/  @!P0 BRA `(.L_x_1645) ;  /* 0x0000000000948947 */ /* 0x000fea0003800000 */
[----:B------:R-:W-:-:S13]  /*a070*/  ISETP.NE.AND P0, PT, R0, 0x2c, PT ;  /* 0x0000002c0000780c */ /* 0x000fda0003f05270 */
[----:B------:R-:W-:Y:S05]  /*a080*/  @P0 BRA `(.L_x_1618) ;  /* 0x0000000000440947 */ /* 0x000fea0003800000 */
[----:B------:R-:W-:Y:S02]  /*a090*/  HADD2.F32 R4, -RZ, R3.H0_H0 ;  /* 0x20000003ff047230 */ /* 0x000fe40000004100 */
        /* <DEDUP_REMOVED lines=16> */
.L_x_1618:
        /* <DEDUP_REMOVED lines=16> */
.L_x_1646:
[----:B------:R-:W-:Y:S01]  /*a2a0*/  IMAD.MOV.U32 R27, RZ, RZ, R26 ;  /* 0x000000ffff1b7224 */ /* 0x000fe200078e001a */
[----:B------:R-:W-:Y:S06]  /*a2b0*/  BRA `(.L_x_1613) ;  /* 0x0000000000247947 */ /* 0x000fec0003800000 */
.L_x_1645:
[----:B------:R-:W-:Y:S02]  /*a2c0*/  HADD2.F32 R4, -RZ, R3.H0_H0 ;  /* 0x20000003ff047230 */ /* 0x000fe40000004100 */
[----:B------:R-:W-:-:S04]  /*a2d0*/  IMAD.MOV.U32 R27, RZ, RZ, R26 ;  /* 0x000000ffff1b7224 */ /* 0x000fc800078e001a */
[----:B------:R-:W0:Y:S02]  /*a2e0*/  F2I.U64.TRUNC R4, R4 ;  /* 0x0000000400047311 */ /* 0x000e24000020d800 */
[----:B0-----:R0:W-:Y:S01]  /*a2f0*/  STG.E.64 desc[UR36][R8.64], R4 ;  /* 0x0000000408007986 */ /* 0x0011e2000c101b24 */
[----:B------:R-:W-:Y:S05]  /*a300*/  BRA `(.L_x_1613) ;  /* 0x0000000000107947 */ /* 0x000fea0003800000 */
.L_x_1644:
[----:B------:R-:W-:Y:S02]  /*a310*/  HADD2.F32 R3, -RZ, R3.H0_H0 ;  /* 0x20000003ff037230 */ /* 0x000fe40000004100 */
[----:B------:R-:W-:-:S04]  /*a320*/  IMAD.MOV.U32 R27, RZ, RZ, R26 ;  /* 0x000000ffff1b7224 */ /* 0x000fc800078e001a */
[----:B------:R-:W0:Y:S02]  /*a330*/  F2I.FTZ.U32.TRUNC.NTZ R3, R3 ;  /* 0x0000000300037305 */ /* 0x000e24000021f000 */
[----:B0-----:R0:W-:Y:S02]  /*a340*/  STG.E desc[UR36][R8.64], R3 ;  /* 0x0000000308007986 */ /* 0x0011e4000c101924 */
.L_x_1613:
[----:B------:R-:W-:Y:S05]  /*a350*/  BSYNC B6 ;  /* 0x0000000000067941 */ /* 0x000fea0003800000 */
.L_x_1612:
[----:B------:R-:W-:Y:S01]  /*a360*/  ISETP.GE.AND P0, PT, R27, R28, PT ;  /* 0x0000001c1b00720c */ /* 0x000fe20003f06270 */
[----:B------:R-:W-:-:S12]  /*a370*/  BSSY B6, `(.L_x_1647) ;  /* 0x00001fc000067945 */ /* 0x000fd80003800000 */
[----:B------:R-:W-:Y:S05]  /*a380*/  @P0 BRA `(.L_x_1648) ;  /* 0x0000001c00e80947 */ /* 0x000fea0003800000 */
[----:B01234-:R-:W0:Y:S01]  /*a390*/  LDC.64 R8, c[0x0][0x218] ;  /* 0x00008600ff087b82 */ /* 0x01fe220000000a00 */
[----:B-----5:R-:W-:Y:S01]  /*a3a0*/  IMAD R0, R2, 0x200, R27 ;  /* 0x0000020002007824 */ /* 0x020fe200078e021b */
        /* <DEDUP_REMOVED lines=20> */
.L_x_1652:
[----:B------:R-:W-:-:S06]  /*a4f0*/  HADD2.F32 R5, -RZ, R18.H0_H0 ;  /* 0x20000012ff057230 */ /* 0x000fcc0000004100 */
[----:B------:R-:W0:Y:S02]  /*a500*/  F2I.S64.TRUNC R4, R5 ;  /* 0x0000000500047311 */ /* 0x000e24000020d900 */
[----:B0-----:R0:W-:Y:S01]  /*a510*/  STG.E.U8 desc[UR36][R8.64], R4 ;  /* 0x0000000408007986 */ /* 0x0011e2000c101124 */
[----:B------:R-:W-:Y:S05]  /*a520*/  BRA `(.L_x_1654) ;  /* 0x0000000c00847947 */ /* 0x000fea0003800000 */
.L_x_1651:
        /* <DEDUP_REMOVED lines=10> */
.L_x_1656:
[----:B------:R-:W-:-:S04]  /*a5d0*/  HADD2.F32 R18, -RZ, R18.H0_H0 ;  /* 0x20000012ff127230 */ /* 0x000fc80000004100 */
[----:B------:R-:W0:Y:S02]  /*a5e0*/  F2I.FTZ.TRUNC.NTZ R3, R18 ;  /* 0x0000001200037305 */ /* 0x000e24000021f100 */
[----:B0-----:R0:W-:Y:S01]  /*a5f0*/  STG.E desc[UR36][R8.64], R3 ;  /* 0x0000000308007986 */ /* 0x0011e2000c101924 */
[----:B------:R-:W-:Y:S05]  /*a600*/  BRA `(.L_x_1654) ;  /* 0x0000000c004c7947 */ /* 0x000fea0003800000 */
.L_x_1655:
[----:B------:R-:W-:-:S04]  /*a610*/  HADD2.F32 R18, -RZ, R18.H0_H0 ;  /* 0x20000012ff127230 */ /* 0x000fc80000004100 */
[----:B------:R-:W0:Y:S02]  /*a620*/  F2I.FTZ.TRUNC.NTZ R3, R18 ;  /* 0x0000001200037305 */ /* 0x000e24000021f100 */
[----:B0-----:R0:W-:Y:S01]  /*a630*/  STG.E.U16 desc[UR36][R8.64], R3 ;  /* 0x0000000308007986 */ /* 0x0011e2000c101524 */
[----:B------:R-:W-:Y:S05]  /*a640*/  BRA `(.L_x_1654) ;  /* 0x0000000c003c7947 */ /* 0x000fea0003800000 */
.L_x_1650:
        /* <DEDUP_REMOVED lines=9> */
.L_x_1658:
[----:B------:R0:W-:Y:S01]  /*a6e0*/  STG.E.U16 desc[UR36][R8.64], R18 ;  /* 0x0000001208007986 */ /* 0x0001e2000c101524 */
[----:B------:R-:W-:Y:S05]  /*a6f0*/  BRA `(.L_x_1654) ;  /* 0x0000000c00107947 */ /* 0x000fea0003800000 */
.L_x_1657:
        /* <DEDUP_REMOVED lines=10> */
.L_x_1660:
[----:B------:R-:W-:-:S05]  /*a7a0*/  HADD2.F32 R0, -RZ, R18.H0_H0 ;  /* 0x20000012ff007230 */ /* 0x000fca0000004100 */
[----:B------:R-:W-:-:S04]  /*a7b0*/  F2FP.F16.F32.PACK_AB R0, RZ, R0 ;  /* 0x00000000ff00723e */ /* 0x000fc800000000ff */
[----:B------:R-:W-:-:S05]  /*a7c0*/  PRMT R0, R0, 0x5410, RZ ;  /* 0x0000541000007816 */ /* 0x000fca00000000ff */
[----:B------:R0:W-:Y:S01]  /*a7d0*/  STG.E desc[UR36][R8.64], R0 ;  /* 0x0000000008007986 */ /* 0x0001e2000c101924 */
[----:B------:R-:W-:Y:S05]  /*a7e0*/  BRA `(.L_x_1654) ;  /* 0x0000000800d47947 */ /* 0x000fea0003800000 */
.L_x_1659:
[----:B------:R-:W-:-:S05]  /*a7f0*/  HADD2.F32 R4, -RZ, R18.H0_H0 ;  /* 0x20000012ff047230 */ /* 0x000fca0000004100 */
[----:B------:R-:W-:-:S06]  /*a800*/  FMUL.FTZ R4, R4, 1 ;  /* 0x3f80000004047820 */ /* 0x000fcc0000410000 */
[----:B------:R-:W0:Y:S02]  /*a810*/  F2F.F64.F32 R4, R4 ;  /* 0x0000000400047310 */ /* 0x000e240000201800 */
[----:B0-----:R0:W-:Y:S01]  /*a820*/  STG.E.64 desc[UR36][R8.64], R4 ;  /* 0x0000000408007986 */ /* 0x0011e2000c101b24 */
[----:B------:R-:W-:Y:S05]  /*a830*/  BRA `(.L_x_1654) ;  /* 0x0000000800c07947 */ /* 0x000fea0003800000 */
.L_x_1649:
        /* <DEDUP_REMOVED lines=13> */
.L_x_1663:
[----:B------:R-:W-:Y:S01]  /*a910*/  HADD2.F32 R18, -RZ, R18.H0_H0 ;  /* 0x20000012ff127230 */ /* 0x000fe20000004100 */
[----:B------:R-:W-:-:S04]  /*a920*/  CS2R R6, SRZ ;  /* 0x0000000000067805 */ /* 0x000fc8000001ff00 */
[----:B------:R-:W-:-:S06]  /*a930*/  FMUL.FTZ R4, R18, 1 ;  /* 0x3f80000012047820 */ /* 0x000fcc0000410000 */
[----:B------:R-:W0:Y:S02]  /*a940*/  F2F.F64.F32 R4, R4 ;  /* 0x0000000400047310 */ /* 0x000e240000201800 */
[----:B0-----:R0:W-:Y:S01]  /*a950*/  STG.E.128 desc[UR36][R8.64], R4 ;  /* 0x0000000408007986 */ /* 0x0011e2000c101d24 */
[----:B------:R-:W-:Y:S05]  /*a960*/  BRA `(.L_x_1654) ;  /* 0x0000000800747947 */ /* 0x000fea0003800000 */
.L_x_1662:
        /* <DEDUP_REMOVED lines=21> */
.L_x_1667:
[----:B------:R-:W-:Y:S05]  /*aac0*/  BSYNC B0 ;  /* 0x0000000000007941 */ /* 0x000fea0003800000 */
.L_x_1666:
[----:B------:R-:W-:-:S05]  /*aad0*/  LOP3.LUT R5, R0, R5, RZ, 0xfc, !PT ;  /* 0x0000000500057212 */ /* 0x000fca00078efcff */
[----:B------:R3:W-:Y:S01]  /*aae0*/  STG.E.U8 desc[UR36][R8.64], R5 ;  /* 0x0000000508007986 */ /* 0x0007e2000c101124 */
[----:B------:R-:W-:Y:S05]  /*aaf0*/  BRA `(.L_x_1654) ;  /* 0x0000000800107947 */ /* 0x000fea0003800000 */
.L_x_1665:
        /* <DEDUP_REMOVED lines=13> */
.L_x_1669:
[----:B------:R-:W-:Y:S01]  /*abd0*/  IMAD.MOV.U32 R0, RZ, RZ, 0x7f ;  /* 0x0000007fff007424 */ /* 0x000fe200078e00ff */
[----:B------:R-:W-:-:S04]  /*abe0*/  ISETP.GT.U32.AND P0, PT, R3, 0x7f800000, PT ;  /* 0x7f8000000300780c */ /* 0x000fc80003f04070 */
[----:B------:R-:W-:-:S09]  /*abf0*/  SEL R0, R0, 0x7c, P0 ;  /* 0x0000007c00007807 */ /* 0x000fd20000000000 */
.L_x_1670:
[----:B------:R-:W-:Y:S05]  /*ac00*/  BSYNC B0 ;  /* 0x0000000000007941 */ /* 0x000fea0003800000 */
.L_x_1668:
[----:B------:R-:W-:-:S04]  /*ac10*/  LOP3.LUT R3, R5, 0x80000000, RZ, 0xc0, !PT ;  /* 0x8000000005037812 */ /* 0x000fc800078ec0ff */
[----:B------:R-:W-:-:S04]  /*ac20*/  SHF.R.U32.HI R3, RZ, 0x18, R3 ;  /* 0x00000018ff037819 */ /* 0x000fc80000011603 */
[----:B------:R-:W-:-:S05]  /*ac30*/  LOP3.LUT R3, R0, R3, RZ, 0xfc, !PT ;  /* 0x0000000300037212 */ /* 0x000fca00078efcff */
[----:B------:R4:W-:Y:S01]  /*ac40*/  STG.E.U8 desc[UR36][R8.64], R3 ;  /* 0x0000000308007986 */ /* 0x0009e2000c101124 */
[----:B------:R-:W-:Y:S05]  /*ac50*/  BRA `(.L_x_1654) ;  /* 0x0000000400b87947 */ /* 0x000fea0003800000 */
.L_x_1664:
[----:B------:R-:W-:-:S05]  /*ac60*/  HADD2.F32 R0, -RZ, R18.H0_H0 ;  /* 0x20000012ff007230 */ /* 0x000fca0000004100 */
[----:B------:R-:W-:-:S05]  /*ac70*/  F2FP.BF16.F32.PACK_AB R0, RZ, R0 ;  /* 0x00000000ff00723e */ /* 0x000fca00000010ff */
[----:B------:R2:W-:Y:S01]  /*ac80*/  STG.E.U16 desc[UR36][R8.64], R0 ;  /* 0x0000000008007986 */ /* 0x0005e2000c101524 */
[----:B------:R-:W-:Y:S05]  /*ac90*/  BRA `(.L_x_1654) ;  /* 0x0000000400a87947 */ /* 0x000fea0003800000 */
.L_x_1661:
        /* <DEDUP_REMOVED lines=12> */
.L_x_1673:
        /* <DEDUP_REMOVED lines=17> */
.L_x_1676:
[----:B------:R-:W-:-:S04]  /*ae70*/  LOP3.LUT R3, R5, 0x80000000, RZ, 0xc0, !PT ;  /* 0x8000000005037812 */ /* 0x000fc800078ec0ff */
[----:B------:R-:W-:-:S04]  /*ae80*/  SHF.R.U32.HI R3, RZ, 0x18, R3 ;  /* 0x00000018ff037819 */ /* 0x000fc80000011603 */
[----:B------:R-:W-:-:S04]  /*ae90*/  LOP3.LUT R0, R0, R3, RZ, 0xfc, !PT ;  /* 0x0000000300007212 */ /* 0x000fc800078efcff */
[----:B------:R-:W-:-:S07]  /*aea0*/  PRMT R4, R0, 0x7610, R4 ;  /* 0x0000761000047816 */ /* 0x000fce0000000004 */
.L_x_1675:
[----:B------:R-:W-:Y:S05]  /*aeb0*/  BSYNC B0 ;  /* 0x0000000000007941 */ /* 0x000fea0003800000 */
.L_x_1674:
[----:B------:R0:W-:Y:S01]  /*aec0*/  STG.E.U8 desc[UR36][R8.64], R4 ;  /* 0x0000000408007986 */ /* 0x0001e2000c101124 */
[----:B------:R-:W-:Y:S05]  /*aed0*/  BRA `(.L_x_1654) ;  /* 0x0000000400187947 */ /* 0x000fea0003800000 */
.L_x_1672:
        /* <DEDUP_REMOVED lines=17> */
.L_x_1679:
[----:B------:R-:W-:-:S04]  /*aff0*/  LOP3.LUT R3, R5, 0x80000000, RZ, 0xc0, !PT ;  /* 0x8000000005037812 */ /* 0x000fc800078ec0ff */
[----:B------:R-:W-:-:S04]  /*b000*/  SHF.R.U32.HI R3, RZ, 0x18, R3 ;  /* 0x00000018ff037819 */ /* 0x000fc80000011603 */
[----:B------:R-:W-:-:S04]  /*b010*/  LOP3.LUT R0, R0, R3, RZ, 0xfc, !PT ;  /* 0x0000000300007212 */ /* 0x000fc800078efcff */
[----:B------:R-:W-:-:S07]  /*b020*/  PRMT R4, R0, 0x7610, R4 ;  /* 0x0000761000047816 */ /* 0x000fce0000000004 */
.L_x_1678:
[----:B------:R-:W-:Y:S05]  /*b030*/  BSYNC B0 ;  /* 0x0000000000007941 */ /* 0x000fea0003800000 */
.L_x_1677:
[----:B------:R0:W-:Y:S01]  /*b040*/  STG.E.U8 desc[UR36][R8.64], R4 ;  /* 0x0000000408007986 */ /* 0x0001e2000c101124 */
[----:B------:R-:W-:Y:S05]  /*b050*/  BRA `(.L_x_1654) ;  /* 0x0000000000b87947 */ /* 0x000fea0003800000 */
.L_x_1671:
        /* <DEDUP_REMOVED lines=22> */
.L_x_1653:
        /* <DEDUP_REMOVED lines=16> */
.L_x_1682:
[----:B------:R-:W-:Y:S05]  /*b2c0*/  BRA `(.L_x_1654) ;  /* 0x00000000001c7947 */ /* 0x000fea0003800000 */
.L_x_1681:
[----:B------:R-:W-:-:S06]  /*b2d0*/  HADD2.F32 R4, -RZ, R18.H0_H0 ;  /* 0x20000012ff047230 */ /* 0x000fcc0000004100 */
[----:B------:R-:W0:Y:S02]  /*b2e0*/  F2I.U64.TRUNC R4, R4 ;  /* 0x0000000400047311 */ /* 0x000e24000020d800 */
[----:B0-----:R0:W-:Y:S01]  /*b2f0*/  STG.E.64 desc[UR36][R8.64], R4 ;  /* 0x0000000408007986 */ /* 0x0011e2000c101b24 */
[----:B------:R-:W-:Y:S05]  /*b300*/  BRA `(.L_x_1654) ;  /* 0x00000000000c7947 */ /* 0x000fea0003800000 */
.L_x_1680:
[----:B------:R-:W-:-:S04]  /*b310*/  HADD2.F32 R18, -RZ, R18.H0_H0 ;  /* 0x20000012ff127230 */ /* 0x000fc80000004100 */
[----:B------:R-:W0:Y:S02]  /*b320*/  F2I.FTZ.U32.TRUNC.NTZ R3, R18 ;  /* 0x0000001200037305 */ /* 0x000e24000021f000 */
[----:B0-----:R0:W-:Y:S02]  /*b330*/  STG.E desc[UR36][R8.64], R3 ;  /* 0x0000000308007986 */ /* 0x0011e4000c101924 */
.L_x_1654:
[----:B------:R-:W-:-:S05]  /*b340*/  VIADD R27, R27, 0x80 ;  /* 0x000000801b1b7836 */ /* 0x000fca0000000000 */
[----:B------:R-:W-:-:S13]  /*b350*/  ISETP.GE.AND P0, PT, R27, R28, PT ;  /* 0x0000001c1b00720c */ /* 0x000fda0003f06270 */
[----:B------:R-:W-:Y:S05]  /*b360*/  @P0 BRA `(.L_x_1648) ;  /* 0x0000000c00f00947 */ /* 0x000fea0003800000 */
[----:B01234-:R-:W0:Y:S01]  /*b370*/  LDC.64 R8, c[0x0][0x218] ;  /* 0x00008600ff087b82 */ /* 0x01fe220000000a00 */
        /* <DEDUP_REMOVED lines=21> */
.L_x_1686:
[----:B------:R-:W-:-:S06]  /*b4d0*/  HADD2.F32 R5, -RZ, R16.H0_H0 ;  /* 0x20000010ff057230 */ /* 0x000fcc0000004100 */
[----:B------:R-:W0:Y:S02]  /*b4e0*/  F2I.S64.TRUNC R4, R5 ;  /* 0x0000000500047311 */ /* 0x000e24000020d900 */
[----:B0-----:R0:W-:Y:S01]  /*b4f0*/  STG.E.U8 desc[UR36][R8.64], R4 ;  /* 0x0000000408007986 */ /* 0x0011e2000c101124 */
[----:B------:R-:W-:Y:S05]  /*b500*/  BRA `(.L_x_1688) ;  /* 0x0000000c00847947 */ /* 0x000fea0003800000 */
.L_x_1685:
        /* <DEDUP_REMOVED lines=10> */
.L_x_1690:
[----:B------:R-:W-:-:S04]  /*b5b0*/  HADD2.F32 R16, -RZ, R16.H0_H0 ;  /* 0x20000010ff107230 */ /* 0x000fc80000004100 */
[----:B------:R-:W0:Y:S02]  /*b5c0*/  F2I.FTZ.TRUNC.NTZ R3, R16 ;  /* 0x0000001000037305 */ /* 0x000e24000021f100 */
[----:B0-----:R0:W-:Y:S01]  /*b5d0*/  STG.E desc[UR36][R8.64], R3 ;  /* 0x0000000308007986 */ /* 0x0011e2000c101924 */
[----:B------:R-:W-:Y:S05]  /*b5e0*/  BRA `(.L_x_1688) ;  /* 0x0000000c004c7947 */ /* 0x000fea0003800000 */
.L_x_1689:
[----:B------:R-:W-:-:S04]  /*b5f0*/  HADD2.F32 R16, -RZ, R16.H0_H0 ;  /* 0x20000010ff107230 */ /* 0x000fc80000004100 */
[----:B------:R-:W0:Y:S02]  /*b600*/  F2I.FTZ.TRUNC.NTZ R3, R16 ;  /* 0x0000001000037305 */ /* 0x000e24000021f100 */
[----:B0-----:R0:W-:Y:S01]  /*b610*/  STG.E.U16 desc[UR36][R8.64], R3 ;  /* 0x0000000308007986 */ /* 0x0011e2000c101524 */
[----:B------:R-:W-:Y:S05]  /*b620*/  BRA `(.L_x_1688) ;  /* 0x0000000c003c7947 */ /* 0x000fea0003800000 */
.L_x_1684:
        /* <DEDUP_REMOVED lines=9> */
.L_x_1692:
[----:B------:R0:W-:Y:S01]  /*b6c0*/  STG.E.U16 desc[UR36][R8.64], R16 ;  /* 0x0000001008007986 */ /* 0x0001e2000c101524 */
[----:B------:R-:W-:Y:S05]  /*b6d0*/  BRA `(.L_x_1688) ;  /* 0x0000000c00107947 */ /* 0x000fea0003800000 */
.L_x_1691:
        /* <DEDUP_REMOVED lines=10> */
.L_x_1694:
[----:B------:R-:W-:-:S05]  /*b780*/  HADD2.F32 R0, -RZ, R16.H0_H0 ;  /* 0x20000010ff007230 */ /* 0x000fca0000004100 */
[----:B------:R-:W-:-:S04]  /*b790*/  F2FP.F16.F32.PACK_AB R0, RZ, R0 ;  /* 0x00000000ff00723e */ /* 0x000fc800000000ff */
[----:B------:R-:W-:-:S05]  /*b7a0*/  PRMT R0, R0, 0x5410, RZ ;  /* 0x0000541000007816 */ /* 0x000fca00000000ff */
[----:B------:R2:W-:Y:S01]  /*b7b0*/  STG.E desc[UR36][R8.64], R0 ;  /* 0x0000000008007986 */ /* 0x0005e2000c101924 */
[----:B------:R-:W-:Y:S05]  /*b7c0*/  BRA `(.L_x_1688) ;  /* 0x0000000800d47947 */ /* 0x000fea0003800000 */
.L_x_1693:
[----:B------:R-:W-:-:S05]  /*b7d0*/  HADD2.F32 R4, -RZ, R16.H0_H0 ;  /* 0x20000010ff047230 */ /* 0x000fca0000004100 */
[----:B------:R-:W-:-:S06]  /*b7e0*/  FMUL.FTZ R4, R4, 1 ;  /* 0x3f80000004047820 */ /* 0x000fcc0000410000 */
[----:B------:R-:W0:Y:S02]  /*b7f0*/  F2F.F64.F32 R4, R4 ;  /* 0x0000000400047310 */ /* 0x000e240000201800 */
[----:B0-----:R4:W-:Y:S01]  /*b800*/  STG.E.64 desc[UR36][R8.64], R4 ;  /* 0x0000000408007986 */ /* 0x0019e2000c101b24 */
[----:B------:R-:W-:Y:S05]  /*b810*/  BRA `(.L_x_1688) ;  /* 0x0000000800c07947 */ /* 0x000fea0003800000 */
.L_x_1683:
        /* <DEDUP_REMOVED lines=13> */
.L_x_1697:
[----:B------:R-:W-:Y:S01]  /*b8f0*/  HADD2.F32 R16, -RZ, R16.H0_H0 ;  /* 0x20000010ff107230 */ /* 0x000fe20000004100 */
[----:B------:R-:W-:-:S04]  /*b900*/  CS2R R6, SRZ ;  /* 0x0000000000067805 */ /* 0x000fc8000001ff00 */
[----:B------:R-:W-:-:S06]  /*b910*/  FMUL.FTZ R4, R16, 1 ;  /* 0x3f80000010047820 */ /* 0x000fcc0000410000 */
[----:B------:R-:W0:Y:S02]  /*b920*/  F2F.F64.F32 R4, R4 ;  /* 0x0000000400047310 */ /* 0x000e240000201800 */
[----:B0-----:R0:W-:Y:S01]  /*b930*/  STG.E.128 desc[UR36][R8.64], R4 ;  /* 0x0000000408007986 */ /* 0x0011e2000c101d24 */
[----:B------:R-:W-:Y:S05]  /*b940*/  BRA `(.L_x_1688) ;  /* 0x0000000800747947 */ /* 0x000fea0003800000 */
.L_x_1696:
        /* <DEDUP_REMOVED lines=21> */
.L_x_1701:
[----:B------:R-:W-:Y:S05]  /*baa0*/  BSYNC B0 ;  /* 0x0000000000007941 */ /* 0x000fea0003800000 */
.L_x_1700:
[----:B------:R-:W-:-:S05]  /*bab0*/  LOP3.LUT R5, R0, R5, RZ, 0xfc, !PT ;  /* 0x0000000500057212 */ /* 0x000fca00078efcff */
[----:B------:R0:W-:Y:S01]  /*bac0*/  STG.E.U8 desc[UR36][R8.64], R5 ;  /* 0x0000000508007986 */ /* 0x0001e2000c101124 */
[----:B------:R-:W-:Y:S05]  /*bad0*/  BRA `(.L_x_1688) ;  /* 0x0000000800107947 */ /* 0x000fea0003800000 */
.L_x_1699:
        /* <DEDUP_REMOVED lines=13> */
.L_x_1703:
[----:B------:R-:W-:Y:S01]  /*bbb0*/  IMAD.MOV.U32 R0, RZ, RZ, 0x7f ;  /* 0x0000007fff007424 */ /* 0x000fe200078e00ff */
[----:B------:R-:W-:-:S04]  /*bbc0*/  ISETP.GT.U32.AND P0, PT, R3, 0x7f800000, PT ;  /* 0x7f8000000300780c */ /* 0x000fc80003f04070 */
[----:B------:R-:W-:-:S09]  /*bbd0*/  SEL R0, R0, 0x7c, P0 ;  /* 0x0000007c00007807 */ /* 0x000fd20000000000 */
.L_x_1704:
[----:B------:R-:W-:Y:S05]  /*bbe0*/  BSYNC B0 ;  /* 0x0000000000007941 */ /* 0x000fea0003800000 */
.L_x_1702:
[----:B------:R-:W-:-:S04]  /*bbf0*/  LOP3.LUT R3, R5, 0x80000000, RZ, 0xc0, !PT ;  /* 0x8000000005037812 */ /* 0x000fc800078ec0ff */
[----:B------:R-:W-:-:S04]  /*bc00*/  SHF.R.U32.HI R3, RZ, 0x18, R3 ;  /* 0x00000018ff037819 */ /* 0x000fc80000011603 */
[----:B------:R-:W-:-:S05]  /*bc10*/  LOP3.LUT R3, R0, R3, RZ, 0xfc, !PT ;  /* 0x0000000300037212 */ /* 0x000fca00078efcff */
[----:B------:R0:W-:Y:S01]  /*bc20*/  STG.E.U8 desc[UR36][R8.64], R3 ;  /* 0x0000000308007986 */ /* 0x0001e2000c101124 */
[----:B------:R-:W-:Y:S05]  /*bc30*/  BRA `(.L_x_1688) ;  /* 0x0000000400b87947 */ /* 0x000fea0003800000 */
.L_x_1698:
[----:B------:R-:W-:-:S05]  /*bc40*/  HADD2.F32 R0, -RZ, R16.H0_H0 ;  /* 0x20000010ff007230 */ /* 0x000fca0000004100 */
[----:B------:R-:W-:-:S05]  /*bc50*/  F2FP.BF16.F32.PACK_AB R0, RZ, R0 ;  /* 0x00000000ff00723e */ /* 0x000fca00000010ff */
[----:B------:R0:W-:Y:S01]  /*bc60*/  STG.E.U16 desc[UR36][R8.64], R0 ;  /* 0x0000000008007986 */ /* 0x0001e2000c101524 */
[----:B------:R-:W-:Y:S05]  /*bc70*/  BRA `(.L_x_1688) ;  /* 0x0000000400a87947 */ /* 0x000fea0003800000 */
.L_x_1695:
        /* <DEDUP_REMOVED lines=12> */
.L_x_1707:
        /* <DEDUP_REMOVED lines=17> */
.L_x_1710:
[----:B------:R-:W-:-:S04]  /*be50*/  LOP3.LUT R3, R5, 0x80000000, RZ, 0xc0, !PT ;  /* 0x8000000005037812 */ /* 0x000fc800078ec0ff */
[----:B------:R-:W-:-:S04]  /*be60*/  SHF.R.U32.HI R3, RZ, 0x18, R3 ;  /* 0x00000018ff037819 */ /* 0x000fc80000011603 */
[----:B------:R-:W-:-:S04]  /*be70*/  LOP3.LUT R0, R0, R3, RZ, 0xfc, !PT ;  /* 0x0000000300007212 */ /* 0x000fc800078efcff */
[----:B------:R-:W-:-:S07]  /*be80*/  PRMT R4, R0, 0x7610, R4 ;  /* 0x0000761000047816 */ /* 0x000fce0000000004 */
.L_x_1709:
[----:B------:R-:W-:Y:S05]  /*be90*/  BSYNC B0 ;  /* 0x0000000000007941 */ /* 0x000fea0003800000 */
.L_x_1708:
[----:B------:R0:W-:Y:S01]  /*bea0*/  STG.E.U8 desc[UR36][R8.64], R4 ;  /* 0x0000000408007986 */ /* 0x0001e2000c101124 */
[----:B------:R-:W-:Y:S05]  /*beb0*/  BRA `(.L_x_1688) ;  /* 0x0000000400187947 */ /* 0x000fea0003800000 */
.L_x_1706:
        /* <DEDUP_REMOVED lines=17> */
.L_x_1713:
[----:B------:R-:W-:-:S04]  /*bfd0*/  LOP3.LUT R3, R5, 0x80000000, RZ, 0xc0, !PT ;  /* 0x8000000005037812 */ /* 0x000fc800078ec0ff */
[----:B------:R-:W-:-:S04]  /*bfe0*/  SHF.R.U32.HI R3, RZ, 0x18, R3 ;  /* 0x00000018ff037819 */ /* 0x000fc80000011603 */
[----:B------:R-:W-:-:S04]  /*bff0*/  LOP3.LUT R0, R0, R3, RZ, 0xfc, !PT ;  /* 0x0000000300007212 */ /* 0x000fc800078efcff */
[----:B------:R-:W-:-:S07]  /*c000*/  PRMT R4, R0, 0x7610, R4 ;  /* 0x0000761000047816 */ /* 0x000fce0000000004 */
.L_x_1712:
[----:B------:R-:W-:Y:S05]  /*c010*/  BSYNC B0 ;  /* 0x0000000000007941 */ /* 0x000fea0003800000 */
.L_x_1711:
[----:B------:R0:W-:Y:S01]  /*c020*/  STG.E.U8 desc[UR36][R8.64], R4 ;  /* 0x0000000408007986 */ /* 0x0001e2000c101124 */
[----:B------:R-:W-:Y:S05]  /*c030*/  BRA `(.L_x_1688) ;  /* 0x0000000000b87947 */ /* 0x000fea0003800000 */
.L_x_1705:
        /* <DEDUP_REMOVED lines=22> */
.L_x_1687:
        /* <DEDUP_REMOVED lines=16> */
.L_x_1716:
[----:B------:R-:W-:Y:S05]  /*c2a0*/  BRA `(.L_x_1688) ;  /* 0x00000000001c7947 */ /* 0x000fea0003800000 */
.L_x_1715:
[----:B------:R-:W-:-:S06]  /*c2b0*/  HADD2.F32 R4, -RZ, R16.H0_H0 ;  /* 0x20000010ff047230 */ /* 0x000fcc0000004100 */
[----:B------:R-:W0:Y:S02]  /*c2c0*/  F2I.U64.TRUNC R4, R4 ;  /* 0x0000000400047311 */ /* 0x000e24000020d800 */
[----:B0-----:R0:W-:Y:S01]  /*c2d0*/  STG.E.64 desc[UR36][R8.64], R4 ;  /* 0x0000000408007986 */ /* 0x0011e2000c101b24 */
[----:B------:R-:W-:Y:S05]  /*c2e0*/  BRA `(.L_x_1688) ;  /* 0x00000000000c7947 */ /* 0x000fea0003800000 */
.L_x_1714:
[----:B------:R-:W-:-:S04]  /*c2f0*/  HADD2.F32 R16, -RZ, R16.H0_H0 ;  /* 0x20000010ff107230 */ /* 0x000fc80000004100 */
[----:B------:R-:W0:Y:S02]  /*c300*/  F2I.FTZ.U32.TRUNC.NTZ R3, R16 ;  /* 0x0000001000037305 */ /* 0x000e24000021f000 */
[----:B0-----:R0:W-:Y:S02]  /*c310*/  STG.E desc[UR36][R8.64], R3 ;  /* 0x0000000308007986 */ /* 0x0011e4000c101924 */
.L_x_1688:
[----:B------:R-:W-:-:S07]  /*c320*/  VIADD R27, R27, 0x80 ;  /* 0x000000801b1b7836 */ /* 0x000fce0000000000 */
.L_x_1648:
[----:B------:R-:W-:Y:S05]  /*c330*/  BSYNC B6 ;  /* 0x0000000000067941 */ /* 0x000fea0003800000 */
.L_x_1647:
[----:B------:R-:W-:-:S13]  /*c340*/  ISETP.GE.AND P0, PT, R27, R28, PT ;  /* 0x0000001c1b00720c */ /* 0x000fda0003f06270 */
[----:B------:R-:W-:Y:S05]  /*c350*/  @P0 EXIT ;  /* 0x000000000000094d */ /* 0x000fea0003800000 */
[----:B0--34-:R-:W0:Y:S01]  /*c360*/  LDC.64 R4, c[0x0][0x218] ;  /* 0x00008600ff047b82 */ /* 0x019e220000000a00 */
[----:B--2--5:R-:W-:Y:S01]  /*c370*/  PRMT R0, R25, 0x9910, RZ ;  /* 0x0000991019007816 */ /* 0x024fe200000000ff */
[----:B------:R-:W-:Y:S01]  /*c380*/  IMAD R2, R2, 0x200, R27 ;  /* 0x0000020002027824 */ /* 0x000fe200078e021b */
[----:B------:R-:W-:Y:S02]  /*c390*/  ULDC UR4, c[0x0][0x244] ;  /* 0x0000910000047ab9 */ /* 0x000fe40000000800 */
[----:B------:R-:W-:Y:S01]  /*c3a0*/  ISETP.GT.AND P1, PT, R0, 0x9, PT ;  /* 0x000000090000780c */ /* 0x000fe20003f24270 */
[----:B-1----:R-:W-:-:S05]  /*c3b0*/  IMAD R3, R2, UR4, RZ ;  /* 0x0000000402037c24 */ /* 0x002fca000f8e02ff */
        /* <DEDUP_REMOVED lines=11> */
[----:B------:R-:W-:-:S06]  /*c470*/  HADD2.F32 R17, -RZ, R17.H0_H0 ;  /* 0x20000011ff117230 */ /* 0x000fcc0000004100 */
[----:B------:R-:W0:Y:S02]  /*c480*/  F2I.FTZ.TRUNC.NTZ R17, R17 ;  /* 0x0000001100117305 */ /* 0x000e24000021f100 */
[----:B0-----:R-:W-:Y:S01]  /*c490*/  STG.E.U8 desc[UR36][R2.64], R17 ;  /* 0x0000001102007986 */ /* 0x001fe2000c101124 */
[----:B------:R-:W-:Y:S05]  /*c4a0*/  EXIT ;  /* 0x000000000000794d */ /* 0x000fea0003800000 */
.L_x_1720:
[----:B------:R-:W-:-:S06]  /*c4b0*/  HADD2.F32 R5, -RZ, R17.H0_H0 ;  /* 0x20000011ff057230 */ /* 0x000fcc0000004100 */
[----:B------:R-:W0:Y:S02]  /*c4c0*/  F2I.S64.TRUNC R4, R5 ;  /* 0x0000000500047311 */ /* 0x000e24000020d900 */
[----:B0-----:R-:W-:Y:S01]  /*c4d0*/  STG.E.U8 desc[UR36][R2.64], R4 ;  /* 0x0000000402007986 */ /* 0x001fe2000c101124 */
[----:B------:R-:W-:Y:S05]  /*c4e0*/  EXIT ;  /* 0x000000000000794d */ /* 0x000fea0003800000 */
.L_x_1719:
        /* <DEDUP_REMOVED lines=10> */
.L_x_1723:
[----:B------:R-:W-:-:S06]  /*c590*/  HADD2.F32 R17, -RZ, R17.H0_H0 ;  /* 0x20000011ff117230 */ /* 0x000fcc0000004100 */
[----:B------:R-:W0:Y:S02]  /*c5a0*/  F2I.FTZ.TRUNC.NTZ R17, R17 ;  /* 0x0000001100117305 */ /* 0x000e24000021f100 */
[----:B0-----:R-:W-:Y:S01]  /*c5b0*/  STG.E desc[UR36][R2.64], R17 ;  /* 0x0000001102007986 */ /* 0x001fe2000c101924 */
[----:B------:R-:W-:Y:S05]  /*c5c0*/  EXIT ;  /* 0x000000000000794d */ /* 0x000fea0003800000 */
.L_x_1722:
[----:B------:R-:W-:-:S06]  /*c5d0*/  HADD2.F32 R17, -RZ, R17.H0_H0 ;  /* 0x20000011ff117230 */ /* 0x000fcc0000004100 */
[----:B------:R-:W0:Y:S02]  /*c5e0*/  F2I.FTZ.TRUNC.NTZ R17, R17 ;  /* 0x0000001100117305 */ /* 0x000e24000021f100 */
[----:B0-----:R-:W-:Y:S01]  /*c5f0*/  STG.E.U16 desc[UR36][R2.64], R17 ;  /* 0x0000001102007986 */ /* 0x001fe2000c101524 */
[----:B------:R-:W-:Y:S05]  /*c600*/  EXIT ;  /* 0x000000000000794d */ /* 0x000fea0003800000 */
.L_x_1718:
        /* <DEDUP_REMOVED lines=9> */
.L_x_1725:
[----:B------:R-:W-:Y:S01]  /*c6a0*/  STG.E.U16 desc[UR36][R2.64], R17 ;  /* 0x0000001102007986 */ /* 0x000fe2000c101524 */
[----:B------:R-:W-:Y:S05]  /*c6b0*/  EXIT ;  /* 0x000000000000794d */ /* 0x000fea0003800000 */
.L_x_1724:
        /* <DEDUP_REMOVED lines=10> */
.L_x_1727:
[----:B------:R-:W-:-:S05]  /*c760*/  HADD2.F32 R0, -RZ, R17.H0_H0 ;  /* 0x20000011ff007230 */ /* 0x000fca0000004100 */
[----:B------:R-:W-:-:S04]  /*c770*/  F2FP.F16.F32.PACK_AB R0, RZ, R0 ;  /* 0x00000000ff00723e */ /* 0x000fc800000000ff */
[----:B------:R-:W-:-:S05]  /*c780*/  PRMT R0, R0, 0x5410, RZ ;  /* 0x0000541000007816 */ /* 0x000fca00000000ff */
[----:B------:R-:W-:Y:S01]  /*c790*/  STG.E desc[UR36][R2.64], R0 ;  /* 0x0000000002007986 */ /* 0x000fe2000c101924 */
[----:B------:R-:W-:Y:S05]  /*c7a0*/  EXIT ;  /* 0x000000000000794d */ /* 0x000fea0003800000 */
.L_x_1726:
[----:B------:R-:W-:-:S05]  /*c7b0*/  HADD2.F32 R4, -RZ, R17.H0_H0 ;  /* 0x20000011ff047230 */ /* 0x000fca0000004100 */
[----:B------:R-:W-:-:S06]  /*c7c0*/  FMUL.FTZ R4, R4, 1 ;  /* 0x3f80000004047820 */ /* 0x000fcc0000410000 */
[----:B------:R-:W0:Y:S02]  /*c7d0*/  F2F.F64.F32 R4, R4 ;  /* 0x0000000400047310 */ /* 0x000e240000201800 */
[----:B0-----:R-:W-:Y:S01]  /*c7e0*/  STG.E.64 desc[UR36][R2.64], R4 ;  /* 0x0000000402007986 */ /* 0x001fe2000c101b24 */
[----:B------:R-:W-:Y:S05]  /*c7f0*/  EXIT ;  /* 0x000000000000794d */ /* 0x000fea0003800000 */
.L_x_1717:
        /* <DEDUP_REMOVED lines=13> */
.L_x_1730:
[----:B------:R-:W-:Y:S01]  /*c8d0*/  HADD2.F32 R17, -RZ, R17.H0_H0 ;  /* 0x20000011ff117230 */ /* 0x000fe20000004100 */
[----:B------:R-:W-:-:S04]  /*c8e0*/  CS2R R6, SRZ ;  /* 0x0000000000067805 */ /* 0x000fc8000001ff00 */
[----:B------:R-:W-:-:S06]  /*c8f0*/  FMUL.FTZ R4, R17, 1 ;  /* 0x3f80000011047820 */ /* 0x000fcc0000410000 */
[----:B------:R-:W0:Y:S02]  /*c900*/  F2F.F64.F32 R4, R4 ;  /* 0x0000000400047310 */ /* 0x000e240000201800 */
[----:B0-----:R-:W-:Y:S01]  /*c910*/  STG.E.128 desc[UR36][R2.64], R4 ;  /* 0x0000000402007986 */ /* 0x001fe2000c101d24 */
[----:B------:R-:W-:Y:S05]  /*c920*/  EXIT ;  /* 0x000000000000794d */ /* 0x000fea0003800000 */
.L_x_1729:
        /* <DEDUP_REMOVED lines=21> */
.L_x_1734:
[----:B------:R-:W-:Y:S05]  /*ca80*/  BSYNC B0 ;  /* 0x0000000000007941 */ /* 0x000fea0003800000 */
.L_x_1733:
[----:B------:R-:W-:-:S05]  /*ca90*/  LOP3.LUT R5, R0, R5, RZ, 0xfc, !PT ;  /* 0x0000000500057212 */ /* 0x000fca00078efcff */
[----:B------:R-:W-:Y:S01]  /*caa0*/  STG.E.U8 desc[UR36][R2.64], R5 ;  /* 0x0000000502007986 */ /* 0x000fe2000c101124 */
[----:B------:R-:W-:Y:S05]  /*cab0*/  EXIT ;  /* 0x000000000000794d */ /* 0x000fea0003800000 */
.L_x_1732:
        /* <DEDUP_REMOVED lines=13> */
.L_x_1736:
[----:B------:R-:W-:Y:S01]  /*cb90*/  IMAD.MOV.U32 R0, RZ, RZ, 0x7f ;  /* 0x0000007fff007424 */ /* 0x000fe200078e00ff */
[----:B------:R-:W-:-:S04]  /*cba0*/  ISETP.GT.U32.AND P0, PT, R4, 0x7f800000, PT ;  /* 0x7f8000000400780c */ /* 0x000fc80003f04070 */
[----:B------:R-:W-:-:S09]  /*cbb0*/  SEL R0, R0, 0x7c, P0 ;  /* 0x0000007c00007807 */ /* 0x000fd20000000000 */
.L_x_1737:
[----:B------:R-:W-:Y:S05]  /*cbc0*/  BSYNC B0 ;  /* 0x0000000000007941 */ /* 0x000fea0003800000 */
.L_x_1735:
[----:B------:R-:W-:-:S04]  /*cbd0*/  LOP3.LUT R4, R17, 0x80000000, RZ, 0xc0, !PT ;  /* 0x8000000011047812 */ /* 0x000fc800078ec0ff */
[----:B------:R-:W-:-:S04]  /*cbe0*/  SHF.R.U32.HI R5, RZ, 0x18, R4 ;  /* 0x00000018ff057819 */ /* 0x000fc80000011604 */
[----:B------:R-:W-:-:S05]  /*cbf0*/  LOP3.LUT R5, R0, R5, RZ, 0xfc, !PT ;  /* 0x0000000500057212 */ /* 0x000fca00078efcff */
[----:B------:R-:W-:Y:S01]  /*cc00*/  STG.E.U8 desc[UR36][R2.64], R5 ;  /* 0x0000000502007986 */ /* 0x000fe2000c101124 */
[----:B------:R-:W-:Y:S05]  /*cc10*/  EXIT ;  /* 0x000000000000794d */ /* 0x000fea0003800000 */
.L_x_1731:
[----:B------:R-:W-:-:S05]  /*cc20*/  HADD2.F32 R0, -RZ, R17.H0_H0 ;  /* 0x20000011ff007230 */ /* 0x000fca0000004100 */
[----:B------:R-:W-:-:S05]  /*cc30*/  F2FP.BF16.F32.PACK_AB R0, RZ, R0 ;  /* 0x00000000ff00723e */ /* 0x000fca00000010ff */
[----:B------:R-:W-:Y:S01]  /*cc40*/  STG.E.U16 desc[UR36][R2.64], R0 ;  /* 0x0000000002007986 */ /* 0x000fe2000c101524 */
[----:B------:R-:W-:Y:S05]  /*cc50*/  EXIT ;  /* 0x000000000000794d */ /* 0x000fea0003800000 */
.L_x_1728:
        /* <DEDUP_REMOVED lines=12> */
.L_x_1740:
        /* <DEDUP_REMOVED lines=17> */
.L_x_1743:
[----:B------:R-:W-:-:S04]  /*ce30*/  LOP3.LUT R0, R17, 0x80000000, RZ, 0xc0, !PT ;  /* 0x8000000011007812 */ /* 0x000fc800078ec0ff */
[----:B------:R-:W-:-:S04]  /*ce40*/  SHF.R.U32.HI R5, RZ, 0x18, R0 ;  /* 0x00000018ff057819 */ /* 0x000fc80000011600 */
[----:B------:R-:W-:-:S04]  /*ce50*/  LOP3.LUT R4, R4, R5, RZ, 0xfc, !PT ;  /* 0x0000000504047212 */ /* 0x000fc800078efcff */
[----:B------:R-:W-:-:S07]  /*ce60*/  PRMT R0, R4, 0x7610, R0 ;  /* 0x0000761004007816 */ /* 0x000fce0000000000 */
.L_x_1742:
[----:B------:R-:W-:Y:S05]  /*ce70*/  BSYNC B0 ;  /* 0x0000000000007941 */ /* 0x000fea0003800000 */
.L_x_1741:
[----:B------:R-:W-:Y:S01]  /*ce80*/  STG.E.U8 desc[UR36][R2.64], R0 ;  /* 0x0000000002007986 */ /* 0x000fe2000c101124 */
[----:B------:R-:W-:Y:S05]  /*ce90*/  EXIT ;  /* 0x000000000000794d */ /* 0x000fea0003800000 */
.L_x_1739:
        /* <DEDUP_REMOVED lines=17> */
.L_x_1746:
[----:B------:R-:W-:-:S04]  /*cfb0*/  LOP3.LUT R0, R17, 0x80000000, RZ, 0xc0, !PT ;  /* 0x8000000011007812 */ /* 0x000fc800078ec0ff */
[----:B------:R-:W-:-:S04]  /*cfc0*/  SHF.R.U32.HI R5, RZ, 0x18, R0 ;  /* 0x00000018ff057819 */ /* 0x000fc80000011600 */
[----:B------:R-:W-:-:S04]  /*cfd0*/  LOP3.LUT R4, R4, R5, RZ, 0xfc, !PT ;  /* 0x0000000504047212 */ /* 0x000fc800078efcff */
[----:B------:R-:W-:-:S07]  /*cfe0*/  PRMT R0, R4, 0x7610, R0 ;  /* 0x0000761004007816 */ /* 0x000fce0000000000 */
.L_x_1745:
[----:B------:R-:W-:Y:S05]  /*cff0*/  BSYNC B0 ;  /* 0x0000000000007941 */ /* 0x000fea0003800000 */
.L_x_1744:
[----:B------:R-:W-:Y:S01]  /*d000*/  STG.E.U8 desc[UR36][R2.64], R0 ;  /* 0x0000000002007986 */ /* 0x000fe2000c101124 */
[----:B------:R-:W-:Y:S05]  /*d010*/  EXIT ;  /* 0x000000000000794d */ /* 0x000fea0003800000 */
.L_x_1738:
        /* <DEDUP_REMOVED lines=22> */
.L_x_1721:
        /* <DEDUP_REMOVED lines=16> */
.L_x_1749:
[----:B------:R-:W-:Y:S05]  /*d280*/  EXIT ;  /* 0x000000000000794d */ /* 0x000fea0003800000 */
.L_x_1748:
[----:B------:R-:W-:-:S06]  /*d290*/  HADD2.F32 R4, -RZ, R17.H0_H0 ;  /* 0x20000011ff047230 */ /* 0x000fcc0000004100 */
[----:B------:R-:W0:Y:S02]  /*d2a0*/  F2I.U64.TRUNC R4, R4 ;  /* 0x0000000400047311 */ /* 0x000e24000020d800 */
[----:B0-----:R-:W-:Y:S01]  /*d2b0*/  STG.E.64 desc[UR36][R2.64], R4 ;  /* 0x0000000402007986 */ /* 0x001fe2000c101b24 */
[----:B------:R-:W-:Y:S05]  /*d2c0*/  EXIT ;  /* 0x000000000000794d */ /* 0x000fea0003800000 */
.L_x_1747:
[----:B------:R-:W-:-:S06]  /*d2d0*/  HADD2.F32 R17, -RZ, R17.H0_H0 ;  /* 0x20000011ff117230 */ /* 0x000fcc0000004100 */
[----:B------:R-:W0:Y:S02]  /*d2e0*/  F2I.FTZ.U32.TRUNC.NTZ R17, R17 ;  /* 0x0000001100117305 */ /* 0x000e24000021f000 */
[----:B0-----:R-:W-:Y:S01]  /*d2f0*/  STG.E desc[UR36][R2.64], R17 ;  /* 0x0000001102007986 */ /* 0x001fe2000c101924 */
[----:B------:R-:W-:Y:S05]  /*d300*/  EXIT ;  /* 0x000000000000794d */ /* 0x000fea0003800000 */
.L_x_1750:
        /* <DEDUP_REMOVED lines=15> */
.L_x_12831:


//--------------------- .text._ZN2at6native18elementwise_kernelILi128ELi4EZNS0_22gpu_kernel_impl_nocastIZZZNS0_26GeluBackwardCUDAKernelImplERNS_18TensorIteratorBaseENS0_8GeluTypeEENKUlvE0_clEvENKUlvE1_clEvEUlN3c104HalfES9_E_EEvS4_RKT_EUliE_EEviT1_ --------------------------
	.section	.text._ZN2at6native18elementwise_kernelILi128ELi4EZNS0_22gpu_kernel_impl_nocastIZZZNS0_26GeluBackwardCUDAKernelImplERNS_18TensorIteratorBaseENS0_8GeluTypeEENKUlvE0_clEvENKUlvE1_clEvEUlN3c104HalfES9_E_EEvS4_RKT_EUliE_EEviT1_,"ax",@progbits
	.align	128
        .global         _ZN2at6native18elementwise_kernelILi128ELi4EZNS0_22gpu_kernel_impl_nocastIZZZNS0_26GeluBackwardCUDAKernelImplERNS_18TensorIteratorBaseENS0_8GeluTypeEENKUlvE0_clEvENKUlvE1_clEvEUlN3c104HalfES9_E_EEvS4_RKT_EUliE_EEviT1_
        .type           _ZN2at6native18elementwise_kernelILi128ELi4EZNS0_22gpu_kernel_impl_nocastIZZZNS0_26GeluBackwardCUDAKernelImplERNS_18TensorIteratorBaseENS0_8GeluTypeEENKUlvE0_clEvENKUlvE1_clEvEUlN3c104HalfES9_E_EEvS4_RKT_EUliE_EEviT1_,@function
        .size           _ZN2at6native18elementwise_kernelILi128ELi4EZNS0_22gpu_kernel_impl_nocastIZZZNS0_26GeluBackwardCUDAKernelImplERNS_18TensorIteratorBaseENS0_8GeluTypeEENKUlvE0_clEvENKUlvE1_clEvEUlN3c104HalfES9_E_EEvS4_RKT_EUliE_EEviT1_,(.L_x_12832 - _ZN2at6native18elementwise_kernelILi128ELi4EZNS0_22gpu_kernel_impl_nocastIZZZNS0_26GeluBackwardCUDAKernelImplERNS_18TensorIteratorBaseENS0_8GeluTypeEENKUlvE0_clEvENKUlvE1_clEvEUlN3c104HalfES9_E_EEvS4_RKT_EUliE_EEviT1_)
        .other          _ZN2at6native18elementwise_kernelILi128ELi4EZNS0_22gpu_kernel_impl_nocastIZZZNS0_26GeluBackwardCUDAKernelImplERNS_18TensorIteratorBaseENS0_8GeluTypeEENKUlvE0_clEvENKUlvE1_clEvEUlN3c104HalfES9_E_EEvS4_RKT_EUliE_EEviT1_,@"STO_CUDA_ENTRY STV_DEFAULT"
_ZN2at6native18elementwise_kernelILi128ELi4EZNS0_22gpu_kernel_impl_nocastIZZZNS0_26GeluBackwardCUDAKernelImplERNS_18TensorIteratorBaseENS0_8GeluTypeEENKUlvE0_clEvENKUlvE1_clEvEUlN3c104HalfES9_E_EEvS4_RKT_EUliE_EEviT1_:
.text._ZN2at6native18elementwise_kernelILi128ELi4EZNS0_22gpu_kernel_impl_nocastIZZZNS0_26GeluBackwardCUDAKernelImplERNS_18TensorIteratorBaseENS0_8GeluTypeEENKUlvE0_clEvENKUlvE1_clEvEUlN3c104HalfES9_E_EEvS4_RKT_EUliE_EEviT1_:
        /* <DEDUP_REMOVED lines=366> */
.L_x_1753:
        /* <DEDUP_REMOVED lines=12> */
[----:B------:R-:W-:Y:S01]  /*17a0*/  IADD3 R3, R3, 0x80, RZ ;  /* 0x0000008003037810 */ /* 0x000fe20007ffe0ff */
[----:B--2---:R-:W-:-:S05]  /*17b0*/  HADD2.F32 R2, -RZ, R2.H0_H0 ;  /* 0x20000002ff027230 */ /* 0x004fca0000004100 */
[----:B------:R-:W-:-:S04]  /*17c0*/  FMUL.FTZ R4, R2, 0.70710676908493041992 ;  /* 0x3f3504f302047820 */ /* 0x000fc80000410000 */
[C---:B------:R-:W-:Y:S01]  /*17d0*/  FADD.FTZ R10, |R4|.reuse, -RZ ;  /* 0x800000ff040a7221 */ /* 0x040fe20000010200 */
[C---:B------:R-:W-:Y:S01]  /*17e0*/  FMUL.FTZ R11, R4.reuse, R4 ;  /* 0x00000004040b7220 */ /* 0x040fe20000410000 */
[----:B------:R-:W-:Y:S01]  /*17f0*/  FSETP.GE.FTZ.AND P0, PT, |R4|, 1.0029599666595458984, PT ;  /* 0x3f8060fe0400780b */ /* 0x000fe20003f16200 */
[----:B---3--:R-:W-:-:S03]  /*1800*/  HADD2.F32 R0, -RZ, R0.H0_H0 ;  /* 0x20000000ff007230 */ /* 0x008fc60000004100 */
[----:B------:R-:W-:Y:S02]  /*1810*/  FSEL R11, R10, R11, P0 ;  /* 0x0000000b0a0b7208 */ /* 0x000fe40000000000 */
[----:B------:R-:W-:Y:S02]  /*1820*/  FSEL R8, R12, 8.4834944573231041431e-05, P0 ;  /* 0x38b1e96a0c087808 */ /* 0x000fe40000000000 */
[----:B------:R-:W-:Y:S02]  /*1830*/  FSEL R6, -R9, -0.00082130916416645050049, P0 ;  /* 0xba574d2009067808 */ /* 0x000fe40000000100 */
[----:B------:R-:W-:Y:S02]  /*1840*/  MOV R9, 0x3d24d99a ;  /* 0x3d24d99a00097802 */ /* 0x000fe40000000f00 */
[----:B------:R-:W-:Y:S01]  /*1850*/  FSEL R7, R13, 0.0052134888246655464172, P0 ;  /* 0x3baad5ea0d077808 */ /* 0x000fe20000000000 */
[----:B------:R-:W-:Y:S01]  /*1860*/  FFMA.FTZ R6, R11, R8, R6 ;  /* 0x000000080b067223 */ /* 0x000fe20000010006 */
[----:B------:R-:W-:Y:S01]  /*1870*/  MOV R8, 0x3e235519 ;  /* 0x3e23551900087802 */ /* 0x000fe20000000f00 */
[----:B------:R-:W-:Y:S01]  /*1880*/  FADD.FTZ R13, -R10, -RZ ;  /* 0x800000ff0a0d7221 */ /* 0x000fe20000010100 */
[----:B------:R-:W-:Y:S01]  /*1890*/  FSEL R9, -R9, -0.026868773624300956726, P0 ;  /* 0xbcdc1be709097808 */ /* 0x000fe20000000100 */
[----:B------:R-:W-:Y:S01]  /*18a0*/  FFMA.FTZ R6, R11, R6, R7 ;  /* 0x000000060b067223 */ /* 0x000fe20000010007 */
[----:B------:R-:W-:-:S02]  /*18b0*/  MOV R12, 0x3f69b4f9 ;  /* 0x3f69b4f9000c7802 */ /* 0x000fc40000000f00 */
[----:B------:R-:W-:Y:S01]  /*18c0*/  FSEL R7, R8, 0.11284004896879196167, P0 ;  /* 0x3de718af08077808 */ /* 0x000fe20000000000 */
[C---:B------:R-:W-:Y:S01]  /*18d0*/  FFMA.FTZ R6, R11.reuse, R6, R9 ;  /* 0x000000060b067223 */ /* 0x040fe20000010009 */
[----:B------:R-:W-:Y:S02]  /*18e0*/  MOV R8, 0x3f210a14 ;  /* 0x3f210a1400087802 */ /* 0x000fe40000000f00 */
        /* <DEDUP_REMOVED lines=21> */
[----:B------:R-:W-:-:S05]  /*1a40*/  F2FP.F16.F32.PACK_AB R0, RZ, R0 ;  /* 0x00000000ff00723e */ /* 0x000fca00000000ff */
[----:B------:R0:W-:Y:S02]  /*1a50*/  STG.E.U16 desc[UR4][R4.64], R0 ;  /* 0x0000000004007986 */ /* 0x0001e4000c101504 */
.L_x_1752:
[----:B------:R-:W-:Y:S05]  /*1a60*/  BSYNC B0 ;  /* 0x0000000000007941 */ /* 0x000fea0003800000 */
.L_x_1751:
        /* <DEDUP_REMOVED lines=356> */
.L_x_1756:
        /* <DEDUP_REMOVED lines=55> */
[----:B------:R-:W-:-:S05]  /*3420*/  F2FP.F16.F32.PACK_AB R0, RZ, R0 ;  /* 0x00000000ff00723e */ /* 0x000fca00000000ff */
        /* <DEDUP_REMOVED lines=355> */
.L_x_1757:
        /* <DEDUP_REMOVED lines=56> */
.L_x_1755:
[----:B------:R-:W-:Y:S05]  /*4de0*/  BSYNC B0 ;  /* 0x0000000000007941 */ /* 0x000fea0003800000 */
.L_x_1754:
        /* <DEDUP_REMOVED lines=355> */
.L_x_1758:
        /* <DEDUP_REMOVED lines=11> */
[----:B------:R-:W-:Y:S01]  /*64d0*/  MOV R12, 0x3c09919f ;  /* 0x3c09919f000c7802 */ /* 0x000fe20000000f00 */
[----:B--2---:R-:W-:-:S05]  /*64e0*/  HADD2.F32 R2, -RZ, R2.H0_H0 ;  /* 0x20000002ff027230 */ /* 0x004fca0000004100 */
[----:B------:R-:W-:-:S04]  /*64f0*/  FMUL.FTZ R3, R2, 0.70710676908493041992 ;  /* 0x3f3504f302037820 */ /* 0x000fc80000410000 */
[C---:B------:R-:W-:Y:S01]  /*6500*/  FADD.FTZ R4, |R3|.reuse, -RZ ;  /* 0x800000ff03047221 */ /* 0x040fe20000010200 */
[C---:B------:R-:W-:Y:S01]  /*6510*/  FMUL.FTZ R11, R3.reuse, R3 ;  /* 0x00000003030b7220 */ /* 0x040fe20000410000 */
[----:B------:R-:W-:Y:S01]  /*6520*/  FSETP.GE.FTZ.AND P0, PT, |R3|, 1.0029599666595458984, PT ;  /* 0x3f8060fe0300780b */ /* 0x000fe20003f16200 */
[----:B---3--:R-:W-:-:S03]  /*6530*/  HADD2.F32 R0, -RZ, R0.H0_H0 ;  /* 0x20000000ff007230 */ /* 0x008fc60000004100 */
[C---:B------:R-:W-:Y:S01]  /*6540*/  FSEL R11, R4.reuse, R11, P0 ;  /* 0x0000000b040b7208 */ /* 0x040fe20000000000 */
[----:B------:R-:W-:Y:S01]  /*6550*/  FADD.FTZ R4, -R4, -RZ ;  /* 0x800000ff04047221 */ /* 0x000fe20000010100 */
[----:B------:R-:W-:Y:S02]  /*6560*/  FSEL R8, R10, 8.4834944573231041431e-05, P0 ;  /* 0x38b1e96a0a087808 */ /* 0x000fe40000000000 */
[----:B------:R-:W-:Y:S02]  /*6570*/  FSEL R6, -R9, -0.00082130916416645050049, P0 ;  /* 0xba574d2009067808 */ /* 0x000fe40000000100 */
[----:B------:R-:W-:Y:S02]  /*6580*/  MOV R9, 0x3d24d99a ;  /* 0x3d24d99a00097802 */ /* 0x000fe40000000f00 */
[----:B------:R-:W-:Y:S01]  /*6590*/  FSEL R7, R12, 0.0052134888246655464172, P0 ;  /* 0x3baad5ea0c077808 */ /* 0x000fe20000000000 */
[----:B------:R-:W-:Y:S01]  /*65a0*/  FFMA.FTZ R6, R11, R8, R6 ;  /* 0x000000080b067223 */ /* 0x000fe20000010006 */
[----:B------:R-:W-:-:S02]  /*65b0*/  MOV R8, 0x3e235519 ;  /* 0x3e23551900087802 */ /* 0x000fc40000000f00 */
[----:B------:R-:W-:Y:S01]  /*65c0*/  FSEL R9, -R9, -0.026868773624300956726, P0 ;  /* 0xbcdc1be709097808 */ /* 0x000fe20000000100 */
[C---:B------:R-:W-:Y:S01]  /*65d0*/  FFMA.FTZ R6, R11.reuse, R6, R7 ;  /* 0x000000060b067223 */ /* 0x040fe20000010007 */
[----:B------:R-:W-:Y:S02]  /*65e0*/  MOV R10, 0x3f69b4f9 ;  /* 0x3f69b4f9000a7802 */ /* 0x000fe40000000f00 */
[----:B------:R-:W-:Y:S01]  /*65f0*/  FSEL R7, R8, 0.11284004896879196167, P0 ;  /* 0x3de718af08077808 */ /* 0x000fe20000000000 */
[C---:B------:R-:W-:Y:S01]  /*6600*/  FFMA.FTZ R6, R11.reuse, R6, R9 ;  /* 0x000000060b067223 */ /* 0x040fe20000010009 */
[----:B------:R-:W-:Y:S02]  /*6610*/  MOV R8, 0x3f210a14 ;  /* 0x3f210a1400087802 */ /* 0x000fe40000000f00 */
        /* <DEDUP_REMOVED lines=21> */
[----:B------:R-:W-:-:S05]  /*6770*/  F2FP.F16.F32.PACK_AB R0, RZ, R0 ;  /* 0x00000000ff00723e */ /* 0x000fca00000000ff */
[----:B------:R-:W-:Y:S01]  /*6780*/  STG.E.U16 desc[UR4][R2.64], R0 ;  /* 0x0000000002007986 */ /* 0x000fe2000c101504 */
[----:B------:R-:W-:Y:S05]  /*6790*/  EXIT ;  /* 0x000000000000794d */ /* 0x000fea0003800000 */
.L_x_1759:
        /* <DEDUP_REMOVED lines=14> */
.L_x_12832:


//--------------------- .text._ZN2at6native27unrolled_elementwise_kernelIZZZNS0_26GeluBackwardCUDAKernelImplERNS_18TensorIteratorBaseENS0_8GeluTypeEENKUlvE0_clEvENKUlvE1_clEvEUlN3c104HalfES8_E_St5arrayIPcLm3EELi4E23TrivialOffsetCalculatorILi2EjESD_ILi1EjENS0_6memory15LoadWithoutCastENSG_16StoreWithoutCastEEEviT_T0_T2_T3_T4_T5_ --------------------------
	.section	.text._ZN2at6native27unrolled_elementwise_kernelIZZZNS0_26GeluBackwardCUDAKernelImplERNS_18TensorIteratorBaseENS0_8GeluTypeEENKUlvE0_clEvENKUlvE1_clEvEUlN3c104HalfES8_E_St5arrayIPcLm3EELi4E23TrivialOffsetCalculatorILi2EjESD_ILi1EjENS0_6memory15LoadWithoutCastENSG_16StoreWithoutCastEEEviT_T0_T2_T3_T4_T5_,"ax",@progbits
	.align	128
        .global         _ZN2at6native27unrolled_elementwise_kernelIZZZNS0_26GeluBackwardCUDAKernelImplERNS_18TensorIteratorBaseENS0_8GeluTypeEENKUlvE0_clEvENKUlvE1_clEvEUlN3c104HalfES8_E_St5arrayIPcLm3EELi4E23TrivialOffsetCalculatorILi2EjESD_ILi1EjENS0_6memory15LoadWithoutCastENSG_16StoreWithoutCastEEEviT_T0_T2_T3_T4_T5_
        .type           _ZN2at6native27unrolled_elementwise_kernelIZZZNS0_26GeluBackwardCUDAKernelImplERNS_18TensorIteratorBaseENS0_8GeluTypeEENKUlvE0_clEvENKUlvE1_clEvEUlN3c104HalfES8_E_St5arrayIPcLm3EELi4E23TrivialOffsetCalculatorILi2EjESD_ILi1EjENS0_6memory15LoadWithoutCastENSG_16StoreWithoutCastEEEviT_T0_T2_T3_T4_T5_,@function
        .size           _ZN2at6native27unrolled_elementwise_kernelIZZZNS0_26GeluBackwardCUDAKernelImplERNS_18TensorIteratorBaseENS0_8GeluTypeEENKUlvE0_clEvENKUlvE1_clEvEUlN3c104HalfES8_E_St5arrayIPcLm3EELi4E23TrivialOffsetCalculatorILi2EjESD_ILi1EjENS0_6memory15LoadWithoutCastENSG_16StoreWithoutCastEEEviT_T0_T2_T3_T4_T5_,(.L_x_12833 - _ZN2at6native27unrolled_elementwise_kernelIZZZNS0_26GeluBackwardCUDAKernelImplERNS_18TensorIteratorBaseENS0_8GeluTypeEENKUlvE0_clEvENKUlvE1_clEvEUlN3c104HalfES8_E_St5arrayIPcLm3EELi4E23TrivialOffsetCalculatorILi2EjESD_ILi1EjENS0_6memory15LoadWithoutCastENSG_16StoreWithoutCastEEEviT_T0_T2_T3_T4_T5_)
        .other          _ZN2at6native27unrolled_elementwise_kernelIZZZNS0_26GeluBackwardCUDAKernelImplERNS_18TensorIteratorBaseENS0_8GeluTypeEENKUlvE0_clEvENKUlvE1_clEvEUlN3c104HalfES8_E_St5arrayIPcLm3EELi4E23TrivialOffsetCalculatorILi2EjESD_ILi1EjENS0_6memory15LoadWithoutCastENSG_16StoreWithoutCastEEEviT_T0_T2_T3_T4_T5_,@"STO_CUDA_ENTRY STV_DEFAULT"
_ZN2at6native27unrolled_elementwise_kernelIZZZNS0_26GeluBackwardCUDAKernelImplERNS_18TensorIteratorBaseENS0_8GeluTypeEENKUlvE0_clEvENKUlvE1_clEvEUlN3c104HalfES8_E_St5arrayIPcLm3EELi4E23TrivialOffsetCalculatorILi2EjESD_ILi1EjENS0_6memory15LoadWithoutCastENSG_16StoreWithoutCastEEEviT_T0_T2_T3_T4_T5_:
.text._ZN2at6native27unrolled_elementwise_kernelIZZZNS0_26GeluBackwardCUDAKernelImplERNS_18TensorIteratorBaseENS0_8GeluTypeEENKUlvE0_clEvENKUlvE1_clEvEUlN3c104HalfES8_E_St5arrayIPcLm3EELi4E23TrivialOffsetCalculatorILi2EjESD_ILi1EjENS0_6memory15LoadWithoutCastENSG_16StoreWithoutCastEEEviT_T0_T2_T3_T4_T5_:
        /* <DEDUP_REMOVED lines=10> */
[----:B------:R-:W0:Y:S01]  /*00a0*/  @!P0 LDC.64 R24, c[0x0][0x228] ;  /* 0x00008a00ff188b82 */ /* 0x000e220000000a00 */
[----:B------:R-:W-:-:S04]  /*00b0*/  @!P0 IADD3 R17, R17, 0x80, RZ ;  /* 0x0000008011118810 */ /* 0x000fc80007ffe0ff */
        /* <DEDUP_REMOVED lines=8> */
[----:B------:R-:W-:Y:S01]  /*0140*/  @!P3 LEA R21, R0, R17, 0x9 ;  /* 0x000000110015b211 */ /* 0x000fe200078e48ff */
[----:B------:R-:W-:-:S02]  /*0150*/  @!P3 VIADD R17, R17, 0x80 ;  /* 0x000000801111b836 */ /* 0x000fc40000000000 */
[----:B-1----:R-:W-:-:S03]  /*0160*/  @!P1 IMAD.WIDE.U32 R22, R19, 0x2, R22 ;  /* 0x0000000213169825 */ /* 0x002fc600078e0016 */
[----:B------:R-:W-:Y:S01]  /*0170*/  ISETP.GE.AND P2, PT, R17, R12, PT ;  /* 0x0000000c1100720c */ /* 0x000fe20003f46270 */
[----:B------:R-:W1:Y:S01]  /*0180*/  @!P3 LDC.64 R6, c[0x0][0x228] ;  /* 0x00008a00ff06bb82 */ /* 0x000e620000000a00 */
[----:B------:R3:W5:Y:S07]  /*0190*/  @!P1 LDG.E.U16 R13, desc[UR4][R22.64] ;  /* 0x00000004160d9981 */ /* 0x00076e000c1e1500 */
[----:B---3--:R-:W3:Y:S01]  /*01a0*/  @!P0 LDC.64 R22, c[0x0][0x220] ;  /* 0x00008800ff168b82 */ /* 0x008ee20000000a00 */
[----:B------:R-:W-:Y:S01]  /*01b0*/  PRMT R20, RZ, 0x7610, R20 ;  /* 0x00007610ff147816 */ /* 0x000fe20000000014 */
[----:B0-----:R-:W-:-:S02]  /*01c0*/  @!P1 IMAD.WIDE.U32 R2, R19, 0x2, R2 ;  /* 0x0000000213029825 */ /* 0x001fc400078e0002 */
[----:B------:R-:W-:Y:S02]  /*01d0*/  @!P2 LEA R17, R0, R17, 0x9 ;  /* 0x000000110011a211 */ /* 0x000fe400078e48ff */
        /* <DEDUP_REMOVED lines=11> */
[----:B------:R-:W-:Y:S01]  /*0290*/  PRMT R19, RZ, 0x7610, R19 ;  /* 0x00007610ff137816 */ /* 0x000fe20000000013 */
[C---:B--2---:R-:W-:Y:S01]  /*02a0*/  @!P2 IMAD.WIDE.U32 R10, R17.reuse, 0x2, R10 ;  /* 0x00000002110aa825 */ /* 0x044fe200078e000a */
[----:B------:R-:W-:Y:S02]  /*02b0*/  PRMT R18, RZ, 0x7610, R18 ;  /* 0x00007610ff127816 */ /* 0x000fe40000000012 */
[----:B------:R-:W-:Y:S02]  /*02c0*/  PRMT R16, RZ, 0x7610, R16 ;  /* 0x00007610ff107816 */ /* 0x000fe40000000010 */
[----:B------:R2:W5:Y:S01]  /*02d0*/  @!P3 LDG.E.U16 R19, desc[UR4][R4.64] ;  /* 0x000000040413b981 */ /* 0x000562000c1e1500 */
[----:B-1----:R-:W-:Y:S01]  /*02e0*/  @!P2 IMAD.WIDE.U32 R8, R17, 0x2, R8 ;  /* 0x000000021108a825 */ /* 0x002fe200078e0008 */
[----:B------:R-:W-:-:S02]  /*02f0*/  PRMT R17, RZ, 0x7610, R17 ;  /* 0x00007610ff117816 */ /* 0x000fc40000000011 */
[----:B------:R1:W5:Y:S04]  /*0300*/  @!P3 LDG.E.U16 R18, desc[UR4][R6.64] ;  /* 0x000000040612b981 */ /* 0x000368000c1e1500 */
[----:B------:R3:W5:Y:S01]  /*0310*/  @!P2 LDG.E.U16 R16, desc[UR4][R10.64] ;  /* 0x000000040a10a981 */ /* 0x000762000c1e1500 */
[----:B--2---:R-:W-:-:S03]  /*0320*/  MOV R5, R15 ;  /* 0x0000000f00057202 */ /* 0x004fc60000000f00 */
[----:B------:R2:W5:Y:S01]  /*0330*/  @!P2 LDG.E.U16 R17, desc[UR4][R8.64] ;  /* 0x000000040811a981 */ /* 0x000562000c1e1500 */
[C---:B-1----:R-:W-:Y:S02]  /*0340*/  IADD3 R7, R5.reuse, 0x100, RZ ;  /* 0x0000010005077810 */ /* 0x042fe40007ffe0ff */
[----:B---3--:R-:W-:Y:S02]  /*0350*/  IADD3 R11, R5, 0x80, RZ ;  /* 0x00000080050b7810 */ /* 0x008fe40007ffe0ff */
[-C--:B------:R-:W-:Y:S02]  /*0360*/  ISETP.GE.AND P1, PT, R7, R12.reuse, PT ;  /* 0x0000000c0700720c */ /* 0x080fe40003f26270 */
[----:B--2---:R-:W-:Y:S01]  /*0370*/  IADD3 R9, R5, 0x180, RZ ;  /* 0x0000018005097810 */ /* 0x004fe20007ffe0ff */
[----:B------:R-:W-:Y:S01]  /*0380*/  @!P0 IMAD.MOV.U32 R5, RZ, RZ, R11 ;  /* 0x000000ffff058224 */ /* 0x000fe200078e000b */
[----:B------:R-:W-:Y:S01]  /*0390*/  @!P0 LEA R7, R0, R15, 0x9 ;  /* 0x0000000f00078211 */ /* 0x000fe200078e48ff */
[----:B------:R-:W-:Y:S01]  /*03a0*/  BSSY B0, `(.L_x_1760) ;  /* 0x0000031000007945 */ /* 0x000fe20003800000 */
[----:B------:R-:W-:-:S02]  /*03b0*/  ISETP.GE.AND P5, PT, R11, R12, PT ;  /* 0x0000000c0b00720c */ /* 0x000fc40003fa6270 */
[-C--:B------:R-:W-:Y:S01]  /*03c0*/  ISETP.GE.AND P2, PT, R9, R12.reuse, PT ;  /* 0x0000000c0900720c */ /* 0x080fe20003f46270 */
[----:B0-----:R-:W-:Y:S01]  /*03d0*/  @!P0 IMAD.WIDE.U32 R2, R7, 0x2, R2 ;  /* 0x0000000207028825 */ /* 0x001fe200078e0002 */
[----:B------:R-:W-:Y:S01]  /*03e0*/  ISETP.GE.AND P3, PT, R5, R12, PT ;  /* 0x0000000c0500720c */ /* 0x000fe20003f66270 */
[----:B------:R-:W-:-:S12]  /*03f0*/  @P0 BRA `(.L_x_1761) ;  /* 0x0000000000ac0947 */ /* 0x000fd80003800000 */
[----:B-----5:R-:W-:Y:S01]  /*0400*/  HADD2.F32 R4, -RZ, R21.H0_H0 ;  /* 0x20000015ff047230 */ /* 0x020fe20000004100 */
[----:B------:R-:W-:Y:S01]  /*0410*/  HFMA2.MMA R10, -RZ, RZ, 0.61474609375, 16.90625 ;  /* 0x38eb4c3aff0a7435 */ /* 0x000fe200000001ff */
[----:B------:R-:W-:Y:S01]  /*0420*/  MOV R22, 0x3aae005b ;  /* 0x3aae005b00167802 */ /* 0x000fe20000000f00 */
[----:B------:R-:W-:Y:S01]  /*0430*/  HFMA2.MMA R9, -RZ, RZ, 1.0087890625, -0.000686168670654296875 ;  /* 0x3c09919fff097435 */ /* 0x000fe200000001ff */
[----:B------:R-:W-:Y:S01]  /*0440*/  MOV R11, 0x3d24d99a ;  /* 0x3d24d99a000b7802 */ /* 0x000fe20000000f00 */
[----:B------:R-:W-:Y:S01]  /*0450*/  FMUL.FTZ R6, R4, 0.70710676908493041992 ;  /* 0x3f3504f304067820 */ /* 0x000fe20000410000 */
[----:B------:R-:W-:Y:S01]  /*0460*/  HFMA2.MMA R15, -RZ, RZ, 1.5341796875, 81.5625 ;  /* 0x3e235519ff0f7435 */ /* 0x000fe200000001ff */
[----:B------:R-:W-:Y:S02]  /*0470*/  IMAD.MOV.U32 R21, RZ, RZ, 0x3f69b4f9 ;  /* 0x3f69b4f9ff157424 */ /* 0x000fe400078e00ff */
[C---:B------:R-:W-:Y:S01]  /*0480*/  FADD.FTZ R8, |R6|.reuse, -RZ ;  /* 0x800000ff06087221 */ /* 0x040fe20000010200 */
[C---:B------:R-:W-:Y:S01]  /*0490*/  FMUL.FTZ R7, R6.reuse, R6 ;  /* 0x0000000606077220 */ /* 0x040fe20000410000 */
[----:B------:R-:W-:Y:S01]  /*04a0*/  FSETP.GE.FTZ.AND P4, PT, |R6|, 1.0029599666595458984, PT ;  /* 0x3f8060fe0600780b */ /* 0x000fe20003f96200 */
[----:B------:R-:W-:-:S03]  /*04b0*/  HADD2.F32 R14, -RZ, R14.H0_H0 ;  /* 0x2000000eff0e7230 */ /* 0x000fc60000004100 */
[----:B------:R-:W-:Y:S02]  /*04c0*/  FSEL R7, R8, R7, P4 ;  /* 0x0000000708077208 */ /* 0x000fe40002000000 */
[----:B------:R-:W-:Y:S02]  /*04d0*/  FSEL R10, R10, 8.4834944573231041431e-05, P4 ;  /* 0x38b1e96a0a0a7808 */ /* 0x000fe40002000000 */
[----:B------:R-:W-:Y:S02]  /*04e0*/  FSEL R22, -R22, -0.00082130916416645050049, P4 ;  /* 0xba574d2016167808 */ /* 0x000fe40002000100 */
[----:B------:R-:W-:Y:S02]  /*04f0*/  FSEL R9, R9, 0.0052134888246655464172, P4 ;  /* 0x3baad5ea09097808 */ /* 0x000fe40002000000 */
[----:B------:R-:W-:Y:S01]  /*0500*/  FSEL R11, -R11, -0.026868773624300956726, P4 ;  /* 0xbcdc1be70b0b7808 */ /* 0x000fe20002000100 */
[----:B------:R-:W-:Y:S01]  /*0510*/  FFMA.FTZ R10, R7, R10, R22 ;  /* 0x0000000a070a7223 */ /* 0x000fe20000010016 */
[----:B------:R-:W-:-:S03]  /*0520*/  MOV R22, 0x3f210a14 ;  /* 0x3f210a1400167802 */ /* 0x000fc60000000f00 */
        /* <DEDUP_REMOVED lines=24> */
.L_x_1761:
[----:B------:R-:W-:Y:S05]  /*06b0*/  BSYNC B0 ;  /* 0x0000000000007941 */ /* 0x000fea0003800000 */
.L_x_1760:
[----:B------:R-:W-:Y:S04]  /*06c0*/  BSSY B0, `(.L_x_1762) ;  /* 0x000002d000007945 */ /* 0x000fe80003800000 */
[----:B------:R-:W-:Y:S05]  /*06d0*/  @P5 BRA `(.L_x_1763) ;  /* 0x0000000000ac5947 */ /* 0x000fea0003800000 */
[----:B-----5:R-:W-:Y:S01]  /*06e0*/  HADD2.F32 R20, -RZ, R20.H0_H0 ;  /* 0x20000014ff147230 */ /* 0x020fe20000004100 */
[----:B------:R-:W-:Y:S01]  /*06f0*/  HFMA2.MMA R10, -RZ, RZ, 0.61474609375, 16.90625 ;  /* 0x38eb4c3aff0a7435 */ /* 0x000fe200000001ff */
[----:B------:R-:W-:Y:S01]  /*0700*/  MOV R14, 0x3aae005b ;  /* 0x3aae005b000e7802 */ /* 0x000fe20000000f00 */
[----:B------:R-:W-:Y:S01]  /*0710*/  HFMA2.MMA R9, -RZ, RZ, 1.0087890625, -0.000686168670654296875 ;  /* 0x3c09919fff097435 */ /* 0x000fe200000001ff */
[----:B------:R-:W-:Y:S01]  /*0720*/  MOV R11, 0x3d24d99a ;  /* 0x3d24d99a000b7802 */ /* 0x000fe20000000f00 */
[----:B------:R-:W-:Y:S01]  /*0730*/  FMUL.FTZ R6, R20, 0.70710676908493041992 ;  /* 0x3f3504f314067820 */ /* 0x000fe20000410000 */
[----:B------:R-:W-:Y:S02]  /*0740*/  IMAD.MOV.U32 R15, RZ, RZ, 0x3f69b4f9 ;  /* 0x3f69b4f9ff0f7424 */ /* 0x000fe400078e00ff */
[----:B------:R-:W-:Y:S02]  /*0750*/  HADD2.F32 R13, -RZ, R13.H0_H0 ;  /* 0x2000000dff0d7230 */ /* 0x000fe40000004100 */
        /* <DEDUP_REMOVED lines=14> */
[----:B------:R-:W-:Y:S02]  /*0840*/  FSEL R9, R14, 0.11284004896879196167, P4 ;  /* 0x3de718af0e097808 */ /* 0x000fe40002000000 */
[----:B------:R-:W-:Y:S02]  /*0850*/  MOV R14, 0x3f210a14 ;  /* 0x3f210a14000e7802 */ /* 0x000fe40000000f00 */
        /* <DEDUP_REMOVED lines=19> */
.L_x_1763:
[----:B------:R-:W-:Y:S05]  /*0990*/  BSYNC B0 ;  /* 0x0000000000007941 */ /* 0x000fea0003800000 */
.L_x_1762:
        /* <DEDUP_REMOVED lines=25> */
[----:B------:R-:W-:Y:S02]  /*0b30*/  FSEL R10, R13, 0.11284004896879196167, P1 ;  /* 0x3de718af0d0a7808 */ /* 0x000fe40000800000 */
[----:B------:R-:W-:-:S03]  /*0b40*/  MOV R13, 0x3f210a14 ;  /* 0x3f210a14000d7802 */ /* 0x000fc60000000f00 */
        /* <DEDUP_REMOVED lines=18> */
.L_x_1765:
[----:B------:R-:W-:Y:S05]  /*0c70*/  BSYNC B0 ;  /* 0x0000000000007941 */ /* 0x000fea0003800000 */
.L_x_1764:
        /* <DEDUP_REMOVED lines=8> */
[----:B------:R-:W-:Y:S01]  /*0d00*/  HFMA2.MMA R15, -RZ, RZ, 1.5341796875, 81.5625 ;  /* 0x3e235519ff0f7435 */ /* 0x000fe200000001ff */
[----:B------:R-:W-:Y:S01]  /*0d10*/  MOV R19, 0x3f210a14 ;  /* 0x3f210a1400137802 */ /* 0x000fe20000000f00 */
        /* <DEDUP_REMOVED lines=35> */
.L_x_1767:
[----:B------:R-:W-:Y:S05]  /*0f50*/  BSYNC B0 ;  /* 0x0000000000007941 */ /* 0x000fea0003800000 */
.L_x_1766:
[----:B------:R0:W-:Y:S01]  /*0f60*/  @!P0 STG.E.U16 desc[UR4][R2.64], R4 ;  /* 0x0000000402008986 */ /* 0x0001e2000c101504 */
[----:B------:R-:W-:Y:S04]  /*0f70*/  BSSY B0, `(.L_x_1768) ;  /* 0x000000c000007945 */ /* 0x000fe80003800000 */
[----:B------:R-:W-:Y:S05]  /*0f80*/  @P3 BRA `(.L_x_1769) ;  /* 0x0000000000283947 */ /* 0x000fea0003800000 */
[----:B------:R-:W1:Y:S01]  /*0f90*/  LDC.64 R8, c[0x0][0x218] ;  /* 0x00008600ff087b82 */ /* 0x000e620000000a00 */
[----:B0-----:R-:W-:Y:S02]  /*0fa0*/  LEA R3, R0, R5, 0x9 ;  /* 0x0000000500037211 */ /* 0x001fe400078e48ff */
[----:B------:R-:W-:-:S04]  /*0fb0*/  IADD3 R5, R5, 0x80, RZ ;  /* 0x0000008005057810 */ /* 0x000fc80007ffe0ff */
[----:B------:R-:W-:-:S13]  /*0fc0*/  ISETP.GE.AND P0, PT, R5, R12, PT ;  /* 0x0000000c0500720c */ /* 0x000fda0003f06270 */
[----:B------:R-:W-:Y:S02]  /*0fd0*/  @!P0 LEA R11, R0, R5, 0x9 ;  /* 0x00000005000b8211 */ /* 0x000fe400078e48ff */
[----:B------:R-:W-:Y:S01]  /*0fe0*/  @!P0 IADD3 R5, R5, 0x80, RZ ;  /* 0x0000008005058810 */ /* 0x000fe20007ffe0ff */
[----:B-1----:R-:W-:-:S04]  /*0ff0*/  IMAD.WIDE.U32 R2, R3, 0x2, R8 ;  /* 0x0000000203027825 */ /* 0x002fc800078e0008 */
[----:B------:R-:W-:Y:S01]  /*1000*/  @!P0 IMAD.WIDE.U32 R8, R11, 0x2, R8 ;  /* 0x000000020b088825 */ /* 0x000fe200078e0008 */
[----:B------:R1:W-:Y:S04]  /*1010*/  STG.E.U16 desc[UR4][R2.64], R6 ;  /* 0x0000000602007986 */ /* 0x0003e8000c101504 */
[----:B------:R1:W-:Y:S02]  /*1020*/  @!P0 STG.E.U16 desc[UR4][R8.64], R7 ;  /* 0x0000000708008986 */ /* 0x0003e4000c101504 */
.L_x_1769:
[----:B------:R-:W-:Y:S05]  /*1030*/  BSYNC B0 ;  /* 0x0000000000007941 */ /* 0x000fea0003800000 */
.L_x_1768:
[----:B------:R-:W-:-:S13]  /*1040*/  ISETP.GE.AND P0, PT, R5, R12, PT ;  /* 0x0000000c0500720c */ /* 0x000fda0003f06270 */
[----:B------:R-:W-:Y:S05]  /*1050*/  @P0 EXIT ;  /* 0x000000000000094d */ /* 0x000fea0003800000 */
[----:B01----:R-:W0:Y:S01]  /*1060*/  LDC.64 R2, c[0x0][0x218] ;  /* 0x00008600ff027b82 */ /* 0x003e220000000a00 */
[----:B------:R-:W-:-:S05]  /*1070*/  LEA R5, R0, R5, 0x9 ;  /* 0x0000000500057211 */ /* 0x000fca00078e48ff */
[----:B0-----:R-:W-:-:S05]  /*1080*/  IMAD.WIDE.U32 R2, R5, 0x2, R2 ;  /* 0x0000000205027825 */ /* 0x001fca00078e0002 */
[----:B------:R-:W-:Y:S01]  /*1090*/  STG.E.U16 desc[UR4][R2.64], R10 ;  /* 0x0000000a02007986 */ /* 0x000fe2000c101504 */
[----:B------:R-:W-:Y:S05]  /*10a0*/  EXIT ;  /* 0x000000000000794d */ /* 0x000fea0003800000 */
.L_x_1770:
        /* <DEDUP_REMOVED lines=13> */
.L_x_12833:


//--------------------- .text._ZN2at6native29vectorized_elementwise_kernelILi2EZZZNS0_26GeluBackwardCUDAKernelImplERNS_18TensorIteratorBaseENS0_8GeluTypeEENKUlvE0_clEvENKUlvE1_clEvEUlN3c104HalfES8_E_St5arrayIPcLm3EEEEviT0_T1_ --------------------------
	.section	.text._ZN2at6native29vectorized_elementwise_kernelILi2EZZZNS0_26GeluBackwardCUDAKernelImplERNS_18TensorIteratorBaseENS0_8GeluTypeEENKUlvE0_clEvENKUlvE1_clEvEUlN3c104HalfES8_E_St5arrayIPcLm3EEEEviT0_T1_,"ax",@progbits
	.align	128
        .global         _ZN2at6native29vectorized_elementwise_kernelILi2EZZZNS0_26GeluBackwardCUDAKernelImplERNS_18TensorIteratorBaseENS0_8GeluTypeEENKUlvE0_clEvENKUlvE1_clEvEUlN3c104HalfES8_E_St5arrayIPcLm3EEEEviT0_T1_
        .type           _ZN2at6native29vectorized_elementwise_kernelILi2EZZZNS0_26GeluBackwardCUDAKernelImplERNS_18TensorIteratorBaseENS0_8GeluTypeEENKUlvE0_clEvENKUlvE1_clEvEUlN3c104HalfES8_E_St5arrayIPcLm3EEEEviT0_T1_,@function
        .size           _ZN2at6native29vectorized_elementwise_kernelILi2EZZZNS0_26GeluBackwardCUDAKernelImplERNS_18TensorIteratorBaseENS0_8GeluTypeEENKUlvE0_clEvENKUlvE1_clEvEUlN3c104HalfES8_E_St5arrayIPcLm3EEEEviT0_T1_,(.L_x_12834 - _ZN2at6native29vectorized_elementwise_kernelILi2EZZZNS0_26GeluBackwardCUDAKernelImplERNS_18TensorIteratorBaseENS0_8GeluTypeEENKUlvE0_clEvENKUlvE1_clEvEUlN3c104HalfES8_E_St5arrayIPcLm3EEEEviT0_T1_)
        .other          _ZN2at6native29vectorized_elementwise_kernelILi2EZZZNS0_26GeluBackwardCUDAKernelImplERNS_18TensorIteratorBaseENS0_8GeluTypeEENKUlvE0_clEvENKUlvE1_clEvEUlN3c104HalfES8_E_St5arrayIPcLm3EEEEviT0_T1_,@"STO_CUDA_ENTRY STV_DEFAULT"
_ZN2at6native29vectorized_elementwise_kernelILi2EZZZNS0_26GeluBackwardCUDAKernelImplERNS_18TensorIteratorBaseENS0_8GeluTypeEENKUlvE0_clEvENKUlvE1_clEvEUlN3c104HalfES8_E_St5arrayIPcLm3EEEEviT0_T1_:
.text._ZN2at6native29vectorized_elementwise_kernelILi2EZZZNS0_26GeluBackwardCUDAKernelImplERNS_18TensorIteratorBaseENS0_8GeluTypeEENKUlvE0_clEvENKUlvE1_clEvEUlN3c104HalfES8_E_St5arrayIPcLm3EEEEviT0_T1_:
        /* <DEDUP_REMOVED lines=18> */
[----:B------:R0:W5:Y:S01]  /*0120*/  LDG.E R19, desc[UR4][R8.64+0x600] ;  /* 0x0006000408137981 */ /* 0x000162000c1e1900 */
[----:B------:R-:W-:Y:S01]  /*0130*/  MOV R25, 0x3d24d99a ;  /* 0x3d24d99a00197802 */ /* 0x000fe20000000f00 */
[----:B------:R-:W-:-:S02]  /*0140*/  HFMA2.MMA R24, -RZ, RZ, 1.5341796875, 81.5625 ;  /* 0x3e235519ff187435 */ /* 0x000fc400000001ff */
[----:B------:R-:W-:Y:S01]  /*0150*/  HFMA2.MMA R6, -RZ, RZ, 1.7822265625, 0.000185489654541015625 ;  /* 0x3f210a14ff067435 */ /* 0x000fe200000001ff */
[--C-:B--2---:R-:W-:Y:S02]  /*0160*/  HADD2.F32 R10, -RZ, R12.reuse.H0_H0 ;  /* 0x2000000cff0a7230 */ /* 0x104fe40000004100 */
[----:B------:R-:W-:-:S03]  /*0170*/  HADD2.F32 R12, -RZ, R12.H1_H1 ;  /* 0x3000000cff0c7230 */ /* 0x000fc60000004100 */
[----:B------:R-:W-:-:S04]  /*0180*/  FMUL.FTZ R16, R10, 0.70710676908493041992 ;  /* 0x3f3504f30a107820 */ /* 0x000fc80000410000 */
        /* <DEDUP_REMOVED lines=10> */
[----:B------:R-:W-:-:S03]  /*0230*/  FMUL.FTZ R7, R12, 0.70710676908493041992 ;  /* 0x3f3504f30c077820 */ /* 0x000fc60000410000 */
[----:B------:R-:W-:Y:S01]  /*0240*/  FFMA.FTZ R15, R14, R15, R17 ;  /* 0x0000000f0e0f7223 */ /* 0x000fe20000010011 */
[----:B------:R-:W-:Y:S01]  /*0250*/  FSEL R17, R24, 0.11284004896879196167, P0 ;  /* 0x3de718af18117808 */ /* 0x000fe20000000000 */
[C---:B------:R-:W-:Y:S01]  /*0260*/  FADD.FTZ R20, |R7|.reuse, -RZ ;  /* 0x800000ff07147221 */ /* 0x040fe20000010200 */
[----:B------:R-:W-:Y:S01]  /*0270*/  MOV R4, 0x3f69b4f9 ;  /* 0x3f69b4f900047802 */ /* 0x000fe20000000f00 */
[C---:B------:R-:W-:Y:S01]  /*0280*/  FMUL.FTZ R21, R7.reuse, R7 ;  /* 0x0000000707157220 */ /* 0x040fe20000410000 */
[----:B------:R-:W-:Y:S01]  /*0290*/  FSETP.GE.FTZ.AND P1, PT, |R7|, 1.0029599666595458984, PT ;  /* 0x3f8060fe0700780b */ /* 0x000fe20003f36200 */
[----:B------:R-:W-:Y:S01]  /*02a0*/  FFMA.FTZ R15, R14, R15, R17 ;  /* 0x0000000f0e0f7223 */ /* 0x000fe20000010011 */
[----:B------:R-:W-:Y:S01]  /*02b0*/  FSEL R17, R4, -0.37612664699554443359, P0 ;  /* 0xbec093ac04117808 */ /* 0x000fe20000000000 */
[----:B------:R-:W-:Y:S01]  /*02c0*/  FADD.FTZ R13, -R13, -RZ ;  /* 0x800000ff0d0d7221 */ /* 0x000fe20000010100 */
[----:B------:R-:W-:Y:S02]  /*02d0*/  FSEL R21, R20, R21, P1 ;  /* 0x0000001514157208 */ /* 0x000fe40000800000 */
[----:B0-----:R-:W-:-:S02]  /*02e0*/  FSEL R8, R23, 8.4834944573231041431e-05, P1 ;  /* 0x38b1e96a17087808 */ /* 0x001fc40000800000 */
[----:B------:R-:W-:Y:S01]  /*02f0*/  FSEL R22, -R3, -0.00082130916416645050049, P1 ;  /* 0xba574d2003167808 */ /* 0x000fe20000800100 */
[----:B------:R-:W-:Y:S01]  /*0300*/  FFMA.FTZ R15, R14, R15, R17 ;  /* 0x0000000f0e0f7223 */ /* 0x000fe20000010011 */
[----:B------:R-:W-:-:S03]  /*0310*/  FSEL R9, R6, 0.12837915122509002686, P0 ;  /* 0x3e0375d306097808 */ /* 0x000fc60000000000 */
[----:B------:R-:W-:Y:S01]  /*0320*/  FFMA.FTZ R22, R21, R8, R22 ;  /* 0x0000000815167223 */ /* 0x000fe20000010016 */
[----:B------:R-:W-:Y:S01]  /*0330*/  FSEL R8, R13, R16, P0 ;  /* 0x000000100d087208 */ /* 0x000fe20000000000 */
[----:B------:R-:W-:Y:S01]  /*0340*/  FFMA.FTZ R9, R14, R15, R9 ;  /* 0x0000000f0e097223 */ /* 0x000fe20000010009 */
[----:B------:R-:W-:Y:S02]  /*0350*/  FSEL R26, R2, 0.0052134888246655464172, P1 ;  /* 0x3baad5ea021a7808 */ /* 0x000fe40000800000 */
[----:B------:R-:W-:Y:S01]  /*0360*/  FSEL R15, -R25, -0.026868773624300956726, P1 ;  /* 0xbcdc1be7190f7808 */ /* 0x000fe20000800100 */
[----:B------:R-:W-:Y:S02]  /*0370*/  FFMA.FTZ R13, R9, R8, R8 ;  /* 0x00000008090d7223 */ /* 0x000fe40000010008 */
[C---:B------:R-:W-:Y:S01]  /*0380*/  FFMA.FTZ R22, R21.reuse, R22, R26 ;  /* 0x0000001615167223 */ /* 0x040fe2000001001a */
[----:B------:R-:W-:Y:S01]  /*0390*/  FSEL R8, R24, 0.11284004896879196167, P1 ;  /* 0x3de718af18087808 */ /* 0x000fe20000800000 */
[----:B------:R-:W0:Y:S02]  /*03a0*/  @P0 MUFU.EX2 R9, R13 ;  /* 0x0000000d00090308 */ /* 0x000e240000000800 */
[----:B------:R-:W-:Y:S01]  /*03b0*/  FFMA.FTZ R22, R21, R22, R15 ;  /* 0x0000001615167223 */ /* 0x000fe2000001000f */
[----:B------:R-:W-:-:S03]  /*03c0*/  FSEL R15, R4, -0.37612664699554443359, P1 ;  /* 0xbec093ac040f7808 */ /* 0x000fc60000800000 */
[C---:B------:R-:W-:Y:S01]  /*03d0*/  FFMA.FTZ R8, R21.reuse, R22, R8 ;  /* 0x0000001615087223 */ /* 0x040fe20000010008 */
[----:B------:R-:W-:Y:S01]  /*03e0*/  FSEL R14, R6, 0.12837915122509002686, P1 ;  /* 0x3e0375d3060e7808 */ /* 0x000fe20000800000 */
[----:B------:R-:W-:Y:S02]  /*03f0*/  FADD.FTZ R20, -R20, -RZ ;  /* 0x800000ff14147221 */ /* 0x000fe40000010100 */
[----:B------:R-:W-:Y:S01]  /*0400*/  FFMA.FTZ R8, R21, R8, R15 ;  /* 0x0000000815087223 */ /* 0x000fe2000001000f */
[----:B---3--:R-:W-:-:S03]  /*0410*/  HADD2.F32 R17, -RZ, R18.H0_H0 ;  /* 0x20000012ff117230 */ /* 0x008fc60000004100 */
[----:B------:R-:W-:Y:S01]  /*0420*/  FFMA.FTZ R14, R21, R8, R14 ;  /* 0x00000008150e7223 */ /* 0x000fe2000001000e */
[----:B------:R-:W-:Y:S01]  /*0430*/  FSEL R21, R20, R7, P1 ;  /* 0x0000000714157208 */ /* 0x000fe20000800000 */
[----:B------:R-:W-:Y:S01]  /*0440*/  FMUL.FTZ R15, R17, 0.70710676908493041992 ;  /* 0x3f3504f3110f7820 */ /* 0x000fe20000410000 */
[----:B0-----:R-:W-:-:S03]  /*0450*/  @P0 FADD.FTZ R9, -R9, 1 ;  /* 0x3f80000009090421 */ /* 0x001fc60000010100 */
[----:B------:R-:W-:Y:S01]  /*0460*/  FFMA.FTZ R14, R14, R21, R21 ;  /* 0x000000150e0e7223 */ /* 0x000fe20000010015 */
[C---:B------:R-:W-:Y:S01]  /*0470*/  FADD.FTZ R8, |R15|.reuse, -RZ ;  /* 0x800000ff0f087221 */ /* 0x040fe20000010200 */
[C---:B------:R-:W-:Y:S01]  /*0480*/  FMUL.FTZ R27, R15.reuse, R15 ;  /* 0x0000000f0f1b7220 */ /* 0x040fe20000410000 */
[----:B------:R-:W-:Y:S02]  /*0490*/  FSETP.GE.FTZ.AND P2, PT, |R15|, 1.0029599666595458984, PT ;  /* 0x3f8060fe0f00780b */ /* 0x000fe40003f56200 */
[----:B------:R-:W-:Y:S02]  /*04a0*/  @P0 LOP3.LUT R13, R9, 0x80000000, R16, 0xb8, !PT ;  /* 0x80000000090d0812 */ /* 0x000fe400078eb810 */
[----:B------:R-:W0:Y:S01]  /*04b0*/  @P1 MUFU.EX2 R16, R14 ;  /* 0x0000000e00101308 */ /* 0x000e220000000800 */
[----:B------:R-:W-:Y:S02]  /*04c0*/  FSEL R9, R8, R27, P2 ;  /* 0x0000001b08097208 */ /* 0x000fe40001000000 */
[----:B------:R-:W-:-:S02]  /*04d0*/  FSEL R20, R23, 8.4834944573231041431e-05, P2 ;  /* 0x38b1e96a17147808 */ /* 0x000fc40001000000 */
[----:B------:R-:W-:Y:S02]  /*04e0*/  FSEL R22, -R3, -0.00082130916416645050049, P2 ;  /* 0xba574d2003167808 */ /* 0x000fe40001000100 */
[----:B------:R-:W-:-:S03]  /*04f0*/  FSEL R21, R2, 0.0052134888246655464172, P2 ;  /* 0x3baad5ea02157808 */ /* 0x000fc60001000000 */
[----:B------:R-:W-:Y:S01]  /*0500*/  FFMA.FTZ R20, R9, R20, R22 ;  /* 0x0000001409147223 */ /* 0x000fe20000010016 */
[----:B------:R-:W-:-:S03]  /*0510*/  FSEL R27, -R25, -0.026868773624300956726, P2 ;  /* 0xbcdc1be7191b7808 */ /* 0x000fc60001000100 */
[C---:B------:R-:W-:Y:S01]  /*0520*/  FFMA.FTZ R20, R9.reuse, R20, R21 ;  /* 0x0000001409147223 */ /* 0x040fe20000010015 */
[----:B------:R-:W-:Y:S01]  /*0530*/  FSEL R26, R24, 0.11284004896879196167, P2 ;  /* 0x3de718af181a7808 */ /* 0x000fe20001000000 */
[----:B------:R-:W-:Y:S02]  /*0540*/  HADD2.F32 R18, -RZ, R18.H1_H1 ;  /* 0x30000012ff127230 */ /* 0x000fe40000004100 */
[C---:B------:R-:W-:Y:S01]  /*0550*/  FFMA.FTZ R22, R9.reuse, R20, R27 ;  /* 0x0000001409167223 */ /* 0x040fe2000001001b */
[----:B0-----:R-:W-:Y:S01]  /*0560*/  @P1 FADD.FTZ R20, -R16, 1 ;  /* 0x3f80000010141421 */ /* 0x001fe20000010100 */
[----:B------:R-:W-:Y:S01]  /*0570*/  FSEL R21, R4, -0.37612664699554443359, P2 ;  /* 0xbec093ac04157808 */ /* 0x000fe20001000000 */
[----:B------:R-:W-:Y:S01]  /*0580*/  FMUL.FTZ R16, R18, 0.70710676908493041992 ;  /* 0x3f3504f312107820 */ /* 0x000fe20000410000 */
[C---:B------:R-:W-:Y:S02]  /*0590*/  FFMA.FTZ R22, R9.reuse, R22, R26 ;  /* 0x0000001609167223 */ /* 0x040fe4000001001a */
[----:B------:R-:W-:Y:S01]  /*05a0*/  @P1 LOP3.LUT R14, R20, 0x80000000, R7, 0xb8, !PT ;  /* 0x80000000140e1812 */ /* 0x000fe200078eb807 */
[----:B------:R-:W-:Y:S01]  /*05b0*/  FADD.FTZ R7, |R16|, -RZ ;  /* 0x800000ff10077221 */ /* 0x000fe20000010200 */
[----:B------:R-:W-:Y:S01]  /*05c0*/  FSEL R20, R6, 0.12837915122509002686, P2 ;  /* 0x3e0375d306147808 */ /* 0x000fe20001000000 */
[----:B------:R-:W-:Y:S01]  /*05d0*/  FFMA.FTZ R22, R9, R22, R21 ;  /* 0x0000001609167223 */ /* 0x000fe20000010015 */
[C---:B------:R-:W-:Y:S01]  /*05e0*/  FMUL.FTZ R26, R16.reuse, R16 ;  /* 0x00000010101a7220 */ /* 0x040fe20000410000 */
[----:B------:R-:W-:-:S02]  /*05f0*/  FSETP.GE.FTZ.AND P0, PT, |R16|, 1.0029599666595458984, PT ;  /* 0x3f8060fe1000780b */ /* 0x000fc40003f16200 */
[----:B------:R-:W-:Y:S02]  /*0600*/  FFMA.FTZ R9, R9, R22, R20 ;  /* 0x0000001609097223 */ /* 0x000fe40000010014 */
[----:B------:R-:W-:Y:S02]  /*0610*/  FSEL R20, R7, R26, P0 ;  /* 0x0000001a07147208 */ /* 0x000fe40000000000 */
[----:B------:R-:W-:Y:S02]  /*0620*/  FSEL R21, R23, 8.4834944573231041431e-05, P0 ;  /* 0x38b1e96a17157808 */ /* 0x000fe40000000000 */
[----:B------:R-:W-:Y:S02]  /*0630*/  FSEL R27, -R3, -0.00082130916416645050049, P0 ;  /* 0xba574d20031b7808 */ /* 0x000fe40000000100 */
[----:B------:R-:W-:-:S03]  /*0640*/  FSEL R22, R2, 0.0052134888246655464172, P0 ;  /* 0x3baad5ea02167808 */ /* 0x000fc60000000000 */
[----:B------:R-:W-:-:S04]  /*0650*/  FFMA.FTZ R21, R20, R21, R27 ;  /* 0x0000001514157223 */ /* 0x000fc8000001001b */
[----:B------:R-:W-:Y:S01]  /*0660*/  FFMA.FTZ R21, R20, R21, R22 ;  /* 0x0000001514157223 */ /* 0x000fe20000010016 */
[----:B------:R-:W-:Y:S01]  /*0670*/  FSEL R22, -R25, -0.026868773624300956726, P0 ;  /* 0xbcdc1be719167808 */ /* 0x000fe20000000100 */
[----:B------:R-:W-:-:S04]  /*0680*/  FADD.FTZ R8, -R8, -RZ ;  /* 0x800000ff08087221 */ /* 0x000fc80000010100 */
[----:B------:R-:W-:Y:S01]  /*0690*/  FFMA.FTZ R21, R20, R21, R22 ;  /* 0x0000001514157223 */ /* 0x000fe20000010016 */
[----:B------:R-:W-:Y:S02]  /*06a0*/  FSEL R22, R24, 0.11284004896879196167, P0 ;  /* 0x3de718af18167808 */ /* 0x000fe40000000000 */
[----:B------:R-:W-:-:S03]  /*06b0*/  FSEL R27, R4, -0.37612664699554443359, P0 ;  /* 0xbec093ac041b7808 */ /* 0x000fc60000000000 */
[----:B------:R-:W-:Y:S01]  /*06c0*/  FFMA.FTZ R21, R20, R21, R22 ;  /* 0x0000001514157223 */ /* 0x000fe20000010016 */
[----:B------:R-:W-:Y:S01]  /*06d0*/  FSEL R8, R8, R15, P2 ;  /* 0x0000000f08087208 */ /* 0x000fe20001000000 */
[----:B------:R-:W-:Y:S02]  /*06e0*/  FADD.FTZ R29, -R7, -RZ ;  /* 0x800000ff071d7221 */ /* 0x000fe40000010100 */
[----:B------:R-:W-:Y:S01]  /*06f0*/  FFMA.FTZ R21, R20, R21, R27 ;  /* 0x0000001514157223 */ /* 0x000fe2000001001b */
[----:B------:R-:W-:Y:S01]  /*0700*/  FSEL R27, R6, 0.12837915122509002686, P0 ;  /* 0x3e0375d3061b7808 */ /* 0x000fe20000000000 */
[----:B------:R-:W-:Y:S01]  /*0710*/  FFMA.FTZ R7, R9, R8, R8 ;  /* 0x0000000809077223 */ /* 0x000fe20000010008 */
[----:B------:R-:W-:-:S03]  /*0720*/  FSEL R8, R29, R16, P0 ;  /* 0x000000101d087208 */ /* 0x000fc60000000000 */
[----:B------:R-:W-:Y:S02]  /*0730*/  FFMA.FTZ R21, R20, R21, R27 ;  /* 0x0000001514157223 */ /* 0x000fe4000001001b */
[----:B------:R-:W0:Y:S02]  /*0740*/  @P2 MUFU.EX2 R20, R7 ;  /* 0x0000000700142308 */ /* 0x000e240000000800 */
[----:B------:R-:W-:-:S06]  /*0750*/  FFMA.FTZ R8, R21, R8, R8 ;  /* 0x0000000815087223 */ /* 0x000fcc0000010008 */
[----:B------:R-:W1:Y:S01]  /*0760*/  @P0 MUFU.EX2 R21, R8 ;  /* 0x0000000800150308 */ /* 0x000e620000000800 */
[----:B----4-:R-:W-:Y:S02]  /*0770*/  HADD2.F32 R9, -RZ, R11.H0_H0 ;  /* 0x2000000bff097230 */ /* 0x010fe40000004100 */
[----:B0-----:R-:W-:-:S03]  /*0780*/  @P2 FADD.FTZ R22, -R20, 1 ;  /* 0x3f80000014162421 */ /* 0x001fc60000010100 */
[----:B------:R-:W-:Y:S02]  /*0790*/  FMUL.FTZ R20, R9, 0.70710676908493041992 ;  /* 0x3f3504f309147820 */ /* 0x000fe40000410000 */
[----:B------:R-:W-:Y:S02]  /*07a0*/  @P2 LOP3.LUT R7, R22, 0x80000000, R15, 0xb8, !PT ;  /* 0x8000000016072812 */ /* 0x000fe400078eb80f */
[C---:B------:R-:W-:Y:S01]  /*07b0*/  FADD.FTZ R15, |R20|.reuse, -RZ ;  /* 0x800000ff140f7221 */ /* 0x040fe20000010200 */
[C---:B------:R-:W-:Y:S01]  /*07c0*/  FMUL.FTZ R22, R20.reuse, R20 ;  /* 0x0000001414167220 */ /* 0x040fe20000410000 */
[----:B-1----:R-:W-:Y:S01]  /*07d0*/  @P0 FADD.FTZ R21, -R21, 1 ;  /* 0x3f80000015150421 */ /* 0x002fe20000010100 */
[----:B------:R-:W-:-:S04]  /*07e0*/  FSETP.GE.FTZ.AND P1, PT, |R20|, 1.0029599666595458984, PT ;  /* 0x3f8060fe1400780b */ /* 0x000fc80003f36200 */
[----:B------:R-:W-:Y:S02]  /*07f0*/  @P0 LOP3.LUT R8, R21, 0x80000000, R16, 0xb8, !PT ;  /* 0x8000000015080812 */ /* 0x000fe400078eb810 */
[----:B------:R-:W-:Y:S02]  /*0800*/  FSEL R16, R15, R22, P1 ;  /* 0x000000160f107208 */ /* 0x000fe40000800000 */
[----:B------:R-:W-:Y:S02]  /*0810*/  FSEL R21, R23, 8.4834944573231041431e-05, P1 ;  /* 0x38b1e96a17157808 */ /* 0x000fe40000800000 */
[----:B------:R-:W-:Y:S02]  /*0820*/  FSEL R27, -R3, -0.00082130916416645050049, P1 ;  /* 0xba574d20031b7808 */ /* 0x000fe40000800100 */
[----:B------:R-:W-:-:S03]  /*0830*/  FSEL R22, R2, 0.0052134888246655464172, P1 ;  /* 0x3baad5ea02167808 */ /* 0x000fc60000800000 */
[----:B------:R-:W-:-:S04]  /*0840*/  FFMA.FTZ R21, R16, R21, R27 ;  /* 0x0000001510157223 */ /* 0x000fc8000001001b */
[----:B------:R-:W-:Y:S01]  /*0850*/  FFMA.FTZ R27, R16, R21, R22 ;  /* 0x00000015101b7223 */ /* 0x000fe20000010016 */
[----:B------:R-:W-:Y:S01]  /*0860*/  FMUL.FTZ R21, R10, -0.5 ;  /* 0xbf0000000a157820 */ /* 0x000fe20000410000 */
[----:B------:R-:W-:-:S03]  /*0870*/  FSEL R22, -R25, -0.026868773624300956726, P1 ;  /* 0xbcdc1be719167808 */ /* 0x000fc60000800100 */
[----:B------:R-:W-:Y:S01]  /*0880*/  FMUL.FTZ R21, R10, R21 ;  /* 0x000000150a157220 */ /* 0x000fe20000410000 */
[----:B------:R-:W-:-:S03]  /*0890*/  FSEL R29, R24, 0.11284004896879196167, P1 ;  /* 0x3de718af181d7808 */ /* 0x000fc60000800000 */
[----:B------:R-:W-:Y:S01]  /*08a0*/  FMUL.FTZ R21, R21, 1.4426950216293334961 ;  /* 0x3fb8aa3b15157820 */ /* 0x000fe20000410000 */
[----:B------:R-:W-:Y:S01]  /*08b0*/  FFMA.FTZ R27, R16, R27, R22 ;  /* 0x0000001b101b7223 */ /* 0x000fe20000010016 */
[----:B------:R-:W-:-:S03]  /*08c0*/  FSEL R22, R4, -0.37612664699554443359, P1 ;  /* 0xbec093ac04167808 */ /* 0x000fc60000800000 */
[C---:B------:R-:W-:Y:S01]  /*08d0*/  FFMA.FTZ R27, R16.reuse, R27, R29 ;  /* 0x0000001b101b7223 */ /* 0x040fe2000001001d */
[----:B------:R-:W0:Y:S03]  /*08e0*/  MUFU.EX2 R21, R21 ;  /* 0x0000001500157308 */ /* 0x000e260000000800 */
[----:B------:R-:W-:Y:S01]  /*08f0*/  FFMA.FTZ R27, R16, R27, R22 ;  /* 0x0000001b101b7223 */ /* 0x000fe20000010016 */
[----:B------:R-:W-:-:S05]  /*0900*/  FSEL R22, R6, 0.12837915122509002686, P1 ;  /* 0x3e0375d306167808 */ /* 0x000fca0000800000 */
[----:B------:R-:W-:Y:S01]  /*0910*/  FFMA.FTZ R22, R16, R27, R22 ;  /* 0x0000001b10167223 */ /* 0x000fe20000010016 */
[----:B------:R-:W-:-:S05]  /*0920*/  FADD.FTZ R27, -R15, -RZ ;  /* 0x800000ff0f1b7221 */ /* 0x000fca0000010100 */
[----:B------:R-:W-:Y:S01]  /*0930*/  FSEL R29, R27, R20, P1 ;  /* 0x000000141b1d7208 */ /* 0x000fe20000800000 */
[----:B------:R-:W-:Y:S01]  /*0940*/  FMUL.FTZ R27, R12, -0.5 ;  /* 0xbf0000000c1b7820 */ /* 0x000fe20000410000 */
[----:B0-----:R-:W-:-:S03]  /*0950*/  FMUL.FTZ R15, R21, 0.3989422917366027832 ;  /* 0x3ecc422a150f7820 */ /* 0x001fc60000410000 */
[----:B------:R-:W-:Y:S01]  /*0960*/  FMUL.FTZ R27, R12, R27 ;  /* 0x0000001b0c1b7220 */ /* 0x000fe20000410000 */
[----:B------:R-:W-:Y:S01]  /*0970*/  FMUL.FTZ R15, R10, R15 ;  /* 0x0000000f0a0f7220 */ /* 0x000fe20000410000 */
[----:B------:R-:W-:Y:S02]  /*0980*/  FFMA.FTZ R10, R22, R29, R29 ;  /* 0x0000001d160a7223 */ /* 0x000fe4000001001d */
[----:B------:R-:W-:Y:S02]  /*0990*/  FMUL.FTZ R27, R27, 1.4426950216293334961 ;  /* 0x3fb8aa3b1b1b7820 */ /* 0x000fe40000410000 */
[----:B------:R-:W0:Y:S08]  /*09a0*/  @P1 MUFU.EX2 R16, R10 ;  /* 0x0000000a00101308 */ /* 0x000e300000000800 */
[----:B------:R-:W1:Y:S01]  /*09b0*/  MUFU.EX2 R27, R27 ;  /* 0x0000001b001b7308 */ /* 0x000e620000000800 */
[----:B------:R-:W-:-:S02]  /*09c0*/  HADD2.F32 R11, -RZ, R11.H1_H1 ;  /* 0x3000000bff0b7230 */ /* 0x000fc40000004100 */
[----:B0-----:R-:W-:-:S03]  /*09d0*/  @P1 FADD.FTZ R21, -R16, 1 ;  /* 0x3f80000010151421 */ /* 0x001fc60000010100 */
[----:B------:R-:W-:Y:S02]  /*09e0*/  FMUL.FTZ R16, R11, 0.70710676908493041992 ;  /* 0x3f3504f30b107820 */ /* 0x000fe40000410000 */
[----:B------:R-:W-:Y:S02]  /*09f0*/  @P1 LOP3.LUT R10, R21, 0x80000000, R20, 0xb8, !PT ;  /* 0x80000000150a1812 */ /* 0x000fe400078eb814 */
[C---:B------:R-:W-:Y:S01]  /*0a00*/  FADD.FTZ R21, |R16|.reuse, -RZ ;  /* 0x800000ff10157221 */ /* 0x040fe20000010200 */
[C---:B------:R-:W-:Y:S01]  /*0a10*/  FMUL.FTZ R22, R16.reuse, R16 ;  /* 0x0000001010167220 */ /* 0x040fe20000410000 */
[----:B-1----:R-:W-:Y:S01]  /*0a20*/  FMUL.FTZ R29, R27, 0.3989422917366027832 ;  /* 0x3ecc422a1b1d7820 */ /* 0x002fe20000410000 */
[----:B------:R-:W-:-:S03]  /*0a30*/  FSETP.GE.FTZ.AND P0, PT, |R16|, 1.0029599666595458984, PT ;  /* 0x3f8060fe1000780b */ /* 0x000fc60003f16200 */
[----:B------:R-:W-:Y:S01]  /*0a40*/  FMUL.FTZ R20, R12, R29 ;  /* 0x0000001d0c147220 */ /* 0x000fe20000410000 */
[----:B------:R-:W-:Y:S02]  /*0a50*/  FSEL R12, R21, R22, P0 ;  /* 0x00000016150c7208 */ /* 0x000fe40000000000 */
[----:B------:R-:W-:Y:S02]  /*0a60*/  FSEL R27, R23, 8.4834944573231041431e-05, P0 ;  /* 0x38b1e96a171b7808 */ /* 0x000fe40000000000 */
[----:B------:R-:W-:Y:S02]  /*0a70*/  FSEL R29, -R3, -0.00082130916416645050049, P0 ;  /* 0xba574d20031d7808 */ /* 0x000fe40000000100 */
[----:B------:R-:W-:-:S03]  /*0a80*/  FSEL R22, R2, 0.0052134888246655464172, P0 ;  /* 0x3baad5ea02167808 */ /* 0x000fc60000000000 */
[----:B------:R-:W-:-:S04]  /*0a90*/  FFMA.FTZ R27, R12, R27, R29 ;  /* 0x0000001b0c1b7223 */ /* 0x000fc8000001001d */
[----:B------:R-:W-:Y:S01]  /*0aa0*/  FFMA.FTZ R27, R12, R27, R22 ;  /* 0x0000001b0c1b7223 */ /* 0x000fe20000010016 */
[----:B------:R-:W-:-:S05]  /*0ab0*/  FSEL R22, -R25, -0.026868773624300956726, P0 ;  /* 0xbcdc1be719167808 */ /* 0x000fca0000000100 */
[----:B------:R-:W-:Y:S01]  /*0ac0*/  FFMA.FTZ R27, R12, R27, R22 ;  /* 0x0000001b0c1b7223 */ /* 0x000fe20000010016 */
[----:B------:R-:W-:-:S05]  /*0ad0*/  FSEL R22, R24, 0.11284004896879196167, P0 ;  /* 0x3de718af18167808 */ /* 0x000fca0000000000 */
[----:B------:R-:W-:Y:S01]  /*0ae0*/  FFMA.FTZ R27, R12, R27, R22 ;  /* 0x0000001b0c1b7223 */ /* 0x000fe20000010016 */
[----:B------:R-:W-:Y:S01]  /*0af0*/  FSEL R22, R4, -0.37612664699554443359, P0 ;  /* 0xbec093ac04167808 */ /* 0x000fe20000000000 */
[----:B------:R-:W-:-:S04]  /*0b00*/  FADD.FTZ R21, -R21, -RZ ;  /* 0x800000ff15157221 */ /* 0x000fc80000010100 */
[----:B------:R-:W-:Y:S01]  /*0b10*/  FFMA.FTZ R27, R12, R27, R22 ;  /* 0x0000001b0c1b7223 */ /* 0x000fe20000010016 */
[----:B------:R-:W-:Y:S02]  /*0b20*/  FSEL R22, R6, 0.12837915122509002686, P0 ;  /* 0x3e0375d306167808 */ /* 0x000fe40000000000 */
[----:B------:R-:W-:Y:S01]  /*0b30*/  FSEL R26, R21, R16, P0 ;  /* 0x00000010151a7208 */ /* 0x000fe20000000000 */
[----:B------:R-:W-:Y:S02]  /*0b40*/  FADD.FTZ R21, R14, 1 ;  /* 0x3f8000000e157421 */ /* 0x000fe40000010000 */
[----:B------:R-:W-:Y:S01]  /*0b50*/  FFMA.FTZ R27, R12, R27, R22 ;  /* 0x0000001b0c1b7223 */ /* 0x000fe20000010016 */
[----:B------:R-:W-:Y:S01]  /*0b60*/  FADD.FTZ R12, R13, 1 ;  /* 0x3f8000000d0c7421 */ /* 0x000fe20000010000 */
[----:B------:R-:W-:Y:S01]  /*0b70*/  FMUL.FTZ R22, R17, -0.5 ;  /* 0xbf00000011167820 */ /* 0x000fe20000410000 */
[----:B------:R-:W-:Y:S01]  /*0b80*/  FFMA.FTZ R14, R21, 0.5, R20 ;  /* 0x3f000000150e7823 */ /* 0x000fe20000010014 */
[----:B------:R-:W-:Y:S01]  /*0b90*/  FFMA.FTZ R13, R27, R26, R26 ;  /* 0x0000001a1b0d7223 */ /* 0x000fe2000001001a */
[----:B------:R-:W-:Y:S01]  /*0ba0*/  FMUL.FTZ R21, R18, -0.5 ;  /* 0xbf00000012157820 */ /* 0x000fe20000410000 */
[----:B------:R-:W-:Y:S01]  /*0bb0*/  FFMA.FTZ R12, R12, 0.5, R15 ;  /* 0x3f0000000c0c7823 */ /* 0x000fe2000001000f */
[----:B------:R-:W-:Y:S01]  /*0bc0*/  FMUL.FTZ R22, R17, R22 ;  /* 0x0000001611167220 */ /* 0x000fe20000410000 */
[----:B------:R-:W0:Y:S01]  /*0bd0*/  @P0 MUFU.EX2 R15, R13 ;  /* 0x0000000d000f0308 */ /* 0x000e220000000800 */
[----:B------:R-:W-:-:S02]  /*0be0*/  FMUL.FTZ R21, R18, R21 ;  /* 0x0000001512157220 */ /* 0x000fc40000410000 */
[----:B------:R-:W-:Y:S02]  /*0bf0*/  FMUL.FTZ R22, R22, 1.4426950216293334961 ;  /* 0x3fb8aa3b16167820 */ /* 0x000fe40000410000 */
[----:B------:R-:W-:-:S04]  /*0c00*/  FMUL.FTZ R20, R21, 1.4426950216293334961 ;  /* 0x3fb8aa3b15147820 */ /* 0x000fc80000410000 */
[----:B------:R-:W1:Y:S08]  /*0c10*/  MUFU.EX2 R22, R22 ;  /* 0x0000001600167308 */ /* 0x000e700000000800 */
[----:B------:R-:W2:Y:S01]  /*0c20*/  MUFU.EX2 R20, R20 ;  /* 0x0000001400147308 */ /* 0x000ea20000000800 */
[----:B0-----:R-:W-:Y:S01]  /*0c30*/  @P0 FADD.FTZ R21, -R15, 1 ;  /* 0x3f8000000f150421 */ /* 0x001fe20000010100 */
[----:B-----5:R-:W-:-:S04]  /*0c40*/  HADD2.F32 R15, -RZ, R19.H0_H0 ;  /* 0x20000013ff0f7230 */ /* 0x020fc80000004100 */
[----:B------:R-:W-:Y:S01]  /*0c50*/  @P0 LOP3.LUT R13, R21, 0x80000000, R16, 0xb8, !PT ;  /* 0x80000000150d0812 */ /* 0x000fe200078eb810 */
[----:B------:R-:W-:Y:S01]  /*0c60*/  FMUL.FTZ R16, R15, 0.70710676908493041992 ;  /* 0x3f3504f30f107820 */ /* 0x000fe20000410000 */
[----:B-1----:R-:W-:-:S03]  /*0c70*/  FMUL.FTZ R26, R22, 0.3989422917366027832 ;  /* 0x3ecc422a161a7820 */ /* 0x002fc60000410000 */
[C---:B------:R-:W-:Y:S01]  /*0c80*/  FADD.FTZ R21, |R16|.reuse, -RZ ;  /* 0x800000ff10157221 */ /* 0x040fe20000010200 */
[C---:B------:R-:W-:Y:S01]  /*0c90*/  FMUL.FTZ R22, R16.reuse, R16 ;  /* 0x0000001010167220 */ /* 0x040fe20000410000 */
[----:B------:R-:W-:Y:S01]  /*0ca0*/  FSETP.GE.FTZ.AND P0, PT, |R16|, 1.0029599666595458984, PT ;  /* 0x3f8060fe1000780b */ /* 0x000fe20003f16200 */
[----:B--2---:R-:W-:-:S03]  /*0cb0*/  FMUL.FTZ R27, R20, 0.3989422917366027832 ;  /* 0x3ecc422a141b7820 */ /* 0x004fc60000410000 */
[----:B------:R-:W-:Y:S02]  /*0cc0*/  FSEL R20, R21, R22, P0 ;  /* 0x0000001615147208 */ /* 0x000fe40000000000 */
[----:B------:R-:W-:Y:S01]  /*0cd0*/  FSEL R29, -R3, -0.00082130916416645050049, P0 ;  /* 0xba574d20031d7808 */ /* 0x000fe20000000100 */
[----:B------:R-:W-:Y:S01]  /*0ce0*/  FMUL.FTZ R18, R18, R27 ;  /* 0x0000001b12127220 */ /* 0x000fe20000410000 */
[----:B------:R-:W-:Y:S02]  /*0cf0*/  FSEL R27, R23, 8.4834944573231041431e-05, P0 ;  /* 0x38b1e96a171b7808 */ /* 0x000fe40000000000 */
        /* <DEDUP_REMOVED lines=8> */
[----:B------:R-:W-:Y:S01]  /*0d80*/  FADD.FTZ R21, -R21, -RZ ;  /* 0x800000ff15157221 */ /* 0x000fe20000010100 */
[----:B------:R-:W-:-:S03]  /*0d90*/  HADD2.F32 R19, -RZ, R19.H1_H1 ;  /* 0x30000013ff137230 */ /* 0x000fc60000004100 */
[----:B------:R-:W-:Y:S01]  /*0da0*/  FFMA.FTZ R27, R20, R27, R22 ;  /* 0x0000001b141b7223 */ /* 0x000fe20000010016 */
[----:B------:R-:W-:Y:S02]  /*0db0*/  FSEL R22, R6, 0.12837915122509002686, P0 ;  /* 0x3e0375d306167808 */ /* 0x000fe40000000000 */
[----:B------:R-:W-:-:S03]  /*0dc0*/  FSEL R21, R21, R16, P0 ;  /* 0x0000001015157208 */ /* 0x000fc60000000000 */
[----:B------:R-:W-:Y:S01]  /*0dd0*/  FFMA.FTZ R22, R20, R27, R22 ;  /* 0x0000001b14167223 */ /* 0x000fe20000010016 */
[----:B------:R-:W-:-:S03]  /*0de0*/  FMUL.FTZ R20, R19, 0.70710676908493041992 ;  /* 0x3f3504f313147820 */ /* 0x000fc60000410000 */
[----:B------:R-:W-:Y:S01]  /*0df0*/  FFMA.FTZ R21, R22, R21, R21 ;  /* 0x0000001516157223 */ /* 0x000fe20000010015 */
[C---:B------:R-:W-:Y:S01]  /*0e00*/  FADD.FTZ R22, |R20|.reuse, -RZ ;  /* 0x800000ff14167221 */ /* 0x040fe20000010200 */
[C---:B------:R-:W-:Y:S01]  /*0e10*/  FSETP.GE.FTZ.AND P1, PT, |R20|.reuse, 1.0029599666595458984, PT ;  /* 0x3f8060fe1400780b */ /* 0x040fe20003f36200 */
[----:B------:R-:W-:Y:S01]  /*0e20*/  FMUL.FTZ R27, R20, R20 ;  /* 0x00000014141b7220 */ /* 0x000fe20000410000 */
[----:B------:R-:W-:Y:S02]  /*0e30*/  FMUL.FTZ R17, R17, R26 ;  /* 0x0000001a11117220 */ /* 0x000fe40000410000 */
[----:B------:R-:W-:Y:S02]  /*0e40*/  FSEL R26, R23, 8.4834944573231041431e-05, P1 ;  /* 0x38b1e96a171a7808 */ /* 0x000fe40000800000 */
[----:B------:R-:W-:Y:S02]  /*0e50*/  FSEL R28, -R3, -0.00082130916416645050049, P1 ;  /* 0xba574d20031c7808 */ /* 0x000fe40000800100 */
[----:B------:R-:W-:-:S02]  /*0e60*/  FSEL R23, R22, R27, P1 ;  /* 0x0000001b16177208 */ /* 0x000fc40000800000 */
[----:B------:R-:W-:-:S03]  /*0e70*/  FSEL R3, R2, 0.0052134888246655464172, P1 ;  /* 0x3baad5ea02037808 */ /* 0x000fc60000800000 */
[----:B------:R-:W-:-:S04]  /*0e80*/  FFMA.FTZ R26, R23, R26, R28 ;  /* 0x0000001a171a7223 */ /* 0x000fc8000001001c */
[----:B------:R-:W-:Y:S02]  /*0e90*/  FFMA.FTZ R26, R23, R26, R3 ;  /* 0x0000001a171a7223 */ /* 0x000fe40000010003 */
[----:B------:R-:W0:Y:S01]  /*0ea0*/  LDC.64 R2, c[0x0][0x220] ;  /* 0x00008800ff027b82 */ /* 0x000e220000000a00 */
[----:B------:R-:W-:Y:S02]  /*0eb0*/  FSEL R28, -R25, -0.026868773624300956726, P1 ;  /* 0xbcdc1be7191c7808 */ /* 0x000fe40000800100 */
[----:B------:R-:W-:-:S03]  /*0ec0*/  FSEL R25, R24, 0.11284004896879196167, P1 ;  /* 0x3de718af18197808 */ /* 0x000fc60000800000 */
        /* <DEDUP_REMOVED lines=8> */
[----:B------:R-:W-:-:S02]  /*0f50*/  FSEL R4, R4, -0.37612664699554443359, P1 ;  /* 0xbec093ac04047808 */ /* 0x000fc40000800000 */
[----:B------:R-:W-:-:S03]  /*0f60*/  FSEL R29, R6, 0.12837915122509002686, P1 ;  /* 0x3e0375d3061d7808 */ /* 0x000fc60000800000 */
[----:B------:R-:W-:Y:S01]  /*0f70*/  FFMA.FTZ R4, R23, R28, R4 ;  /* 0x0000001c17047223 */ /* 0x000fe20000010004 */
[----:B------:R-:W-:-:S03]  /*0f80*/  FMUL.FTZ R28, R11, -0.5 ;  /* 0xbf0000000b1c7820 */ /* 0x000fc60000410000 */
[----:B------:R-:W-:Y:S01]  /*0f90*/  FFMA.FTZ R6, R23, R4, R29 ;  /* 0x0000000417067223 */ /* 0x000fe2000001001d */
[----:B------:R-:W-:Y:S01]  /*0fa0*/  FMUL.FTZ R4, R9, -0.5 ;  /* 0xbf00000009047820 */ /* 0x000fe20000410000 */
[----:B------:R-:W-:-:S03]  /*0fb0*/  FMUL.FTZ R28, R11, R28 ;  /* 0x0000001c0b1c7220 */ /* 0x000fc60000410000 */
[----:B------:R-:W-:Y:S01]  /*0fc0*/  FMUL.FTZ R4, R9, R4 ;  /* 0x0000000409047220 */ /* 0x000fe20000410000 */
[----:B0-----:R-:W-:Y:S01]  /*0fd0*/  FMUL.FTZ R2, R28, 1.4426950216293334961 ;  /* 0x3fb8aa3b1c027820 */ /* 0x001fe20000410000 */
[C---:B------:R-:W-:Y:S02]  /*0fe0*/  FMUL.FTZ R28, R15.reuse, -0.5 ;  /* 0xbf0000000f1c7820 */ /* 0x040fe40000410000 */
[----:B------:R-:W-:Y:S02]  /*0ff0*/  FMUL.FTZ R4, R4, 1.4426950216293334961 ;  /* 0x3fb8aa3b04047820 */ /* 0x000fe40000410000 */
[----:B------:R-:W-:Y:S01]  /*1000*/  FMUL.FTZ R28, R15, R28 ;  /* 0x0000001c0f1c7220 */ /* 0x000fe20000410000 */
[----:B------:R-:W-:Y:S01]  /*1010*/  FADD.FTZ R23, -R22, -RZ ;  /* 0x800000ff16177221 */ /* 0x000fe20000010100 */
[----:B------:R-:W-:Y:S01]  /*1020*/  FADD.FTZ R22, R7, 1 ;  /* 0x3f80000007167421 */ /* 0x000fe20000010000 */
[----:B------:R-:W-:Y:S01]  /*1030*/  MUFU.EX2 R2, R2 ;  /* 0x0000000200027308 */ /* 0x000fe20000000800 */
[----:B------:R-:W-:Y:S01]  /*1040*/  FMUL.FTZ R3, R28, 1.4426950216293334961 ;  /* 0x3fb8aa3b1c037820 */ /* 0x000fe20000410000 */
[----:B------:R-:W-:Y:S01]  /*1050*/  FADD.FTZ R7, R8, 1 ;  /* 0x3f80000008077421 */ /* 0x000fe20000010000 */
[----:B------:R-:W-:-:S05]  /*1060*/  FMUL.FTZ R8, R19, -0.5 ;  /* 0xbf00000013087820 */ /* 0x000fca0000410000 */
[----:B------:R-:W0:Y:S01]  /*1070*/  MUFU.EX2 R4, R4 ;  /* 0x0000000400047308 */ /* 0x000e220000000800 */
[----:B------:R-:W-:Y:S01]  /*1080*/  FSEL R23, R23, R20, P1 ;  /* 0x0000001417177208 */ /* 0x000fe20000800000 */
[----:B------:R-:W-:-:S06]  /*1090*/  FMUL.FTZ R8, R19, R8 ;  /* 0x0000000813087220 */ /* 0x000fcc0000410000 */
[----:B------:R-:W1:Y:S01]  /*10a0*/  MUFU.EX2 R3, R3 ;  /* 0x0000000300037308 */ /* 0x000e620000000800 */
[----:B------:R-:W-:Y:S01]  /*10b0*/  FFMA.FTZ R6, R6, R23, R23 ;  /* 0x0000001706067223 */ /* 0x000fe20000010017 */
[----:B------:R-:W-:Y:S01]  /*10c0*/  FMUL.FTZ R8, R8, 1.4426950216293334961 ;  /* 0x3fb8aa3b08087820 */ /* 0x000fe20000410000 */
[----:B------:R-:W-:Y:S01]  /*10d0*/  FFMA.FTZ R18, R7, 0.5, R18 ;  /* 0x3f00000007127823 */ /* 0x000fe20000010012 */
[----:B------:R-:W-:-:S04]  /*10e0*/  FFMA.FTZ R17, R22, 0.5, R17 ;  /* 0x3f00000016117823 */ /* 0x000fc80000010011 */
[----:B------:R-:W1:Y:S01]  /*10f0*/  @P1 MUFU.EX2 R7, R6 ;  /* 0x0000000600071308 */ /* 0x000e620000000800 */
[----:B0-----:R-:W-:Y:S01]  /*1100*/  FMUL.FTZ R4, R4, 0.3989422917366027832 ;  /* 0x3ecc422a04047820 */ /* 0x001fe20000410000 */
[----:B------:R-:W-:-:S06]  /*1110*/  FMUL.FTZ R2, R2, 0.3989422917366027832 ;  /* 0x3ecc422a02027820 */ /* 0x000fcc0000410000 */
[----:B------:R-:W0:Y:S01]  /*1120*/  @P0 MUFU.EX2 R22, R21 ;  /* 0x0000001500160308 */ /* 0x000e220000000800 */
[----:B------:R-:W-:Y:S01]  /*1130*/  FMUL.FTZ R9, R9, R4 ;  /* 0x0000000409097220 */ /* 0x000fe20000410000 */
[----:B------:R-:W-:-:S06]  /*1140*/  FADD.FTZ R4, R10, 1 ;  /* 0x3f8000000a047421 */ /* 0x000fcc0000010000 */
[----:B------:R-:W0:Y:S01]  /*1150*/  MUFU.EX2 R8, R8 ;  /* 0x0000000800087308 */ /* 0x000e220000000800 */
[----:B------:R-:W-:Y:S01]  /*1160*/  FMUL.FTZ R11, R11, R2 ;  /* 0x000000020b0b7220 */ /* 0x000fe20000410000 */
[----:B-1----:R-:W-:Y:S02]  /*1170*/  FMUL.FTZ R10, R3, 0.3989422917366027832 ;  /* 0x3ecc422a030a7820 */ /* 0x002fe40000410000 */
[----:B------:R-:W1:Y:S01]  /*1180*/  LDC.64 R2, c[0x0][0x218] ;  /* 0x00008600ff027b82 */ /* 0x000e620000000a00 */
[----:B------:R-:W-:Y:S01]  /*1190*/  FFMA.FTZ R4, R4, 0.5, R9 ;  /* 0x3f00000004047823 */ /* 0x000fe20000010009 */
[----:B------:R-:W-:Y:S01]  /*11a0*/  @P1 FADD.FTZ R9, -R7, 1 ;  /* 0x3f80000007091421 */ /* 0x000fe20000010100 */
[----:B0-----:R-:W-:-:S04]  /*11b0*/  @P0 FADD.FTZ R23, -R22, 1 ;  /* 0x3f80000016170421 */ /* 0x001fc80000010100 */
[----:B------:R-:W-:Y:S01]  /*11c0*/  @P1 LOP3.LUT R6, R9, 0x80000000, R20, 0xb8, !PT ;  /* 0x8000000009061812 */ /* 0x000fe200078eb814 */
[----:B------:R-:W-:Y:S01]  /*11d0*/  FMUL.FTZ R8, R8, 0.3989422917366027832 ;  /* 0x3ecc422a08087820 */ /* 0x000fe20000410000 */
[----:B------:R-:W-:-:S03]  /*11e0*/  @P0 LOP3.LUT R21, R23, 0x80000000, R16, 0xb8, !PT ;  /* 0x8000000017150812 */ /* 0x000fc600078eb810 */
[----:B------:R-:W-:Y:S01]  /*11f0*/  FMUL.FTZ R19, R19, R8 ;  /* 0x0000000813137220 */ /* 0x000fe20000410000 */
[----:B------:R-:W-:Y:S01]  /*1200*/  FMUL.FTZ R16, R15, R10 ;  /* 0x0000000a0f107220 */ /* 0x000fe20000410000 */
[----:B------:R-:W-:Y:S01]  /*1210*/  FADD.FTZ R10, R13, 1 ;  /* 0x3f8000000d0a7421 */ /* 0x000fe20000010000 */
[----:B------:R-:W-:Y:S01]  /*1220*/  FADD.FTZ R7, R21, 1 ;  /* 0x3f80000015077421 */ /* 0x000fe20000010000 */
[----:B------:R-:W-:Y:S02]  /*1230*/  FADD.FTZ R6, R6, 1 ;  /* 0x3f80000006067421 */ /* 0x000fe40000010000 */
[----:B------:R-:W-:Y:S01]  /*1240*/  FFMA.FTZ R11, R10, 0.5, R11 ;  /* 0x3f0000000a0b7823 */ /* 0x000fe2000001000b */
[----:B------:R-:W-:Y:S01]  /*1250*/  FFMA.FTZ R7, R7, 0.5, R16 ;  /* 0x3f00000007077823 */ /* 0x000fe20000010010 */
[----:B------:R-:W-:Y:S01]  /*1260*/  FFMA.FTZ R6, R6, 0.5, R19 ;  /* 0x3f00000006067823 */ /* 0x000fe20000010013 */
[----:B-1----:R-:W-:-:S04]  /*1270*/  IMAD.WIDE.U32 R2, R0, 0x2, R2 ;  /* 0x0000000200027825 */ /* 0x002fc800078e0002 */
[----:B------:R-:W-:-:S04]  /*1280*/  IMAD.WIDE R2, R5, 0x4, R2 ;  /* 0x0000000405027825 */ /* 0x000fc800078e0202 */
[----:B--2---:R-:W-:Y:S02]  /*1290*/  HADD2.F32 R9, -RZ, R26.H0_H0 ;  /* 0x2000001aff097230 */ /* 0x004fe40000004100 */
[----:B---3--:R-:W-:-:S03]  /*12a0*/  HADD2.F32 R8, -RZ, R25.H0_H0 ;  /* 0x20000019ff087230 */ /* 0x008fc60000004100 */
[----:B------:R-:W-:Y:S01]  /*12b0*/  FMUL.FTZ R12, R9, R12 ;  /* 0x0000000c090c7220 */ /* 0x000fe20000410000 */
[----:B------:R-:W-:Y:S02]  /*12c0*/  HADD2.F32 R13, -RZ, R26.H1_H1 ;  /* 0x3000001aff0d7230 */ /* 0x000fe40000004100 */
[--C-:B----4-:R-:W-:Y:S02]  /*12d0*/  HADD2.F32 R9, -RZ, R24.reuse.H0_H0 ;  /* 0x20000018ff097230 */ /* 0x110fe40000004100 */
[----:B------:R-:W-:Y:S01]  /*12e0*/  FMUL.FTZ R17, R8, R17 ;  /* 0x0000001108117220 */ /* 0x000fe20000410000 */
[----:B------:R-:W-:Y:S02]  /*12f0*/  HADD2.F32 R24, -RZ, R24.H1_H1 ;  /* 0x30000018ff187230 */ /* 0x000fe40000004100 */
[----:B-----5:R-:W-:Y:S02]  /*1300*/  HADD2.F32 R8, -RZ, R27.H0_H0 ;  /* 0x2000001bff087230 */ /* 0x020fe40000004100 */
[----:B------:R-:W-:-:S02]  /*1310*/  HADD2.F32 R25, -RZ, R25.H1_H1 ;  /* 0x30000019ff197230 */ /* 0x000fc40000004100 */
[----:B------:R-:W-:Y:S02]  /*1320*/  HADD2.F32 R27, -RZ, R27.H1_H1 ;  /* 0x3000001bff1b7230 */ /* 0x000fe40000004100 */
[----:B------:R-:W-:Y:S01]  /*1330*/  FMUL.FTZ R24, R24, R11 ;  /* 0x0000000b18187220 */ /* 0x000fe20000410000 */
[----:B------:R-:W-:Y:S01]  /*1340*/  FMUL.FTZ R13, R13, R14 ;  /* 0x0000000e0d0d7220 */ /* 0x000fe20000410000 */
[----:B------:R-:W-:Y:S01]  /*1350*/  FMUL.FTZ R18, R25, R18 ;  /* 0x0000001219127220 */ /* 0x000fe20000410000 */
[----:B------:R-:W-:Y:S01]  /*1360*/  FMUL.FTZ R9, R9, R4 ;  /* 0x0000000409097220 */ /* 0x000fe20000410000 */
[----:B------:R-:W-:Y:S01]  /*1370*/  FMUL.FTZ R11, R8, R7 ;  /* 0x00000007080b7220 */ /* 0x000fe20000410000 */
[----:B------:R-:W-:Y:S01]  /*1380*/  FMUL.FTZ R6, R27, R6 ;  /* 0x000000061b067220 */ /* 0x000fe20000410000 */
[----:B------:R-:W-:Y:S02]  /*1390*/  F2FP.F16.F32.PACK_AB R7, R13, R12 ;  /* 0x0000000c0d07723e */ /* 0x000fe400000000ff */
[----:B------:R-:W-:-:S02]  /*13a0*/  F2FP.F16.F32.PACK_AB R5, R18, R17 ;  /* 0x000000111205723e */ /* 0x000fc400000000ff */
[----:B------:R-:W-:Y:S02]  /*13b0*/  F2FP.F16.F32.PACK_AB R9, R24, R9 ;  /* 0x000000091809723e */ /* 0x000fe400000000ff */
[----:B------:R-:W-:Y:S01]  /*13c0*/  F2FP.F16.F32.PACK_AB R11, R6, R11 ;  /* 0x0000000b060b723e */ /* 0x000fe200000000ff */
[----:B------:R-:W-:Y:S04]  /*13d0*/  STG.E desc[UR4][R2.64], R7 ;  /* 0x0000000702007986 */ /* 0x000fe8000c101904 */
[----:B------:R-:W-:Y:S04]  /*13e0*/  STG.E desc[UR4][R2.64+0x200], R5 ;  /* 0x0002000502007986 */ /* 0x000fe8000c101904 */
[----:B------:R-:W-:Y:S04]  /*13f0*/  STG.E desc[UR4][R2.64+0x400], R9 ;  /* 0x0004000902007986 */ /* 0x000fe8000c101904 */
[----:B------:R-:W-:Y:S01]  /*1400*/  STG.E desc[UR4][R2.64+0x600], R11 ;  /* 0x0006000b02007986 */ /* 0x000fe2000c101904 */
[----:B------:R-:W-:Y:S05]  /*1410*/  EXIT ;  /* 0x000000000000794d */ /* 0x000fea0003800000 */
.L_x_1771:
[----:B------:R-:W0:Y:S02]  /*1420*/  S2R R3, SR_TID.X ;  /* 0x0000000000037919 */ /* 0x000e240000002100 */
[----:B0-----:R-:W-:Y:S02]  /*1430*/  ISETP.GE.AND P0, PT, R3, R2, PT ;  /* 0x000000020300720c */ /* 0x001fe40003f06270 */
[----:B------:R-:W-:-:S11]  /*1440*/  MOV R23, R3 ;  /* 0x0000000300177202 */ /* 0x000fd60000000f00 */
        /* <DEDUP_REMOVED lines=17> */
[----:B------:R-:W-:Y:S01]  /*1560*/  @!P4 IADD3 R9, R0, R23, RZ ;  /* 0x000000170009c210 */ /* 0x000fe20007ffe0ff */
        /* <DEDUP_REMOVED lines=8> */
[----:B0-----:R-:W-:-:S06]  /*15f0*/  @!P3 IMAD.WIDE.U32 R16, R7, 0x2, R16 ;  /* 0x000000020710b825 */ /* 0x001fcc00078e0010 */
[C---:B------:R-:W-:Y:S01]  /*1600*/  @!P1 IADD3 R11, R0.reuse, R23, RZ ;  /* 0x00000017000b9210 */ /* 0x040fe20007ffe0ff */
[----:B------:R-:W0:Y:S01]  /*1610*/  @!P1 LDC.64 R12, c[0x0][0x220] ;  /* 0x00008800ff0c9b82 */ /* 0x000e220000000a00 */
[----:B------:R-:W-:Y:S01]  /*1620*/  @!P1 IADD3 R23, R23, 0x80, RZ ;  /* 0x0000008017179810 */ /* 0x000fe20007ffe0ff */
[----:B------:R4:W5:Y:S03]  /*1630*/  @!P3 LDG.E.U16 R6, desc[UR4][R18.64] ;  /* 0x000000041206b981 */ /* 0x000966000c1e1500 */
[----:B------:R-:W-:Y:S02]  /*1640*/  ISETP.GE.AND P2, PT, R23, R2, PT ;  /* 0x000000021700720c */ /* 0x000fe40003f46270 */
[----:B------:R-:W-:Y:S01]  /*1650*/  PRMT R7, RZ, 0x7610, R7 ;  /* 0x00007610ff077816 */ /* 0x000fe20000000007 */
[----:B---3--:R-:W3:Y:S05]  /*1660*/  @!P1 LDC.64 R24, c[0x0][0x228] ;  /* 0x00008a00ff189b82 */ /* 0x008eea0000000a00 */
[----:B------:R2:W5:Y:S05]  /*1670*/  @!P3 LDG.E.U16 R7, desc[UR4][R16.64] ;  /* 0x000000041007b981 */ /* 0x00056a000c1e1500 */
[----:B----4-:R-:W-:-:S02]  /*1680*/  @!P2 IADD3 R19, R0, R23, RZ ;  /* 0x000000170013a210 */ /* 0x010fc40007ffe0ff */
[----:B------:R-:W-:Y:S01]  /*1690*/  PRMT R10, RZ, 0x7610, R10 ;  /* 0x00007610ff0a7816 */ /* 0x000fe2000000000a */
[----:B-1----:R-:W-:Y:S01]  /*16a0*/  @!P4 IMAD.WIDE.U32 R26, R9, 0x2, R26 ;  /* 0x00000002091ac825 */ /* 0x002fe200078e001a */
[----:B------:R-:W-:Y:S01]  /*16b0*/  @!P2 IADD3 R23, R23, 0x80, RZ ;  /* 0x000000801717a810 */ /* 0x000fe20007ffe0ff */
[----:B------:R-:W1:Y:S03]  /*16c0*/  @!P2 LDC.64 R20, c[0x0][0x220] ;  /* 0x00008800ff14ab82 */ /* 0x000e660000000a00 */
[----:B------:R-:W-:Y:S01]  /*16d0*/  ISETP.GE.AND P3, PT, R23, R2, PT ;  /* 0x000000021700720c */ /* 0x000fe20003f66270 */
[----:B0-----:R-:W-:Y:S01]  /*16e0*/  @!P1 IMAD.WIDE.U32 R12, R11, 0x2, R12 ;  /* 0x000000020b0c9825 */ /* 0x001fe200078e000c */
[----:B------:R-:W-:-:S03]  /*16f0*/  PRMT R8, RZ, 0x7610, R8 ;  /* 0x00007610ff087816 */ /* 0x000fc60000000008 */
[----:B--2---:R-:W-:Y:S01]  /*1700*/  @!P4 IMAD.WIDE.U32 R14, R9, 0x2, R14 ;  /* 0x00000002090ec825 */ /* 0x004fe200078e000e */
[----:B------:R0:W5:Y:S01]  /*1710*/  @!P1 LDG.E.U16 R10, desc[UR4][R12.64] ;  /* 0x000000040c0a9981 */ /* 0x000162000c1e1500 */
[----:B------:R-:W2:Y:S02]  /*1720*/  @!P2 LDC.64 R16, c[0x0][0x228] ;  /* 0x00008a00ff10ab82 */ /* 0x000ea40000000a00 */
[----:B---3--:R-:W-:Y:S01]  /*1730*/  @!P1 IMAD.WIDE.U32 R24, R11, 0x2, R24 ;  /* 0x000000020b189825 */ /* 0x008fe200078e0018 */
[----:B------:R3:W5:Y:S05]  /*1740*/  @!P4 LDG.E.U16 R8, desc[UR4][R26.64] ;  /* 0x000000041a08c981 */ /* 0x00076a000c1e1500 */
[----:B0-----:R-:W0:Y:S01]  /*1750*/  @!P3 LDC.64 R12, c[0x0][0x220] ;  /* 0x00008800ff0cbb82 */ /* 0x001e220000000a00 */
[----:B------:R-:W-:-:S02]  /*1760*/  PRMT R11, RZ, 0x7610, R11 ;  /* 0x00007610ff0b7816 */ /* 0x000fc4000000000b */
[----:B------:R-:W-:Y:S02]  /*1770*/  PRMT R9, RZ, 0x7610, R9 ;  /* 0x00007610ff097816 */ /* 0x000fe40000000009 */
[----:B---3--:R-:W-:Y:S02]  /*1780*/  @!P3 IADD3 R27, R0, R23, RZ ;  /* 0x00000017001bb210 */ /* 0x008fe40007ffe0ff */
[----:B------:R3:W5:Y:S04]  /*1790*/  @!P1 LDG.E.U16 R11, desc[UR4][R24.64] ;  /* 0x00000004180b9981 */ /* 0x000768000c1e1500 */
[----:B------:R4:W5:Y:S01]  /*17a0*/  @!P4 LDG.E.U16 R9, desc[UR4][R14.64] ;  /* 0x000000040e09c981 */ /* 0x000962000c1e1500 */
[----:B---3--:R-:W-:Y:S01]  /*17b0*/  PRMT R24, RZ, 0x7610, R24 ;  /* 0x00007610ff187816 */ /* 0x008fe20000000018 */
[----:B----4-:R-:W3:Y:S01]  /*17c0*/  @!P3 LDC.64 R14, c[0x0][0x228] ;  /* 0x00008a00ff0ebb82 */ /* 0x010ee20000000a00 */
[----:B0-----:R-:W-:-:S05]  /*17d0*/  @!P3 IMAD.WIDE.U32 R12, R27, 0x2, R12 ;  /* 0x000000021b0cb825 */ /* 0x001fca00078e000c */
[----:B------:R0:W5:Y:S01]  /*17e0*/  @!P3 LDG.E.U16 R24, desc[UR4][R12.64] ;  /* 0x000000040c18b981 */ /* 0x000162000c1e1500 */
[----:B------:R-:W-:Y:S01]  /*17f0*/  @!P3 IADD3 R23, R23, 0x80, RZ ;  /* 0x000000801717b810 */ /* 0x000fe20007ffe0ff */
[----:B0-----:R-:W0:Y:S03]  /*1800*/  @!P0 LDC.64 R12, c[0x0][0x220] ;  /* 0x00008800ff0c8b82 */ /* 0x001e260000000a00 */
[----:B------:R-:W-:Y:S01]  /*1810*/  ISETP.GE.AND P1, PT, R23, R2, PT ;  /* 0x000000021700720c */ /* 0x000fe20003f26270 */
[C---:B-1----:R-:W-:Y:S01]  /*1820*/  @!P2 IMAD.WIDE.U32 R20, R19.reuse, 0x2, R20 ;  /* 0x000000021314a825 */ /* 0x042fe200078e0014 */
[----:B------:R-:W-:Y:S02]  /*1830*/  PRMT R25, RZ, 0x7610, R25 ;  /* 0x00007610ff197816 */ /* 0x000fe40000000019 */
[----:B------:R-:W-:Y:S01]  /*1840*/  PRMT R18, RZ, 0x7610, R18 ;  /* 0x00007610ff127816 */ /* 0x000fe20000000012 */
[----:B--2---:R-:W-:Y:S01]  /*1850*/  @!P2 IMAD.WIDE.U32 R16, R19, 0x2, R16 ;  /* 0x000000021310a825 */ /* 0x004fe200078e0010 */
[----:B------:R-:W-:-:S03]  /*1860*/  PRMT R19, RZ, 0x7610, R19 ;  /* 0x00007610ff137816 */ /* 0x000fc60000000013 */
[----:B---3--:R-:W-:Y:S01]  /*1870*/  @!P3 IMAD.WIDE.U32 R14, R27, 0x2, R14 ;  /* 0x000000021b0eb825 */ /* 0x008fe200078e000e */
[----:B------:R1:W5:Y:S04]  /*1880*/  @!P2 LDG.E.U16 R18, desc[UR4][R20.64] ;  /* 0x000000041412a981 */ /* 0x000368000c1e1500 */
[----:B------:R0:W5:Y:S04]  /*1890*/  @!P3 LDG.E.U16 R25, desc[UR4][R14.64] ;  /* 0x000000040e19b981 */ /* 0x000168000c1e1500 */
[----:B------:R2:W5:Y:S01]  /*18a0*/  @!P2 LDG.E.U16 R19, desc[UR4][R16.64] ;  /* 0x000000041013a981 */ /* 0x000562000c1e1500 */
[----:B-1----:R-:W1:Y:S01]  /*18b0*/  @!P1 LDC.64 R20, c[0x0][0x220] ;  /* 0x00008800ff149b82 */ /* 0x002e620000000a00 */
[----:B0-----:R-:W-:-:S07]  /*18c0*/  @!P0 IMAD.WIDE.U32 R14, R22, 0x2, R12 ;  /* 0x00000002160e8825 */ /* 0x001fce00078e000c */
[----:B--2---:R-:W0:Y:S08]  /*18d0*/  @!P1 LDC.64 R16, c[0x0][0x228] ;  /* 0x00008a00ff109b82 */ /* 0x004e300000000a00 */
[----:B------:R-:W2:Y:S01]  /*18e0*/  @!P0 LDC.64 R12, c[0x0][0x228] ;  /* 0x00008a00ff0c8b82 */ /* 0x000ea20000000a00 */
[----:B------:R-:W-:Y:S02]  /*18f0*/  @!P1 IADD3 R23, R0, R23, RZ ;  /* 0x0000001700179210 */ /* 0x000fe40007ffe0ff */
[----:B------:R-:W-:-:S02]  /*1900*/  PRMT R26, RZ, 0x7610, R26 ;  /* 0x00007610ff1a7816 */ /* 0x000fc4000000001a */
[----:B------:R-:W-:Y:S01]  /*1910*/  PRMT R27, RZ, 0x7610, R27 ;  /* 0x00007610ff1b7816 */ /* 0x000fe2000000001b */
[----:B-1----:R-:W-:-:S05]  /*1920*/  @!P1 IMAD.WIDE.U32 R20, R23, 0x2, R20 ;  /* 0x0000000217149825 */ /* 0x002fca00078e0014 */
[----:B------:R1:W5:Y:S01]  /*1930*/  @!P0 LDG.E.U16 R27, desc[UR4][R14.64] ;  /* 0x000000040e1b8981 */ /* 0x000362000c1e1500 */
[----:B0-----:R-:W-:Y:S01]  /*1940*/  @!P1 IMAD.WIDE.U32 R16, R23, 0x2, R16 ;  /* 0x0000000217109825 */ /* 0x001fe200078e0010 */
        /* <DEDUP_REMOVED lines=8> */
[----:B-1---5:R-:W-:Y:S01]  /*19d0*/  HADD2.F32 R12, -RZ, R22.H0_H0 ;  /* 0x20000016ff0c7230 */ /* 0x022fe20000004100 */
[----:B------:R-:W-:Y:S01]  /*19e0*/  HFMA2.MMA R16, -RZ, RZ, 0.61474609375, 16.90625 ;  /* 0x38eb4c3aff107435 */ /* 0x000fe200000001ff */
[----:B------:R-:W-:Y:S01]  /*19f0*/  MOV R20, 0x3aae005b ;  /* 0x3aae005b00147802 */ /* 0x000fe20000000f00 */
[----:B------:R-:W-:Y:S01]  /*1a00*/  HFMA2.MMA R17, -RZ, RZ, 1.0087890625, -0.000686168670654296875 ;  /* 0x3c09919fff117435 */ /* 0x000fe200000001ff */
[----:B------:R-:W-:Y:S02]  /*1a10*/  HADD2.F32 R27, -RZ, R27.H0_H0 ;  /* 0x2000001bff1b7230 */ /* 0x000fe40000004100 */
        /* <DEDUP_REMOVED lines=38> */
.L_x_1773:
[----:B------:R-:W-:Y:S05]  /*1c80*/  BSYNC B0 ;  /* 0x0000000000007941 */ /* 0x000fea0003800000 */
.L_x_1772:
[----:B-1----:R-:W-:Y:S01]  /*1c90*/  IADD3 R13, R3, 0x80, RZ ;  /* 0x00000080030d7810 */ /* 0x002fe20007ffe0ff */
[----:B------:R-:W-:Y:S03]  /*1ca0*/  BSSY B0, `(.L_x_1774) ;  /* 0x000002e000007945 */ /* 0x000fe60003800000 */
[----:B------:R-:W-:-:S13]  /*1cb0*/  ISETP.GE.AND P1, PT, R13, R2, PT ;  /* 0x000000020d00720c */ /* 0x000fda0003f26270 */
[----:B------:R-:W-:Y:S05]  /*1cc0*/  @P1 BRA `(.L_x_1775) ;  /* 0x0000000000ac1947 */ /* 0x000fea0003800000 */
[----:B-----5:R-:W-:Y:S01]  /*1cd0*/  HADD2.F32 R5, -RZ, R5.H0_H0 ;  /* 0x20000005ff057230 */ /* 0x020fe20000004100 */
[----:B------:R-:W-:Y:S01]  /*1ce0*/  HFMA2.MMA R21, -RZ, RZ, 0.8349609375, 5.424022674560546875e-06 ;  /* 0x3aae005bff157435 */ /* 0x000fe200000001ff */
[----:B------:R-:W-:Y:S01]  /*1cf0*/  MOV R17, 0x38eb4c3a ;  /* 0x38eb4c3a00117802 */ /* 0x000fe20000000f00 */
[----:B------:R-:W-:Y:S01]  /*1d00*/  HADD2.F32 R4, -RZ, R4.H0_H0 ;  /* 0x20000004ff047230 */ /* 0x000fe20000004100 */
        /* <DEDUP_REMOVED lines=39> */
.L_x_1775:
[----:B------:R-:W-:Y:S05]  /*1f80*/  BSYNC B0 ;  /* 0x0000000000007941 */ /* 0x000fea0003800000 */
.L_x_1774:
[----:B-----5:R-:W-:Y:S01]  /*1f90*/  IADD3 R5, R3, 0x100, RZ ;  /* 0x0000010003057810 */ /* 0x020fe20007ffe0ff */
[----:B------:R-:W-:Y:S03]  /*1fa0*/  BSSY B0, `(.L_x_1776) ;  /* 0x000002e000007945 */ /* 0x000fe60003800000 */
[----:B------:R-:W-:-:S13]  /*1fb0*/  ISETP.GE.AND P1, PT, R5, R2, PT ;  /* 0x000000020500720c */ /* 0x000fda0003f26270 */
[----:B------:R-:W-:Y:S05]  /*1fc0*/  @P1 BRA `(.L_x_1777) ;  /* 0x0000000000ac1947 */ /* 0x000fea0003800000 */
[----:B------:R-:W-:Y:S01]  /*1fd0*/  HADD2.F32 R7, -RZ, R7.H0_H0 ;  /* 0x20000007ff077230 */ /* 0x000fe20000004100 */
        /* <DEDUP_REMOVED lines=15> */
[----:B------:R-:W-:Y:S01]  /*20d0*/  MOV R20, 0x3d24d99a ;  /* 0x3d24d99a00147802 */ /* 0x000fe20000000f00 */
[----:B------:R-:W-:-:S02]  /*20e0*/  FMUL.FTZ R4, R7, -0.5 ;  /* 0xbf00000007047820 */ /* 0x000fc40000410000 */
[----:B------:R-:W-:Y:S01]  /*20f0*/  FFMA.FTZ R16, R15, R16, R17 ;  /* 0x000000100f107223 */ /* 0x000fe20000010011 */
[----:B------:R-:W-:Y:S01]  /*2100*/  HFMA2.MMA R17, -RZ, RZ, 1.5341796875, 81.5625 ;  /* 0x3e235519ff117435 */ /* 0x000fe200000001ff */
[----:B------:R-:W-:-:S05]  /*2110*/  FSEL R20, -R20, -0.026868773624300956726, P1 ;  /* 0xbcdc1be714147808 */ /* 0x000fca0000800100 */
[----:B------:R-:W-:Y:S01]  /*2120*/  FFMA.FTZ R16, R15, R16, R20 ;  /* 0x000000100f107223 */ /* 0x000fe20000010014 */
[----:B------:R-:W-:-:S03]  /*2130*/  MOV R20, 0x3f69b4f9 ;  /* 0x3f69b4f900147802 */ /* 0x000fc60000000f00 */
[----:B------:R-:W-:Y:S02]  /*2140*/  FSEL R17, R17, 0.11284004896879196167, P1 ;  /* 0x3de718af11117808 */ /* 0x000fe40000800000 */
[----:B------:R-:W-:-:S03]  /*2150*/  FSEL R20, R20, -0.37612664699554443359, P1 ;  /* 0xbec093ac14147808 */ /* 0x000fc60000800000 */
[----:B------:R-:W-:Y:S01]  /*2160*/  FFMA.FTZ R16, R15, R16, R17 ;  /* 0x000000100f107223 */ /* 0x000fe20000010011 */
[----:B------:R-:W-:-:S03]  /*2170*/  HFMA2.MMA R17, -RZ, RZ, 1.7822265625, 0.000185489654541015625 ;  /* 0x3f210a14ff117435 */ /* 0x000fc600000001ff */
[----:B------:R-:W-:-:S07]  /*2180*/  FFMA.FTZ R16, R15, R16, R20 ;  /* 0x000000100f107223 */ /* 0x000fce0000010014 */
[----:B------:R-:W-:-:S05]  /*2190*/  FSEL R17, R17, 0.12837915122509002686, P1 ;  /* 0x3e0375d311117808 */ /* 0x000fca0000800000 */
        /* <DEDUP_REMOVED lines=14> */
.L_x_1777:
[----:B------:R-:W-:Y:S05]  /*2280*/  BSYNC B0 ;  /* 0x0000000000007941 */ /* 0x000fea0003800000 */
.L_x_1776:
[----:B------:R-:W0:Y:S01]  /*2290*/  @!P0 LDC.64 R4, c[0x0][0x218] ;  /* 0x00008600ff048b82 */ /* 0x000e220000000a00 */
[C---:B------:R-:W-:Y:S01]  /*22a0*/  IADD3 R7, R3.reuse, 0x180, RZ ;  /* 0x0000018003077810 */ /* 0x040fe20007ffe0ff */
[----:B------:R-:W-:Y:S01]  /*22b0*/  BSSY B0, `(.L_x_1778) ;  /* 0x0000038000007945 */ /* 0x000fe20003800000 */
[----:B------:R-:W-:Y:S02]  /*22c0*/  IADD3 R15, R3, 0x280, RZ ;  /* 0x00000280030f7810 */ /* 0x000fe40007ffe0ff */
[-C--:B------:R-:W-:Y:S02]  /*22d0*/  ISETP.GE.AND P5, PT, R7, R2.reuse, PT ;  /* 0x000000020700720c */ /* 0x080fe40003fa6270 */
[C---:B------:R-:W-:Y:S02]  /*22e0*/  IADD3 R7, R3.reuse, 0x200, RZ ;  /* 0x0000020003077810 */ /* 0x040fe40007ffe0ff */
[----:B------:R-:W-:Y:S02]  /*22f0*/  IADD3 R17, R3, 0x300, RZ ;  /* 0x0000030003117810 */ /* 0x000fe40007ffe0ff */
[----:B------:R-:W-:-:S02]  /*2300*/  ISETP.GE.AND P1, PT, R7, R2, PT ;  /* 0x000000020700720c */ /* 0x000fc40003f26270 */
[----:B------:R-:W-:Y:S02]  /*2310*/  @!P0 IADD3 R7, R0, R3, RZ ;  /* 0x0000000300078210 */ /* 0x000fe40007ffe0ff */
[----:B------:R-:W-:Y:S02]  /*2320*/  IADD3 R21, R3, 0x380, RZ ;  /* 0x0000038003157810 */ /* 0x000fe40007ffe0ff */
[-C--:B------:R-:W-:Y:S02]  /*2330*/  ISETP.GE.AND P2, PT, R15, R2.reuse, PT ;  /* 0x000000020f00720c */ /* 0x080fe40003f46270 */
[-C--:B------:R-:W-:Y:S02]  /*2340*/  ISETP.GE.AND P3, PT, R17, R2.reuse, PT ;  /* 0x000000021100720c */ /* 0x080fe40003f66270 */
[----:B------:R-:W-:Y:S01]  /*2350*/  ISETP.GE.AND P4, PT, R21, R2, PT ;  /* 0x000000021500720c */ /* 0x000fe20003f86270 */
[----:B0-----:R-:W-:Y:S01]  /*2360*/  @!P0 IMAD.WIDE.U32 R4, R7, 0x2, R4 ;  /* 0x0000000207048825 */ /* 0x001fe200078e0004 */
[----:B------:R-:W-:Y:S11]  /*2370*/  @P5 BRA `(.L_x_1779) ;  /* 0x0000000000ac5947 */ /* 0x000ff60003800000 */
[----:B------:R-:W-:Y:S01]  /*2380*/  HADD2.F32 R9, -RZ, R9.H0_H0 ;  /* 0x20000009ff097230 */ /* 0x000fe20000004100 */
        /* <DEDUP_REMOVED lines=42> */
.L_x_1779:
[----:B------:R-:W-:Y:S05]  /*2630*/  BSYNC B0 ;  /* 0x0000000000007941 */ /* 0x000fea0003800000 */
.L_x_1778:
[----:B------:R-:W-:Y:S04]  /*2640*/  BSSY B0, `(.L_x_1780) ;  /* 0x000002d000007945 */ /* 0x000fe80003800000 */
        /* <DEDUP_REMOVED lines=44> */
.L_x_1781:
[----:B------:R-:W-:Y:S05]  /*2910*/  BSYNC B0 ;  /* 0x0000000000007941 */ /* 0x000fea0003800000 */
.L_x_1780:
[----:B------:R-:W-:Y:S04]  /*2920*/  BSSY B0, `(.L_x_1782) ;  /* 0x000002d000007945 */ /* 0x000fe80003800000 */
[----:B------:R-:W-:Y:S05]  /*2930*/  @P2 BRA `(.L_x_1783) ;  /* 0x0000000000ac2947 */ /* 0x000fea0003800000 */
[----:B------:R-:W-:Y:S01]  /*2940*/  HADD2.F32 R19, -RZ, R19.H0_H0 ;  /* 0x20000013ff137230 */ /* 0x000fe20000004100 */
[----:B------:R-:W-:Y:S01]  /*2950*/  HFMA2.MMA R20, -RZ, RZ, 0.8349609375, 5.424022674560546875e-06 ;  /* 0x3aae005bff147435 */ /* 0x000fe200000001ff */
[----:B------:R-:W-:Y:S01]  /*2960*/  MOV R16, 0x38eb4c3a ;  /* 0x38eb4c3a00107802 */ /* 0x000fe20000000f00 */
[----:B------:R-:W-:Y:S01]  /*2970*/  HFMA2.MMA R17, -RZ, RZ, 1.28515625, -179.25 ;  /* 0x3d24d99aff117435 */ /* 0x000fe200000001ff */
[----:B------:R-:W-:Y:S01]  /*2980*/  MOV R15, 0x3c09919f ;  /* 0x3c09919f000f7802 */ /* 0x000fe20000000f00 */
[----:B------:R-:W-:Y:S01]  /*2990*/  FMUL.FTZ R9, R19, 0.70710676908493041992 ;  /* 0x3f3504f313097820 */ /* 0x000fe20000410000 */
[----:B------:R-:W-:Y:S01]  /*29a0*/  HFMA2.MMA R21, -RZ, RZ, 1.8525390625, -0.310791015625 ;  /* 0x3f69b4f9ff157435 */ /* 0x000fe200000001ff */
[----:B------:R-:W-:Y:S02]  /*29b0*/  HADD2.F32 R18, -RZ, R18.H0_H0 ;  /* 0x20000012ff127230 */ /* 0x000fe40000004100 */
        /* <DEDUP_REMOVED lines=35> */
.L_x_1783:
[----:B------:R-:W-:Y:S05]  /*2bf0*/  BSYNC B0 ;  /* 0x0000000000007941 */ /* 0x000fea0003800000 */
.L_x_1782:
[----:B------:R-:W-:Y:S04]  /*2c00*/  BSSY B0, `(.L_x_1784) ;  /* 0x000002d000007945 */ /* 0x000fe80003800000 */
[----:B------:R-:W-:Y:S05]  /*2c10*/  @P3 BRA `(.L_x_1785) ;  /* 0x0000000000ac3947 */ /* 0x000fea0003800000 */
[----:B------:R-:W-:Y:S01]  /*2c20*/  HADD2.F32 R25, -RZ, R25.H0_H0 ;  /* 0x20000019ff197230 */ /* 0x000fe20000004100 */
[----:B------:R-:W-:Y:S01]  /*2c30*/  HFMA2.MMA R17, -RZ, RZ, 0.61474609375, 16.90625 ;  /* 0x38eb4c3aff117435 */ /* 0x000fe200000001ff */
[----:B------:R-:W-:Y:S01]  /*2c40*/  MOV R18, 0x3aae005b ;  /* 0x3aae005b00127802 */ /* 0x000fe20000000f00 */
[----:B------:R-:W-:Y:S01]  /*2c50*/  HFMA2.MMA R19, -RZ, RZ, 1.0087890625, -0.000686168670654296875 ;  /* 0x3c09919fff137435 */ /* 0x000fe200000001ff */
[----:B------:R-:W-:Y:S01]  /*2c60*/  MOV R20, 0x3d24d99a ;  /* 0x3d24d99a00147802 */ /* 0x000fe20000000f00 */
[----:B------:R-:W-:Y:S01]  /*2c70*/  FMUL.FTZ R10, R25, 0.70710676908493041992 ;  /* 0x3f3504f3190a7820 */ /* 0x000fe20000410000 */
[----:B------:R-:W-:-:S03]  /*2c80*/  HADD2.F32 R24, -RZ, R24.H0_H0 ;  /* 0x20000018ff187230 */ /* 0x000fc60000004100 */
        /* <DEDUP_REMOVED lines=10> */
[----:B------:R-:W-:-:S02]  /*2d30*/  MOV R20, 0x3f69b4f9 ;  /* 0x3f69b4f900147802 */ /* 0x000fc40000000f00 */
[----:B------:R-:W-:-:S04]  /*2d40*/  FFMA.FTZ R16, R15, R16, R17 ;  /* 0x000000100f107223 */ /* 0x000fc80000010011 */
[----:B------:R-:W-:Y:S01]  /*2d50*/  FFMA.FTZ R16, R15, R16, R19 ;  /* 0x000000100f107223 */ /* 0x000fe20000010013 */
[----:B------:R-:W-:Y:S02]  /*2d60*/  FSEL R19, R20, -0.37612664699554443359, P1 ;  /* 0xbec093ac14137808 */ /* 0x000fe40000800000 */
[----:B------:R-:W-:Y:S01]  /*2d70*/  FSEL R17, R18, 0.11284004896879196167, P1 ;  /* 0x3de718af12117808 */ /* 0x000fe20000800000 */
[----:B------:R-:W-:-:S04]  /*2d80*/  HFMA2.MMA R18, -RZ, RZ, 1.7822265625, 0.000185489654541015625 ;  /* 0x3f210a14ff127435 */ /* 0x000fc800000001ff */
[----:B------:R-:W-:Y:S01]  /*2d90*/  FFMA.FTZ R16, R15, R16, R17 ;  /* 0x000000100f107223 */ /* 0x000fe20000010011 */
[----:B------:R-:W-:-:S03]  /*2da0*/  FADD.FTZ R17, -R11, -RZ ;  /* 0x800000ff0b117221 */ /* 0x000fc60000010100 */
[----:B------:R-:W-:Y:S02]  /*2db0*/  FFMA.FTZ R16, R15, R16, R19 ;  /* 0x000000100f107223 */ /* 0x000fe40000010013 */
[----:B------:R-:W-:Y:S02]  /*2dc0*/  FSEL R11, R18, 0.12837915122509002686, P1 ;  /* 0x3e0375d3120b7808 */ /* 0x000fe40000800000 */
        /* <DEDUP_REMOVED lines=16> */
.L_x_1785:
[----:B------:R-:W-:Y:S05]  /*2ed0*/  BSYNC B0 ;  /* 0x0000000000007941 */ /* 0x000fea0003800000 */
.L_x_1784:
        /* <DEDUP_REMOVED lines=45> */
.L_x_1787:
[----:B------:R-:W-:Y:S05]  /*31b0*/  BSYNC B0 ;  /* 0x0000000000007941 */ /* 0x000fea0003800000 */
.L_x_1786:
[----:B------:R-:W-:Y:S01]  /*31c0*/  @!P0 MOV R3, R13 ;  /* 0x0000000d00038202 */ /* 0x000fe20000000f00 */
[----:B------:R0:W-:Y:S01]  /*31d0*/  @!P0 STG.E.U16 desc[UR4][R4.64], R12 ;  /* 0x0000000c04008986 */ /* 0x0001e2000c101504 */
[----:B------:R-:W-:Y:S04]  /*31e0*/  BSSY B0, `(.L_x_1788) ;  /* 0x000002d000007945 */ /* 0x000fe80003800000 */
[----:B------:R-:W-:Y:S01]  /*31f0*/  BSSY B1, `(.L_x_1789) ;  /* 0x0000025000017945 */ /* 0x000fe20003800000 */
[----:B------:R-:W-:-:S13]  /*3200*/  ISETP.GE.AND P0, PT, R3, R2, PT ;  /* 0x000000020300720c */ /* 0x000fda0003f06270 */
[----:B0-----:R-:W-:Y:S05]  /*3210*/  @P0 BRA `(.L_x_1790) ;  /* 0x0000000000300947 */ /* 0x001fea0003800000 */
[----:B------:R-:W0:Y:S01]  /*3220*/  LDC.64 R4, c[0x0][0x218] ;  /* 0x00008600ff047b82 */ /* 0x000e220000000a00 */
[----:B------:R-:W-:Y:S02]  /*3230*/  IADD3 R13, R0, R3, RZ ;  /* 0x00000003000d7210 */ /* 0x000fe40007ffe0ff */
        /* <DEDUP_REMOVED lines=10> */
.L_x_1790:
[----:B------:R-:W-:-:S13]  /*32e0*/  ISETP.GE.AND P0, PT, R3, R2, PT ;  /* 0x000000020300720c */ /* 0x000fda0003f06270 */
[----:B------:R-:W-:Y:S05]  /*32f0*/  @P0 BRA `(.L_x_1792) ;  /* 0x0000000000300947 */ /* 0x000fea0003800000 */
[----:B0-----:R-:W0:Y:S01]  /*3300*/  LDC.64 R4, c[0x0][0x218] ;  /* 0x00008600ff047b82 */ /* 0x001e220000000a00 */
[----:B------:R-:W-:Y:S02]  /*3310*/  IADD3 R13, R0, R3, RZ ;  /* 0x00000003000d7210 */ /* 0x000fe40007ffe0ff */
[----:B------:R-:W-:-:S03]  /*3320*/  IADD3 R3, R3, 0x80, RZ ;  /* 0x0000008003037810 */ /* 0x000fc60007ffe0ff */
[----:B0-----:R-:W-:-:S05]  /*3330*/  IMAD.WIDE.U32 R4, R13, 0x2, R4 ;  /* 0x000000020d047825 */ /* 0x001fca00078e0004 */
[----:B------:R1:W-:Y:S02]  /*3340*/  STG.E.U16 desc[UR4][R4.64], R7 ;  /* 0x0000000704007986 */ /* 0x0003e4000c101504 */
.L_x_1791:
[----:B------:R-:W-:-:S13]  /*3350*/  ISETP.GE.AND P0, PT, R3, R2, PT ;  /* 0x000000020300720c */ /* 0x000fda0003f06270 */
[----:B------:R-:W-:Y:S05]  /*3360*/  @P0 BRA `(.L_x_1793) ;  /* 0x0000000000340947 */ /* 0x000fea0003800000 */
[----:B01----:R-:W0:Y:S01]  /*3370*/  LDC.64 R4, c[0x0][0x218] ;  /* 0x00008600ff047b82 */ /* 0x003e220000000a00 */
[----:B------:R-:W-:Y:S02]  /*3380*/  IADD3 R7, R0, R3, RZ ;  /* 0x0000000300077210 */ /* 0x000fe40007ffe0ff */
[----:B------:R-:W-:-:S03]  /*3390*/  IADD3 R3, R3, 0x80, RZ ;  /* 0x0000008003037810 */ /* 0x000fc60007ffe0ff */
[----:B0-----:R-:W-:-:S05]  /*33a0*/  IMAD.WIDE.U32 R4, R7, 0x2, R4 ;  /* 0x0000000207047825 */ /* 0x001fca00078e0004 */
[----:B------:R1:W-:Y:S02]  /*33b0*/  STG.E.U16 desc[UR4][R4.64], R8 ;  /* 0x0000000804007986 */ /* 0x0003e4000c101504 */
.L_x_1792:
        /* <DEDUP_REMOVED lines=8> */
.L_x_1793:
[----:B------:R-:W-:Y:S05]  /*3440*/  BSYNC B1 ;  /* 0x0000000000017941 */ /* 0x000fea0003800000 */
.L_x_1789:
[----:B------:R-:W-:-:S13]  /*3450*/  ISETP.GE.AND P0, PT, R3, R2, PT ;  /* 0x000000020300720c */ /* 0x000fda0003f06270 */
[----:B012---:R-:W0:Y:S01]  /*3460*/  @!P0 LDC.64 R4, c[0x0][0x218] ;  /* 0x00008600ff048b82 */ /* 0x007e220000000a00 */
[----:B------:R-:W-:Y:S02]  /*3470*/  @!P0 IADD3 R7, R0, R3, RZ ;  /* 0x0000000300078210 */ /* 0x000fe40007ffe0ff */
[----:B------:R-:W-:-:S03]  /*3480*/  @!P0 IADD3 R3, R3, 0x80, RZ ;  /* 0x0000008003038810 */ /* 0x000fc60007ffe0ff */
[----:B0-----:R-:W-:-:S05]  /*3490*/  @!P0 IMAD.WIDE.U32 R4, R7, 0x2, R4 ;  /* 0x0000000207048825 */ /* 0x001fca00078e0004 */
[----:B------:R2:W-:Y:S02]  /*34a0*/  @!P0 STG.E.U16 desc[UR4][R4.64], R10 ;  /* 0x0000000a04008986 */ /* 0x0005e4000c101504 */
.L_x_1794:
[----:B------:R-:W-:Y:S05]  /*34b0*/  BSYNC B0 ;  /* 0x0000000000007941 */ /* 0x000fea0003800000 */
.L_x_1788:
        /* <DEDUP_REMOVED lines=8> */
.L_x_1795:
        /* <DEDUP_REMOVED lines=12> */
.L_x_12834:


//--------------------- .text._ZN2at6native29vectorized_elementwise_kernelILi4EZZZNS0_26GeluBackwardCUDAKernelImplERNS_18TensorIteratorBaseENS0_8GeluTypeEENKUlvE0_clEvENKUlvE1_clEvEUlN3c104HalfES8_E_St5arrayIPcLm3EEEEviT0_T1_ --------------------------
	.section	.text._ZN2at6native29vectorized_elementwise_kernelILi4EZZZNS0_26GeluBackwardCUDAKernelImplERNS_18TensorIteratorBaseENS0_8GeluTypeEENKUlvE0_clEvENKUlvE1_clEvEUlN3c104HalfES8_E_St5arrayIPcLm3EEEEviT0_T1_,"ax",@progbits
	.align	128
        .global         _ZN2at6native29vectorized_elementwise_kernelILi4EZZZNS0_26GeluBackwardCUDAKernelImplERNS_18TensorIteratorBaseENS0_8GeluTypeEENKUlvE0_clEvENKUlvE1_clEvEUlN3c104HalfES8_E_St5arrayIPcLm3EEEEviT0_T1_
        .type           _ZN2at6native29vectorized_elementwise_kernelILi4EZZZNS0_26GeluBackwardCUDAKernelImplERNS_18TensorIteratorBaseENS0_8GeluTypeEENKUlvE0_clEvENKUlvE1_clEvEUlN3c104HalfES8_E_St5arrayIPcLm3EEEEviT0_T1_,@function
        .size           _ZN2at6native29vectorized_elementwise_kernelILi4EZZZNS0_26GeluBackwardCUDAKernelImplERNS_18TensorIteratorBaseENS0_8GeluTypeEENKUlvE0_clEvENKUlvE1_clEvEUlN3c104HalfES8_E_St5arrayIPcLm3EEEEviT0_T1_,(.L_x_12835 - _ZN2at6native29vectorized_elementwise_kernelILi4EZZZNS0_26GeluBackwardCUDAKernelImplERNS_18TensorIteratorBaseENS0_8GeluTypeEENKUlvE0_clEvENKUlvE1_clEvEUlN3c104HalfES8_E_St5arrayIPcLm3EEEEviT0_T1_)
        .other          _ZN2at6native29vectorized_elementwise_kernelILi4EZZZNS0_26GeluBackwardCUDAKernelImplERNS_18TensorIteratorBaseENS0_8GeluTypeEENKUlvE0_clEvENKUlvE1_clEvEUlN3c104HalfES8_E_St5arrayIPcLm3EEEEviT0_T1_,@"STO_CUDA_ENTRY STV_DEFAULT"
_ZN2at6native29vectorized_elementwise_kernelILi4EZZZNS0_26GeluBackwardCUDAKernelImplERNS_18TensorIteratorBaseENS0_8GeluTypeEENKUlvE0_clEvENKUlvE1_clEvEUlN3c104HalfES8_E_St5arrayIPcLm3EEEEviT0_T1_:
.text._ZN2at6native29vectorized_elementwise_kernelILi4EZZZNS0_26GeluBackwardCUDAKernelImplERNS_18TensorIteratorBaseENS0_8GeluTypeEENKUlvE0_clEvENKUlvE1_clEvEUlN3c104HalfES8_E_St5arrayIPcLm3EEEEviT0_T1_:
        /* <DEDUP_REMOVED lines=18> */
[----:B------:R-:W-:Y:S01]  /*0120*/  HFMA2.MMA R3, -RZ, RZ, 1.7822265625, 0.000185489654541015625 ;  /* 0x3f210a14ff037435 */ /* 0x000fe200000001ff */
[----:B0-----:R-:W-:Y:S01]  /*0130*/  MOV R7, 0x3f69b4f9 ;  /* 0x3f69b4f900077802 */ /* 0x001fe20000000f00 */
[----:B--2---:R-:W-:-:S02]  /*0140*/  HADD2.F32 R10, -RZ, R8.H0_H0 ;  /* 0x20000008ff0a7230 */ /* 0x004fc40000004100 */
[----:B------:R-:W-:-:S03]  /*0150*/  HADD2.F32 R12, -RZ, R8.H1_H1 ;  /* 0x30000008ff0c7230 */ /* 0x000fc60000004100 */
[----:B------:R-:W-:Y:S02]  /*0160*/  FMUL.FTZ R5, R10, 0.70710676908493041992 ;  /* 0x3f3504f30a057820 */ /* 0x000fe40000410000 */
[----:B------:R-:W-:Y:S02]  /*0170*/  FMUL.FTZ R4, R12, 0.70710676908493041992 ;  /* 0x3f3504f30c047820 */ /* 0x000fe40000410000 */
[C---:B------:R-:W-:Y:S01]  /*0180*/  FADD.FTZ R11, |R5|.reuse, -RZ ;  /* 0x800000ff050b7221 */ /* 0x040fe20000010200 */
[C---:B------:R-:W-:Y:S01]  /*0190*/  FMUL.FTZ R16, R5.reuse, R5 ;  /* 0x0000000505107220 */ /* 0x040fe20000410000 */
[----:B------:R-:W-:Y:S01]  /*01a0*/  FSETP.GE.FTZ.AND P0, PT, |R5|, 1.0029599666595458984, PT ;  /* 0x3f8060fe0500780b */ /* 0x000fe20003f16200 */
[C---:B------:R-:W-:Y:S01]  /*01b0*/  FADD.FTZ R8, |R4|.reuse, -RZ ;  /* 0x800000ff04087221 */ /* 0x040fe20000010200 */
[C---:B------:R-:W-:Y:S01]  /*01c0*/  FMUL.FTZ R23, R4.reuse, R4 ;  /* 0x0000000404177220 */ /* 0x040fe20000410000 */
[----:B------:R-:W-:Y:S02]  /*01d0*/  FSETP.GE.FTZ.AND P1, PT, |R4|, 1.0029599666595458984, PT ;  /* 0x3f8060fe0400780b */ /* 0x000fe40003f36200 */
[----:B------:R-:W-:-:S02]  /*01e0*/  FSEL R13, R11, R16, P0 ;  /* 0x000000100b0d7208 */ /* 0x000fc40000000000 */
[----:B------:R-:W-:Y:S02]  /*01f0*/  FSEL R6, R19, 8.4834944573231041431e-05, P0 ;  /* 0x38b1e96a13067808 */ /* 0x000fe40000000000 */
[----:B------:R-:W-:Y:S02]  /*0200*/  FSEL R16, -R25, -0.00082130916416645050049, P0 ;  /* 0xba574d2019107808 */ /* 0x000fe40000000100 */
[----:B------:R-:W-:Y:S02]  /*0210*/  FSEL R23, R8, R23, P1 ;  /* 0x0000001708177208 */ /* 0x000fe40000800000 */
[----:B------:R-:W-:Y:S01]  /*0220*/  FSEL R22, R19, 8.4834944573231041431e-05, P1 ;  /* 0x38b1e96a13167808 */ /* 0x000fe20000800000 */
[----:B------:R-:W-:Y:S01]  /*0230*/  FFMA.FTZ R6, R13, R6, R16 ;  /* 0x000000060d067223 */ /* 0x000fe20000010010 */
[----:B------:R-:W-:Y:S01]  /*0240*/  FSEL R24, -R25, -0.00082130916416645050049, P1 ;  /* 0xba574d2019187808 */ /* 0x000fe20000800100 */
[----:B------:R-:W-:Y:S01]  /*0250*/  HFMA2.MMA R16, -RZ, RZ, 1.5341796875, 81.5625 ;  /* 0x3e235519ff107435 */ /* 0x000fe200000001ff */
[----:B------:R-:W-:-:S02]  /*0260*/  FSEL R20, R18, 0.0052134888246655464172, P0 ;  /* 0x3baad5ea12147808 */ /* 0x000fc40000000000 */
[----:B------:R-:W-:Y:S01]  /*0270*/  FSEL R26, R18, 0.0052134888246655464172, P1 ;  /* 0x3baad5ea121a7808 */ /* 0x000fe20000800000 */
[----:B------:R-:W-:Y:S01]  /*0280*/  FFMA.FTZ R24, R23, R22, R24 ;  /* 0x0000001617187223 */ /* 0x000fe20000010018 */
[----:B------:R-:W-:Y:S01]  /*0290*/  FSEL R22, -R17, -0.026868773624300956726, P0 ;  /* 0xbcdc1be711167808 */ /* 0x000fe20000000100 */
[----:B------:R-:W-:Y:S01]  /*02a0*/  FFMA.FTZ R6, R13, R6, R20 ;  /* 0x000000060d067223 */ /* 0x000fe20000010014 */
[----:B------:R-:W-:Y:S01]  /*02b0*/  FSEL R28, -R17, -0.026868773624300956726, P1 ;  /* 0xbcdc1be7111c7808 */ /* 0x000fe20000800100 */
[----:B------:R-:W-:Y:S01]  /*02c0*/  FFMA.FTZ R24, R23, R24, R26 ;  /* 0x0000001817187223 */ /* 0x000fe2000001001a */
[----:B------:R-:W-:Y:S01]  /*02d0*/  FSEL R21, R7, -0.37612664699554443359, P0 ;  /* 0xbec093ac07157808 */ /* 0x000fe20000000000 */
[----:B------:R-:W-:Y:S01]  /*02e0*/  FFMA.FTZ R6, R13, R6, R22 ;  /* 0x000000060d067223 */ /* 0x000fe20000010016 */
[C---:B------:R-:W-:Y:S01]  /*02f0*/  FSEL R20, R16.reuse, 0.11284004896879196167, P0 ;  /* 0x3de718af10147808 */ /* 0x040fe20000000000 */
[----:B------:R-:W-:Y:S01]  /*0300*/  FFMA.FTZ R24, R23, R24, R28 ;  /* 0x0000001817187223 */ /* 0x000fe2000001001c */
[----:B------:R-:W-:-:S02]  /*0310*/  FSEL R22, R16, 0.11284004896879196167, P1 ;  /* 0x3de718af10167808 */ /* 0x000fc40000800000 */
[----:B------:R-:W-:Y:S01]  /*0320*/  FSEL R27, R3, 0.12837915122509002686, P0 ;  /* 0x3e0375d3031b7808 */ /* 0x000fe20000000000 */
[----:B------:R-:W-:Y:S02]  /*0330*/  FFMA.FTZ R6, R13, R6, R20 ;  /* 0x000000060d067223 */ /* 0x000fe40000010014 */
[----:B------:R-:W-:Y:S01]  /*0340*/  FFMA.FTZ R22, R23, R24, R22 ;  /* 0x0000001817167223 */ /* 0x000fe20000010016 */
[----:B------:R-:W-:Y:S01]  /*0350*/  FSEL R24, R7, -0.37612664699554443359, P1 ;  /* 0xbec093ac07187808 */ /* 0x000fe20000800000 */
[C---:B------:R-:W-:Y:S01]  /*0360*/  FFMA.FTZ R20, R13.reuse, R6, R21 ;  /* 0x000000060d147223 */ /* 0x040fe20000010015 */
[--C-:B------:R-:W-:Y:S02]  /*0370*/  HADD2.F32 R6, -RZ, R9.reuse.H0_H0 ;  /* 0x20000009ff067230 */ /* 0x100fe40000004100 */
[----:B------:R-:W-:Y:S02]  /*0380*/  HADD2.F32 R9, -RZ, R9.H1_H1 ;  /* 0x30000009ff097230 */ /* 0x000fe40000004100 */
[----:B------:R-:W-:Y:S01]  /*0390*/  FFMA.FTZ R21, R13, R20, R27 ;  /* 0x000000140d157223 */ /* 0x000fe2000001001b */
[----:B------:R-:W-:Y:S01]  /*03a0*/  FSEL R27, R3, 0.12837915122509002686, P1 ;  /* 0x3e0375d3031b7808 */ /* 0x000fe20000800000 */
[----:B------:R-:W-:Y:S01]  /*03b0*/  FFMA.FTZ R22, R23, R22, R24 ;  /* 0x0000001617167223 */ /* 0x000fe20000010018 */
[----:B------:R-:W-:Y:S01]  /*03c0*/  FMUL.FTZ R13, R6, 0.70710676908493041992 ;  /* 0x3f3504f3060d7820 */ /* 0x000fe20000410000 */
[----:B------:R-:W-:-:S02]  /*03d0*/  FADD.FTZ R24, -R11, -RZ ;  /* 0x800000ff0b187221 */ /* 0x000fc40000010100 */
[----:B------:R-:W-:Y:S01]  /*03e0*/  FFMA.FTZ R23, R23, R22, R27 ;  /* 0x0000001617177223 */ /* 0x000fe2000001001b */
[C---:B------:R-:W-:Y:S01]  /*03f0*/  FADD.FTZ R20, |R13|.reuse, -RZ ;  /* 0x800000ff0d147221 */ /* 0x040fe20000010200 */
[C---:B------:R-:W-:Y:S01]  /*0400*/  FMUL.FTZ R27, R13.reuse, R13 ;  /* 0x0000000d0d1b7220 */ /* 0x040fe20000410000 */
[----:B------:R-:W-:Y:S02]  /*0410*/  FSETP.GE.FTZ.AND P2, PT, |R13|, 1.0029599666595458984, PT ;  /* 0x3f8060fe0d00780b */ /* 0x000fe40003f56200 */
[----:B------:R-:W-:Y:S02]  /*0420*/  FSEL R24, R24, R5, P0 ;  /* 0x0000000518187208 */ /* 0x000fe40000000000 */
[C---:B------:R-:W-:Y:S01]  /*0430*/  FSEL R22, R20.reuse, R27, P2 ;  /* 0x0000001b14167208 */ /* 0x040fe20001000000 */
[----:B------:R-:W-:Y:S01]  /*0440*/  FADD.FTZ R20, -R20, -RZ ;  /* 0x800000ff14147221 */ /* 0x000fe20000010100 */
[----:B------:R-:W-:Y:S01]  /*0450*/  FSEL R27, R19, 8.4834944573231041431e-05, P2 ;  /* 0x38b1e96a131b7808 */ /* 0x000fe20001000000 */
[----:B------:R-:W-:Y:S01]  /*0460*/  FFMA.FTZ R11, R21, R24, R24 ;  /* 0x00000018150b7223 */ /* 0x000fe20000010018 */
[----:B------:R-:W-:-:S02]  /*0470*/  FSEL R29, -R25, -0.00082130916416645050049, P2 ;  /* 0xba574d20191d7808 */ /* 0x000fc40001000100 */
[----:B------:R-:W-:Y:S01]  /*0480*/  FSEL R26, R18, 0.0052134888246655464172, P2 ;  /* 0x3baad5ea121a7808 */ /* 0x000fe20001000000 */
[----:B------:R-:W0:Y:S01]  /*0490*/  @P0 MUFU.EX2 R21, R11 ;  /* 0x0000000b00150308 */ /* 0x000e220000000800 */
[----:B------:R-:W-:Y:S01]  /*04a0*/  FSEL R24, R16, 0.11284004896879196167, P2 ;  /* 0x3de718af10187808 */ /* 0x000fe20001000000 */
[----:B------:R-:W-:Y:S01]  /*04b0*/  FFMA.FTZ R27, R22, R27, R29 ;  /* 0x0000001b161b7223 */ /* 0x000fe2000001001d */
[----:B------:R-:W-:-:S03]  /*04c0*/  FSEL R29, -R17, -0.026868773624300956726, P2 ;  /* 0xbcdc1be7111d7808 */ /* 0x000fc60001000100 */
[----:B------:R-:W-:-:S04]  /*04d0*/  FFMA.FTZ R27, R22, R27, R26 ;  /* 0x0000001b161b7223 */ /* 0x000fc8000001001a */
[----:B------:R-:W-:-:S04]  /*04e0*/  FFMA.FTZ R27, R22, R27, R29 ;  /* 0x0000001b161b7223 */ /* 0x000fc8000001001d */
[----:B------:R-:W-:Y:S01]  /*04f0*/  FFMA.FTZ R27, R22, R27, R24 ;  /* 0x0000001b161b7223 */ /* 0x000fe20000010018 */
[----:B------:R-:W-:-:S05]  /*0500*/  FSEL R24, R7, -0.37612664699554443359, P2 ;  /* 0xbec093ac07187808 */ /* 0x000fca0001000000 */
[----:B------:R-:W-:Y:S01]  /*0510*/  FFMA.FTZ R27, R22, R27, R24 ;  /* 0x0000001b161b7223 */ /* 0x000fe20000010018 */
[----:B------:R-:W-:-:S05]  /*0520*/  FSEL R24, R3, 0.12837915122509002686, P2 ;  /* 0x3e0375d303187808 */ /* 0x000fca0001000000 */
[----:B------:R-:W-:Y:S01]  /*0530*/  FFMA.FTZ R22, R22, R27, R24 ;  /* 0x0000001b16167223 */ /* 0x000fe20000010018 */
[----:B0-----:R-:W-:Y:S01]  /*0540*/  @P0 FADD.FTZ R24, -R21, 1 ;  /* 0x3f80000015180421 */ /* 0x001fe20000010100 */
[----:B------:R-:W-:Y:S01]  /*0550*/  FMUL.FTZ R21, R9, 0.70710676908493041992 ;  /* 0x3f3504f309157820 */ /* 0x000fe20000410000 */
[----:B------:R-:W-:-:S03]  /*0560*/  FADD.FTZ R27, -R8, -RZ ;  /* 0x800000ff081b7221 */ /* 0x000fc60000010100 */
[----:B------:R-:W-:Y:S01]  /*0570*/  @P0 LOP3.LUT R11, R24, 0x80000000, R5, 0xb8, !PT ;  /* 0x80000000180b0812 */ /* 0x000fe200078eb805 */
[C---:B------:R-:W-:Y:S01]  /*0580*/  FADD.FTZ R5, |R21|.reuse, -RZ ;  /* 0x800000ff15057221 */ /* 0x040fe20000010200 */
[C---:B------:R-:W-:Y:S01]  /*0590*/  FMUL.FTZ R24, R21.reuse, R21 ;  /* 0x0000001515187220 */ /* 0x040fe20000410000 */
[----:B------:R-:W-:Y:S02]  /*05a0*/  FSETP.GE.FTZ.AND P0, PT, |R21|, 1.0029599666595458984, PT ;  /* 0x3f8060fe1500780b */ /* 0x000fe40003f16200 */
[----:B------:R-:W-:Y:S01]  /*05b0*/  FSEL R8, R27, R4, P1 ;  /* 0x000000041b087208 */ /* 0x000fe20000800000 */
[----:B------:R-:W-:Y:S01]  /*05c0*/  FADD.FTZ R11, R11, 1 ;  /* 0x3f8000000b0b7421 */ /* 0x000fe20000010000 */
[----:B------:R-:W-:Y:S02]  /*05d0*/  FSEL R24, R5, R24, P0 ;  /* 0x0000001805187208 */ /* 0x000fe40000000000 */
[----:B------:R-:W-:Y:S01]  /*05e0*/  FSEL R27, R19, 8.4834944573231041431e-05, P0 ;  /* 0x38b1e96a131b7808 */ /* 0x000fe20000000000 */
[----:B------:R-:W-:Y:S01]  /*05f0*/  FFMA.FTZ R23, R23, R8, R8 ;  /* 0x0000000817177223 */ /* 0x000fe20000010008 */
[----:B------:R-:W-:-:S02]  /*0600*/  FSEL R29, -R25, -0.00082130916416645050049, P0 ;  /* 0xba574d20191d7808 */ /* 0x000fc40000000100 */
[----:B------:R-:W-:-:S03]  /*0610*/  FSEL R8, R18, 0.0052134888246655464172, P0 ;  /* 0x3baad5ea12087808 */ /* 0x000fc60000000000 */
[----:B------:R-:W-:-:S04]  /*0620*/  FFMA.FTZ R27, R24, R27, R29 ;  /* 0x0000001b181b7223 */ /* 0x000fc8000001001d */
[----:B------:R-:W-:Y:S01]  /*0630*/  FFMA.FTZ R29, R24, R27, R8 ;  /* 0x0000001b181d7223 */ /* 0x000fe20000010008 */
[----:B------:R-:W-:Y:S02]  /*0640*/  FSEL R27, R20, R13, P2 ;  /* 0x0000000d141b7208 */ /* 0x000fe40001000000 */
[----:B------:R-:W-:-:S03]  /*0650*/  FSEL R20, -R17, -0.026868773624300956726, P0 ;  /* 0xbcdc1be711147808 */ /* 0x000fc60000000100 */
[----:B------:R-:W-:Y:S01]  /*0660*/  FFMA.FTZ R8, R22, R27, R27 ;  /* 0x0000001b16087223 */ /* 0x000fe2000001001b */
[----:B------:R-:W-:Y:S01]  /*0670*/  FSEL R22, R16, 0.11284004896879196167, P0 ;  /* 0x3de718af10167808 */ /* 0x000fe20000000000 */
[C---:B------:R-:W-:Y:S02]  /*0680*/  FFMA.FTZ R29, R24.reuse, R29, R20 ;  /* 0x0000001d181d7223 */ /* 0x040fe40000010014 */
[----:B------:R-:W0:Y:S02]  /*0690*/  @P1 MUFU.EX2 R20, R23 ;  /* 0x0000001700141308 */ /* 0x000e240000000800 */
[----:B------:R-:W-:Y:S01]  /*06a0*/  FFMA.FTZ R29, R24, R29, R22 ;  /* 0x0000001d181d7223 */ /* 0x000fe20000010016 */
[----:B------:R-:W-:-:S05]  /*06b0*/  FSEL R22, R7, -0.37612664699554443359, P0 ;  /* 0xbec093ac07167808 */ /* 0x000fca0000000000 */
[----:B------:R-:W-:Y:S01]  /*06c0*/  FFMA.FTZ R29, R24, R29, R22 ;  /* 0x0000001d181d7223 */ /* 0x000fe20000010016 */
[----:B------:R-:W-:-:S05]  /*06d0*/  FSEL R22, R3, 0.12837915122509002686, P0 ;  /* 0x3e0375d303167808 */ /* 0x000fca0000000000 */
[----:B------:R-:W-:Y:S01]  /*06e0*/  FFMA.FTZ R22, R24, R29, R22 ;  /* 0x0000001d18167223 */ /* 0x000fe20000010016 */
[----:B------:R-:W-:Y:S01]  /*06f0*/  FADD.FTZ R24, -R5, -RZ ;  /* 0x800000ff05187221 */ /* 0x000fe20000010100 */
[----:B0-----:R-:W-:Y:S02]  /*0700*/  @P1 FADD.FTZ R5, -R20, 1 ;  /* 0x3f80000014051421 */ /* 0x001fe40000010100 */
[----:B------:R-:W0:Y:S02]  /*0710*/  @P2 MUFU.EX2 R20, R8 ;  /* 0x0000000800142308 */ /* 0x000e240000000800 */
[----:B------:R-:W-:Y:S02]  /*0720*/  FSEL R27, R24, R21, P0 ;  /* 0x00000015181b7208 */ /* 0x000fe40000000000 */
[----:B------:R-:W-:Y:S01]  /*0730*/  @P1 LOP3.LUT R23, R5, 0x80000000, R4, 0xb8, !PT ;  /* 0x8000000005171812 */ /* 0x000fe200078eb804 */
[----:B---3--:R-:W-:Y:S02]  /*0740*/  HADD2.F32 R5, -RZ, R14.H0_H0 ;  /* 0x2000000eff057230 */ /* 0x008fe40000004100 */
[----:B------:R-:W-:-:S02]  /*0750*/  FFMA.FTZ R4, R22, R27, R27 ;  /* 0x0000001b16047223 */ /* 0x000fc4000001001b */
[----:B------:R-:W-:Y:S02]  /*0760*/  FADD.FTZ R23, R23, 1 ;  /* 0x3f80000017177421 */ /* 0x000fe40000010000 */
[----:B------:R-:W1:Y:S01]  /*0770*/  @P0 MUFU.EX2 R24, R4 ;  /* 0x0000000400180308 */ /* 0x000e620000000800 */
[----:B0-----:R-:W-:Y:S01]  /*0780*/  @P2 FADD.FTZ R22, -R20, 1 ;  /* 0x3f80000014162421 */ /* 0x001fe20000010100 */
[----:B------:R-:W-:-:S04]  /*0790*/  FMUL.FTZ R20, R5, 0.70710676908493041992 ;  /* 0x3f3504f305147820 */ /* 0x000fc80000410000 */
[----:B------:R-:W-:Y:S01]  /*07a0*/  @P2 LOP3.LUT R8, R22, 0x80000000, R13, 0xb8, !PT ;  /* 0x8000000016082812 */ /* 0x000fe200078eb80d */
[C---:B------:R-:W-:Y:S01]  /*07b0*/  FADD.FTZ R13, |R20|.reuse, -RZ ;  /* 0x800000ff140d7221 */ /* 0x040fe20000010200 */
[C---:B------:R-:W-:Y:S01]  /*07c0*/  FMUL.FTZ R22, R20.reuse, R20 ;  /* 0x0000001414167220 */ /* 0x040fe20000410000 */
[----:B------:R-:W-:Y:S01]  /*07d0*/  FSETP.GE.FTZ.AND P1, PT, |R20|, 1.0029599666595458984, PT ;  /* 0x3f8060fe1400780b */ /* 0x000fe20003f36200 */
[----:B-1----:R-:W-:-:S03]  /*07e0*/  @P0 FADD.FTZ R24, -R24, 1 ;  /* 0x3f80000018180421 */ /* 0x002fc60000010100 */
[----:B------:R-:W-:Y:S02]  /*07f0*/  FSEL R27, R18, 0.0052134888246655464172, P1 ;  /* 0x3baad5ea121b7808 */ /* 0x000fe40000800000 */
[----:B------:R-:W-:Y:S02]  /*0800*/  FSEL R29, -R17, -0.026868773624300956726, P1 ;  /* 0xbcdc1be7111d7808 */ /* 0x000fe40000800100 */
[----:B------:R-:W-:Y:S02]  /*0810*/  @P0 LOP3.LUT R4, R24, 0x80000000, R21, 0xb8, !PT ;  /* 0x8000000018040812 */ /* 0x000fe400078eb815 */
[----:B------:R-:W-:Y:S02]  /*0820*/  FSEL R21, R13, R22, P1 ;  /* 0x000000160d157208 */ /* 0x000fe40000800000 */
[----:B------:R-:W-:Y:S02]  /*0830*/  FSEL R22, R19, 8.4834944573231041431e-05, P1 ;  /* 0x38b1e96a13167808 */ /* 0x000fe40000800000 */
[----:B------:R-:W-:-:S02]  /*0840*/  FSEL R24, -R25, -0.00082130916416645050049, P1 ;  /* 0xba574d2019187808 */ /* 0x000fc40000800100 */
[----:B------:R-:W-:-:S03]  /*0850*/  FSEL R26, R16, 0.11284004896879196167, P1 ;  /* 0x3de718af101a7808 */ /* 0x000fc60000800000 */
[----:B------:R-:W-:-:S04]  /*0860*/  FFMA.FTZ R22, R21, R22, R24 ;  /* 0x0000001615167223 */ /* 0x000fc80000010018 */
[----:B------:R-:W-:Y:S01]  /*0870*/  FFMA.FTZ R22, R21, R22, R27 ;  /* 0x0000001615167223 */ /* 0x000fe2000001001b */
[----:B------:R-:W-:-:S03]  /*0880*/  FMUL.FTZ R27, R10, -0.5 ;  /* 0xbf0000000a1b7820 */ /* 0x000fc60000410000 */
[----:B------:R-:W-:Y:S01]  /*0890*/  FFMA.FTZ R24, R21, R22, R29 ;  /* 0x0000001615187223 */ /* 0x000fe2000001001d */
[----:B------:R-:W-:-:S03]  /*08a0*/  FMUL.FTZ R27, R10, R27 ;  /* 0x0000001b0a1b7220 */ /* 0x000fc60000410000 */
[----:B------:R-:W-:Y:S01]  /*08b0*/  FFMA.FTZ R24, R21, R24, R26 ;  /* 0x0000001815187223 */ /* 0x000fe2000001001a */
[----:B------:R-:W-:Y:S01]  /*08c0*/  FMUL.FTZ R22, R27, 1.4426950216293334961 ;  /* 0x3fb8aa3b1b167820 */ /* 0x000fe20000410000 */
[----:B------:R-:W-:-:S05]  /*08d0*/  FSEL R27, R7, -0.37612664699554443359, P1 ;  /* 0xbec093ac071b7808 */ /* 0x000fca0000800000 */
[----:B------:R-:W0:Y:S01]  /*08e0*/  MUFU.EX2 R22, R22 ;  /* 0x0000001600167308 */ /* 0x000e220000000800 */
[----:B------:R-:W-:Y:S01]  /*08f0*/  FFMA.FTZ R24, R21, R24, R27 ;  /* 0x0000001815187223 */ /* 0x000fe2000001001b */
[----:B------:R-:W-:-:S05]  /*0900*/  FSEL R27, R3, 0.12837915122509002686, P1 ;  /* 0x3e0375d3031b7808 */ /* 0x000fca0000800000 */
[----:B------:R-:W-:Y:S01]  /*0910*/  FFMA.FTZ R27, R21, R24, R27 ;  /* 0x00000018151b7223 */ /* 0x000fe2000001001b */
[----:B------:R-:W-:-:S05]  /*0920*/  FADD.FTZ R21, -R13, -RZ ;  /* 0x800000ff0d157221 */ /* 0x000fca0000010100 */
[----:B------:R-:W-:Y:S01]  /*0930*/  FSEL R26, R21, R20, P1 ;  /* 0x00000014151a7208 */ /* 0x000fe20000800000 */
[----:B------:R-:W-:Y:S02]  /*0940*/  HADD2.F32 R21, -RZ, R14.H1_H1 ;  /* 0x3000000eff157230 */ /* 0x000fe40000004100 */
[----:B0-----:R-:W-:-:S04]  /*0950*/  FMUL.FTZ R13, R22, 0.3989422917366027832 ;  /* 0x3ecc422a160d7820 */ /* 0x001fc80000410000 */
[----:B------:R-:W-:Y:S01]  /*0960*/  FMUL.FTZ R24, R10, R13 ;  /* 0x0000000d0a187220 */ /* 0x000fe20000410000 */
[C---:B------:R-:W-:Y:S01]  /*0970*/  FMUL.FTZ R13, R12.reuse, -0.5 ;  /* 0xbf0000000c0d7820 */ /* 0x040fe20000410000 */
[----:B------:R-:W-:Y:S02]  /*0980*/  FFMA.FTZ R10, R27, R26, R26 ;  /* 0x0000001a1b0a7223 */ /* 0x000fe4000001001a */
[----:B------:R-:W-:Y:S01]  /*0990*/  FFMA.FTZ R11, R11, 0.5, R24 ;  /* 0x3f0000000b0b7823 */ /* 0x000fe20000010018 */
[----:B------:R-:W-:Y:S01]  /*09a0*/  FMUL.FTZ R13, R12, R13 ;  /* 0x0000000d0c0d7220 */ /* 0x000fe20000410000 */
[----:B------:R-:W0:Y:S03]  /*09b0*/  @P1 MUFU.EX2 R26, R10 ;  /* 0x0000000a001a1308 */ /* 0x000e260000000800 */
[----:B------:R-:W-:Y:S01]  /*09c0*/  FMUL.FTZ R22, R13, 1.4426950216293334961 ;  /* 0x3fb8aa3b0d167820 */ /* 0x000fe20000410000 */
[----:B------:R-:W-:-:S04]  /*09d0*/  FMUL.FTZ R13, R21, 0.70710676908493041992 ;  /* 0x3f3504f3150d7820 */ /* 0x000fc80000410000 */
[C---:B------:R-:W-:Y:S01]  /*09e0*/  FADD.FTZ R14, |R13|.reuse, -RZ ;  /* 0x800000ff0d0e7221 */ /* 0x040fe20000010200 */
[----:B------:R-:W1:Y:S01]  /*09f0*/  MUFU.EX2 R22, R22 ;  /* 0x0000001600167308 */ /* 0x000e620000000800 */
[C---:B------:R-:W-:Y:S01]  /*0a00*/  FMUL.FTZ R29, R13.reuse, R13 ;  /* 0x0000000d0d1d7220 */ /* 0x040fe20000410000 */
[----:B------:R-:W-:Y:S01]  /*0a10*/  FSETP.GE.FTZ.AND P0, PT, |R13|, 1.0029599666595458984, PT ;  /* 0x3f8060fe0d00780b */ /* 0x000fe20003f16200 */
[----:B0-----:R-:W-:-:S05]  /*0a20*/  @P1 FADD.FTZ R27, -R26, 1 ;  /* 0x3f8000001a1b1421 */ /* 0x001fca0000010100 */
[----:B------:R-:W-:Y:S02]  /*0a30*/  @P1 LOP3.LUT R10, R27, 0x80000000, R20, 0xb8, !PT ;  /* 0x800000001b0a1812 */ /* 0x000fe400078eb814 */
[----:B------:R-:W-:Y:S01]  /*0a40*/  FSEL R20, R14, R29, P0 ;  /* 0x0000001d0e147208 */ /* 0x000fe20000000000 */
[----:B-1----:R-:W-:Y:S01]  /*0a50*/  FMUL.FTZ R27, R22, 0.3989422917366027832 ;  /* 0x3ecc422a161b7820 */ /* 0x002fe20000410000 */
[----:B------:R-:W-:Y:S02]  /*0a60*/  FSEL R29, -R25, -0.00082130916416645050049, P0 ;  /* 0xba574d20191d7808 */ /* 0x000fe40000000100 */
[----:B------:R-:W-:Y:S01]  /*0a70*/  FSEL R22, R18, 0.0052134888246655464172, P0 ;  /* 0x3baad5ea12167808 */ /* 0x000fe20000000000 */
[----:B------:R-:W-:Y:S01]  /*0a80*/  FMUL.FTZ R12, R12, R27 ;  /* 0x0000001b0c0c7220 */ /* 0x000fe20000410000 */
[----:B------:R-:W-:-:S03]  /*0a90*/  FSEL R27, R19, 8.4834944573231041431e-05, P0 ;  /* 0x38b1e96a131b7808 */ /* 0x000fc60000000000 */
[----:B------:R-:W-:Y:S02]  /*0aa0*/  FFMA.FTZ R12, R23, 0.5, R12 ;  /* 0x3f000000170c7823 */ /* 0x000fe4000001000c */
        /* <DEDUP_REMOVED lines=9> */
[----:B------:R-:W-:-:S05]  /*0b40*/  FSEL R14, R3, 0.12837915122509002686, P0 ;  /* 0x3e0375d3030e7808 */ /* 0x000fca0000000000 */
[----:B------:R-:W-:Y:S01]  /*0b50*/  FFMA.FTZ R14, R20, R27, R14 ;  /* 0x0000001b140e7223 */ /* 0x000fe2000001000e */
[----:B------:R-:W-:Y:S01]  /*0b60*/  FSEL R27, R22, R13, P0 ;  /* 0x0000000d161b7208 */ /* 0x000fe20000000000 */
[----:B------:R-:W-:-:S04]  /*0b70*/  HADD2.F32 R22, -RZ, R15.H0_H0 ;  /* 0x2000000fff167230 */ /* 0x000fc80000004100 */
        /* <DEDUP_REMOVED lines=24> */
[----:B------:R-:W-:-:S03]  /*0d00*/  HADD2.F32 R24, -RZ, R15.H1_H1 ;  /* 0x3000000fff187230 */ /* 0x000fc60000004100 */
[----:B------:R-:W-:Y:S02]  /*0d10*/  FFMA.FTZ R26, R23, R14, R14 ;  /* 0x0000000e171a7223 */ /* 0x000fe4000001000e */
[----:B------:R-:W-:-:S04]  /*0d20*/  FMUL.FTZ R27, R24, 0.70710676908493041992 ;  /* 0x3f3504f3181b7820 */ /* 0x000fc80000410000 */
[C---:B------:R-:W-:Y:S01]  /*0d30*/  FADD.FTZ R23, |R27|.reuse, -RZ ;  /* 0x800000ff1b177221 */ /* 0x040fe20000010200 */
[C---:B------:R-:W-:Y:S01]  /*0d40*/  FSETP.GE.FTZ.AND P1, PT, |R27|.reuse, 1.0029599666595458984, PT ;  /* 0x3f8060fe1b00780b */ /* 0x040fe20003f36200 */
[----:B------:R-:W-:-:S03]  /*0d50*/  FMUL.FTZ R14, R27, R27 ;  /* 0x0000001b1b0e7220 */ /* 0x000fc60000410000 */
[----:B------:R-:W-:Y:S02]  /*0d60*/  FSEL R15, -R25, -0.00082130916416645050049, P1 ;  /* 0xba574d20190f7808 */ /* 0x000fe40000800100 */
[----:B------:R-:W-:Y:S02]  /*0d70*/  FSEL R28, R19, 8.4834944573231041431e-05, P1 ;  /* 0x38b1e96a131c7808 */ /* 0x000fe40000800000 */
[----:B------:R-:W-:Y:S02]  /*0d80*/  FSEL R25, R23, R14, P1 ;  /* 0x0000000e17197208 */ /* 0x000fe40000800000 */
[----:B------:R-:W-:-:S03]  /*0d90*/  FSEL R19, R16, 0.11284004896879196167, P1 ;  /* 0x3de718af10137808 */ /* 0x000fc60000800000 */
        /* <DEDUP_REMOVED lines=12> */
[----:B------:R-:W-:Y:S01]  /*0e60*/  FMUL.FTZ R29, R24, -0.5 ;  /* 0xbf000000181d7820 */ /* 0x000fe20000410000 */
[----:B------:R-:W-:Y:S01]  /*0e70*/  FSEL R3, R3, 0.12837915122509002686, P1 ;  /* 0x3e0375d303037808 */ /* 0x000fe20000800000 */
[----:B------:R-:W-:Y:S01]  /*0e80*/  FADD.FTZ R8, R8, 1 ;  /* 0x3f80000008087421 */ /* 0x000fe20000010000 */
[----:B------:R-:W-:Y:S01]  /*0e90*/  FADD.FTZ R4, R4, 1 ;  /* 0x3f80000004047421 */ /* 0x000fe20000010000 */
[----:B------:R-:W-:Y:S01]  /*0ea0*/  FFMA.FTZ R28, R25, R28, R7 ;  /* 0x0000001c191c7223 */ /* 0x000fe20000010007 */
[----:B------:R-:W-:Y:S01]  /*0eb0*/  FMUL.FTZ R29, R24, R29 ;  /* 0x0000001d181d7220 */ /* 0x000fe20000410000 */
[----:B------:R-:W-:-:S02]  /*0ec0*/  FADD.FTZ R10, R10, 1 ;  /* 0x3f8000000a0a7421 */ /* 0x000fc40000010000 */
[----:B------:R-:W-:Y:S01]  /*0ed0*/  FFMA.FTZ R25, R25, R28, R3 ;  /* 0x0000001c19197223 */ /* 0x000fe20000010003 */
[C---:B------:R-:W-:Y:S01]  /*0ee0*/  FMUL.FTZ R3, R6.reuse, -0.5 ;  /* 0xbf00000006037820 */ /* 0x040fe20000410000 */
[----:B------:R-:W-:Y:S01]  /*0ef0*/  FMUL.FTZ R28, R9, -0.5 ;  /* 0xbf000000091c7820 */ /* 0x000fe20000410000 */
[----:B0-----:R-:W-:Y:S02]  /*0f00*/  FMUL.FTZ R16, R5, -0.5 ;  /* 0xbf00000005107820 */ /* 0x001fe40000410000 */
[----:B------:R-:W-:Y:S01]  /*0f10*/  FMUL.FTZ R3, R6, R3 ;  /* 0x0000000306037220 */ /* 0x000fe20000410000 */
[----:B------:R-:W-:Y:S01]  /*0f20*/  FMUL.FTZ R28, R9, R28 ;  /* 0x0000001c091c7220 */ /* 0x000fe20000410000 */
[----:B------:R-:W-:Y:S02]  /*0f30*/  FMUL.FTZ R16, R5, R16 ;  /* 0x0000001005107220 */ /* 0x000fe40000410000 */
[----:B------:R-:W-:Y:S01]  /*0f40*/  FMUL.FTZ R7, R3, 1.4426950216293334961 ;  /* 0x3fb8aa3b03077820 */ /* 0x000fe20000410000 */
[----:B------:R-:W-:Y:S01]  /*0f50*/  FMUL.FTZ R28, R28, 1.4426950216293334961 ;  /* 0x3fb8aa3b1c1c7820 */ /* 0x000fe20000410000 */
[----:B------:R-:W-:-:S04]  /*0f60*/  FMUL.FTZ R16, R16, 1.4426950216293334961 ;  /* 0x3fb8aa3b10107820 */ /* 0x000fc80000410000 */
[----:B------:R-:W0:Y:S08]  /*0f70*/  MUFU.EX2 R7, R7 ;  /* 0x0000000700077308 */ /* 0x000e300000000800 */
[----:B------:R-:W1:Y:S01]  /*0f80*/  MUFU.EX2 R28, R28 ;  /* 0x0000001c001c7308 */ /* 0x000e620000000800 */
[----:B0-----:R-:W-:Y:S01]  /*0f90*/  FMUL.FTZ R3, R7, 0.3989422917366027832 ;  /* 0x3ecc422a07037820 */ /* 0x001fe20000410000 */
[----:B------:R-:W-:-:S03]  /*0fa0*/  FMUL.FTZ R7, R22, -0.5 ;  /* 0xbf00000016077820 */ /* 0x000fc60000410000 */
[----:B------:R-:W-:Y:S01]  /*0fb0*/  FMUL.FTZ R3, R6, R3 ;  /* 0x0000000306037220 */ /* 0x000fe20000410000 */
[----:B------:R-:W-:Y:S01]  /*0fc0*/  FMUL.FTZ R7, R22, R7 ;  /* 0x0000000716077220 */ /* 0x000fe20000410000 */
[----:B-1----:R-:W-:-:S03]  /*0fd0*/  FMUL.FTZ R6, R28, 0.3989422917366027832 ;  /* 0x3ecc422a1c067820 */ /* 0x002fc60000410000 */
[----:B------:R-:W-:Y:S01]  /*0fe0*/  FMUL.FTZ R7, R7, 1.4426950216293334961 ;  /* 0x3fb8aa3b07077820 */ /* 0x000fe20000410000 */
[----:B------:R0:W1:Y:S01]  /*0ff0*/  MUFU.EX2 R28, R16 ;  /* 0x00000010001c7308 */ /* 0x0000620000000800 */
[----:B------:R-:W-:Y:S01]  /*1000*/  FFMA.FTZ R3, R8, 0.5, R3 ;  /* 0x3f00000008037823 */ /* 0x000fe20000010003 */
[----:B------:R-:W-:Y:S01]  /*1010*/  FMUL.FTZ R17, R9, R6 ;  /* 0x0000000609117220 */ /* 0x000fe20000410000 */
[----:B------:R-:W-:-:S03]  /*1020*/  FMUL.FTZ R6, R21, -0.5 ;  /* 0xbf00000015067820 */ /* 0x000fc60000410000 */
[----:B------:R-:W-:Y:S01]  /*1030*/  FFMA.FTZ R17, R4, 0.5, R17 ;  /* 0x3f00000004117823 */ /* 0x000fe20000010011 */
[----:B------:R-:W-:Y:S01]  /*1040*/  FMUL.FTZ R6, R21, R6 ;  /* 0x0000000615067220 */ /* 0x000fe20000410000 */
[----:B------:R-:W4:Y:S01]  /*1050*/  MUFU.EX2 R7, R7 ;  /* 0x0000000700077308 */ /* 0x000f220000000800 */
[----:B0-----:R-:W-:Y:S02]  /*1060*/  FMUL.FTZ R16, R29, 1.4426950216293334961 ;  /* 0x3fb8aa3b1d107820 */ /* 0x001fe40000410000 */
[----:B------:R-:W-:Y:S01]  /*1070*/  FMUL.FTZ R9, R6, 1.4426950216293334961 ;  /* 0x3fb8aa3b06097820 */ /* 0x000fe20000410000 */
[----:B------:R-:W-:-:S04]  /*1080*/  FADD.FTZ R6, -R23, -RZ ;  /* 0x800000ff17067221 */ /* 0x000fc80000010100 */
[----:B------:R-:W0:Y:S01]  /*1090*/  MUFU.EX2 R16, R16 ;  /* 0x0000001000107308 */ /* 0x000e220000000800 */
[----:B------:R-:W-:Y:S01]  /*10a0*/  FSEL R6, R6, R27, P1 ;  /* 0x0000001b06067208 */ /* 0x000fe20000800000 */
[----:B-1----:R-:W-:-:S04]  /*10b0*/  FMUL.FTZ R28, R28, 0.3989422917366027832 ;  /* 0x3ecc422a1c1c7820 */ /* 0x002fc80000410000 */
[----:B------:R-:W-:Y:S01]  /*10c0*/  FFMA.FTZ R8, R25, R6, R6 ;  /* 0x0000000619087223 */ /* 0x000fe20000010006 */
[----:B------:R-:W-:Y:S01]  /*10d0*/  FMUL.FTZ R23, R5, R28 ;  /* 0x0000001c05177220 */ /* 0x000fe20000410000 */
[----:B------:R-:W1:Y:S01]  /*10e0*/  MUFU.EX2 R9, R9 ;  /* 0x0000000900097308 */ /* 0x000e620000000800 */
[----:B----4-:R-:W-:Y:S02]  /*10f0*/  FMUL.FTZ R7, R7, 0.3989422917366027832 ;  /* 0x3ecc422a07077820 */ /* 0x010fe40000410000 */
[----:B------:R-:W-:Y:S02]  /*1100*/  FFMA.FTZ R23, R10, 0.5, R23 ;  /* 0x3f0000000a177823 */ /* 0x000fe40000010017 */
[----:B------:R-:W-:-:S03]  /*1110*/  FMUL.FTZ R22, R22, R7 ;  /* 0x0000000716167220 */ /* 0x000fc60000410000 */
[----:B------:R-:W4:Y:S01]  /*1120*/  @P1 MUFU.EX2 R25, R8 ;  /* 0x0000000800191308 */ /* 0x000f220000000800 */
[----:B0-----:R-:W-:-:S04]  /*1130*/  FMUL.FTZ R7, R16, 0.3989422917366027832 ;  /* 0x3ecc422a10077820 */ /* 0x001fc80000410000 */
[----:B------:R-:W-:-:S03]  /*1140*/  FMUL.FTZ R24, R24, R7 ;  /* 0x0000000718187220 */ /* 0x000fc60000410000 */
[----:B------:R-:W0:Y:S01]  /*1150*/  @P0 MUFU.EX2 R6, R26 ;  /* 0x0000001a00060308 */ /* 0x000e220000000800 */
[----:B-1----:R-:W-:-:S04]  /*1160*/  FMUL.FTZ R4, R9, 0.3989422917366027832 ;  /* 0x3ecc422a09047820 */ /* 0x002fc80000410000 */
[----:B------:R-:W-:Y:S02]  /*1170*/  FMUL.FTZ R21, R21, R4 ;  /* 0x0000000415157220 */ /* 0x000fe40000410000 */
[----:B------:R-:W1:Y:S01]  /*1180*/  LDC.64 R4, c[0x0][0x218] ;  /* 0x00008600ff047b82 */ /* 0x000e620000000a00 */
[----:B----4-:R-:W-:-:S05]  /*1190*/  @P1 FADD.FTZ R28, -R25, 1 ;  /* 0x3f800000191c1421 */ /* 0x010fca0000010100 */
[----:B------:R-:W-:Y:S01]  /*11a0*/  @P1 LOP3.LUT R8, R28, 0x80000000, R27, 0xb8, !PT ;  /* 0x800000001c081812 */ /* 0x000fe200078eb81b */
[----:B0-----:R-:W-:Y:S01]  /*11b0*/  @P0 FADD.FTZ R16, -R6, 1 ;  /* 0x3f80000006100421 */ /* 0x001fe20000010100 */
[----:B------:R-:W-:-:S04]  /*11c0*/  FADD.FTZ R6, R20, 1 ;  /* 0x3f80000014067421 */ /* 0x000fc80000010000 */
[----:B------:R-:W-:Y:S01]  /*11d0*/  @P0 LOP3.LUT R26, R16, 0x80000000, R13, 0xb8, !PT ;  /* 0x80000000101a0812 */ /* 0x000fe200078eb80d */
[----:B------:R-:W-:Y:S01]  /*11e0*/  FADD.FTZ R13, R8, 1 ;  /* 0x3f800000080d7421 */ /* 0x000fe20000010000 */
[----:B------:R-:W-:-:S03]  /*11f0*/  FFMA.FTZ R6, R6, 0.5, R21 ;  /* 0x3f00000006067823 */ /* 0x000fc60000010015 */
[----:B------:R-:W-:Y:S01]  /*1200*/  FADD.FTZ R9, R26, 1 ;  /* 0x3f8000001a097421 */ /* 0x000fe20000010000 */
[----:B------:R-:W-:-:S03]  /*1210*/  FFMA.FTZ R24, R13, 0.5, R24 ;  /* 0x3f0000000d187823 */ /* 0x000fc60000010018 */
[----:B------:R-:W-:Y:S01]  /*1220*/  FFMA.FTZ R22, R9, 0.5, R22 ;  /* 0x3f00000009167823 */ /* 0x000fe20000010016 */
[----:B-1----:R-:W-:-:S04]  /*1230*/  IMAD.WIDE.U32 R4, R2, 0x2, R4 ;  /* 0x0000000202047825 */ /* 0x002fc800078e0004 */
[----:B------:R-:W-:-:S04]  /*1240*/  IMAD.WIDE R4, R0, 0x8, R4 ;  /* 0x0000000800047825 */ /* 0x000fc800078e0204 */
[--C-:B--2---:R-:W-:Y:S02]  /*1250*/  HADD2.F32 R7, -RZ, R14.reuse.H1_H1 ;  /* 0x3000000eff077230 */ /* 0x104fe40000004100 */
[----:B------:R-:W-:Y:S02]  /*1260*/  HADD2.F32 R8, -RZ, R15.H0_H0 ;  /* 0x2000000fff087230 */ /* 0x000fe40000004100 */
[----:B------:R-:W-:Y:S02]  /*1270*/  HADD2.F32 R10, -RZ, R14.H0_H0 ;  /* 0x2000000eff0a7230 */ /* 0x000fe40000004100 */
[----:B------:R-:W-:Y:S01]  /*1280*/  FMUL.FTZ R12, R7, R12 ;  /* 0x0000000c070c7220 */ /* 0x000fe20000410000 */
[----:B---3--:R-:W-:Y:S02]  /*1290*/  HADD2.F32 R9, -RZ, R19.H0_H0 ;  /* 0x20000013ff097230 */ /* 0x008fe40000004100 */
[----:B------:R-:W-:Y:S01]  /*12a0*/  FMUL.FTZ R3, R8, R3 ;  /* 0x0000000308037220 */ /* 0x000fe20000410000 */
[----:B------:R-:W-:-:S02]  /*12b0*/  HADD2.F32 R2, -RZ, R15.H1_H1 ;  /* 0x3000000fff027230 */ /* 0x000fc40000004100 */
[----:B------:R-:W-:Y:S01]  /*12c0*/  FMUL.FTZ R11, R10, R11 ;  /* 0x0000000b0a0b7220 */ /* 0x000fe20000410000 */
[--C-:B------:R-:W-:Y:S02]  /*12d0*/  HADD2.F32 R8, -RZ, R18.reuse.H0_H0 ;  /* 0x20000012ff087230 */ /* 0x100fe40000004100 */
[----:B------:R-:W-:Y:S01]  /*12e0*/  FMUL.FTZ R22, R9, R22 ;  /* 0x0000001609167220 */ /* 0x000fe20000410000 */
[----:B------:R-:W-:Y:S02]  /*12f0*/  HADD2.F32 R7, -RZ, R18.H1_H1 ;  /* 0x30000012ff077230 */ /* 0x000fe40000004100 */
[----:B------:R-:W-:Y:S01]  /*1300*/  FMUL.FTZ R10, R2, R17 ;  /* 0x00000011020a7220 */ /* 0x000fe20000410000 */
[----:B------:R-:W-:Y:S02]  /*1310*/  HADD2.F32 R19, -RZ, R19.H1_H1 ;  /* 0x30000013ff137230 */ /* 0x000fe40000004100 */
[----:B------:R-:W-:Y:S01]  /*1320*/  FMUL.FTZ R8, R8, R23 ;  /* 0x0000001708087220 */ /* 0x000fe20000410000 */
[----:B------:R-:W-:Y:S01]  /*1330*/  F2FP.F16.F32.PACK_AB R2, R12, R11 ;  /* 0x0000000b0c02723e */ /* 0x000fe200000000ff */
[----:B------:R-:W-:Y:S01]  /*1340*/  FMUL.FTZ R7, R7, R6 ;  /* 0x0000000607077220 */ /* 0x000fe20000410000 */
[----:B------:R-:W-:Y:S01]  /*1350*/  F2FP.F16.F32.PACK_AB R3, R10, R3 ;  /* 0x000000030a03723e */ /* 0x000fe200000000ff */
[----:B------:R-:W-:-:S03]  /*1360*/  FMUL.FTZ R19, R19, R24 ;  /* 0x0000001813137220 */ /* 0x000fc60000410000 */
[----:B------:R-:W-:Y:S01]  /*1370*/  F2FP.F16.F32.PACK_AB R18, R7, R8 ;  /* 0x000000080712723e */ /* 0x000fe200000000ff */
[----:B------:R-:W-:Y:S01]  /*1380*/  STG.E.64 desc[UR4][R4.64], R2 ;  /* 0x0000000204007986 */ /* 0x000fe2000c101b04 */
[----:B------:R-:W-:-:S05]  /*1390*/  F2FP.F16.F32.PACK_AB R19, R19, R22 ;  /* 0x000000161313723e */ /* 0x000fca00000000ff */
[----:B------:R-:W-:Y:S01]  /*13a0*/  STG.E.64 desc[UR4][R4.64+0x400], R18 ;  /* 0x0004001204007986 */ /* 0x000fe2000c101b04 */
[----:B------:R-:W-:Y:S05]  /*13b0*/  EXIT ;  /* 0x000000000000794d */ /* 0x000fea0003800000 */
.L_x_1796:
        /* <DEDUP_REMOVED lines=134> */
.L_x_1798:
[----:B------:R-:W-:Y:S05]  /*1c20*/  BSYNC B0 ;  /* 0x0000000000007941 */ /* 0x000fea0003800000 */
.L_x_1797:
        /* <DEDUP_REMOVED lines=47> */
.L_x_1800:
[----:B------:R-:W-:Y:S05]  /*1f20*/  BSYNC B0 ;  /* 0x0000000000007941 */ /* 0x000fea0003800000 */
.L_x_1799:
        /* <DEDUP_REMOVED lines=47> */
.L_x_1802:
[----:B------:R-:W-:Y:S05]  /*2220*/  BSYNC B0 ;  /* 0x0000000000007941 */ /* 0x000fea0003800000 */
.L_x_1801:
        /* <DEDUP_REMOVED lines=58> */
.L_x_1804:
[----:B------:R-:W-:Y:S05]  /*25d0*/  BSYNC B0 ;  /* 0x0000000000007941 */ /* 0x000fea0003800000 */
.L_x_1803:
        /* <DEDUP_REMOVED lines=45> */
.L_x_1806:
[----:B------:R-:W-:Y:S05]  /*28b0*/  BSYNC B0 ;  /* 0x0000000000007941 */ /* 0x000fea0003800000 */
.L_x_1805:
        /* <DEDUP_REMOVED lines=45> */
.L_x_1808:
[----:B------:R-:W-:Y:S05]  /*2b90*/  BSYNC B0 ;  /* 0x0000000000007941 */ /* 0x000fea0003800000 */
.L_x_1807:
        /* <DEDUP_REMOVED lines=45> */
.L_x_1810:
[----:B------:R-:W-:Y:S05]  /*2e70*/  BSYNC B0 ;  /* 0x0000000000007941 */ /* 0x000fea0003800000 */
.L_x_1809:
        /* <DEDUP_REMOVED lines=45> */
.L_x_1812:
[----:B------:R-:W-:Y:S05]  /*3150*/  BSYNC B0 ;  /* 0x0000000000007941 */ /* 0x000fea0003800000 */
.L_x_1811:
        /* <DEDUP_REMOVED lines=18> */
.L_x_1815:
[----:B------:R-:W-:-:S13]  /*3280*/  ISETP.GE.AND P0, PT, R3, R0, PT ;  /* 0x000000000300720c */ /* 0x000fda0003f06270 */
[----:B------:R-:W-:Y:S05]  /*3290*/  @P0 BRA `(.L_x_1817) ;  /* 0x0000000000300947 */ /* 0x000fea0003800000 */
[----:B0-----:R-:W0:Y:S01]  /*32a0*/  LDC.64 R4, c[0x0][0x218] ;  /* 0x00008600ff047b82 */ /* 0x001e220000000a00 */
[----:B------:R-:W-:Y:S02]  /*32b0*/  IADD3 R13, R2, R3, RZ ;  /* 0x00000003020d7210 */ /* 0x000fe40007ffe0ff */
[----:B------:R-:W-:-:S03]  /*32c0*/  IADD3 R3, R3, 0x80, RZ ;  /* 0x0000008003037810 */ /* 0x000fc60007ffe0ff */
[----:B0-----:R-:W-:-:S05]  /*32d0*/  IMAD.WIDE.U32 R4, R13, 0x2, R4 ;  /* 0x000000020d047825 */ /* 0x001fca00078e0004 */
[----:B------:R1:W-:Y:S02]  /*32e0*/  STG.E.U16 desc[UR4][R4.64], R7 ;  /* 0x0000000704007986 */ /* 0x0003e4000c101504 */
.L_x_1816:
[----:B------:R-:W-:-:S13]  /*32f0*/  ISETP.GE.AND P0, PT, R3, R0, PT ;  /* 0x000000000300720c */ /* 0x000fda0003f06270 */
[----:B------:R-:W-:Y:S05]  /*3300*/  @P0 BRA `(.L_x_1818) ;  /* 0x0000000000340947 */ /* 0x000fea0003800000 */
[----:B01----:R-:W0:Y:S01]  /*3310*/  LDC.64 R4, c[0x0][0x218] ;  /* 0x00008600ff047b82 */ /* 0x003e220000000a00 */
[----:B------:R-:W-:Y:S02]  /*3320*/  IADD3 R7, R2, R3, RZ ;  /* 0x0000000302077210 */ /* 0x000fe40007ffe0ff */
[----:B------:R-:W-:-:S03]  /*3330*/  IADD3 R3, R3, 0x80, RZ ;  /* 0x0000008003037810 */ /* 0x000fc60007ffe0ff */
[----:B0-----:R-:W-:-:S05]  /*3340*/  IMAD.WIDE.U32 R4, R7, 0x2, R4 ;  /* 0x0000000207047825 */ /* 0x001fca00078e0004 */
[----:B------:R1:W-:Y:S02]  /*3350*/  STG.E.U16 desc[UR4][R4.64], R8 ;  /* 0x0000000804007986 */ /* 0x0003e4000c101504 */
.L_x_1817:
        /* <DEDUP_REMOVED lines=8> */
.L_x_1818:
[----:B------:R-:W-:Y:S05]  /*33e0*/  BSYNC B1 ;  /* 0x0000000000017941 */ /* 0x000fea0003800000 */
.L_x_1814:
[----:B------:R-:W-:-:S13]  /*33f0*/  ISETP.GE.AND P0, PT, R3, R0, PT ;  /* 0x000000000300720c */ /* 0x000fda0003f06270 */
[----:B012---:R-:W0:Y:S01]  /*3400*/  @!P0 LDC.64 R4, c[0x0][0x218] ;  /* 0x00008600ff048b82 */ /* 0x007e220000000a00 */
[----:B------:R-:W-:Y:S02]  /*3410*/  @!P0 IADD3 R7, R2, R3, RZ ;  /* 0x0000000302078210 */ /* 0x000fe40007ffe0ff */
[----:B------:R-:W-:-:S03]  /*3420*/  @!P0 IADD3 R3, R3, 0x80, RZ ;  /* 0x0000008003038810 */ /* 0x000fc60007ffe0ff */
[----:B0-----:R-:W-:-:S05]  /*3430*/  @!P0 IMAD.WIDE.U32 R4, R7, 0x2, R4 ;  /* 0x0000000207048825 */ /* 0x001fca00078e0004 */
[----:B------:R2:W-:Y:S02]  /*3440*/  @!P0 STG.E.U16 desc[UR4][R4.64], R10 ;  /* 0x0000000a04008986 */ /* 0x0005e4000c101504 */
.L_x_1819:
[----:B------:R-:W-:Y:S05]  /*3450*/  BSYNC B0 ;  /* 0x0000000000007941 */ /* 0x000fea0003800000 */
.L_x_1813:
        /* <DEDUP_REMOVED lines=8> */
.L_x_1820:
        /* <DEDUP_REMOVED lines=10> */
.L_x_12835:


//--------------------- .text._ZN2at6native29vectorized_elementwise_kernelILi8EZZZNS0_26GeluBackwardCUDAKernelImplERNS_18TensorIteratorBaseENS0_8GeluTypeEENKUlvE0_clEvENKUlvE1_clEvEUlN3c104HalfES8_E_St5arrayIPcLm3EEEEviT0_T1_ --------------------------
	.section	.text._ZN2at6native29vectorized_elementwise_kernelILi8EZZZNS0_26GeluBackwardCUDAKernelImplERNS_18TensorIteratorBaseENS0_8GeluTypeEENKUlvE0_clEvENKUlvE1_clEvEUlN3c104HalfES8_E_St5arrayIPcLm3EEEEviT0_T1_,"ax",@progbits
	.align	128
        .global         _ZN2at6native29vectorized_elementwise_kernelILi8EZZZNS0_26GeluBackwardCUDAKernelImplERNS_18TensorIteratorBaseENS0_8GeluTypeEENKUlvE0_clEvENKUlvE1_clEvEUlN3c104HalfES8_E_St5arrayIPcLm3EEEEviT0_T1_
        .type           _ZN2at6native29vectorized_elementwise_kernelILi8EZZZNS0_26GeluBackwardCUDAKernelImplERNS_18TensorIteratorBaseENS0_8GeluTypeEENKUlvE0_clEvENKUlvE1_clEvEUlN3c104HalfES8_E_St5arrayIPcLm3EEEEviT0_T1_,@function
        .size           _ZN2at6native29vectorized_elementwise_kernelILi8EZZZNS0_26GeluBackwardCUDAKernelImplERNS_18TensorIteratorBaseENS0_8GeluTypeEENKUlvE0_clEvENKUlvE1_clEvEUlN3c104HalfES8_E_St5arrayIPcLm3EEEEviT0_T1_,(.L_x_12836 - _ZN2at6native29vectorized_elementwise_kernelILi8EZZZNS0_26GeluBackwardCUDAKernelImplERNS_18TensorIteratorBaseENS0_8GeluTypeEENKUlvE0_clEvENKUlvE1_clEvEUlN3c104HalfES8_E_St5arrayIPcLm3EEEEviT0_T1_)
        .other          _ZN2at6native29vectorized_elementwise_kernelILi8EZZZNS0_26GeluBackwardCUDAKernelImplERNS_18TensorIteratorBaseENS0_8GeluTypeEENKUlvE0_clEvENKUlvE1_clEvEUlN3c104HalfES8_E_St5arrayIPcLm3EEEEviT0_T1_,@"STO_CUDA_ENTRY STV_DEFAULT"
_ZN2at6native29vectorized_elementwise_kernelILi8EZZZNS0_26GeluBackwardCUDAKernelImplERNS_18TensorIteratorBaseENS0_8GeluTypeEENKUlvE0_clEvENKUlvE1_clEvEUlN3c104HalfES8_E_St5arrayIPcLm3EEEEviT0_T1_:
.text._ZN2at6native29vectorized_elementwise_kernelILi8EZZZNS0_26GeluBackwardCUDAKernelImplERNS_18TensorIteratorBaseENS0_8GeluTypeEENKUlvE0_clEvENKUlvE1_clEvEUlN3c104HalfES8_E_St5arrayIPcLm3EEEEviT0_T1_:
        /* <DEDUP_REMOVED lines=12> */
[----:B------:R-:W2:Y:S01]  /*00c0*/  LDG.E.128 R8, desc[UR4][R4.64] ;  /* 0x0000000404087981 */ /* 0x000ea2000c1e1d00 */
[----:B------:R-:W-:Y:S01]  /*00d0*/  HFMA2.MMA R21, -RZ, RZ, 0.61474609375, 16.90625 ;  /* 0x38eb4c3aff157435 */ /* 0x000fe200000001ff */
[----:B------:R-:W-:Y:S01]  /*00e0*/  MOV R28, 0x3aae005b ;  /* 0x3aae005b001c7802 */ /* 0x000fe20000000f00 */
[----:B------:R-:W-:Y:S01]  /*00f0*/  HFMA2.MMA R26, -RZ, RZ, 1.5341796875, 81.5625 ;  /* 0x3e235519ff1a7435 */ /* 0x000fe200000001ff */
[----:B------:R-:W-:Y:S02]  /*0100*/  MOV R27, 0x3d24d99a ;  /* 0x3d24d99a001b7802 */ /* 0x000fe40000000f00 */
[----:B------:R-:W-:Y:S01]  /*0110*/  MOV R3, 0x3f69b4f9 ;  /* 0x3f69b4f900037802 */ /* 0x000fe20000000f00 */
[--C-:B--2---:R-:W-:Y:S02]  /*0120*/  HADD2.F32 R12, -RZ, R8.reuse.H0_H0 ;  /* 0x20000008ff0c7230 */ /* 0x104fe40000004100 */
[----:B------:R-:W-:Y:S01]  /*0130*/  HADD2.F32 R16, -RZ, R8.H1_H1 ;  /* 0x30000008ff107230 */ /* 0x000fe20000004100 */
[----:B------:R-:W-:-:S02]  /*0140*/  HFMA2.MMA R8, -RZ, RZ, 1.0087890625, -0.000686168670654296875 ;  /* 0x3c09919fff087435 */ /* 0x000fc400000001ff */
        /* <DEDUP_REMOVED lines=8> */
[C---:B------:R-:W-:Y:S01]  /*01d0*/  FSEL R15, R6.reuse, R15, P0 ;  /* 0x0000000f060f7208 */ /* 0x040fe20000000000 */
[----:B------:R-:W-:Y:S01]  /*01e0*/  FADD.FTZ R6, -R6, -RZ ;  /* 0x800000ff06067221 */ /* 0x000fe20000010100 */
[----:B------:R-:W-:-:S02]  /*01f0*/  FSEL R4, R21, 8.4834944573231041431e-05, P0 ;  /* 0x38b1e96a15047808 */ /* 0x000fc40000000000 */
[----:B------:R-:W-:Y:S02]  /*0200*/  FSEL R18, -R28, -0.00082130916416645050049, P0 ;  /* 0xba574d201c127808 */ /* 0x000fe40000000100 */
[----:B------:R-:W-:Y:S02]  /*0210*/  FSEL R19, R14, R19, P1 ;  /* 0x000000130e137208 */ /* 0x000fe40000800000 */
[----:B------:R-:W-:Y:S01]  /*0220*/  FSEL R22, R21, 8.4834944573231041431e-05, P1 ;  /* 0x38b1e96a15167808 */ /* 0x000fe20000800000 */
[----:B------:R-:W-:Y:S01]  /*0230*/  FFMA.FTZ R4, R15, R4, R18 ;  /* 0x000000040f047223 */ /* 0x000fe20000010012 */
[----:B------:R-:W-:Y:S02]  /*0240*/  FSEL R24, -R28, -0.00082130916416645050049, P1 ;  /* 0xba574d201c187808 */ /* 0x000fe40000800100 */
[C---:B------:R-:W-:Y:S02]  /*0250*/  FSEL R20, R8.reuse, 0.0052134888246655464172, P0 ;  /* 0x3baad5ea08147808 */ /* 0x040fe40000000000 */
[----:B------:R-:W-:Y:S01]  /*0260*/  FSEL R18, -R27, -0.026868773624300956726, P0 ;  /* 0xbcdc1be71b127808 */ /* 0x000fe20000000100 */
[----:B------:R-:W-:Y:S01]  /*0270*/  FFMA.FTZ R22, R19, R22, R24 ;  /* 0x0000001613167223 */ /* 0x000fe20000010018 */
[----:B------:R-:W-:Y:S01]  /*0280*/  FSEL R24, R8, 0.0052134888246655464172, P1 ;  /* 0x3baad5ea08187808 */ /* 0x000fe20000800000 */
[----:B------:R-:W-:Y:S01]  /*0290*/  FFMA.FTZ R4, R15, R4, R20 ;  /* 0x000000040f047223 */ /* 0x000fe20000010014 */
[----:B------:R-:W-:-:S02]  /*02a0*/  FSEL R5, -R27, -0.026868773624300956726, P1 ;  /* 0xbcdc1be71b057808 */ /* 0x000fc40000800100 */
[C---:B------:R-:W-:Y:S01]  /*02b0*/  FSEL R20, R26.reuse, 0.11284004896879196167, P0 ;  /* 0x3de718af1a147808 */ /* 0x040fe20000000000 */
[----:B------:R-:W-:Y:S01]  /*02c0*/  FFMA.FTZ R18, R15, R4, R18 ;  /* 0x000000040f127223 */ /* 0x000fe20000010012 */
[----:B------:R-:W-:Y:S01]  /*02d0*/  FFMA.FTZ R22, R19, R22, R24 ;  /* 0x0000001613167223 */ /* 0x000fe20000010018 */
[----:B------:R-:W-:Y:S01]  /*02e0*/  HFMA2.MMA R4, -RZ, RZ, 1.7822265625, 0.000185489654541015625 ;  /* 0x3f210a14ff047435 */ /* 0x000fe200000001ff */
[----:B------:R-:W-:Y:S01]  /*02f0*/  FSEL R24, R26, 0.11284004896879196167, P1 ;  /* 0x3de718af1a187808 */ /* 0x000fe20000800000 */
[----:B------:R-:W-:Y:S01]  /*0300*/  FFMA.FTZ R18, R15, R18, R20 ;  /* 0x000000120f127223 */ /* 0x000fe20000010014 */
[----:B------:R-:W-:Y:S01]  /*0310*/  FFMA.FTZ R22, R19, R22, R5 ;  /* 0x0000001613167223 */ /* 0x000fe20000010005 */
[C---:B------:R-:W-:Y:S02]  /*0320*/  FSEL R5, R3.reuse, -0.37612664699554443359, P0 ;  /* 0xbec093ac03057808 */ /* 0x040fe40000000000 */
[----:B------:R-:W-:Y:S01]  /*0330*/  FSEL R20, R3, -0.37612664699554443359, P1 ;  /* 0xbec093ac03147808 */ /* 0x000fe20000800000 */
[----:B------:R-:W-:Y:S01]  /*0340*/  FFMA.FTZ R22, R19, R22, R24 ;  /* 0x0000001613167223 */ /* 0x000fe20000010018 */
[----:B------:R-:W-:Y:S01]  /*0350*/  FSEL R6, R6, R7, P0 ;  /* 0x0000000706067208 */ /* 0x000fe20000000000 */
[----:B------:R-:W-:Y:S01]  /*0360*/  FFMA.FTZ R18, R15, R18, R5 ;  /* 0x000000120f127223 */ /* 0x000fe20000010005 */
[C---:B------:R-:W-:Y:S01]  /*0370*/  FSEL R17, R4.reuse, 0.12837915122509002686, P0 ;  /* 0x3e0375d304117808 */ /* 0x040fe20000000000 */
[----:B------:R-:W-:Y:S01]  /*0380*/  HADD2.F32 R5, -RZ, R9.H0_H0 ;  /* 0x20000009ff057230 */ /* 0x000fe20000004100 */
[----:B------:R-:W-:Y:S01]  /*0390*/  FSEL R23, R4, 0.12837915122509002686, P1 ;  /* 0x3e0375d304177808 */ /* 0x000fe20000800000 */
[----:B------:R-:W-:-:S02]  /*03a0*/  FFMA.FTZ R20, R19, R22, R20 ;  /* 0x0000001613147223 */ /* 0x000fc40000010014 */
[----:B------:R-:W-:Y:S01]  /*03b0*/  FFMA.FTZ R15, R15, R18, R17 ;  /* 0x000000120f0f7223 */ /* 0x000fe20000010011 */
[----:B------:R-:W-:Y:S01]  /*03c0*/  FMUL.FTZ R17, R5, 0.70710676908493041992 ;  /* 0x3f3504f305117820 */ /* 0x000fe20000410000 */
[----:B------:R-:W-:Y:S02]  /*03d0*/  FFMA.FTZ R19, R19, R20, R23 ;  /* 0x0000001413137223 */ /* 0x000fe40000010017 */
[----:B------:R-:W-:Y:S01]  /*03e0*/  FFMA.FTZ R15, R15, R6, R6 ;  /* 0x000000060f0f7223 */ /* 0x000fe20000010006 */
        /* <DEDUP_REMOVED lines=8> */
[----:B------:R-:W-:Y:S01]  /*0470*/  FSEL R6, R26, 0.11284004896879196167, P2 ;  /* 0x3de718af1a067808 */ /* 0x000fe20001000000 */
[----:B------:R-:W-:Y:S01]  /*0480*/  FFMA.FTZ R23, R22, R23, R25 ;  /* 0x0000001716177223 */ /* 0x000fe20000010019 */
[----:B------:R-:W-:-:S03]  /*0490*/  FSEL R25, -R27, -0.026868773624300956726, P2 ;  /* 0xbcdc1be71b197808 */ /* 0x000fc60001000100 */
[C---:B------:R-:W-:Y:S02]  /*04a0*/  FFMA.FTZ R23, R22.reuse, R23, R20 ;  /* 0x0000001716177223 */ /* 0x040fe40000010014 */
[----:B------:R-:W0:Y:S02]  /*04b0*/  @P0 MUFU.EX2 R20, R15 ;  /* 0x0000000f00140308 */ /* 0x000e240000000800 */
[----:B------:R-:W-:-:S04]  /*04c0*/  FFMA.FTZ R23, R22, R23, R25 ;  /* 0x0000001716177223 */ /* 0x000fc80000010019 */
[----:B------:R-:W-:Y:S01]  /*04d0*/  FFMA.FTZ R23, R22, R23, R6 ;  /* 0x0000001716177223 */ /* 0x000fe20000010006 */
[----:B------:R-:W-:-:S05]  /*04e0*/  FSEL R6, R3, -0.37612664699554443359, P2 ;  /* 0xbec093ac03067808 */ /* 0x000fca0001000000 */
[----:B------:R-:W-:Y:S01]  /*04f0*/  FFMA.FTZ R23, R22, R23, R6 ;  /* 0x0000001716177223 */ /* 0x000fe20000010006 */
[----:B------:R-:W-:Y:S01]  /*0500*/  FSEL R6, R4, 0.12837915122509002686, P2 ;  /* 0x3e0375d304067808 */ /* 0x000fe20001000000 */
[----:B0-----:R-:W-:-:S04]  /*0510*/  @P0 FADD.FTZ R24, -R20, 1 ;  /* 0x3f80000014180421 */ /* 0x001fc80000010100 */
[----:B------:R-:W-:Y:S01]  /*0520*/  FFMA.FTZ R22, R22, R23, R6 ;  /* 0x0000001716167223 */ /* 0x000fe20000010006 */
[----:B------:R-:W-:Y:S02]  /*0530*/  HADD2.F32 R6, -RZ, R9.H1_H1 ;  /* 0x30000009ff067230 */ /* 0x000fe40000004100 */
[----:B------:R-:W-:Y:S01]  /*0540*/  FADD.FTZ R9, -R14, -RZ ;  /* 0x800000ff0e097221 */ /* 0x000fe20000010100 */
[----:B------:R-:W-:Y:S02]  /*0550*/  @P0 LOP3.LUT R15, R24, 0x80000000, R7, 0xb8, !PT ;  /* 0x80000000180f0812 */ /* 0x000fe400078eb807 */
[----:B------:R-:W-:Y:S02]  /*0560*/  FMUL.FTZ R20, R6, 0.70710676908493041992 ;  /* 0x3f3504f306147820 */ /* 0x000fe40000410000 */
[----:B------:R-:W-:Y:S01]  /*0570*/  FSEL R24, R9, R13, P1 ;  /* 0x0000000d09187208 */ /* 0x000fe20000800000 */
[----:B------:R-:W-:Y:S01]  /*0580*/  FADD.FTZ R15, R15, 1 ;  /* 0x3f8000000f0f7421 */ /* 0x000fe20000010000 */
[C---:B------:R-:W-:Y:S01]  /*0590*/  FADD.FTZ R14, |R20|.reuse, -RZ ;  /* 0x800000ff140e7221 */ /* 0x040fe20000010200 */
[C---:B------:R-:W-:Y:S01]  /*05a0*/  FMUL.FTZ R7, R20.reuse, R20 ;  /* 0x0000001414077220 */ /* 0x040fe20000410000 */
[----:B------:R-:W-:Y:S01]  /*05b0*/  FSETP.GE.FTZ.AND P0, PT, |R20|, 1.0029599666595458984, PT ;  /* 0x3f8060fe1400780b */ /* 0x000fe20003f16200 */
[----:B------:R-:W-:-:S03]  /*05c0*/  FFMA.FTZ R9, R19, R24, R24 ;  /* 0x0000001813097223 */ /* 0x000fc60000010018 */
[----:B------:R-:W-:Y:S02]  /*05d0*/  FSEL R19, R14, R7, P0 ;  /* 0x000000070e137208 */ /* 0x000fe40000000000 */
[----:B------:R-:W-:Y:S02]  /*05e0*/  FSEL R24, R21, 8.4834944573231041431e-05, P0 ;  /* 0x38b1e96a15187808 */ /* 0x000fe40000000000 */
[----:B------:R-:W-:Y:S02]  /*05f0*/  FSEL R7, -R28, -0.00082130916416645050049, P0 ;  /* 0xba574d201c077808 */ /* 0x000fe40000000100 */
[----:B------:R-:W-:-:S03]  /*0600*/  FSEL R23, R26, 0.11284004896879196167, P0 ;  /* 0x3de718af1a177808 */ /* 0x000fc60000000000 */
[----:B------:R-:W-:Y:S01]  /*0610*/  FFMA.FTZ R24, R19, R24, R7 ;  /* 0x0000001813187223 */ /* 0x000fe20000010007 */
        /* <DEDUP_REMOVED lines=16> */
[----:B------:R-:W-:Y:S01]  /*0720*/  HADD2.F32 R13, -RZ, R10.H0_H0 ;  /* 0x2000000aff0d7230 */ /* 0x000fe20000004100 */
[----:B------:R-:W0:Y:S01]  /*0730*/  @P2 MUFU.EX2 R18, R7 ;  /* 0x0000000700122308 */ /* 0x000e220000000800 */
[----:B------:R-:W-:Y:S02]  /*0740*/  FFMA.FTZ R14, R23, R14, R14 ;  /* 0x0000000e170e7223 */ /* 0x000fe4000001000e */
[----:B------:R-:W-:-:S05]  /*0750*/  FADD.FTZ R9, R9, 1 ;  /* 0x3f80000009097421 */ /* 0x000fca0000010000 */
[----:B------:R-:W1:Y:S01]  /*0760*/  @P0 MUFU.EX2 R19, R14 ;  /* 0x0000000e00130308 */ /* 0x000e620000000800 */
[----:B0-----:R-:W-:Y:S01]  /*0770*/  @P2 FADD.FTZ R22, -R18, 1 ;  /* 0x3f80000012162421 */ /* 0x001fe20000010100 */
[----:B------:R-:W-:-:S04]  /*0780*/  FMUL.FTZ R18, R13, 0.70710676908493041992 ;  /* 0x3f3504f30d127820 */ /* 0x000fc80000410000 */
[----:B------:R-:W-:Y:S01]  /*0790*/  @P2 LOP3.LUT R7, R22, 0x80000000, R17, 0xb8, !PT ;  /* 0x8000000016072812 */ /* 0x000fe200078eb811 */
        /* <DEDUP_REMOVED lines=26> */
[----:B0-----:R-:W-:-:S03]  /*0940*/  FMUL.FTZ R17, R20, 0.3989422917366027832 ;  /* 0x3ecc422a14117820 */ /* 0x001fc60000410000 */
[----:B------:R-:W-:Y:S01]  /*0950*/  FMUL.FTZ R10, R19, 0.70710676908493041992 ;  /* 0x3f3504f3130a7820 */ /* 0x000fe20000410000 */
[----:B------:R-:W-:Y:S01]  /*0960*/  FMUL.FTZ R22, R12, R17 ;  /* 0x000000110c167220 */ /* 0x000fe20000410000 */
[----:B------:R-:W-:Y:S01]  /*0970*/  FMUL.FTZ R17, R16, -0.5 ;  /* 0xbf00000010117820 */ /* 0x000fe20000410000 */
[----:B------:R-:W-:Y:S01]  /*0980*/  FFMA.FTZ R12, R23, R24, R24 ;  /* 0x00000018170c7223 */ /* 0x000fe20000010018 */
[C---:B------:R-:W-:Y:S01]  /*0990*/  FMUL.FTZ R24, R10.reuse, R10 ;  /* 0x0000000a0a187220 */ /* 0x040fe20000410000 */
[----:B------:R-:W-:Y:S01]  /*09a0*/  FSETP.GE.FTZ.AND P0, PT, |R10|, 1.0029599666595458984, PT ;  /* 0x3f8060fe0a00780b */ /* 0x000fe20003f16200 */
[----:B------:R-:W-:Y:S01]  /*09b0*/  FMUL.FTZ R17, R16, R17 ;  /* 0x0000001110117220 */ /* 0x000fe20000410000 */
[----:B------:R-:W0:Y:S01]  /*09c0*/  @P1 MUFU.EX2 R23, R12 ;  /* 0x0000000c00171308 */ /* 0x000e220000000800 */
[----:B------:R-:W-:Y:S01]  /*09d0*/  FFMA.FTZ R15, R15, 0.5, R22 ;  /* 0x3f0000000f0f7823 */ /* 0x000fe20000010016 */
[----:B------:R-:W-:Y:S01]  /*09e0*/  FSEL R25, -R28, -0.00082130916416645050049, P0 ;  /* 0xba574d201c197808 */ /* 0x000fe20000000100 */
[----:B------:R-:W-:Y:S01]  /*09f0*/  FMUL.FTZ R20, R17, 1.4426950216293334961 ;  /* 0x3fb8aa3b11147820 */ /* 0x000fe20000410000 */
[----:B------:R-:W-:-:S05]  /*0a00*/  FADD.FTZ R17, |R10|, -RZ ;  /* 0x800000ff0a117221 */ /* 0x000fca0000010200 */
[----:B------:R-:W1:Y:S01]  /*0a10*/  MUFU.EX2 R20, R20 ;  /* 0x0000001400147308 */ /* 0x000e620000000800 */
[----:B0-----:R-:W-:-:S05]  /*0a20*/  @P1 FADD.FTZ R23, -R23, 1 ;  /* 0x3f80000017171421 */ /* 0x001fca0000010100 */
[----:B------:R-:W-:Y:S01]  /*0a30*/  @P1 LOP3.LUT R12, R23, 0x80000000, R18, 0xb8, !PT ;  /* 0x80000000170c1812 */ /* 0x000fe200078eb812 */
[----:B-1----:R-:W-:Y:S01]  /*0a40*/  FMUL.FTZ R23, R20, 0.3989422917366027832 ;  /* 0x3ecc422a14177820 */ /* 0x002fe20000410000 */
[----:B------:R-:W-:-:S03]  /*0a50*/  FSEL R20, R8, 0.0052134888246655464172, P0 ;  /* 0x3baad5ea08147808 */ /* 0x000fc60000000000 */
[----:B------:R-:W-:Y:S01]  /*0a60*/  FMUL.FTZ R18, R16, R23 ;  /* 0x0000001710127220 */ /* 0x000fe20000410000 */
[C---:B------:R-:W-:Y:S01]  /*0a70*/  FSEL R16, R17.reuse, R24, P0 ;  /* 0x0000001811107208 */ /* 0x040fe20000000000 */
[----:B------:R-:W-:Y:S01]  /*0a80*/  FADD.FTZ R17, -R17, -RZ ;  /* 0x800000ff11117221 */ /* 0x000fe20000010100 */
[----:B------:R-:W-:Y:S01]  /*0a90*/  FSEL R23, R21, 8.4834944573231041431e-05, P0 ;  /* 0x38b1e96a15177808 */ /* 0x000fe20000000000 */
[----:B------:R-:W-:-:S03]  /*0aa0*/  FFMA.FTZ R18, R9, 0.5, R18 ;  /* 0x3f00000009127823 */ /* 0x000fc60000010012 */
        /* <DEDUP_REMOVED lines=12> */
[----:B------:R-:W-:-:S03]  /*0b70*/  HADD2.F32 R17, -RZ, R11.H0_H0 ;  /* 0x2000000bff117230 */ /* 0x000fc60000004100 */
[----:B------:R-:W0:Y:S02]  /*0b80*/  @P0 MUFU.EX2 R16, R20 ;  /* 0x0000001400100308 */ /* 0x000e240000000800 */
[----:B0-----:R-:W-:Y:S01]  /*0b90*/  @P0 FADD.FTZ R23, -R16, 1 ;  /* 0x3f80000010170421 */ /* 0x001fe20000010100 */
[----:B------:R-:W-:-:S04]  /*0ba0*/  FMUL.FTZ R16, R17, 0.70710676908493041992 ;  /* 0x3f3504f311107820 */ /* 0x000fc80000410000 */
[----:B------:R-:W-:Y:S01]  /*0bb0*/  @P0 LOP3.LUT R20, R23, 0x80000000, R10, 0xb8, !PT ;  /* 0x8000000017140812 */ /* 0x000fe200078eb80a */
[C---:B------:R-:W-:Y:S01]  /*0bc0*/  FADD.FTZ R10, |R16|.reuse, -RZ ;  /* 0x800000ff100a7221 */ /* 0x040fe20000010200 */
[C---:B------:R-:W-:Y:S01]  /*0bd0*/  FMUL.FTZ R23, R16.reuse, R16 ;  /* 0x0000001010177220 */ /* 0x040fe20000410000 */
[----:B------:R-:W-:-:S04]  /*0be0*/  FSETP.GE.FTZ.AND P0, PT, |R16|, 1.0029599666595458984, PT ;  /* 0x3f8060fe1000780b */ /* 0x000fc80003f16200 */
        /* <DEDUP_REMOVED lines=15> */
[----:B------:R-:W-:-:S04]  /*0ce0*/  HADD2.F32 R22, -RZ, R11.H1_H1 ;  /* 0x3000000bff167230 */ /* 0x000fc80000004100 */
[----:B------:R-:W-:Y:S01]  /*0cf0*/  FSEL R10, R9, R16, P0 ;  /* 0x00000010090a7208 */ /* 0x000fe20000000000 */
[----:B------:R-:W-:-:S04]  /*0d00*/  FMUL.FTZ R24, R22, 0.70710676908493041992 ;  /* 0x3f3504f316187820 */ /* 0x000fc80000410000 */
[----:B------:R-:W-:Y:S01]  /*0d10*/  FFMA.FTZ R23, R23, R10, R10 ;  /* 0x0000000a17177223 */ /* 0x000fe2000001000a */
[C---:B------:R-:W-:Y:S01]  /*0d20*/  FSETP.GE.FTZ.AND P1, PT, |R24|.reuse, 1.0029599666595458984, PT ;  /* 0x3f8060fe1800780b */ /* 0x040fe20003f36200 */
[C---:B------:R-:W-:Y:S01]  /*0d30*/  FADD.FTZ R25, |R24|.reuse, -RZ ;  /* 0x800000ff18197221 */ /* 0x040fe20000010200 */
[----:B------:R-:W-:Y:S02]  /*0d40*/  FMUL.FTZ R10, R24, R24 ;  /* 0x00000018180a7220 */ /* 0x000fe40000410000 */
[----:B------:R-:W-:Y:S02]  /*0d50*/  FSEL R9, R21, 8.4834944573231041431e-05, P1 ;  /* 0x38b1e96a15097808 */ /* 0x000fe40000800000 */
[----:B------:R-:W-:Y:S02]  /*0d60*/  FSEL R28, -R28, -0.00082130916416645050049, P1 ;  /* 0xba574d201c1c7808 */ /* 0x000fe40000800100 */
[----:B------:R-:W-:Y:S02]  /*0d70*/  FSEL R21, R25, R10, P1 ;  /* 0x0000000a19157208 */ /* 0x000fe40000800000 */
[----:B------:R-:W-:-:S02]  /*0d80*/  FSEL R10, -R27, -0.026868773624300956726, P1 ;  /* 0xbcdc1be71b0a7808 */ /* 0x000fc40000800100 */
[----:B------:R-:W-:Y:S01]  /*0d90*/  FSEL R11, R26, 0.11284004896879196167, P1 ;  /* 0x3de718af1a0b7808 */ /* 0x000fe20000800000 */
[----:B------:R-:W-:Y:S01]  /*0da0*/  FFMA.FTZ R28, R21, R9, R28 ;  /* 0x00000009151c7223 */ /* 0x000fe2000001001c */
[----:B------:R-:W-:-:S05]  /*0db0*/  FSEL R9, R8, 0.0052134888246655464172, P1 ;  /* 0x3baad5ea08097808 */ /* 0x000fca0000800000 */
        /* <DEDUP_REMOVED lines=8> */
[----:B------:R-:W-:Y:S01]  /*0e40*/  FADD.FTZ R25, -R25, -RZ ;  /* 0x800000ff19197221 */ /* 0x000fe20000010100 */
[----:B------:R-:W-:Y:S01]  /*0e50*/  FADD.FTZ R12, R12, 1 ;  /* 0x3f8000000c0c7421 */ /* 0x000fe20000010000 */
[----:B------:R-:W-:Y:S02]  /*0e60*/  FADD.FTZ R20, R20, 1 ;  /* 0x3f80000014147421 */ /* 0x000fe40000010000 */
[----:B------:R-:W-:Y:S01]  /*0e70*/  FFMA.FTZ R26, R21, R26, R3 ;  /* 0x0000001a151a7223 */ /* 0x000fe20000010003 */
[----:B------:R-:W-:Y:S01]  /*0e80*/  FSEL R3, R4, 0.12837915122509002686, P1 ;  /* 0x3e0375d304037808 */ /* 0x000fe20000800000 */
[----:B------:R-:W-:-:S04]  /*0e90*/  FMUL.FTZ R4, R5, -0.5 ;  /* 0xbf00000005047820 */ /* 0x000fc80000410000 */
[----:B------:R-:W-:Y:S01]  /*0ea0*/  FFMA.FTZ R21, R21, R26, R3 ;  /* 0x0000001a15157223 */ /* 0x000fe20000010003 */
[----:B------:R-:W-:Y:S01]  /*0eb0*/  FMUL.FTZ R4, R5, R4 ;  /* 0x0000000405047220 */ /* 0x000fe20000410000 */
[----:B------:R-:W-:-:S03]  /*0ec0*/  FMUL.FTZ R3, R6, -0.5 ;  /* 0xbf00000006037820 */ /* 0x000fc60000410000 */
[----:B------:R-:W-:Y:S01]  /*0ed0*/  FMUL.FTZ R26, R4, 1.4426950216293334961 ;  /* 0x3fb8aa3b041a7820 */ /* 0x000fe20000410000 */
[----:B------:R-:W-:-:S03]  /*0ee0*/  FMUL.FTZ R4, R6, R3 ;  /* 0x0000000306047220 */ /* 0x000fc60000410000 */
[----:B------:R-:W0:Y:S01]  /*0ef0*/  MUFU.EX2 R3, R26 ;  /* 0x0000001a00037308 */ /* 0x000e220000000800 */
[----:B------:R-:W-:Y:S01]  /*0f00*/  FMUL.FTZ R27, R4, 1.4426950216293334961 ;  /* 0x3fb8aa3b041b7820 */ /* 0x000fe20000410000 */
[----:B------:R-:W-:-:S04]  /*0f10*/  FMUL.FTZ R4, R13, -0.5 ;  /* 0xbf0000000d047820 */ /* 0x000fc80000410000 */
[----:B------:R-:W-:Y:S02]  /*0f20*/  FMUL.FTZ R4, R13, R4 ;  /* 0x000000040d047220 */ /* 0x000fe40000410000 */
[----:B------:R-:W1:Y:S02]  /*0f30*/  MUFU.EX2 R27, R27 ;  /* 0x0000001b001b7308 */ /* 0x000e640000000800 */
[----:B------:R-:W-:-:S06]  /*0f40*/  FMUL.FTZ R4, R4, 1.4426950216293334961 ;  /* 0x3fb8aa3b04047820 */ /* 0x000fcc0000410000 */
[----:B------:R-:W3:Y:S01]  /*0f50*/  MUFU.EX2 R4, R4 ;  /* 0x0000000400047308 */ /* 0x000ee20000000800 */
[----:B0-----:R-:W-:-:S04]  /*0f60*/  FMUL.FTZ R28, R3, 0.3989422917366027832 ;  /* 0x3ecc422a031c7820 */ /* 0x001fc80000410000 */
[----:B------:R-:W-:Y:S01]  /*0f70*/  FMUL.FTZ R3, R5, R28 ;  /* 0x0000001c05037220 */ /* 0x000fe20000410000 */
[----:B------:R-:W-:Y:S01]  /*0f80*/  FMUL.FTZ R28, R19, -0.5 ;  /* 0xbf000000131c7820 */ /* 0x000fe20000410000 */
[----:B------:R-:W-:Y:S01]  /*0f90*/  FMUL.FTZ R5, R17, -0.5 ;  /* 0xbf00000011057820 */ /* 0x000fe20000410000 */
[----:B-1----:R-:W-:Y:S02]  /*0fa0*/  FMUL.FTZ R29, R27, 0.3989422917366027832 ;  /* 0x3ecc422a1b1d7820 */ /* 0x002fe40000410000 */
[----:B------:R-:W-:Y:S01]  /*0fb0*/  FMUL.FTZ R28, R19, R28 ;  /* 0x0000001c131c7220 */ /* 0x000fe20000410000 */
[----:B------:R-:W-:Y:S01]  /*0fc0*/  FMUL.FTZ R27, R22, -0.5 ;  /* 0xbf000000161b7820 */ /* 0x000fe20000410000 */
[----:B------:R-:W-:Y:S01]  /*0fd0*/  FMUL.FTZ R5, R17, R5 ;  /* 0x0000000511057220 */ /* 0x000fe20000410000 */
[----:B------:R-:W-:Y:S02]  /*0fe0*/  FMUL.FTZ R6, R6, R29 ;  /* 0x0000001d06067220 */ /* 0x000fe40000410000 */
[----:B------:R-:W-:Y:S01]  /*0ff0*/  FMUL.FTZ R27, R22, R27 ;  /* 0x0000001b161b7220 */ /* 0x000fe20000410000 */
[----:B---3--:R-:W-:Y:S01]  /*1000*/  FMUL.FTZ R26, R4, 0.3989422917366027832 ;  /* 0x3ecc422a041a7820 */ /* 0x008fe20000410000 */
[----:B------:R-:W-:-:S02]  /*1010*/  FMUL.FTZ R4, R5, 1.4426950216293334961 ;  /* 0x3fb8aa3b05047820 */ /* 0x000fc40000410000 */
[----:B------:R-:W-:Y:S01]  /*1020*/  FMUL.FTZ R5, R27, 1.4426950216293334961 ;  /* 0x3fb8aa3b1b057820 */ /* 0x000fe20000410000 */
[----:B------:R-:W-:Y:S01]  /*1030*/  FMUL.FTZ R13, R13, R26 ;  /* 0x0000001a0d0d7220 */ /* 0x000fe20000410000 */
[----:B------:R-:W-:Y:S01]  /*1040*/  FMUL.FTZ R26, R28, 1.4426950216293334961 ;  /* 0x3fb8aa3b1c1a7820 */ /* 0x000fe20000410000 */
[----:B------:R-:W-:Y:S01]  /*1050*/  FSEL R28, R25, R24, P1 ;  /* 0x00000018191c7208 */ /* 0x000fe20000800000 */
[----:B------:R-:W0:Y:S01]  /*1060*/  MUFU.EX2 R4, R4 ;  /* 0x0000000400047308 */ /* 0x000e220000000800 */
[----:B------:R-:W-:-:S03]  /*1070*/  FFMA.FTZ R13, R12, 0.5, R13 ;  /* 0x3f0000000c0d7823 */ /* 0x000fc6000001000d */
[----:B------:R-:W-:-:S04]  /*1080*/  FFMA.FTZ R21, R21, R28, R28 ;  /* 0x0000001c15157223 */ /* 0x000fc8000001001c */
[----:B------:R-:W1:Y:S08]  /*1090*/  MUFU.EX2 R26, R26 ;  /* 0x0000001a001a7308 */ /* 0x000e700000000800 */
[----:B------:R-:W3:Y:S01]  /*10a0*/  MUFU.EX2 R5, R5 ;  /* 0x0000000500057308 */ /* 0x000ee20000000800 */
[----:B0-----:R-:W-:-:S04]  /*10b0*/  FMUL.FTZ R28, R4, 0.3989422917366027832 ;  /* 0x3ecc422a041c7820 */ /* 0x001fc80000410000 */
[----:B------:R-:W-:-:S03]  /*10c0*/  FMUL.FTZ R17, R17, R28 ;  /* 0x0000001c11117220 */ /* 0x000fc60000410000 */
[----:B------:R-:W0:Y:S01]  /*10d0*/  @P0 MUFU.EX2 R25, R23 ;  /* 0x0000001700190308 */ /* 0x000e220000000800 */
[----:B-1----:R-:W-:-:S04]  /*10e0*/  FMUL.FTZ R26, R26, 0.3989422917366027832 ;  /* 0x3ecc422a1a1a7820 */ /* 0x002fc80000410000 */
[----:B------:R-:W-:-:S03]  /*10f0*/  FMUL.FTZ R19, R19, R26 ;  /* 0x0000001a13137220 */ /* 0x000fc60000410000 */
[----:B------:R-:W1:Y:S01]  /*1100*/  @P1 MUFU.EX2 R26, R21 ;  /* 0x00000015001a1308 */ /* 0x000e620000000800 */
[----:B---3--:R-:W-:Y:S01]  /*1110*/  FMUL.FTZ R27, R5, 0.3989422917366027832 ;  /* 0x3ecc422a051b7820 */ /* 0x008fe20000410000 */
[----:B------:R-:W-:Y:S01]  /*1120*/  FFMA.FTZ R19, R20, 0.5, R19 ;  /* 0x3f00000014137823 */ /* 0x000fe20000010013 */
[----:B------:R-:W3:Y:S02]  /*1130*/  LDC.64 R4, c[0x0][0x218] ;  /* 0x00008600ff047b82 */ /* 0x000ee40000000a00 */
[----:B------:R-:W-:Y:S01]  /*1140*/  FMUL.FTZ R22, R22, R27 ;  /* 0x0000001b16167220 */ /* 0x000fe20000410000 */
[----:B0-----:R-:W-:-:S05]  /*1150*/  @P0 FADD.FTZ R25, -R25, 1 ;  /* 0x3f80000019190421 */ /* 0x001fca0000010100 */
[----:B------:R-:W-:Y:S01]  /*1160*/  @P0 LOP3.LUT R23, R25, 0x80000000, R16, 0xb8, !PT ;  /* 0x8000000019170812 */ /* 0x000fe200078eb810 */
[----:B------:R-:W-:Y:S01]  /*1170*/  FADD.FTZ R16, R7, 1 ;  /* 0x3f80000007107421 */ /* 0x000fe20000010000 */
[----:B------:R-:W-:Y:S01]  /*1180*/  FADD.FTZ R7, R14, 1 ;  /* 0x3f8000000e077421 */ /* 0x000fe20000010000 */
[----:B-1----:R-:W-:Y:S02]  /*1190*/  @P1 FADD.FTZ R25, -R26, 1 ;  /* 0x3f8000001a191421 */ /* 0x002fe40000010100 */
[----:B------:R-:W-:Y:S01]  /*11a0*/  FADD.FTZ R14, R23, 1 ;  /* 0x3f800000170e7421 */ /* 0x000fe20000010000 */
[----:B------:R-:W-:Y:S01]  /*11b0*/  FFMA.FTZ R3, R16, 0.5, R3 ;  /* 0x3f00000010037823 */ /* 0x000fe20000010003 */
[----:B------:R-:W-:Y:S01]  /*11c0*/  FFMA.FTZ R6, R7, 0.5, R6 ;  /* 0x3f00000007067823 */ /* 0x000fe20000010006 */
[----:B------:R-:W-:Y:S01]  /*11d0*/  @P1 LOP3.LUT R21, R25, 0x80000000, R24, 0xb8, !PT ;  /* 0x8000000019151812 */ /* 0x000fe200078eb818 */
[----:B------:R-:W-:-:S04]  /*11e0*/  FFMA.FTZ R17, R14, 0.5, R17 ;  /* 0x3f0000000e117823 */ /* 0x000fc80000010011 */
[----:B------:R-:W-:Y:S01]  /*11f0*/  FADD.FTZ R21, R21, 1 ;  /* 0x3f80000015157421 */ /* 0x000fe20000010000 */
[----:B---3--:R-:W-:-:S04]  /*1200*/  IMAD.WIDE.U32 R4, R0, 0x2, R4 ;  /* 0x0000000200047825 */ /* 0x008fc800078e0004 */
[----:B------:R-:W-:Y:S01]  /*1210*/  FFMA.FTZ R22, R21, 0.5, R22 ;  /* 0x3f00000015167823 */ /* 0x000fe20000010016 */
[--C-:B--2---:R-:W-:Y:S02]  /*1220*/  HADD2.F32 R14, -RZ, R10.reuse.H0_H0 ;  /* 0x2000000aff0e7230 */ /* 0x104fe40000004100 */
[----:B------:R-:W-:Y:S02]  /*1230*/  HADD2.F32 R16, -RZ, R10.H1_H1 ;  /* 0x3000000aff107230 */ /* 0x000fe40000004100 */
[----:B------:R-:W-:Y:S02]  /*1240*/  HADD2.F32 R12, -RZ, R9.H0_H0 ;  /* 0x20000009ff0c7230 */ /* 0x000fe40000004100 */
[----:B------:R-:W-:Y:S01]  /*1250*/  FMUL.FTZ R14, R14, R13 ;  /* 0x0000000d0e0e7220 */ /* 0x000fe20000410000 */
[--C-:B------:R-:W-:Y:S02]  /*1260*/  HADD2.F32 R10, -RZ, R8.reuse.H0_H0 ;  /* 0x20000008ff0a7230 */ /* 0x100fe40000004100 */
[----:B------:R-:W-:Y:S01]  /*1270*/  FMUL.FTZ R19, R16, R19 ;  /* 0x0000001310137220 */ /* 0x000fe20000410000 */
[----:B------:R-:W-:-:S02]  /*1280*/  HADD2.F32 R7, -RZ, R8.H1_H1 ;  /* 0x30000008ff077230 */ /* 0x000fc40000004100 */
[----:B------:R-:W-:Y:S01]  /*1290*/  FMUL.FTZ R3, R12, R3 ;  /* 0x000000030c037220 */ /* 0x000fe20000410000 */
[----:B------:R-:W-:Y:S02]  /*12a0*/  HADD2.F32 R9, -RZ, R9.H1_H1 ;  /* 0x30000009ff097230 */ /* 0x000fe40000004100 */
[----:B------:R-:W-:Y:S01]  /*12b0*/  FMUL.FTZ R10, R10, R15 ;  /* 0x0000000f0a0a7220 */ /* 0x000fe20000410000 */
[--C-:B------:R-:W-:Y:S02]  /*12c0*/  HADD2.F32 R8, -RZ, R11.reuse.H0_H0 ;  /* 0x2000000bff087230 */ /* 0x100fe40000004100 */
[----:B------:R-:W-:Y:S01]  /*12d0*/  FMUL.FTZ R13, R7, R18 ;  /* 0x00000012070d7220 */ /* 0x000fe20000410000 */
[----:B------:R-:W-:Y:S02]  /*12e0*/  HADD2.F32 R11, -RZ, R11.H1_H1 ;  /* 0x3000000bff0b7230 */ /* 0x000fe40000004100 */
[----:B------:R-:W-:Y:S01]  /*12f0*/  FMUL.FTZ R6, R9, R6 ;  /* 0x0000000609067220 */ /* 0x000fe20000410000 */
[----:B------:R-:W-:Y:S01]  /*1300*/  FMUL.FTZ R0, R8, R17 ;  /* 0x0000001108007220 */ /* 0x000fe20000410000 */
[----:B------:R-:W-:-:S04]  /*1310*/  IMAD.WIDE R8, R2, 0x10, R4 ;  /* 0x0000001002087825 */ /* 0x000fc800078e0204 */
[----:B------:R-:W-:Y:S01]  /*1320*/  FMUL.FTZ R7, R11, R22 ;  /* 0x000000160b077220 */ /* 0x000fe20000410000 */
[----:B------:R-:W-:Y:S02]  /*1330*/  F2FP.F16.F32.PACK_AB R5, R6, R3 ;  /* 0x000000030605723e */ /* 0x000fe400000000ff */
[----:B------:R-:W-:Y:S02]  /*1340*/  F2FP.F16.F32.PACK_AB R6, R19, R14 ;  /* 0x0000000e1306723e */ /* 0x000fe400000000ff */
[----:B------:R-:W-:Y:S02]  /*1350*/  F2FP.F16.F32.PACK_AB R4, R13, R10 ;  /* 0x0000000a0d04723e */ /* 0x000fe400000000ff */
[----:B------:R-:W-:-:S05]  /*1360*/  F2FP.F16.F32.PACK_AB R7, R7, R0 ;  /* 0x000000000707723e */ /* 0x000fca00000000ff */
[----:B------:R-:W-:Y:S01]  /*1370*/  STG.E.128 desc[UR4][R8.64], R4 ;  /* 0x0000000408007986 */ /* 0x000fe2000c101d04 */
[----:B------:R-:W-:Y:S05]  /*1380*/  EXIT ;  /* 0x000000000000794d */ /* 0x000fea0003800000 */
.L_x_1821:
        /* <DEDUP_REMOVED lines=134> */
.L_x_1823:
[----:B------:R-:W-:Y:S05]  /*1bf0*/  BSYNC B0 ;  /* 0x0000000000007941 */ /* 0x000fea0003800000 */
.L_x_1822:
        /* <DEDUP_REMOVED lines=47> */
.L_x_1825:
[----:B------:R-:W-:Y:S05]  /*1ef0*/  BSYNC B0 ;  /* 0x0000000000007941 */ /* 0x000fea0003800000 */
.L_x_1824:
        /* <DEDUP_REMOVED lines=47> */
.L_x_1827:
[----:B------:R-:W-:Y:S05]  /*21f0*/  BSYNC B0 ;  /* 0x0000000000007941 */ /* 0x000fea0003800000 */
.L_x_1826:
        /* <DEDUP_REMOVED lines=58> */
.L_x_1829:
[----:B------:R-:W-:Y:S05]  /*25a0*/  BSYNC B0 ;  /* 0x0000000000007941 */ /* 0x000fea0003800000 */
.L_x_1828:
        /* <DEDUP_REMOVED lines=45> */
.L_x_1831:
[----:B------:R-:W-:Y:S05]  /*2880*/  BSYNC B0 ;  /* 0x0000000000007941 */ /* 0x000fea0003800000 */
.L_x_1830:
        /* <DEDUP_REMOVED lines=45> */
.L_x_1833:
[----:B------:R-:W-:Y:S05]  /*2b60*/  BSYNC B0 ;  /* 0x0000000000007941 */ /* 0x000fea0003800000 */
.L_x_1832:
        /* <DEDUP_REMOVED lines=45> */
.L_x_1835:
[----:B------:R-:W-:Y:S05]  /*2e40*/  BSYNC B0 ;  /* 0x0000000000007941 */ /* 0x000fea0003800000 */
.L_x_1834:
        /* <DEDUP_REMOVED lines=45> */
.L_x_1837:
[----:B------:R-:W-:Y:S05]  /*3120*/  BSYNC B0 ;  /* 0x0000000000007941 */ /* 0x000fea0003800000 */
.L_x_1836:
        /* <DEDUP_REMOVED lines=18> */
.L_x_1840:
[----:B------:R-:W-:-:S13]  /*3250*/  ISETP.GE.AND P0, PT, R3, R2, PT ;  /* 0x000000020300720c */ /* 0x000fda0003f06270 */
[----:B------:R-:W-:Y:S05]  /*3260*/  @P0 BRA `(.L_x_1842) ;  /* 0x0000000000300947 */ /* 0x000fea0003800000 */
[----:B0-----:R-:W0:Y:S01]  /*3270*/  LDC.64 R4, c[0x0][0x218] ;  /* 0x00008600ff047b82 */ /* 0x001e220000000a00 */
[----:B------:R-:W-:Y:S02]  /*3280*/  IADD3 R13, R0, R3, RZ ;  /* 0x00000003000d7210 */ /* 0x000fe40007ffe0ff */
[----:B------:R-:W-:-:S03]  /*3290*/  IADD3 R3, R3, 0x80, RZ ;  /* 0x0000008003037810 */ /* 0x000fc60007ffe0ff */
[----:B0-----:R-:W-:-:S05]  /*32a0*/  IMAD.WIDE.U32 R4, R13, 0x2, R4 ;  /* 0x000000020d047825 */ /* 0x001fca00078e0004 */
[----:B------:R1:W-:Y:S02]  /*32b0*/  STG.E.U16 desc[UR4][R4.64], R7 ;  /* 0x0000000704007986 */ /* 0x0003e4000c101504 */
.L_x_1841:
[----:B------:R-:W-:-:S13]  /*32c0*/  ISETP.GE.AND P0, PT, R3, R2, PT ;  /* 0x000000020300720c */ /* 0x000fda0003f06270 */
[----:B------:R-:W-:Y:S05]  /*32d0*/  @P0 BRA `(.L_x_1843) ;  /* 0x0000000000340947 */ /* 0x000fea0003800000 */
[----:B01----:R-:W0:Y:S01]  /*32e0*/  LDC.64 R4, c[0x0][0x218] ;  /* 0x00008600ff047b82 */ /* 0x003e220000000a00 */
[----:B------:R-:W-:Y:S02]  /*32f0*/  IADD3 R7, R0, R3, RZ ;  /* 0x0000000300077210 */ /* 0x000fe40007ffe0ff */
[----:B------:R-:W-:-:S03]  /*3300*/  IADD3 R3, R3, 0x80, RZ ;  /* 0x0000008003037810 */ /* 0x000fc60007ffe0ff */
[----:B0-----:R-:W-:-:S05]  /*3310*/  IMAD.WIDE.U32 R4, R7, 0x2, R4 ;  /* 0x0000000207047825 */ /* 0x001fca00078e0004 */
[----:B------:R1:W-:Y:S02]  /*3320*/  STG.E.U16 desc[UR4][R4.64], R8 ;  /* 0x0000000804007986 */ /* 0x0003e4000c101504 */
.L_x_1842:
        /* <DEDUP_REMOVED lines=8> */
.L_x_1843:
[----:B------:R-:W-:Y:S05]  /*33b0*/  BSYNC B1 ;  /* 0x0000000000017941 */ /* 0x000fea0003800000 */
.L_x_1839:
[----:B------:R-:W-:-:S13]  /*33c0*/  ISETP.GE.AND P0, PT, R3, R2, PT ;  /* 0x000000020300720c */ /* 0x000fda0003f06270 */
[----:B012---:R-:W0:Y:S01]  /*33d0*/  @!P0 LDC.64 R4, c[0x0][0x218] ;  /* 0x00008600ff048b82 */ /* 0x007e220000000a00 */
[----:B------:R-:W-:Y:S02]  /*33e0*/  @!P0 IADD3 R7, R0, R3, RZ ;  /* 0x0000000300078210 */ /* 0x000fe40007ffe0ff */
[----:B------:R-:W-:-:S03]  /*33f0*/  @!P0 IADD3 R3, R3, 0x80, RZ ;  /* 0x0000008003038810 */ /* 0x000fc60007ffe0ff */
[----:B0-----:R-:W-:-:S05]  /*3400*/  @!P0 IMAD.WIDE.U32 R4, R7, 0x2, R4 ;  /* 0x0000000207048825 */ /* 0x001fca00078e0004 */
[----:B------:R2:W-:Y:S02]  /*3410*/  @!P0 STG.E.U16 desc[UR4][R4.64], R10 ;  /* 0x0000000a04008986 */ /* 0x0005e4000c101504 */
.L_x_1844:
[----:B------:R-:W-:Y:S05]  /*3420*/  BSYNC B0 ;  /* 0x0000000000007941 */ /* 0x000fea0003800000 */
.L_x_1838:
        /* <DEDUP_REMOVED lines=8> */
.L_x_1845:
        /* <DEDUP_REMOVED lines=13> */
.L_x_12836:


//--------------------- .text._ZN2at6native18elementwise_kernelILi128ELi4EZNS0_15gpu_kernel_implIZZZNS0_26GeluBackwardCUDAKernelImplERNS_18TensorIteratorBaseENS0_8GeluTypeEENKUlvE0_clEvENKUlvE0_clEvEUlffE_EEvS4_RKT_EUliE_EEviT1_ --------------------------
	.section	.text._ZN2at6native18elementwise_kernelILi128ELi4EZNS0_15gpu_kernel_implIZZZNS0_26GeluBackwardCUDAKernelImplERNS_18TensorIteratorBaseENS0_8GeluTypeEENKUlvE0_clEvENKUlvE0_clEvEUlffE_EEvS4_RKT_EUliE_EEviT1_,"ax",@progbits
	.align	128
        .global         _ZN2at6native18elementwise_kernelILi128ELi4EZNS0_15gpu_kernel_implIZZZNS0_26GeluBackwardCUDAKernelImplERNS_18TensorIteratorBaseENS0_8GeluTypeEENKUlvE0_clEvENKUlvE0_clEvEUlffE_EEvS4_RKT_EUliE_EEviT1_
        .type           _ZN2at6native18elementwise_kernelILi128ELi4EZNS0_15gpu_kernel_implIZZZNS0_26GeluBackwardCUDAKernelImplERNS_18TensorIteratorBaseENS0_8GeluTypeEENKUlvE0_clEvENKUlvE0_clEvEUlffE_EEvS4_RKT_EUliE_EEviT1_,@function
        .size           _ZN2at6native18elementwise_kernelILi128ELi4EZNS0_15gpu_kernel_implIZZZNS0_26GeluBackwardCUDAKernelImplERNS_18TensorIteratorBaseENS0_8GeluTypeEENKUlvE0_clEvENKUlvE0_clEvEUlffE_EEvS4_RKT_EUliE_EEviT1_,(.L_x_12837 - _ZN2at6native18elementwise_kernelILi128ELi4EZNS0_15gpu_kernel_implIZZZNS0_26GeluBackwardCUDAKernelImplERNS_18TensorIteratorBaseENS0_8GeluTypeEENKUlvE0_clEvENKUlvE0_clEvEUlffE_EEvS4_RKT_EUliE_EEviT1_)
        .other          _ZN2at6native18elementwise_kernelILi128ELi4EZNS0_15gpu_kernel_implIZZZNS0_26GeluBackwardCUDAKernelImplERNS_18TensorIteratorBaseENS0_8GeluTypeEENKUlvE0_clEvENKUlvE0_clEvEUlffE_EEvS4_RKT_EUliE_EEviT1_,@"STO_CUDA_ENTRY STV_DEFAULT"
_ZN2at6native18elementwise_kernelILi128ELi4EZNS0_15gpu_kernel_implIZZZNS0_26GeluBackwardCUDAKernelImplERNS_18TensorIteratorBaseENS0_8GeluTypeEENKUlvE0_clEvENKUlvE0_clEvEUlffE_EEvS4_RKT_EUliE_EEviT1_:
.text._ZN2at6native18elementwise_kernelILi128ELi4EZNS0_15gpu_kernel_implIZZZNS0_26GeluBackwardCUDAKernelImplERNS_18TensorIteratorBaseENS0_8GeluTypeEENKUlvE0_clEvENKUlvE0_clEvEUlffE_EEvS4_RKT_EUliE_EEviT1_:
        /* <DEDUP_REMOVED lines=367> */
.L_x_1848:
[----:B------:R-:W0:Y:S01]  /*16f0*/  LDC.U8 R5, c[0x0][0x492] ;  /* 0x00012480ff057b82 */ /* 0x000e220000000000 */
[----:B------:R-:W-:Y:S01]  /*1700*/  ULDC.64 UR4, c[0x0][0x478] ;  /* 0x00011e0000047ab9 */ /* 0x000fe20000000a00 */
[----:B------:R-:W-:Y:S01]  /*1710*/  ULDC.64 UR6, c[0x0][0x480] ;  /* 0x0001200000067ab9 */ /* 0x000fe20000000a00 */
[----:B------:R-:W-:Y:S01]  /*1720*/  IADD3 R16, P1, R16, UR4, RZ ;  /* 0x0000000410107c10 */ /* 0x000fe2000ff3e0ff */
[----:B------:R-:W-:Y:S01]  /*1730*/  BSSY B6, `(.L_x_1849) ;  /* 0x00000e0000067945 */ /* 0x000fe20003800000 */
        /* <DEDUP_REMOVED lines=15> */
[----:B--2---:R0:W1:Y:S01]  /*1830*/  I2F.S16 R19, R2 ;  /* 0x0000000200137306 */ /* 0x0040620000101400 */
[----:B------:R-:W-:Y:S05]  /*1840*/  BRA `(.L_x_1855) ;  /* 0x0000000c00387947 */ /* 0x000fea0003800000 */
.L_x_1853:
[----:B------:R-:W2:Y:S02]  /*1850*/  LDG.E.U8 R2, desc[UR36][R2.64] ;  /* 0x0000002402027981 */ /* 0x000ea4000c1e1100 */
[----:B--2---:R-:W-:Y:S01]  /*1860*/  I2FP.F32.U32 R19, R2 ;  /* 0x0000000200137245 */ /* 0x004fe20000201000 */
[----:B------:R-:W-:Y:S06]  /*1870*/  BRA `(.L_x_1855) ;  /* 0x0000000c002c7947 */ /* 0x000fec0003800000 */
.L_x_1852:
[----:B------:R-:W-:-:S13]  /*1880*/  ISETP.NE.AND P0, PT, R4, 0x2, PT ;  /* 0x000000020400780c */ /* 0x000fda0003f05270 */
[----:B------:R-:W-:Y:S05]  /*1890*/  @!P0 BRA `(.L_x_1856) ;  /* 0x0000000000288947 */ /* 0x000fea0003800000 */
[----:B------:R-:W-:-:S13]  /*18a0*/  ISETP.NE.AND P0, PT, R4, 0x3, PT ;  /* 0x000000030400780c */ /* 0x000fda0003f05270 */
[----:B------:R-:W-:Y:S05]  /*18b0*/  @!P0 BRA `(.L_x_1857) ;  /* 0x0000000000148947 */ /* 0x000fea0003800000 */
[----:B------:R-:W-:-:S13]  /*18c0*/  ISETP.NE.AND P0, PT, R4, 0x4, PT ;  /* 0x000000040400780c */ /* 0x000fda0003f05270 */
[----:B------:R-:W-:Y:S05]  /*18d0*/  @P0 BRA `(.L_x_1854) ;  /* 0x0000000800b80947 */ /* 0x000fea0003800000 */
[----:B------:R-:W2:Y:S02]  /*18e0*/  LDG.E.64 R2, desc[UR36][R2.64] ;  /* 0x0000002402027981 */ /* 0x000ea4000c1e1b00 */
[----:B--2---:R4:W0:Y:S01]  /*18f0*/  I2F.S64 R19, R2 ;  /* 0x0000000200137312 */ /* 0x0048220000301400 */
[----:B------:R-:W-:Y:S05]  /*1900*/  BRA `(.L_x_1855) ;  /* 0x0000000c00087947 */ /* 0x000fea0003800000 */
.L_x_1857:
[----:B------:R-:W2:Y:S02]  /*1910*/  LDG.E R2, desc[UR36][R2.64] ;  /* 0x0000002402027981 */ /* 0x000ea4000c1e1900 */
[----:B--2---:R-:W-:Y:S01]  /*1920*/  I2FP.F32.S32 R19, R2 ;  /* 0x0000000200137245 */ /* 0x004fe20000201400 */
[----:B------:R-:W-:Y:S06]  /*1930*/  BRA `(.L_x_1855) ;  /* 0x0000000800fc7947 */ /* 0x000fec0003800000 */
.L_x_1856:
[----:B------:R-:W2:Y:S02]  /*1940*/  LDG.E.U16 R2, desc[UR36][R2.64] ;  /* 0x0000002402027981 */ /* 0x000ea4000c1e1500 */
[----:B--2---:R0:W1:Y:S01]  /*1950*/  I2F.S16 R19, R2 ;  /* 0x0000000200137306 */ /* 0x0040620000101400 */
[----:B------:R-:W-:Y:S05]  /*1960*/  BRA `(.L_x_1855) ;  /* 0x0000000800f07947 */ /* 0x000fea0003800000 */
.L_x_1851:
[----:B------:R-:W-:-:S13]  /*1970*/  ISETP.GT.AND P0, PT, R4, 0x6, PT ;  /* 0x000000060400780c */ /* 0x000fda0003f04270 */
[----:B------:R-:W-:Y:S05]  /*1980*/  @P0 BRA `(.L_x_1858) ;  /* 0x0000000000240947 */ /* 0x000fea0003800000 */
[----:B------:R-:W-:-:S13]  /*1990*/  ISETP.NE.AND P0, PT, R4, 0x5, PT ;  /* 0x000000050400780c */ /* 0x000fda0003f05270 */
[----:B------:R-:W-:Y:S05]  /*19a0*/  @!P0 BRA `(.L_x_1859) ;  /* 0x0000000000108947 */ /* 0x000fea0003800000 */
[----:B------:R-:W-:-:S13]  /*19b0*/  ISETP.NE.AND P0, PT, R4, 0x6, PT ;  /* 0x000000060400780c */ /* 0x000fda0003f05270 */
[----:B------:R-:W-:Y:S05]  /*19c0*/  @P0 BRA `(.L_x_1854) ;  /* 0x00000008007c0947 */ /* 0x000fea0003800000 */
[----:B------:R2:W5:Y:S01]  /*19d0*/  LDG.E R19, desc[UR36][R2.64] ;  /* 0x0000002402137981 */ /* 0x000562000c1e1900 */
[----:B------:R-:W-:Y:S05]  /*19e0*/  BRA `(.L_x_1855) ;  /* 0x0000000800d07947 */ /* 0x000fea0003800000 */
.L_x_1859:
[----:B------:R-:W2:Y:S02]  /*19f0*/  LDG.E.U16 R2, desc[UR36][R2.64] ;  /* 0x0000002402027981 */ /* 0x000ea4000c1e1500 */
[----:B--2---:R-:W-:Y:S01]  /*1a00*/  HADD2.F32 R19, -RZ, R2.H0_H0 ;  /* 0x20000002ff137230 */ /* 0x004fe20000004100 */
[----:B------:R-:W-:Y:S06]  /*1a10*/  BRA `(.L_x_1855) ;  /* 0x0000000800c47947 */ /* 0x000fec0003800000 */
.L_x_1858:
[----:B------:R-:W-:-:S13]  /*1a20*/  ISETP.NE.AND P0, PT, R4, 0x7, PT ;  /* 0x000000070400780c */ /* 0x000fda0003f05270 */
[----:B------:R-:W-:Y:S05]  /*1a30*/  @!P0 BRA `(.L_x_1860) ;  /* 0x0000000000248947 */ /* 0x000fea0003800000 */
[----:B------:R-:W-:-:S13]  /*1a40*/  ISETP.NE.AND P0, PT, R4, 0x8, PT ;  /* 0x000000080400780c */ /* 0x000fda0003f05270 */
[----:B------:R-:W-:Y:S05]  /*1a50*/  @!P0 BRA `(.L_x_1861) ;  /* 0x0000000000108947 */ /* 0x000fea0003800000 */
[----:B------:R-:W-:-:S13]  /*1a60*/  ISETP.NE.AND P0, PT, R4, 0x9, PT ;  /* 0x000000090400780c */ /* 0x000fda0003f05270 */
[----:B------:R-:W-:Y:S05]  /*1a70*/  @P0 BRA `(.L_x_1854) ;  /* 0x0000000800500947 */ /* 0x000fea0003800000 */
[----:B------:R3:W5:Y:S01]  /*1a80*/  LDG.E R19, desc[UR36][R2.64] ;  /* 0x0000002402137981 */ /* 0x000762000c1e1900 */
[----:B------:R-:W-:Y:S05]  /*1a90*/  BRA `(.L_x_1855) ;  /* 0x0000000800a47947 */ /* 0x000fea0003800000 */
.L_x_1861:
[----:B------:R-:W2:Y:S02]  /*1aa0*/  LDG.E.U16 R2, desc[UR36][R2.64] ;  /* 0x0000002402027981 */ /* 0x000ea4000c1e1500 */
[----:B--2---:R-:W-:Y:S01]  /*1ab0*/  HADD2.F32 R19, -RZ, R2.H0_H0 ;  /* 0x20000002ff137230 */ /* 0x004fe20000004100 */
[----:B------:R-:W-:Y:S06]  /*1ac0*/  BRA `(.L_x_1855) ;  /* 0x0000000800987947 */ /* 0x000fec0003800000 */
.L_x_1860:
[----:B------:R-:W2:Y:S01]  /*1ad0*/  LDG.E.64 R2, desc[UR36][R2.64] ;  /* 0x0000002402027981 */ /* 0x000ea2000c1e1b00 */
[----:B------:R-:W-:Y:S01]  /*1ae0*/  UMOV UR4, 0xf0000000 ;  /* 0xf000000000047882 */ /* 0x000fe20000000000 */
[----:B------:R-:W-:Y:S01]  /*1af0*/  UMOV UR5, 0x380fffff ;  /* 0x380fffff00057882 */ /* 0x000fe20000000000 */
[----:B--2---:R-:W0:Y:S01]  /*1b00*/  F2F.F32.F64 R19, R2 ;  /* 0x0000000200137310 */ /* 0x004e220000301000 */
[----:B------:R-:W-:-:S14]  /*1b10*/  DSETP.GEU.AND P0, PT, |R2|, UR4, PT ;  /* 0x0000000402007e2a */ /* 0x000fdc000bf0e200 */
[----:B0-----:R-:W-:Y:S01]  /*1b20*/  @!P0 FMUL R19, R19, 1.175494350822287508e-38 ;  /* 0x0080000013138820 */ /* 0x001fe20000400000 */
[----:B------:R-:W-:Y:S06]  /*1b30*/  BRA `(.L_x_1855) ;  /* 0x00000008007c7947 */ /* 0x000fec0003800000 */
.L_x_1850:
        /* <DEDUP_REMOVED lines=10> */
[----:B------:R-:W-:Y:S01]  /*1be0*/  FSEL R19, RZ, 1, !P0 ;  /* 0x3f800000ff137808 */ /* 0x000fe20004000000 */
[----:B------:R-:W-:Y:S08]  /*1bf0*/  BRA `(.L_x_1855) ;  /* 0x00000008004c7947 */ /* 0x000ff00003800000 */
.L_x_1864:
[----:B------:R-:W2:Y:S01]  /*1c00*/  LDG.E.64 R2, desc[UR36][R2.64] ;  /* 0x0000002402027981 */ /* 0x000ea2000c1e1b00 */
[----:B------:R-:W-:Y:S01]  /*1c10*/  UMOV UR4, 0xf0000000 ;  /* 0xf000000000047882 */ /* 0x000fe20000000000 */
[----:B------:R-:W-:Y:S01]  /*1c20*/  UMOV UR5, 0x380fffff ;  /* 0x380fffff00057882 */ /* 0x000fe20000000000 */
[----:B--2---:R-:W0:Y:S01]  /*1c30*/  F2F.F32.F64 R19, R2 ;  /* 0x0000000200137310 */ /* 0x004e220000301000 */
[----:B------:R-:W-:-:S14]  /*1c40*/  DSETP.GEU.AND P0, PT, |R2|, UR4, PT ;  /* 0x0000000402007e2a */ /* 0x000fdc000bf0e200 */
[----:B0-----:R-:W-:Y:S01]  /*1c50*/  @!P0 FMUL R19, R19, 1.175494350822287508e-38 ;  /* 0x0080000013138820 */ /* 0x001fe20000400000 */
[----:B------:R-:W-:Y:S06]  /*1c60*/  BRA `(.L_x_1855) ;  /* 0x0000000800307947 */ /* 0x000fec0003800000 */
.L_x_1863:
        /* <DEDUP_REMOVED lines=11> */
[----:B------:R-:W-:-:S05]  /*1d20*/  VIADD R2, R0, 0xffffffff ;  /* 0xffffffff00027836 */ /* 0x000fca0000000000 */
[----:B------:R-:W-:Y:S02]  /*1d30*/  SHF.R.S32.HI R2, RZ, 0x1f, R2 ;  /* 0x0000001fff027819 */ /* 0x000fe40000011402 */
[----:B0-----:R-:W-:-:S04]  /*1d40*/  IADD3 R4, -R4, 0x1f, RZ ;  /* 0x0000001f04047810 */ /* 0x001fc80007ffe1ff */
[C---:B------:R-:W-:Y:S01]  /*1d50*/  ISETP.GT.U32.AND P0, PT, R4.reuse, 0x4, PT ;  /* 0x000000040400780c */ /* 0x040fe20003f04070 */
[----:B------:R-:W-:-:S05]  /*1d60*/  VIADD R4, R4, 0xfffffffc ;  /* 0xfffffffc04047836 */ /* 0x000fca0000000000 */
[----:B------:R-:W-:Y:S01]  /*1d70*/  SEL R5, R4, RZ, P0 ;  /* 0x000000ff04057207 */ /* 0x000fe20000000000 */
[----:B------:R-:W-:-:S04]  /*1d80*/  VIADD R4, R0, 0x1000000 ;  /* 0x0100000000047836 */ /* 0x000fc80000000000 */
[----:B------:R-:W-:Y:S01]  /*1d90*/  IMAD R6, R5, R6, 0x3c000000 ;  /* 0x3c00000005067424 */ /* 0x000fe200078e0206 */
[----:B------:R-:W-:Y:S02]  /*1da0*/  SHF.L.U32 R5, R0, R5, RZ ;  /* 0x0000000500057219 */ /* 0x000fe400000006ff */
[----:B------:R-:W-:Y:S02]  /*1db0*/  SHF.R.S32.HI R4, RZ, 0x8, R4 ;  /* 0x00000008ff047819 */ /* 0x000fe40000011404 */
[----:B------:R-:W-:-:S04]  /*1dc0*/  LEA.HI R5, R5, R6, RZ, 0x1c ;  /* 0x0000000605057211 */ /* 0x000fc800078fe0ff */
[----:B------:R-:W-:-:S04]  /*1dd0*/  LOP3.LUT R5, R5, 0x7f800000, R4, 0xf8, !PT ;  /* 0x7f80000005057812 */ /* 0x000fc800078ef804 */
[----:B------:R-:W-:-:S04]  /*1de0*/  LOP3.LUT R2, R5, R2, RZ, 0x30, !PT ;  /* 0x0000000205027212 */ /* 0x000fc800078e30ff */
[----:B------:R-:W-:Y:S01]  /*1df0*/  LOP3.LUT R19, R2, 0x80000000, R19, 0xf8, !PT ;  /* 0x8000000002137812 */ /* 0x000fe200078ef813 */
[----:B------:R-:W-:Y:S06]  /*1e00*/  BRA `(.L_x_1855) ;  /* 0x0000000400c87947 */ /* 0x000fec0003800000 */
.L_x_1866:
        /* <DEDUP_REMOVED lines=11> */
[----:B------:R-:W-:Y:S01]  /*1ec0*/  LOP3.LUT R19, R19, 0x80000000, R0, 0xf8, !PT ;  /* 0x8000000013137812 */ /* 0x000fe200078ef800 */
[----:B------:R-:W-:Y:S06]  /*1ed0*/  BRA `(.L_x_1855) ;  /* 0x0000000400947947 */ /* 0x000fec0003800000 */
.L_x_1865:
[----:B------:R-:W2:Y:S02]  /*1ee0*/  LDG.E.U16 R2, desc[UR36][R2.64] ;  /* 0x0000002402027981 */ /* 0x000ea4000c1e1500 */
[----:B--2---:R-:W-:Y:S01]  /*1ef0*/  IMAD.U32 R19, R2, 0x10000, RZ ;  /* 0x0001000002137824 */ /* 0x004fe200078e00ff */
[----:B------:R-:W-:Y:S06]  /*1f00*/  BRA `(.L_x_1855) ;  /* 0x0000000400887947 */ /* 0x000fec0003800000 */
.L_x_1862:
        /* <DEDUP_REMOVED lines=9> */
[----:B--2---:R-:W-:Y:S01]  /*1fa0*/  I2FP.F32.U32 R19, R2 ;  /* 0x0000000200137245 */ /* 0x004fe20000201000 */
[----:B------:R-:W-:Y:S06]  /*1fb0*/  BRA `(.L_x_1855) ;  /* 0x00000004005c7947 */ /* 0x000fec0003800000 */
.L_x_1869:
[----:B------:R-:W2:Y:S01]  /*1fc0*/  LDG.E.U8 R2, desc[UR36][R2.64] ;  /* 0x0000002402027981 */ /* 0x000ea2000c1e1100 */
        /* <DEDUP_REMOVED lines=19> */
.L_x_1871:
[----:B------:R-:W-:Y:S05]  /*2100*/  BSYNC B0 ;  /* 0x0000000000007941 */ /* 0x000fea0003800000 */
.L_x_1870:
[----:B------:R-:W-:Y:S01]  /*2110*/  IMAD.SHL.U32 R2, R2, 0x100000, RZ ;  /* 0x0010000002027824 */ /* 0x000fe200078e00ff */
[----:B------:R-:W-:-:S04]  /*2120*/  LEA R0, R0, 0x3b800000, 0x17 ;  /* 0x3b80000000007811 */ /* 0x000fc800078eb8ff */
[----:B------:R-:W-:Y:S01]  /*2130*/  LOP3.LUT R19, R0, R2, R19, 0xfe, !PT ;  /* 0x0000000200137212 */ /* 0x000fe200078efe13 */
[----:B------:R-:W-:Y:S06]  /*2140*/  BRA `(.L_x_1855) ;  /* 0x0000000000f87947 */ /* 0x000fec0003800000 */
.L_x_1868:
        /* <DEDUP_REMOVED lines=20> */
.L_x_1873:
[----:B------:R-:W-:Y:S05]  /*2290*/  BSYNC B0 ;  /* 0x0000000000007941 */ /* 0x000fea0003800000 */
.L_x_1872:
[----:B------:R-:W-:Y:S01]  /*22a0*/  IMAD.SHL.U32 R2, R2, 0x200000, RZ ;  /* 0x0020000002027824 */ /* 0x000fe200078e00ff */
[----:B------:R-:W-:-:S04]  /*22b0*/  LEA R0, R0, 0x37800000, 0x17 ;  /* 0x3780000000007811 */ /* 0x000fc800078eb8ff */
[----:B------:R-:W-:Y:S01]  /*22c0*/  LOP3.LUT R19, R0, R2, R19, 0xfe, !PT ;  /* 0x0000000200137212 */ /* 0x000fe200078efe13 */
[----:B------:R-:W-:Y:S06]  /*22d0*/  BRA `(.L_x_1855) ;  /* 0x0000000000947947 */ /* 0x000fec0003800000 */
.L_x_1867:
[----:B------:R-:W-:-:S13]  /*22e0*/  ISETP.NE.AND P0, PT, R4, 0x1c, PT ;  /* 0x0000001c0400780c */ /* 0x000fda0003f05270 */
[----:B------:R-:W-:Y:S05]  /*22f0*/  @!P0 BRA `(.L_x_1874) ;  /* 0x0000000000848947 */ /* 0x000fea0003800000 */
[----:B------:R-:W-:-:S13]  /*2300*/  ISETP.NE.AND P0, PT, R4, 0x1d, PT ;  /* 0x0000001d0400780c */ /* 0x000fda0003f05270 */
[----:B------:R-:W-:Y:S05]  /*2310*/  @!P0 BRA `(.L_x_1875) ;  /* 0x0000000000708947 */ /* 0x000fea0003800000 */
[----:B------:R-:W-:-:S13]  /*2320*/  ISETP.NE.AND P0, PT, R4, 0x2c, PT ;  /* 0x0000002c0400780c */ /* 0x000fda0003f05270 */
[----:B------:R-:W-:Y:S05]  /*2330*/  @P0 BRA `(.L_x_1854) ;  /* 0x0000000000200947 */ /* 0x000fea0003800000 */
[----:B------:R-:W2:Y:S01]  /*2340*/  LDG.E.U8 R2, desc[UR36][R2.64] ;  /* 0x0000002402027981 */ /* 0x000ea2000c1e1100 */
[----:B------:R-:W-:Y:S01]  /*2350*/  IMAD.MOV.U32 R19, RZ, RZ, 0x400000 ;  /* 0x00400000ff137424 */ /* 0x000fe200078e00ff */
[----:B--2---:R-:W-:-:S13]  /*2360*/  ISETP.NE.AND P0, PT, R2, RZ, PT ;  /* 0x000000ff0200720c */ /* 0x004fda0003f05270 */
[----:B------:R-:W-:Y:S05]  /*2370*/  @!P0 BRA `(.L_x_1855) ;  /* 0x00000000006c8947 */ /* 0x000fea0003800000 */
[----:B------:R-:W-:-:S13]  /*2380*/  ISETP.NE.AND P0, PT, R2, 0xff, PT ;  /* 0x000000ff0200780c */ /* 0x000fda0003f05270 */
[----:B------:R-:W-:Y:S02]  /*2390*/  @!P0 IMAD.MOV.U32 R19, RZ, RZ, 0x7f800001 ;  /* 0x7f800001ff138424 */ /* 0x000fe400078e00ff */
[----:B------:R-:W-:Y:S01]  /*23a0*/  @P0 IMAD.SHL.U32 R19, R2, 0x800000, RZ ;  /* 0x0080000002130824 */ /* 0x000fe200078e00ff */
[----:B------:R-:W-:Y:S06]  /*23b0*/  BRA `(.L_x_1855) ;  /* 0x00000000005c7947 */ /* 0x000fec0003800000 */
.L_x_1854:
        /* <DEDUP_REMOVED lines=16> */
.L_x_1876:
[----:B------:R-:W-:Y:S01]  /*24c0*/  IMAD.MOV.U32 R19, RZ, RZ, RZ ;  /* 0x000000ffff137224 */ /* 0x000fe200078e00ff */
[----:B------:R-:W-:Y:S06]  /*24d0*/  BRA `(.L_x_1855) ;  /* 0x0000000000147947 */ /* 0x000fec0003800000 */
.L_x_1875:
[----:B------:R-:W2:Y:S02]  /*24e0*/  LDG.E.64 R2, desc[UR36][R2.64] ;  /* 0x0000002402027981 */ /* 0x000ea4000c1e1b00 */
[----:B--2---:R0:W1:Y:S01]  /*24f0*/  I2F.U64 R19, R2 ;  /* 0x0000000200137312 */ /* 0x0040620000301000 */
[----:B------:R-:W-:Y:S05]  /*2500*/  BRA `(.L_x_1855) ;  /* 0x0000000000087947 */ /* 0x000fea0003800000 */
.L_x_1874:
[----:B------:R-:W2:Y:S02]  /*2510*/  LDG.E R2, desc[UR36][R2.64] ;  /* 0x0000002402027981 */ /* 0x000ea4000c1e1900 */
[----:B--2---:R-:W-:-:S07]  /*2520*/  I2FP.F32.U32 R19, R2 ;  /* 0x0000000200137245 */ /* 0x004fce0000201000 */
.L_x_1855:
[----:B------:R-:W-:Y:S05]  /*2530*/  BSYNC B6 ;  /* 0x0000000000067941 */ /* 0x000fea0003800000 */
.L_x_1849:
[----:B------:R-:W1:Y:S01]  /*2540*/  LDC.U8 R4, c[0x0][0x493] ;  /* 0x000124c0ff047b82 */ /* 0x000e620000000000 */
[----:B------:R-:W-:Y:S01]  /*2550*/  ULDC.64 UR4, c[0x0][0x488] ;  /* 0x0001220000047ab9 */ /* 0x000fe20000000a00 */
[----:B------:R-:W-:Y:S01]  /*2560*/  BSSY B6, `(.L_x_1877) ;  /* 0x00000df000067945 */ /* 0x000fe20003800000 */
[----:B0-234-:R-:W-:-:S05]  /*2570*/  IADD3 R2, P1, R22, UR4, RZ ;  /* 0x0000000416027c10 */ /* 0x01dfca000ff3e0ff */
        /* <DEDUP_REMOVED lines=13> */
[----:B--2---:R-:W0:Y:S01]  /*2650*/  I2F.S16 R0, R0 ;  /* 0x0000000000007306 */ /* 0x004e220000101400 */
[----:B------:R-:W-:Y:S05]  /*2660*/  BRA `(.L_x_1883) ;  /* 0x0000000c00387947 */ /* 0x000fea0003800000 */
.L_x_1881:
[----:B------:R-:W2:Y:S02]  /*2670*/  LDG.E.U8 R0, desc[UR36][R2.64] ;  /* 0x0000002402007981 */ /* 0x000ea4000c1e1100 */
[----:B--2---:R-:W-:Y:S01]  /*2680*/  I2FP.F32.U32 R0, R0 ;  /* 0x0000000000007245 */ /* 0x004fe20000201000 */
[----:B------:R-:W-:Y:S06]  /*2690*/  BRA `(.L_x_1883) ;  /* 0x0000000c002c7947 */ /* 0x000fec0003800000 */
.L_x_1880:
[----:B------:R-:W-:-:S13]  /*26a0*/  ISETP.NE.AND P0, PT, R0, 0x2, PT ;  /* 0x000000020000780c */ /* 0x000fda0003f05270 */
[----:B------:R-:W-:Y:S05]  /*26b0*/  @!P0 BRA `(.L_x_1884) ;  /* 0x0000000000288947 */ /* 0x000fea0003800000 */
[----:B------:R-:W-:-:S13]  /*26c0*/  ISETP.NE.AND P0, PT, R0, 0x3, PT ;  /* 0x000000030000780c */ /* 0x000fda0003f05270 */
[----:B------:R-:W-:Y:S05]  /*26d0*/  @!P0 BRA `(.L_x_1885) ;  /* 0x0000000000148947 */ /* 0x000fea0003800000 */
[----:B------:R-:W-:-:S13]  /*26e0*/  ISETP.NE.AND P0, PT, R0, 0x4, PT ;  /* 0x000000040000780c */ /* 0x000fda0003f05270 */
[----:B------:R-:W-:Y:S05]  /*26f0*/  @P0 BRA `(.L_x_1882) ;  /* 0x0000000800b80947 */ /* 0x000fea0003800000 */
[----:B------:R-:W2:Y:S02]  /*2700*/  LDG.E.64 R2, desc[UR36][R2.64] ;  /* 0x0000002402027981 */ /* 0x000ea4000c1e1b00 */
[----:B--2---:R0:W1:Y:S01]  /*2710*/  I2F.S64 R0, R2 ;  /* 0x0000000200007312 */ /* 0x0040620000301400 */
[----:B------:R-:W-:Y:S05]  /*2720*/  BRA `(.L_x_1883) ;  /* 0x0000000c00087947 */ /* 0x000fea0003800000 */
.L_x_1885:
[----:B------:R-:W2:Y:S02]  /*2730*/  LDG.E R0, desc[UR36][R2.64] ;  /* 0x0000002402007981 */ /* 0x000ea4000c1e1900 */
[----:B--2---:R-:W-:Y:S01]  /*2740*/  I2FP.F32.S32 R0, R0 ;  /* 0x0000000000007245 */ /* 0x004fe20000201400 */
[----:B------:R-:W-:Y:S06]  /*2750*/  BRA `(.L_x_1883) ;  /* 0x0000000800fc7947 */ /* 0x000fec0003800000 */
.L_x_1884:
[----:B------:R-:W2:Y:S02]  /*2760*/  LDG.E.U16 R0, desc[UR36][R2.64] ;  /* 0x0000002402007981 */ /* 0x000ea4000c1e1500 */
[----:B--2---:R-:W4:Y:S01]  /*2770*/  I2F.S16 R0, R0 ;  /* 0x0000000000007306 */ /* 0x004f220000101400 */
[----:B------:R-:W-:Y:S05]  /*2780*/  BRA `(.L_x_1883) ;  /* 0x0000000800f07947 */ /* 0x000fea0003800000 */
.L_x_1879:
        /* <DEDUP_REMOVED lines=8> */
.L_x_1887:
[----:B------:R-:W2:Y:S02]  /*2810*/  LDG.E.U16 R0, desc[UR36][R2.64] ;  /* 0x0000002402007981 */ /* 0x000ea4000c1e1500 */
[----:B--2---:R-:W-:Y:S01]  /*2820*/  HADD2.F32 R0, -RZ, R0.H0_H0 ;  /* 0x20000000ff007230 */ /* 0x004fe20000004100 */
[----:B------:R-:W-:Y:S06]  /*2830*/  BRA `(.L_x_1883) ;  /* 0x0000000800c47947 */ /* 0x000fec0003800000 */
.L_x_1886:
        /* <DEDUP_REMOVED lines=8> */
.L_x_1889:
[----:B------:R-:W2:Y:S02]  /*28c0*/  LDG.E.U16 R0, desc[UR36][R2.64] ;  /* 0x0000002402007981 */ /* 0x000ea4000c1e1500 */
[----:B--2---:R-:W-:Y:S01]  /*28d0*/  HADD2.F32 R0, -RZ, R0.H0_H0 ;  /* 0x20000000ff007230 */ /* 0x004fe20000004100 */
[----:B------:R-:W-:Y:S06]  /*28e0*/  BRA `(.L_x_1883) ;  /* 0x0000000800987947 */ /* 0x000fec0003800000 */
.L_x_1888:
[----:B------:R-:W2:Y:S01]  /*28f0*/  LDG.E.64 R2, desc[UR36][R2.64] ;  /* 0x0000002402027981 */ /* 0x000ea2000c1e1b00 */
[----:B------:R-:W-:Y:S01]  /*2900*/  UMOV UR4, 0xf0000000 ;  /* 0xf000000000047882 */ /* 0x000fe20000000000 */
[----:B------:R-:W-:Y:S01]  /*2910*/  UMOV UR5, 0x380fffff ;  /* 0x380fffff00057882 */ /* 0x000fe20000000000 */
[----:B--2---:R-:W0:Y:S01]  /*2920*/  F2F.F32.F64 R0, R2 ;  /* 0x0000000200007310 */ /* 0x004e220000301000 */
[----:B------:R-:W-:-:S14]  /*2930*/  DSETP.GEU.AND P0, PT, |R2|, UR4, PT ;  /* 0x0000000402007e2a */ /* 0x000fdc000bf0e200 */
[----:B0-----:R-:W-:Y:S01]  /*2940*/  @!P0 FMUL R0, R0, 1.175494350822287508e-38 ;  /* 0x0080000000008820 */ /* 0x001fe20000400000 */
[----:B------:R-:W-:Y:S06]  /*2950*/  BRA `(.L_x_1883) ;  /* 0x00000008007c7947 */ /* 0x000fec0003800000 */
.L_x_1878:
        /* <DEDUP_REMOVED lines=12> */
.L_x_1892:
[----:B------:R-:W2:Y:S01]  /*2a20*/  LDG.E.64 R2, desc[UR36][R2.64] ;  /* 0x0000002402027981 */ /* 0x000ea2000c1e1b00 */
[----:B------:R-:W-:Y:S01]  /*2a30*/  UMOV UR4, 0xf0000000 ;  /* 0xf000000000047882 */ /* 0x000fe20000000000 */
[----:B------:R-:W-:Y:S01]  /*2a40*/  UMOV UR5, 0x380fffff ;  /* 0x380fffff00057882 */ /* 0x000fe20000000000 */
[----:B--2---:R-:W0:Y:S01]  /*2a50*/  F2F.F32.F64 R0, R2 ;  /* 0x0000000200007310 */ /* 0x004e220000301000 */
[----:B------:R-:W-:-:S14]  /*2a60*/  DSETP.GEU.AND P0, PT, |R2|, UR4, PT ;  /* 0x0000000402007e2a */ /* 0x000fdc000bf0e200 */
[----:B0-----:R-:W-:Y:S01]  /*2a70*/  @!P0 FMUL R0, R0, 1.175494350822287508e-38 ;  /* 0x0080000000008820 */ /* 0x001fe20000400000 */
[----:B------:R-:W-:Y:S06]  /*2a80*/  BRA `(.L_x_1883) ;  /* 0x0000000800307947 */ /* 0x000fec0003800000 */
.L_x_1891:
        /* <DEDUP_REMOVED lines=24> */
[----:B------:R-:W-:Y:S01]  /*2c10*/  LOP3.LUT R0, R5, 0x80000000, R0, 0xf8, !PT ;  /* 0x8000000005007812 */ /* 0x000fe200078ef800 */
[----:B------:R-:W-:Y:S06]  /*2c20*/  BRA `(.L_x_1883) ;  /* 0x0000000400c87947 */ /* 0x000fec0003800000 */
.L_x_1894:
        /* <DEDUP_REMOVED lines=11> */
[----:B------:R-:W-:Y:S01]  /*2ce0*/  LOP3.LUT R0, R4, 0x80000000, R5, 0xf8, !PT ;  /* 0x8000000004007812 */ /* 0x000fe200078ef805 */
[----:B------:R-:W-:Y:S06]  /*2cf0*/  BRA `(.L_x_1883) ;  /* 0x0000000400947947 */ /* 0x000fec0003800000 */
.L_x_1893:
[----:B------:R-:W2:Y:S02]  /*2d00*/  LDG.E.U16 R0, desc[UR36][R2.64] ;  /* 0x0000002402007981 */ /* 0x000ea4000c1e1500 */
[----:B--2---:R-:W-:Y:S01]  /*2d10*/  IMAD.U32 R0, R0, 0x10000, RZ ;  /* 0x0001000000007824 */ /* 0x004fe200078e00ff */
[----:B------:R-:W-:Y:S06]  /*2d20*/  BRA `(.L_x_1883) ;  /* 0x0000000400887947 */ /* 0x000fec0003800000 */
.L_x_1890:
        /* <DEDUP_REMOVED lines=11> */
.L_x_1897:
        /* <DEDUP_REMOVED lines=20> */
.L_x_1899:
[----:B------:R-:W-:Y:S05]  /*2f20*/  BSYNC B0 ;  /* 0x0000000000007941 */ /* 0x000fea0003800000 */
.L_x_1898:
[----:B------:R-:W-:Y:S01]  /*2f30*/  LEA R3, R0, 0x3b800000, 0x17 ;  /* 0x3b80000000037811 */ /* 0x000fe200078eb8ff */
[----:B------:R-:W-:-:S05]  /*2f40*/  IMAD.SHL.U32 R0, R2, 0x100000, RZ ;  /* 0x0010000002007824 */ /* 0x000fca00078e00ff */
[----:B------:R-:W-:Y:S01]  /*2f50*/  LOP3.LUT R0, R3, R0, R4, 0xfe, !PT ;  /* 0x0000000003007212 */ /* 0x000fe200078efe04 */
[----:B------:R-:W-:Y:S06]  /*2f60*/  BRA `(.L_x_1883) ;  /* 0x0000000000f87947 */ /* 0x000fec0003800000 */
.L_x_1896:
        /* <DEDUP_REMOVED lines=20> */
.L_x_1901:
[----:B------:R-:W-:Y:S05]  /*30b0*/  BSYNC B0 ;  /* 0x0000000000007941 */ /* 0x000fea0003800000 */
.L_x_1900:
[----:B------:R-:W-:Y:S01]  /*30c0*/  LEA R3, R0, 0x37800000, 0x17 ;  /* 0x3780000000037811 */ /* 0x000fe200078eb8ff */
[----:B------:R-:W-:-:S05]  /*30d0*/  IMAD.SHL.U32 R0, R2, 0x200000, RZ ;  /* 0x0020000002007824 */ /* 0x000fca00078e00ff */
[----:B------:R-:W-:Y:S01]  /*30e0*/  LOP3.LUT R0, R3, R0, R4, 0xfe, !PT ;  /* 0x0000000003007212 */ /* 0x000fe200078efe04 */
[----:B------:R-:W-:Y:S06]  /*30f0*/  BRA `(.L_x_1883) ;  /* 0x0000000000947947 */ /* 0x000fec0003800000 */
.L_x_1895:
        /* <DEDUP_REMOVED lines=14> */
.L_x_1882:
        /* <DEDUP_REMOVED lines=16> */
.L_x_1904:
[----:B------:R-:W-:Y:S01]  /*32e0*/  IMAD.MOV.U32 R0, RZ, RZ, RZ ;  /* 0x000000ffff007224 */ /* 0x000fe200078e00ff */
[----:B------:R-:W-:Y:S06]  /*32f0*/  BRA `(.L_x_1883) ;  /* 0x0000000000147947 */ /* 0x000fec0003800000 */
.L_x_1903:
[----:B------:R-:W2:Y:S02]  /*3300*/  LDG.E.64 R2, desc[UR36][R2.64] ;  /* 0x0000002402027981 */ /* 0x000ea4000c1e1b00 */
[----:B--2---:R0:W1:Y:S01]  /*3310*/  I2F.U64 R0, R2 ;  /* 0x0000000200007312 */ /* 0x0040620000301000 */
[----:B------:R-:W-:Y:S05]  /*3320*/  BRA `(.L_x_1883) ;  /* 0x0000000000087947 */ /* 0x000fea0003800000 */
.L_x_1902:
[----:B------:R-:W2:Y:S02]  /*3330*/  LDG.E R0, desc[UR36][R2.64] ;  /* 0x0000002402007981 */ /* 0x000ea4000c1e1900 */
[----:B--2---:R-:W-:-:S07]  /*3340*/  I2FP.F32.U32 R0, R0 ;  /* 0x0000000000007245 */ /* 0x004fce0000201000 */
.L_x_1883:
[----:B------:R-:W-:Y:S05]  /*3350*/  BSYNC B6 ;  /* 0x0000000000067941 */ /* 0x000fea0003800000 */
.L_x_1877:
[----:B012345:R-:W-:Y:S01]  /*3360*/  FMUL.FTZ R2, R0, 0.70710676908493041992 ;  /* 0x3f3504f300027820 */ /* 0x03ffe20000410000 */
[----:B------:R-:W-:Y:S02]  /*3370*/  IMAD.MOV.U32 R6, RZ, RZ, 0x38eb4c3a ;  /* 0x38eb4c3aff067424 */ /* 0x000fe400078e00ff */
[----:B------:R-:W-:Y:S02]  /*3380*/  IMAD.MOV.U32 R8, RZ, RZ, 0x3aae005b ;  /* 0x3aae005bff087424 */ /* 0x000fe400078e00ff */
[C---:B------:R-:W-:Y:S01]  /*3390*/  FADD.FTZ R4, |R2|.reuse, -RZ ;  /* 0x800000ff02047221 */ /* 0x040fe20000010200 */
[C---:B------:R-:W-:Y:S01]  /*33a0*/  FMUL.FTZ R3, R2.reuse, R2 ;  /* 0x0000000202037220 */ /* 0x040fe20000410000 */
[----:B------:R-:W-:Y:S01]  /*33b0*/  FSETP.GE.FTZ.AND P0, PT, |R2|, 1.0029599666595458984, PT ;  /* 0x3f8060fe0200780b */ /* 0x000fe20003f16200 */
[----:B------:R-:W-:Y:S02]  /*33c0*/  IMAD.MOV.U32 R5, RZ, RZ, 0x3c09919f ;  /* 0x3c09919fff057424 */ /* 0x000fe400078e00ff */
[----:B------:R-:W-:Y:S01]  /*33d0*/  IMAD.MOV.U32 R7, RZ, RZ, 0x3d24d99a ;  /* 0x3d24d99aff077424 */ /* 0x000fe200078e00ff */
[----:B------:R-:W-:Y:S01]  /*33e0*/  FSEL R3, R4, R3, P0 ;  /* 0x0000000304037208 */ /* 0x000fe20000000000 */
[----:B------:R-:W-:Y:S01]  /*33f0*/  IMAD.MOV.U32 R9, RZ, RZ, 0x3f69b4f9 ;  /* 0x3f69b4f9ff097424 */ /* 0x000fe200078e00ff */
[----:B------:R-:W-:-:S02]  /*3400*/  FSEL R6, R6, 8.4834944573231041431e-05, P0 ;  /* 0x38b1e96a06067808 */ /* 0x000fc40000000000 */
        /* <DEDUP_REMOVED lines=14> */
[C---:B------:R-:W-:Y:S01]  /*34f0*/  FFMA.FTZ R6, R3.reuse, R6, R7 ;  /* 0x0000000603067223 */ /* 0x040fe20000010007 */
[----:B------:R-:W0:Y:S03]  /*3500*/  LDC.U8 R8, c[0x0][0x491] ;  /* 0x00012440ff087b82 */ /* 0x000e260000000000 */
[----:B------:R-:W-:Y:S01]  /*3510*/  FFMA.FTZ R5, R3, R6, R5 ;  /* 0x0000000603057223 */ /* 0x000fe20000010005 */
[----:B------:R-:W-:-:S03]  /*3520*/  FMUL.FTZ R3, R0, -0.5 ;  /* 0xbf00000000037820 */ /* 0x000fc60000410000 */
[----:B------:R-:W-:Y:S01]  /*3530*/  FFMA.FTZ R4, R5, R4, R4 ;  /* 0x0000000405047223 */ /* 0x000fe20000010004 */
[----:B------:R-:W-:-:S03]  /*3540*/  FMUL.FTZ R5, R3, R0 ;  /* 0x0000000003057220 */ /* 0x000fc60000410000 */
[----:B------:R-:W1:Y:S01]  /*3550*/  @P0 MUFU.EX2 R3, R4 ;  /* 0x0000000400030308 */ /* 0x000e620000000800 */
[----:B------:R-:W-:-:S07]  /*3560*/  FMUL.FTZ R5, R5, 1.4426950216293334961 ;  /* 0x3fb8aa3b05057820 */ /* 0x000fce0000410000 */
[----:B------:R-:W2:Y:S01]  /*3570*/  MUFU.EX2 R5, R5 ;  /* 0x0000000500057308 */ /* 0x000ea20000000800 */
[----:B0-----:R-:W-:Y:S01]  /*3580*/  PRMT R6, R8, 0x9910, RZ ;  /* 0x0000991008067816 */ /* 0x001fe200000000ff */
[----:B-1----:R-:W-:-:S05]  /*3590*/  @P0 FADD.FTZ R3, -R3, 1 ;  /* 0x3f80000003030421 */ /* 0x002fca0000010100 */
[----:B------:R-:W-:Y:S01]  /*35a0*/  @P0 LOP3.LUT R4, R3, 0x80000000, R2, 0xb8, !PT ;  /* 0x8000000003040812 */ /* 0x000fe200078eb802 */
[----:B------:R-:W-:Y:S02]  /*35b0*/  IMAD.MOV.U32 R3, RZ, RZ, R6 ;  /* 0x000000ffff037224 */ /* 0x000fe400078e0006 */
[----:B--2---:R-:W-:-:S03]  /*35c0*/  FMUL.FTZ R7, R5, 0.3989422917366027832 ;  /* 0x3ecc422a05077820 */ /* 0x004fc60000410000 */
[----:B------:R-:W-:Y:S01]  /*35d0*/  ISETP.GT.AND P0, PT, R3, 0x9, PT ;  /* 0x000000090300780c */ /* 0x000fe20003f04270 */
[----:B------:R-:W-:Y:S01]  /*35e0*/  FMUL.FTZ R7, R7, R0 ;  /* 0x0000000007077220 */ /* 0x000fe20000410000 */
[----:B------:R-:W-:-:S04]  /*35f0*/  FADD.FTZ R0, R4, 1 ;  /* 0x3f80000004007421 */ /* 0x000fc80000010000 */
[----:B------:R-:W-:-:S04]  /*3600*/  FFMA.FTZ R0, R0, 0.5, R7 ;  /* 0x3f00000000007823 */ /* 0x000fc80000010007 */
[----:B------:R-:W-:-:S03]  /*3610*/  FMUL.FTZ R2, R0, R19 ;  /* 0x0000001300027220 */ /* 0x000fc60000410000 */
        /* <DEDUP_REMOVED lines=9> */
[----:B------:R-:W0:Y:S02]  /*36b0*/  F2I.FTZ.TRUNC.NTZ R3, R2 ;  /* 0x0000000200037305 */ /* 0x000e24000021f100 */
[----:B0-----:R0:W-:Y:S01]  /*36c0*/  STG.E.U8 desc[UR36][R16.64], R3 ;  /* 0x0000000310007986 */ /* 0x0011e2000c101124 */
[----:B------:R-:W-:Y:S05]  /*36d0*/  BRA `(.L_x_1910) ;  /* 0x0000000c00507947 */ /* 0x000fea0003800000 */
.L_x_1908:
[----:B------:R-:W0:Y:S02]  /*36e0*/  F2I.S64.TRUNC R2, R2 ;  /* 0x0000000200027311 */ /* 0x000e24000020d900 */
[----:B0-----:R-:W-:-:S05]  /*36f0*/  IMAD.MOV.U32 R5, RZ, RZ, R2 ;  /* 0x000000ffff057224 */ /* 0x001fca00078e0002 */
[----:B------:R0:W-:Y:S01]  /*3700*/  STG.E.U8 desc[UR36][R16.64], R5 ;  /* 0x0000000510007986 */ /* 0x0001e2000c101124 */
[----:B------:R-:W-:Y:S05]  /*3710*/  BRA `(.L_x_1910) ;  /* 0x0000000c00407947 */ /* 0x000fea0003800000 */
.L_x_1907:
[----:B------:R-:W-:-:S13]  /*3720*/  ISETP.NE.AND P0, PT, R3, 0x2, PT ;  /* 0x000000020300780c */ /* 0x000fda0003f05270 */
[----:B------:R-:W-:Y:S05]  /*3730*/  @!P0 BRA `(.L_x_1911) ;  /* 0x0000000000288947 */ /* 0x000fea0003800000 */
[----:B------:R-:W-:-:S13]  /*3740*/  ISETP.NE.AND P0, PT, R3, 0x3, PT ;  /* 0x000000030300780c */ /* 0x000fda0003f05270 */
[----:B------:R-:W-:Y:S05]  /*3750*/  @!P0 BRA `(.L_x_1912) ;  /* 0x0000000000148947 */ /* 0x000fea0003800000 */
[----:B------:R-:W-:-:S13]  /*3760*/  ISETP.NE.AND P0, PT, R3, 0x4, PT ;  /* 0x000000040300780c */ /* 0x000fda0003f05270 */
[----:B------:R-:W-:Y:S05]  /*3770*/  @P0 BRA `(.L_x_1909) ;  /* 0x0000000800d00947 */ /* 0x000fea0003800000 */
[----:B------:R-:W0:Y:S02]  /*3780*/  F2I.S64.TRUNC R2, R2 ;  /* 0x0000000200027311 */ /* 0x000e24000020d900 */
[----:B0-----:R0:W-:Y:S01]  /*3790*/  STG.E.64 desc[UR36][R16.64], R2 ;  /* 0x0000000210007986 */ /* 0x0011e2000c101b24 */
[----:B------:R-:W-:Y:S05]  /*37a0*/  BRA `(.L_x_1910) ;  /* 0x0000000c001c7947 */ /* 0x000fea0003800000 */
.L_x_1912:
[----:B------:R-:W0:Y:S02]  /*37b0*/  F2I.FTZ.TRUNC.NTZ R3, R2 ;  /* 0x0000000200037305 */ /* 0x000e24000021f100 */
[----:B0-----:R0:W-:Y:S01]  /*37c0*/  STG.E desc[UR36][R16.64], R3 ;  /* 0x0000000310007986 */ /* 0x0011e2000c101924 */
[----:B------:R-:W-:Y:S05]  /*37d0*/  BRA `(.L_x_1910) ;  /* 0x0000000c00107947 */ /* 0x000fea0003800000 */
.L_x_1911:
[----:B------:R-:W0:Y:S02]  /*37e0*/  F2I.FTZ.TRUNC.NTZ R3, R2 ;  /* 0x0000000200037305 */ /* 0x000e24000021f100 */
[----:B0-----:R0:W-:Y:S01]  /*37f0*/  STG.E.U16 desc[UR36][R16.64], R3 ;  /* 0x0000000310007986 */ /* 0x0011e2000c101524 */
[----:B------:R-:W-:Y:S05]  /*3800*/  BRA `(.L_x_1910) ;  /* 0x0000000c00047947 */ /* 0x000fea0003800000 */
.L_x_1906:
[----:B------:R-:W-:-:S13]  /*3810*/  ISETP.GT.AND P0, PT, R3, 0x6, PT ;  /* 0x000000060300780c */ /* 0x000fda0003f04270 */
[----:B------:R-:W-:Y:S05]  /*3820*/  @P0 BRA `(.L_x_1913) ;  /* 0x0000000000240947 */ /* 0x000fea0003800000 */
[----:B------:R-:W-:-:S13]  /*3830*/  ISETP.NE.AND P0, PT, R3, 0x5, PT ;  /* 0x000000050300780c */ /* 0x000fda0003f05270 */
[----:B------:R-:W-:Y:S05]  /*3840*/  @!P0 BRA `(.L_x_1914) ;  /* 0x0000000000108947 */ /* 0x000fea0003800000 */
[----:B------:R-:W-:-:S13]  /*3850*/  ISETP.NE.AND P0, PT, R3, 0x6, PT ;  /* 0x000000060300780c */ /* 0x000fda0003f05270 */
[----:B------:R-:W-:Y:S05]  /*3860*/  @P0 BRA `(.L_x_1909) ;  /* 0x0000000800940947 */ /* 0x000fea0003800000 */
[----:B------:R1:W-:Y:S01]  /*3870*/  STG.E desc[UR36][R16.64], R2 ;  /* 0x0000000210007986 */ /* 0x0003e2000c101924 */
[----:B------:R-:W-:Y:S05]  /*3880*/  BRA `(.L_x_1910) ;  /* 0x0000000800e47947 */ /* 0x000fea0003800000 */
.L_x_1914:
[----:B------:R-:W-:-:S05]  /*3890*/  F2FP.F16.F32.PACK_AB R2, RZ, R2 ;  /* 0x00000002ff02723e */ /* 0x000fca00000000ff */
[----:B------:R0:W-:Y:S01]  /*38a0*/  STG.E.U16 desc[UR36][R16.64], R2 ;  /* 0x0000000210007986 */ /* 0x0001e2000c101524 */
[----:B------:R-:W-:Y:S05]  /*38b0*/  BRA `(.L_x_1910) ;  /* 0x0000000800d87947 */ /* 0x000fea0003800000 */
.L_x_1913:
[----:B------:R-:W-:-:S13]  /*38c0*/  ISETP.NE.AND P0, PT, R3, 0x7, PT ;  /* 0x000000070300780c */ /* 0x000fda0003f05270 */
[----:B------:R-:W-:Y:S05]  /*38d0*/  @!P0 BRA `(.L_x_1915) ;  /* 0x00000000002c8947 */ /* 0x000fea0003800000 */
[----:B------:R-:W-:-:S13]  /*38e0*/  ISETP.NE.AND P0, PT, R3, 0x8, PT ;  /* 0x000000080300780c */ /* 0x000fda0003f05270 */
[----:B------:R-:W-:Y:S05]  /*38f0*/  @!P0 BRA `(.L_x_1916) ;  /* 0x0000000000148947 */ /* 0x000fea0003800000 */
[----:B------:R-:W-:-:S13]  /*3900*/  ISETP.NE.AND P0, PT, R3, 0x9, PT ;  /* 0x000000090300780c */ /* 0x000fda0003f05270 */
[----:B------:R-:W-:Y:S05]  /*3910*/  @P0 BRA `(.L_x_1909) ;  /* 0x0000000800680947 */ /* 0x000fea0003800000 */
[----:B------:R-:W-:-:S05]  /*3920*/  IMAD.MOV.U32 R3, RZ, RZ, RZ ;  /* 0x000000ffff037224 */ /* 0x000fca00078e00ff */
[----:B------:R3:W-:Y:S01]  /*3930*/  STG.E.64 desc[UR36][R16.64], R2 ;  /* 0x0000000210007986 */ /* 0x0007e2000c101b24 */
[----:B------:R-:W-:Y:S05]  /*3940*/  BRA `(.L_x_1910) ;  /* 0x0000000800b47947 */ /* 0x000fea0003800000 */
.L_x_1916:
[----:B------:R-:W-:-:S04]  /*3950*/  F2FP.F16.F32.PACK_AB R3, RZ, R2 ;  /* 0x00000002ff03723e */ /* 0x000fc800000000ff */
[----:B------:R-:W-:-:S05]  /*3960*/  PRMT R3, R3, 0x5410, RZ ;  /* 0x0000541003037816 */ /* 0x000fca00000000ff */
[----:B------:R2:W-:Y:S01]  /*3970*/  STG.E desc[UR36][R16.64], R3 ;  /* 0x0000000310007986 */ /* 0x0005e2000c101924 */
[----:B------:R-:W-:Y:S05]  /*3980*/  BRA `(.L_x_1910) ;  /* 0x0000000800a47947 */ /* 0x000fea0003800000 */
.L_x_1915:
[----:B------:R-:W-:-:S06]  /*3990*/  FMUL.FTZ R2, R2, 1 ;  /* 0x3f80000002027820 */ /* 0x000fcc0000410000 */
[----:B------:R-:W0:Y:S02]  /*39a0*/  F2F.F64.F32 R2, R2 ;  /* 0x0000000200027310 */ /* 0x000e240000201800 */
[----:B0-----:R4:W-:Y:S01]  /*39b0*/  STG.E.64 desc[UR36][R16.64], R2 ;  /* 0x0000000210007986 */ /* 0x0019e2000c101b24 */
[----:B------:R-:W-:Y:S05]  /*39c0*/  BRA `(.L_x_1910) ;  /* 0x0000000800947947 */ /* 0x000fea0003800000 */
.L_x_1905:
        /* <DEDUP_REMOVED lines=8> */
[----:B------:R-:W-:-:S04]  /*3a50*/  FSETP.NEU.FTZ.AND P0, PT, R2, RZ, PT ;  /* 0x000000ff0200720b */ /* 0x000fc80003f1d000 */
[----:B------:R-:W-:-:S05]  /*3a60*/  SEL R3, RZ, 0x1, !P0 ;  /* 0x00000001ff037807 */ /* 0x000fca0004000000 */
[----:B------:R0:W-:Y:S01]  /*3a70*/  STG.E.U8 desc[UR36][R16.64], R3 ;  /* 0x0000000310007986 */ /* 0x0001e2000c101124 */
[----:B------:R-:W-:Y:S05]  /*3a80*/  BRA `(.L_x_1910) ;  /* 0x0000000800647947 */ /* 0x000fea0003800000 */
.L_x_1919:
[----:B------:R-:W-:Y:S01]  /*3a90*/  FMUL.FTZ R4, R2, 1 ;  /* 0x3f80000002047820 */ /* 0x000fe20000410000 */
[----:B------:R-:W-:-:S05]  /*3aa0*/  CS2R R6, SRZ ;  /* 0x0000000000067805 */ /* 0x000fca000001ff00 */
[----:B------:R-:W0:Y:S02]  /*3ab0*/  F2F.F64.F32 R4, R4 ;  /* 0x0000000400047310 */ /* 0x000e240000201800 */
[----:B0-----:R0:W-:Y:S01]  /*3ac0*/  STG.E.128 desc[UR36][R16.64], R4 ;  /* 0x0000000410007986 */ /* 0x0011e2000c101d24 */
[----:B------:R-:W-:Y:S05]  /*3ad0*/  BRA `(.L_x_1910) ;  /* 0x0000000800507947 */ /* 0x000fea0003800000 */
.L_x_1918:
[----:B------:R-:W-:-:S13]  /*3ae0*/  ISETP.NE.AND P0, PT, R3, 0xf, PT ;  /* 0x0000000f0300780c */ /* 0x000fda0003f05270 */
[----:B------:R-:W-:Y:S05]  /*3af0*/  @!P0 BRA `(.L_x_1920) ;  /* 0x0000000000ac8947 */ /* 0x000fea0003800000 */
[----:B------:R-:W-:-:S13]  /*3b00*/  ISETP.NE.AND P0, PT, R3, 0x17, PT ;  /* 0x000000170300780c */ /* 0x000fda0003f05270 */
[----:B------:R-:W-:Y:S05]  /*3b10*/  @!P0 BRA `(.L_x_1921) ;  /* 0x0000000000508947 */ /* 0x000fea0003800000 */
[----:B------:R-:W-:-:S13]  /*3b20*/  ISETP.NE.AND P0, PT, R3, 0x18, PT ;  /* 0x000000180300780c */ /* 0x000fda0003f05270 */
[----:B------:R-:W-:Y:S05]  /*3b30*/  @P0 BRA `(.L_x_1909) ;  /* 0x0000000400e00947 */ /* 0x000fea0003800000 */
[C---:B------:R-:W-:Y:S01]  /*3b40*/  LOP3.LUT R4, R2.reuse, 0x7fffffff, RZ, 0xc0, !PT ;  /* 0x7fffffff02047812 */ /* 0x040fe200078ec0ff */
[----:B------:R-:W-:Y:S01]  /*3b50*/  BSSY B0, `(.L_x_1922) ;  /* 0x000000d000007945 */ /* 0x000fe20003800000 */
[----:B------:R-:W-:Y:S02]  /*3b60*/  LOP3.LUT R0, R2, 0x80000000, RZ, 0xc0, !PT ;  /* 0x8000000002007812 */ /* 0x000fe400078ec0ff */
[----:B------:R-:W-:Y:S02]  /*3b70*/  ISETP.GT.U32.AND P0, PT, R4, 0x43efffff, PT ;  /* 0x43efffff0400780c */ /* 0x000fe40003f04070 */
[----:B------:R-:W-:Y:S01]  /*3b80*/  SHF.R.U32.HI R5, RZ, 0x18, R0 ;  /* 0x00000018ff057819 */ /* 0x000fe20000011600 */
[----:B------:R-:W-:-:S10]  /*3b90*/  IMAD.MOV.U32 R0, RZ, RZ, 0x7f ;  /* 0x0000007fff007424 */ /* 0x000fd400078e00ff */
[----:B------:R-:W-:Y:S05]  /*3ba0*/  @P0 BRA `(.L_x_1923) ;  /* 0x00000000001c0947 */ /* 0x000fea0003800000 */
[----:B------:R-:W-:-:S13]  /*3bb0*/  ISETP.GE.U32.AND P0, PT, R4, 0x3c800000, PT ;  /* 0x3c8000000400780c */ /* 0x000fda0003f06070 */
[----:B------:R-:W-:-:S04]  /*3bc0*/  @P0 SHF.R.U32.HI R0, RZ, 0x14, R2 ;  /* 0x00000014ff000819 */ /* 0x000fc80000011602 */
[----:B------:R-:W-:-:S04]  /*3bd0*/  @P0 LOP3.LUT R3, R0, 0x1, RZ, 0xc0, !PT ;  /* 0x0000000100030812 */ /* 0x000fc800078ec0ff */
[----:B------:R-:W-:Y:S01]  /*3be0*/  @P0 IADD3 R3, R2, 0x407ffff, R3 ;  /* 0x0407ffff02030810 */ /* 0x000fe20007ffe003 */
[----:B------:R-:W-:-:S03]  /*3bf0*/  @!P0 FADD.FTZ R2, R4, 16384 ;  /* 0x4680000004028421 */ /* 0x000fc60000010000 */
[----:B------:R-:W-:Y:S01]  /*3c00*/  @P0 SHF.R.U32.HI R0, RZ, 0x14, R3 ;  /* 0x00000014ff000819 */ /* 0x000fe20000011603 */
[----:B------:R-:W-:-:S07]  /*3c10*/  @!P0 VIADD R0, R2, 0xb9800000 ;  /* 0xb980000002008836 */ /* 0x000fce0000000000 */
.L_x_1923:
[----:B------:R-:W-:Y:S05]  /*3c20*/  BSYNC B0 ;  /* 0x0000000000007941 */ /* 0x000fea0003800000 */
.L_x_1922:
[----:B------:R-:W-:-:S05]  /*3c30*/  LOP3.LUT R5, R0, R5, RZ, 0xfc, !PT ;  /* 0x0000000500057212 */ /* 0x000fca00078efcff */
[----:B------:R0:W-:Y:S01]  /*3c40*/  STG.E.U8 desc[UR36][R16.64], R5 ;  /* 0x0000000510007986 */ /* 0x0001e2000c101124 */
[----:B------:R-:W-:Y:S05]  /*3c50*/  BRA `(.L_x_1910) ;  /* 0x0000000400f07947 */ /* 0x000fea0003800000 */
.L_x_1921:
[----:B------:R-:W-:Y:S01]  /*3c60*/  LOP3.LUT R4, R2, 0x7fffffff, RZ, 0xc0, !PT ;  /* 0x7fffffff02047812 */ /* 0x000fe200078ec0ff */
[----:B------:R-:W-:Y:S03]  /*3c70*/  BSSY B0, `(.L_x_1924) ;  /* 0x000000e000007945 */ /* 0x000fe60003800000 */
[----:B------:R-:W-:-:S13]  /*3c80*/  ISETP.GT.U32.AND P0, PT, R4, 0x477fffff, PT ;  /* 0x477fffff0400780c */ /* 0x000fda0003f04070 */
[----:B------:R-:W-:Y:S05]  /*3c90*/  @P0 BRA `(.L_x_1925) ;  /* 0x0000000000200947 */ /* 0x000fea0003800000 */
[----:B------:R-:W-:-:S13]  /*3ca0*/  ISETP.GE.U32.AND P0, PT, R4, 0x38800000, PT ;  /* 0x388000000400780c */ /* 0x000fda0003f06070 */
[----:B------:R-:W-:-:S04]  /*3cb0*/  @P0 SHF.R.U32.HI R0, RZ, 0x15, R2 ;  /* 0x00000015ff000819 */ /* 0x000fc80000011602 */
[----:B------:R-:W-:-:S04]  /*3cc0*/  @P0 LOP3.LUT R3, R0, 0x1, RZ, 0xc0, !PT ;  /* 0x0000000100030812 */ /* 0x000fc800078ec0ff */
[----:B------:R-:W-:Y:S01]  /*3cd0*/  @P0 IADD3 R0, R2, 0x80fffff, R3 ;  /* 0x080fffff02000810 */ /* 0x000fe20007ffe003 */
[----:B------:R-:W-:-:S03]  /*3ce0*/  @!P0 FADD.FTZ R3, R4, 128 ;  /* 0x4300000004038421 */ /* 0x000fc60000010000 */
[----:B------:R-:W-:Y:S01]  /*3cf0*/  @P0 SHF.R.U32.HI R0, RZ, 0x15, R0 ;  /* 0x00000015ff000819 */ /* 0x000fe20000011600 */
[----:B------:R-:W-:Y:S01]  /*3d00*/  @!P0 VIADD R0, R3, 0xbd000000 ;  /* 0xbd00000003008836 */ /* 0x000fe20000000000 */
[----:B------:R-:W-:Y:S06]  /*3d10*/  BRA `(.L_x_1926) ;  /* 0x00000000000c7947 */ /* 0x000fec0003800000 */
.L_x_1925:
[----:B------:R-:W-:Y:S01]  /*3d20*/  IMAD.MOV.U32 R0, RZ, RZ, 0x7f ;  /* 0x0000007fff007424 */ /* 0x000fe200078e00ff */
[----:B------:R-:W-:-:S04]  /*3d30*/  ISETP.GT.U32.AND P0, PT, R4, 0x7f800000, PT ;  /* 0x7f8000000400780c */ /* 0x000fc80003f04070 */
[----:B------:R-:W-:-:S09]  /*3d40*/  SEL R0, R0, 0x7c, P0 ;  /* 0x0000007c00007807 */ /* 0x000fd20000000000 */
.L_x_1926:
[----:B------:R-:W-:Y:S05]  /*3d50*/  BSYNC B0 ;  /* 0x0000000000007941 */ /* 0x000fea0003800000 */
.L_x_1924:
[----:B------:R-:W-:-:S04]  /*3d60*/  LOP3.LUT R2, R2, 0x80000000, RZ, 0xc0, !PT ;  /* 0x8000000002027812 */ /* 0x000fc800078ec0ff */
[----:B------:R-:W-:-:S04]  /*3d70*/  SHF.R.U32.HI R3, RZ, 0x18, R2 ;  /* 0x00000018ff037819 */ /* 0x000fc80000011602 */
[----:B------:R-:W-:-:S05]  /*3d80*/  LOP3.LUT R3, R0, R3, RZ, 0xfc, !PT ;  /* 0x0000000300037212 */ /* 0x000fca00078efcff */
[----:B------:R0:W-:Y:S01]  /*3d90*/  STG.E.U8 desc[UR36][R16.64], R3 ;  /* 0x0000000310007986 */ /* 0x0001e2000c101124 */
[----:B------:R-:W-:Y:S05]  /*3da0*/  BRA `(.L_x_1910) ;  /* 0x00000004009c7947 */ /* 0x000fea0003800000 */
.L_x_1920:
[----:B------:R-:W-:-:S05]  /*3db0*/  F2FP.BF16.F32.PACK_AB R2, RZ, R2 ;  /* 0x00000002ff02723e */ /* 0x000fca00000010ff */
[----:B------:R0:W-:Y:S01]  /*3dc0*/  STG.E.U16 desc[UR36][R16.64], R2 ;  /* 0x0000000210007986 */ /* 0x0001e2000c101524 */
[----:B------:R-:W-:Y:S05]  /*3dd0*/  BRA `(.L_x_1910) ;  /* 0x0000000400907947 */ /* 0x000fea0003800000 */
.L_x_1917:
        /* <DEDUP_REMOVED lines=8> */
[----:B------:R-:W0:Y:S02]  /*3e60*/  F2I.FTZ.U32.TRUNC.NTZ R3, R2 ;  /* 0x0000000200037305 */ /* 0x000e24000021f000 */
[----:B0-----:R0:W-:Y:S01]  /*3e70*/  STG.E.U16 desc[UR36][R16.64], R3 ;  /* 0x0000000310007986 */ /* 0x0011e2000c101524 */
[----:B------:R-:W-:Y:S05]  /*3e80*/  BRA `(.L_x_1910) ;  /* 0x0000000400647947 */ /* 0x000fea0003800000 */
.L_x_1929:
[----:B------:R-:W-:Y:S01]  /*3e90*/  LOP3.LUT R3, R2, 0x7fffffff, RZ, 0xc0, !PT ;  /* 0x7fffffff02037812 */ /* 0x000fe200078ec0ff */
[----:B------:R-:W-:Y:S01]  /*3ea0*/  BSSY B0, `(.L_x_1930) ;  /* 0x0000013000007945 */ /* 0x000fe20003800000 */
[----:B------:R-:W-:Y:S02]  /*3eb0*/  IMAD.MOV.U32 R8, RZ, RZ, 0x80 ;  /* 0x00000080ff087424 */ /* 0x000fe400078e00ff */
        /* <DEDUP_REMOVED lines=13> */
.L_x_1932:
[----:B------:R-:W-:-:S04]  /*3f90*/  LOP3.LUT R2, R2, 0x80000000, RZ, 0xc0, !PT ;  /* 0x8000000002027812 */ /* 0x000fc800078ec0ff */
[----:B------:R-:W-:-:S04]  /*3fa0*/  SHF.R.U32.HI R3, RZ, 0x18, R2 ;  /* 0x00000018ff037819 */ /* 0x000fc80000011602 */
[----:B------:R-:W-:-:S04]  /*3fb0*/  LOP3.LUT R0, R0, R3, RZ, 0xfc, !PT ;  /* 0x0000000300007212 */ /* 0x000fc800078efcff */
[----:B------:R-:W-:-:S07]  /*3fc0*/  PRMT R8, R0, 0x7610, R8 ;  /* 0x0000761000087816 */ /* 0x000fce0000000008 */
.L_x_1931:
[----:B------:R-:W-:Y:S05]  /*3fd0*/  BSYNC B0 ;  /* 0x0000000000007941 */ /* 0x000fea0003800000 */
.L_x_1930:
[----:B------:R0:W-:Y:S01]  /*3fe0*/  STG.E.U8 desc[UR36][R16.64], R8 ;  /* 0x0000000810007986 */ /* 0x0001e2000c101124 */
[----:B------:R-:W-:Y:S05]  /*3ff0*/  BRA `(.L_x_1910) ;  /* 0x0000000400087947 */ /* 0x000fea0003800000 */
.L_x_1928:
        /* <DEDUP_REMOVED lines=16> */
.L_x_1935:
[----:B------:R-:W-:-:S04]  /*4100*/  LOP3.LUT R2, R2, 0x80000000, RZ, 0xc0, !PT ;  /* 0x8000000002027812 */ /* 0x000fc800078ec0ff */
[----:B------:R-:W-:-:S04]  /*4110*/  SHF.R.U32.HI R3, RZ, 0x18, R2 ;  /* 0x00000018ff037819 */ /* 0x000fc80000011602 */
[----:B------:R-:W-:-:S04]  /*4120*/  LOP3.LUT R0, R0, R3, RZ, 0xfc, !PT ;  /* 0x0000000300007212 */ /* 0x000fc800078efcff */
[----:B------:R-:W-:-:S07]  /*4130*/  PRMT R8, R0, 0x7610, R8 ;  /* 0x0000761000087816 */ /* 0x000fce0000000008 */
.L_x_1934:
[----:B------:R-:W-:Y:S05]  /*4140*/  BSYNC B0 ;  /* 0x0000000000007941 */ /* 0x000fea0003800000 */
.L_x_1933:
[----:B------:R0:W-:Y:S01]  /*4150*/  STG.E.U8 desc[UR36][R16.64], R8 ;  /* 0x0000000810007986 */ /* 0x0001e2000c101124 */
[----:B------:R-:W-:Y:S05]  /*4160*/  BRA `(.L_x_1910) ;  /* 0x0000000000ac7947 */ /* 0x000fea0003800000 */
.L_x_1927:
[----:B------:R-:W-:-:S13]  /*4170*/  ISETP.NE.AND P0, PT, R3, 0x1c, PT ;  /* 0x0000001c0300780c */ /* 0x000fda0003f05270 */
[----:B------:R-:W-:Y:S05]  /*4180*/  @!P0 BRA `(.L_x_1936) ;  /* 0x00000000009c8947 */ /* 0x000fea0003800000 */
[----:B------:R-:W-:-:S13]  /*4190*/  ISETP.NE.AND P0, PT, R3, 0x1d, PT ;  /* 0x0000001d0300780c */ /* 0x000fda0003f05270 */
[----:B------:R-:W-:Y:S05]  /*41a0*/  @!P0 BRA `(.L_x_1937) ;  /* 0x0000000000888947 */ /* 0x000fea0003800000 */
[----:B------:R-:W-:-:S13]  /*41b0*/  ISETP.NE.AND P0, PT, R3, 0x2c, PT ;  /* 0x0000002c0300780c */ /* 0x000fda0003f05270 */
[----:B------:R-:W-:Y:S05]  /*41c0*/  @P0 BRA `(.L_x_1909) ;  /* 0x00000000003c0947 */ /* 0x000fea0003800000 */
        /* <DEDUP_REMOVED lines=15> */
.L_x_1909:
        /* <DEDUP_REMOVED lines=16> */
.L_x_1938:
[----:B------:R-:W-:Y:S05]  /*43c0*/  BRA `(.L_x_1910) ;  /* 0x0000000000147947 */ /* 0x000fea0003800000 */
.L_x_1937:
[----:B------:R-:W0:Y:S02]  /*43d0*/  F2I.U64.TRUNC R2, R2 ;  /* 0x0000000200027311 */ /* 0x000e24000020d800 */
[----:B0-----:R0:W-:Y:S01]  /*43e0*/  STG.E.64 desc[UR36][R16.64], R2 ;  /* 0x0000000210007986 */ /* 0x0011e2000c101b24 */
[----:B------:R-:W-:Y:S05]  /*43f0*/  BRA `(.L_x_1910) ;  /* 0x0000000000087947 */ /* 0x000fea0003800000 */
.L_x_1936:
[----:B------:R-:W0:Y:S02]  /*4400*/  F2I.FTZ.U32.TRUNC.NTZ R3, R2 ;  /* 0x0000000200037305 */ /* 0x000e24000021f000 */
[----:B0-----:R0:W-:Y:S02]  /*4410*/  STG.E desc[UR36][R16.64], R3 ;  /* 0x0000000310007986 */ /* 0x0011e4000c101924 */
.L_x_1910:
[----:B------:R-:W-:-:S04]  /*4420*/  IMAD R18, R18, 0x200, R23 ;  /* 0x0000020012127824 */ /* 0x000fc800078e0217 */
[----:B------:R-:W-:-:S07]  /*4430*/  VIADD R19, R18, 0x80 ;  /* 0x0000008012137836 */ /* 0x000fce0000000000 */
.L_x_1847:
[----:B------:R-:W-:Y:S05]  /*4440*/  BSYNC B7 ;  /* 0x0000000000077941 */ /* 0x000fea0003800000 */
.L_x_1846:
        /* <DEDUP_REMOVED lines=358> */
.L_x_1941:
        /* <DEDUP_REMOVED lines=20> */
[----:B--2---:R4:W0:Y:S01]  /*5bf0*/  I2F.S16 R22, R2 ;  /* 0x0000000200167306 */ /* 0x0048220000101400 */
[----:B------:R-:W-:Y:S05]  /*5c00*/  BRA `(.L_x_1948) ;  /* 0x0000000c00387947 */ /* 0x000fea0003800000 */
.L_x_1946:
[----:B------:R-:W2:Y:S02]  /*5c10*/  LDG.E.U8 R2, desc[UR36][R2.64] ;  /* 0x0000002402027981 */ /* 0x000ea4000c1e1100 */
[----:B--2---:R-:W-:Y:S01]  /*5c20*/  I2FP.F32.U32 R22, R2 ;  /* 0x0000000200167245 */ /* 0x004fe20000201000 */
[----:B------:R-:W-:Y:S06]  /*5c30*/  BRA `(.L_x_1948) ;  /* 0x0000000c002c7947 */ /* 0x000fec0003800000 */
.L_x_1945:
[----:B------:R-:W-:-:S13]  /*5c40*/  ISETP.NE.AND P0, PT, R4, 0x2, PT ;  /* 0x000000020400780c */ /* 0x000fda0003f05270 */
[----:B------:R-:W-:Y:S05]  /*5c50*/  @!P0 BRA `(.L_x_1949) ;  /* 0x0000000000288947 */ /* 0x000fea0003800000 */
[----:B------:R-:W-:-:S13]  /*5c60*/  ISETP.NE.AND P0, PT, R4, 0x3, PT ;  /* 0x000000030400780c */ /* 0x000fda0003f05270 */
[----:B------:R-:W-:Y:S05]  /*5c70*/  @!P0 BRA `(.L_x_1950) ;  /* 0x0000000000148947 */ /* 0x000fea0003800000 */
[----:B------:R-:W-:-:S13]  /*5c80*/  ISETP.NE.AND P0, PT, R4, 0x4, PT ;  /* 0x000000040400780c */ /* 0x000fda0003f05270 */
[----:B------:R-:W-:Y:S05]  /*5c90*/  @P0 BRA `(.L_x_1947) ;  /* 0x0000000800b80947 */ /* 0x000fea0003800000 */
[----:B------:R-:W2:Y:S02]  /*5ca0*/  LDG.E.64 R22, desc[UR36][R2.64] ;  /* 0x0000002402167981 */ /* 0x000ea4000c1e1b00 */
[----:B--2---:R2:W3:Y:S01]  /*5cb0*/  I2F.S64 R22, R22 ;  /* 0x0000001600167312 */ /* 0x0044e20000301400 */
[----:B------:R-:W-:Y:S05]  /*5cc0*/  BRA `(.L_x_1948) ;  /* 0x0000000c00087947 */ /* 0x000fea0003800000 */
.L_x_1950:
[----:B------:R-:W2:Y:S02]  /*5cd0*/  LDG.E R2, desc[UR36][R2.64] ;  /* 0x0000002402027981 */ /* 0x000ea4000c1e1900 */
[----:B--2---:R-:W-:Y:S01]  /*5ce0*/  I2FP.F32.S32 R22, R2 ;  /* 0x0000000200167245 */ /* 0x004fe20000201400 */
[----:B------:R-:W-:Y:S06]  /*5cf0*/  BRA `(.L_x_1948) ;  /* 0x0000000800fc7947 */ /* 0x000fec0003800000 */
.L_x_1949:
[----:B------:R-:W2:Y:S02]  /*5d00*/  LDG.E.U16 R2, desc[UR36][R2.64] ;  /* 0x0000002402027981 */ /* 0x000ea4000c1e1500 */
[----:B--2---:R0:W1:Y:S01]  /*5d10*/  I2F.S16 R22, R2 ;  /* 0x0000000200167306 */ /* 0x0040620000101400 */
[----:B------:R-:W-:Y:S05]  /*5d20*/  BRA `(.L_x_1948) ;  /* 0x0000000800f07947 */ /* 0x000fea0003800000 */
.L_x_1944:
        /* <DEDUP_REMOVED lines=8> */
.L_x_1952:
[----:B------:R-:W2:Y:S02]  /*5db0*/  LDG.E.U16 R2, desc[UR36][R2.64] ;  /* 0x0000002402027981 */ /* 0x000ea4000c1e1500 */
[----:B--2---:R-:W-:Y:S01]  /*5dc0*/  HADD2.F32 R22, -RZ, R2.H0_H0 ;  /* 0x20000002ff167230 */ /* 0x004fe20000004100 */
[----:B------:R-:W-:Y:S06]  /*5dd0*/  BRA `(.L_x_1948) ;  /* 0x0000000800c47947 */ /* 0x000fec0003800000 */
.L_x_1951:
        /* <DEDUP_REMOVED lines=8> */
.L_x_1954:
[----:B------:R-:W2:Y:S02]  /*5e60*/  LDG.E.U16 R2, desc[UR36][R2.64] ;  /* 0x0000002402027981 */ /* 0x000ea4000c1e1500 */
[----:B--2---:R-:W-:Y:S01]  /*5e70*/  HADD2.F32 R22, -RZ, R2.H0_H0 ;  /* 0x20000002ff167230 */ /* 0x004fe20000004100 */
[----:B------:R-:W-:Y:S06]  /*5e80*/  BRA `(.L_x_1948) ;  /* 0x0000000800987947 */ /* 0x000fec0003800000 */
.L_x_1953:
[----:B------:R-:W2:Y:S01]  /*5e90*/  LDG.E.64 R2, desc[UR36][R2.64] ;  /* 0x0000002402027981 */ /* 0x000ea2000c1e1b00 */
[----:B------:R-:W-:Y:S01]  /*5ea0*/  UMOV UR4, 0xf0000000 ;  /* 0xf000000000047882 */ /* 0x000fe20000000000 */
[----:B------:R-:W-:Y:S01]  /*5eb0*/  UMOV UR5, 0x380fffff ;  /* 0x380fffff00057882 */ /* 0x000fe20000000000 */
[----:B--2---:R-:W0:Y:S01]  /*5ec0*/  F2F.F32.F64 R22, R2 ;  /* 0x0000000200167310 */ /* 0x004e220000301000 */
[----:B------:R-:W-:-:S14]  /*5ed0*/  DSETP.GEU.AND P0, PT, |R2|, UR4, PT ;  /* 0x0000000402007e2a */ /* 0x000fdc000bf0e200 */
[----:B0-----:R-:W-:Y:S01]  /*5ee0*/  @!P0 FMUL R22, R22, 1.175494350822287508e-38 ;  /* 0x0080000016168820 */ /* 0x001fe20000400000 */
[----:B------:R-:W-:Y:S06]  /*5ef0*/  BRA `(.L_x_1948) ;  /* 0x00000008007c7947 */ /* 0x000fec0003800000 */
.L_x_1943:
        /* <DEDUP_REMOVED lines=12> */
.L_x_1957:
[----:B------:R-:W2:Y:S01]  /*5fc0*/  LDG.E.64 R2, desc[UR36][R2.64] ;  /* 0x0000002402027981 */ /* 0x000ea2000c1e1b00 */
[----:B------:R-:W-:Y:S01]  /*5fd0*/  UMOV UR4, 0xf0000000 ;  /* 0xf000000000047882 */ /* 0x000fe20000000000 */
[----:B------:R-:W-:Y:S01]  /*5fe0*/  UMOV UR5, 0x380fffff ;  /* 0x380fffff00057882 */ /* 0x000fe20000000000 */
[----:B--2---:R-:W0:Y:S01]  /*5ff0*/  F2F.F32.F64 R22, R2 ;  /* 0x0000000200167310 */ /* 0x004e220000301000 */
[----:B------:R-:W-:-:S14]  /*6000*/  DSETP.GEU.AND P0, PT, |R2|, UR4, PT ;  /* 0x0000000402007e2a */ /* 0x000fdc000bf0e200 */
[----:B0-----:R-:W-:Y:S01]  /*6010*/  @!P0 FMUL R22, R22, 1.175494350822287508e-38 ;  /* 0x0080000016168820 */ /* 0x001fe20000400000 */
[----:B------:R-:W-:Y:S06]  /*6020*/  BRA `(.L_x_1948) ;  /* 0x0000000800307947 */ /* 0x000fec0003800000 */
.L_x_1956:
        /* <DEDUP_REMOVED lines=26> */
.L_x_1959:
        /* <DEDUP_REMOVED lines=13> */
.L_x_1958:
[----:B------:R-:W2:Y:S02]  /*62a0*/  LDG.E.U16 R2, desc[UR36][R2.64] ;  /* 0x0000002402027981 */ /* 0x000ea4000c1e1500 */
[----:B--2---:R-:W-:Y:S01]  /*62b0*/  IMAD.U32 R22, R2, 0x10000, RZ ;  /* 0x0001000002167824 */ /* 0x004fe200078e00ff */
[----:B------:R-:W-:Y:S06]  /*62c0*/  BRA `(.L_x_1948) ;  /* 0x0000000400887947 */ /* 0x000fec0003800000 */
.L_x_1955:
        /* <DEDUP_REMOVED lines=11> */
.L_x_1962:
        /* <DEDUP_REMOVED lines=20> */
.L_x_1964:
[----:B------:R-:W-:Y:S05]  /*64c0*/  BSYNC B0 ;  /* 0x0000000000007941 */ /* 0x000fea0003800000 */
.L_x_1963:
[----:B------:R-:W-:Y:S01]  /*64d0*/  IMAD.SHL.U32 R2, R2, 0x100000, RZ ;  /* 0x0010000002027824 */ /* 0x000fe200078e00ff */
[----:B------:R-:W-:-:S04]  /*64e0*/  LEA R3, R0, 0x3b800000, 0x17 ;  /* 0x3b80000000037811 */ /* 0x000fc800078eb8ff */
[----:B------:R-:W-:Y:S01]  /*64f0*/  LOP3.LUT R22, R3, R2, R22, 0xfe, !PT ;  /* 0x0000000203167212 */ /* 0x000fe200078efe16 */
[----:B------:R-:W-:Y:S06]  /*6500*/  BRA `(.L_x_1948) ;  /* 0x0000000000f87947 */ /* 0x000fec0003800000 */
.L_x_1961:
        /* <DEDUP_REMOVED lines=20> */
.L_x_1966:
[----:B------:R-:W-:Y:S05]  /*6650*/  BSYNC B0 ;  /* 0x0000000000007941 */ /* 0x000fea0003800000 */
.L_x_1965:
[----:B------:R-:W-:Y:S01]  /*6660*/  IMAD.SHL.U32 R2, R2, 0x200000, RZ ;  /* 0x0020000002027824 */ /* 0x000fe200078e00ff */
[----:B------:R-:W-:-:S04]  /*6670*/  LEA R3, R0, 0x37800000, 0x17 ;  /* 0x3780000000037811 */ /* 0x000fc800078eb8ff */
[----:B------:R-:W-:Y:S01]  /*6680*/  LOP3.LUT R22, R3, R2, R22, 0xfe, !PT ;  /* 0x0000000203167212 */ /* 0x000fe200078efe16 */
[----:B------:R-:W-:Y:S06]  /*6690*/  BRA `(.L_x_1948) ;  /* 0x0000000000947947 */ /* 0x000fec0003800000 */
.L_x_1960:
        /* <DEDUP_REMOVED lines=14> */
.L_x_1947:
        /* <DEDUP_REMOVED lines=16> */
.L_x_1969:
[----:B------:R-:W-:Y:S01]  /*6880*/  IMAD.MOV.U32 R22, RZ, RZ, RZ ;  /* 0x000000ffff167224 */ /* 0x000fe200078e00ff */
[----:B------:R-:W-:Y:S06]  /*6890*/  BRA `(.L_x_1948) ;  /* 0x0000000000147947 */ /* 0x000fec0003800000 */
.L_x_1968:
[----:B------:R-:W2:Y:S02]  /*68a0*/  LDG.E.64 R22, desc[UR36][R2.64] ;  /* 0x0000002402167981 */ /* 0x000ea4000c1e1b00 */
[----:B--2---:R0:W1:Y:S01]  /*68b0*/  I2F.U64 R22, R22 ;  /* 0x0000001600167312 */ /* 0x0040620000301000 */
[----:B------:R-:W-:Y:S05]  /*68c0*/  BRA `(.L_x_1948) ;  /* 0x0000000000087947 */ /* 0x000fea0003800000 */
.L_x_1967:
[----:B------:R-:W2:Y:S02]  /*68d0*/  LDG.E R2, desc[UR36][R2.64] ;  /* 0x0000002402027981 */ /* 0x000ea4000c1e1900 */
[----:B--2---:R-:W-:-:S07]  /*68e0*/  I2FP.F32.U32 R22, R2 ;  /* 0x0000000200167245 */ /* 0x004fce0000201000 */
.L_x_1948:
[----:B------:R-:W-:Y:S05]  /*68f0*/  BSYNC B6 ;  /* 0x0000000000067941 */ /* 0x000fea0003800000 */
.L_x_1942:
[----:B------:R-:W2:Y:S01]  /*6900*/  LDC.U8 R4, c[0x0][0x493] ;  /* 0x000124c0ff047b82 */ /* 0x000ea20000000000 */
[----:B------:R-:W-:Y:S01]  /*6910*/  ULDC.64 UR4, c[0x0][0x488] ;  /* 0x0001220000047ab9 */ /* 0x000fe20000000a00 */
[----:B------:R-:W-:Y:S01]  /*6920*/  BSSY B6, `(.L_x_1970) ;  /* 0x00000df000067945 */ /* 0x000fe20003800000 */
[----:B0---4-:R-:W-:-:S05]  /*6930*/  IADD3 R2, P0, R18, UR4, RZ ;  /* 0x0000000412027c10 */ /* 0x011fca000ff1e0ff */
        /* <DEDUP_REMOVED lines=13> */
[----:B--2---:R-:W4:Y:S01]  /*6a10*/  I2F.S16 R0, R0 ;  /* 0x0000000000007306 */ /* 0x004f220000101400 */
[----:B------:R-:W-:Y:S05]  /*6a20*/  BRA `(.L_x_1976) ;  /* 0x0000000c00387947 */ /* 0x000fea0003800000 */
.L_x_1974:
[----:B------:R-:W2:Y:S02]  /*6a30*/  LDG.E.U8 R0, desc[UR36][R2.64] ;  /* 0x0000002402007981 */ /* 0x000ea4000c1e1100 */
[----:B--2---:R-:W-:Y:S01]  /*6a40*/  I2FP.F32.U32 R0, R0 ;  /* 0x0000000000007245 */ /* 0x004fe20000201000 */
[----:B------:R-:W-:Y:S06]  /*6a50*/  BRA `(.L_x_1976) ;  /* 0x0000000c002c7947 */ /* 0x000fec0003800000 */
.L_x_1973:
[----:B------:R-:W-:-:S13]  /*6a60*/  ISETP.NE.AND P0, PT, R0, 0x2, PT ;  /* 0x000000020000780c */ /* 0x000fda0003f05270 */
[----:B------:R-:W-:Y:S05]  /*6a70*/  @!P0 BRA `(.L_x_1977) ;  /* 0x0000000000288947 */ /* 0x000fea0003800000 */
[----:B------:R-:W-:-:S13]  /*6a80*/  ISETP.NE.AND P0, PT, R0, 0x3, PT ;  /* 0x000000030000780c */ /* 0x000fda0003f05270 */
[----:B------:R-:W-:Y:S05]  /*6a90*/  @!P0 BRA `(.L_x_1978) ;  /* 0x0000000000148947 */ /* 0x000fea0003800000 */
[----:B------:R-:W-:-:S13]  /*6aa0*/  ISETP.NE.AND P0, PT, R0, 0x4, PT ;  /* 0x000000040000780c */ /* 0x000fda0003f05270 */
[----:B------:R-:W-:Y:S05]  /*6ab0*/  @P0 BRA `(.L_x_1975) ;  /* 0x0000000800b80947 */ /* 0x000fea0003800000 */
[----:B------:R-:W2:Y:S02]  /*6ac0*/  LDG.E.64 R2, desc[UR36][R2.64] ;  /* 0x0000002402027981 */ /* 0x000ea4000c1e1b00 */
[----:B--2---:R0:W2:Y:S01]  /*6ad0*/  I2F.S64 R0, R2 ;  /* 0x0000000200007312 */ /* 0x0040a20000301400 */
[----:B------:R-:W-:Y:S05]  /*6ae0*/  BRA `(.L_x_1976) ;  /* 0x0000000c00087947 */ /* 0x000fea0003800000 */
.L_x_1978:
[----:B------:R-:W2:Y:S02]  /*6af0*/  LDG.E R0, desc[UR36][R2.64] ;  /* 0x0000002402007981 */ /* 0x000ea4000c1e1900 */
[----:B--2---:R-:W-:Y:S01]  /*6b00*/  I2FP.F32.S32 R0, R0 ;  /* 0x0000000000007245 */ /* 0x004fe20000201400 */
[----:B------:R-:W-:Y:S06]  /*6b10*/  BRA `(.L_x_1976) ;  /* 0x0000000800fc7947 */ /* 0x000fec0003800000 */
.L_x_1977:
[----:B------:R-:W2:Y:S02]  /*6b20*/  LDG.E.U16 R0, desc[UR36][R2.64] ;  /* 0x0000002402007981 */ /* 0x000ea4000c1e1500 */
[----:B--2---:R-:W0:Y:S01]  /*6b30*/  I2F.S16 R0, R0 ;  /* 0x0000000000007306 */ /* 0x004e220000101400 */
[----:B------:R-:W-:Y:S05]  /*6b40*/  BRA `(.L_x_1976) ;  /* 0x0000000800f07947 */ /* 0x000fea0003800000 */
.L_x_1972:
        /* <DEDUP_REMOVED lines=8> */
.L_x_1980:
[----:B------:R-:W2:Y:S02]  /*6bd0*/  LDG.E.U16 R0, desc[UR36][R2.64] ;  /* 0x0000002402007981 */ /* 0x000ea4000c1e1500 */
[----:B--2---:R-:W-:Y:S01]  /*6be0*/  HADD2.F32 R0, -RZ, R0.H0_H0 ;  /* 0x20000000ff007230 */ /* 0x004fe20000004100 */
[----:B------:R-:W-:Y:S06]  /*6bf0*/  BRA `(.L_x_1976) ;  /* 0x0000000800c47947 */ /* 0x000fec0003800000 */
.L_x_1979:
        /* <DEDUP_REMOVED lines=8> */
.L_x_1982:
[----:B------:R-:W2:Y:S02]  /*6c80*/  LDG.E.U16 R0, desc[UR36][R2.64] ;  /* 0x0000002402007981 */ /* 0x000ea4000c1e1500 */
[----:B--2---:R-:W-:Y:S01]  /*6c90*/  HADD2.F32 R0, -RZ, R0.H0_H0 ;  /* 0x20000000ff007230 */ /* 0x004fe20000004100 */
[----:B------:R-:W-:Y:S06]  /*6ca0*/  BRA `(.L_x_1976) ;  /* 0x0000000800987947 */ /* 0x000fec0003800000 */
.L_x_1981:
[----:B------:R-:W2:Y:S01]  /*6cb0*/  LDG.E.64 R2, desc[UR36][R2.64] ;  /* 0x0000002402027981 */ /* 0x000ea2000c1e1b00 */
[----:B------:R-:W-:Y:S01]  /*6cc0*/  UMOV UR4, 0xf0000000 ;  /* 0xf000000000047882 */ /* 0x000fe20000000000 */
[----:B------:R-:W-:Y:S01]  /*6cd0*/  UMOV UR5, 0x380fffff ;  /* 0x380fffff00057882 */ /* 0x000fe20000000000 */
[----:B--2---:R-:W0:Y:S01]  /*6ce0*/  F2F.F32.F64 R0, R2 ;  /* 0x0000000200007310 */ /* 0x004e220000301000 */
[----:B------:R-:W-:-:S14]  /*6cf0*/  DSETP.GEU.AND P0, PT, |R2|, UR4, PT ;  /* 0x0000000402007e2a */ /* 0x000fdc000bf0e200 */
[----:B0-----:R-:W-:Y:S01]  /*6d00*/  @!P0 FMUL R0, R0, 1.175494350822287508e-38 ;  /* 0x0080000000008820 */ /* 0x001fe20000400000 */
[----:B------:R-:W-:Y:S06]  /*6d10*/  BRA `(.L_x_1976) ;  /* 0x00000008007c7947 */ /* 0x000fec0003800000 */
.L_x_1971:
        /* <DEDUP_REMOVED lines=12> */
.L_x_1985:
[----:B------:R-:W2:Y:S01]  /*6de0*/  LDG.E.64 R2, desc[UR36][R2.64] ;  /* 0x0000002402027981 */ /* 0x000ea2000c1e1b00 */
[----:B------:R-:W-:Y:S01]  /*6df0*/  UMOV UR4, 0xf0000000 ;  /* 0xf000000000047882 */ /* 0x000fe20000000000 */
[----:B------:R-:W-:Y:S01]  /*6e00*/  UMOV UR5, 0x380fffff ;  /* 0x380fffff00057882 */ /* 0x000fe20000000000 */
[----:B--2---:R-:W0:Y:S01]  /*6e10*/  F2F.F32.F64 R0, R2 ;  /* 0x0000000200007310 */ /* 0x004e220000301000 */
[----:B------:R-:W-:-:S14]  /*6e20*/  DSETP.GEU.AND P0, PT, |R2|, UR4, PT ;  /* 0x0000000402007e2a */ /* 0x000fdc000bf0e200 */
[----:B0-----:R-:W-:Y:S01]  /*6e30*/  @!P0 FMUL R0, R0, 1.175494350822287508e-38 ;  /* 0x0080000000008820 */ /* 0x001fe20000400000 */
[----:B------:R-:W-:Y:S06]  /*6e40*/  BRA `(.L_x_1976) ;  /* 0x0000000800307947 */ /* 0x000fec0003800000 */
.L_x_1984:
        /* <DEDUP_REMOVED lines=26> */
.L_x_1987:
        /* <DEDUP_REMOVED lines=13> */
.L_x_1986:
[----:B------:R-:W2:Y:S02]  /*70c0*/  LDG.E.U16 R0, desc[UR36][R2.64] ;  /* 0x0000002402007981 */ /* 0x000ea4000c1e1500 */
[----:B--2---:R-:W-:Y:S01]  /*70d0*/  IMAD.U32 R0, R0, 0x10000, RZ ;  /* 0x0001000000007824 */ /* 0x004fe200078e00ff */
[----:B------:R-:W-:Y:S06]  /*70e0*/  BRA `(.L_x_1976) ;  /* 0x0000000400887947 */ /* 0x000fec0003800000 */
.L_x_1983:
        /* <DEDUP_REMOVED lines=11> */
.L_x_1990:
        /* <DEDUP_REMOVED lines=20> */
.L_x_1992:
[----:B------:R-:W-:Y:S05]  /*72e0*/  BSYNC B0 ;  /* 0x0000000000007941 */ /* 0x000fea0003800000 */
.L_x_1991:
[----:B------:R-:W-:Y:S01]  /*72f0*/  LEA R3, R0, 0x3b800000, 0x17 ;  /* 0x3b80000000037811 */ /* 0x000fe200078eb8ff */
[----:B------:R-:W-:-:S05]  /*7300*/  IMAD.SHL.U32 R0, R2, 0x100000, RZ ;  /* 0x0010000002007824 */ /* 0x000fca00078e00ff */
[----:B------:R-:W-:Y:S01]  /*7310*/  LOP3.LUT R0, R3, R0, R4, 0xfe, !PT ;  /* 0x0000000003007212 */ /* 0x000fe200078efe04 */
[----:B------:R-:W-:Y:S06]  /*7320*/  BRA `(.L_x_1976) ;  /* 0x0000000000f87947 */ /* 0x000fec0003800000 */
.L_x_1989:
        /* <DEDUP_REMOVED lines=20> */
.L_x_1994:
[----:B------:R-:W-:Y:S05]  /*7470*/  BSYNC B0 ;  /* 0x0000000000007941 */ /* 0x000fea0003800000 */
.L_x_1993:
[----:B------:R-:W-:Y:S01]  /*7480*/  LEA R3, R0, 0x37800000, 0x17 ;  /* 0x3780000000037811 */ /* 0x000fe200078eb8ff */
[----:B------:R-:W-:-:S05]  /*7490*/  IMAD.SHL.U32 R0, R2, 0x200000, RZ ;  /* 0x0020000002007824 */ /* 0x000fca00078e00ff */
[----:B------:R-:W-:Y:S01]  /*74a0*/  LOP3.LUT R0, R3, R0, R4, 0xfe, !PT ;  /* 0x0000000003007212 */ /* 0x000fe200078efe04 */
[----:B------:R-:W-:Y:S06]  /*74b0*/  BRA `(.L_x_1976) ;  /* 0x0000000000947947 */ /* 0x000fec0003800000 */
.L_x_1988:
        /* <DEDUP_REMOVED lines=14> */
.L_x_1975:
        /* <DEDUP_REMOVED lines=15> */
[----:B01-3-5:R-:W-:Y:S05]  /*7690*/  CALL.ABS.NOINC R2 ;  /* 0x0000000002007343 */ /* 0x02bfea0003c00000 */
.L_x_1997:
[----:B------:R-:W-:Y:S01]  /*76a0*/  IMAD.MOV.U32 R0, RZ, RZ, RZ ;  /* 0x000000ffff007224 */ /* 0x000fe200078e00ff */
[----:B------:R-:W-:Y:S06]  /*76b0*/  BRA `(.L_x_1976) ;  /* 0x0000000000147947 */ /* 0x000fec0003800000 */
.L_x_1996:
[----:B------:R-:W2:Y:S02]  /*76c0*/  LDG.E.64 R2, desc[UR36][R2.64] ;  /* 0x0000002402027981 */ /* 0x000ea4000c1e1b00 */
[----:B--2---:R0:W2:Y:S01]  /*76d0*/  I2F.U64 R0, R2 ;  /* 0x0000000200007312 */ /* 0x0040a20000301000 */
[----:B------:R-:W-:Y:S05]  /*76e0*/  BRA `(.L_x_1976) ;  /* 0x0000000000087947 */ /* 0x000fea0003800000 */
.L_x_1995:
[----:B------:R-:W2:Y:S02]  /*76f0*/  LDG.E R0, desc[UR36][R2.64] ;  /* 0x0000002402007981 */ /* 0x000ea4000c1e1900 */
[----:B--2---:R-:W-:-:S07]  /*7700*/  I2FP.F32.U32 R0, R0 ;  /* 0x0000000000007245 */ /* 0x004fce0000201000 */
.L_x_1976:
[----:B------:R-:W-:Y:S05]  /*7710*/  BSYNC B6 ;  /* 0x0000000000067941 */ /* 0x000fea0003800000 */
.L_x_1970:
[----:B0-2-45:R-:W-:Y:S01]  /*7720*/  FMUL.FTZ R2, R0, 0.70710676908493041992 ;  /* 0x3f3504f300027820 */ /* 0x035fe20000410000 */
        /* <DEDUP_REMOVED lines=9> */
[----:B------:R-:W-:Y:S01]  /*77c0*/  FSEL R5, R5, 8.4834944573231041431e-05, P0 ;  /* 0x38b1e96a05057808 */ /* 0x000fe20000000000 */
[----:B------:R-:W-:Y:S01]  /*77d0*/  FADD.FTZ R3, -R3, -RZ ;  /* 0x800000ff03037221 */ /* 0x000fe20000010100 */
[----:B------:R-:W-:-:S02]  /*77e0*/  FSEL R7, -R7, -0.00082130916416645050049, P0 ;  /* 0xba574d2007077808 */ /* 0x000fc40000000100 */
[----:B------:R-:W-:Y:S02]  /*77f0*/  FSEL R6, R6, 0.0052134888246655464172, P0 ;  /* 0x3baad5ea06067808 */ /* 0x000fe40000000000 */
[----:B------:R-:W-:Y:S01]  /*7800*/  FSEL R8, -R8, -0.026868773624300956726, P0 ;  /* 0xbcdc1be708087808 */ /* 0x000fe20000000100 */
[----:B------:R-:W-:Y:S01]  /*7810*/  FFMA.FTZ R5, R4, R5, R7 ;  /* 0x0000000504057223 */ /* 0x000fe20000010007 */
[----:B------:R-:W-:-:S03]  /*7820*/  IMAD.MOV.U32 R7, RZ, RZ, 0x3e235519 ;  /* 0x3e235519ff077424 */ /* 0x000fc600078e00ff */
[C---:B------:R-:W-:Y:S02]  /*7830*/  FFMA.FTZ R5, R4.reuse, R5, R6 ;  /* 0x0000000504057223 */ /* 0x040fe40000010006 */
[----:B------:R-:W-:Y:S01]  /*7840*/  FSEL R6, R7, 0.11284004896879196167, P0 ;  /* 0x3de718af07067808 */ /* 0x000fe20000000000 */
[----:B------:R-:W-:Y:S02]  /*7850*/  IMAD.MOV.U32 R7, RZ, RZ, 0x3f210a14 ;  /* 0x3f210a14ff077424 */ /* 0x000fe400078e00ff */
[C---:B------:R-:W-:Y:S01]  /*7860*/  FFMA.FTZ R5, R4.reuse, R5, R8 ;  /* 0x0000000504057223 */ /* 0x040fe20000010008 */
[----:B------:R-:W-:Y:S02]  /*7870*/  FSEL R8, R9, -0.37612664699554443359, P0 ;  /* 0xbec093ac09087808 */ /* 0x000fe40000000000 */
[----:B------:R-:W0:Y:S01]  /*7880*/  LDC.U8 R9, c[0x0][0x491] ;  /* 0x00012440ff097b82 */ /* 0x000e220000000000 */
[----:B------:R-:W-:Y:S01]  /*7890*/  FFMA.FTZ R5, R4, R5, R6 ;  /* 0x0000000504057223 */ /* 0x000fe20000010006 */
[----:B------:R-:W-:-:S03]  /*78a0*/  FSEL R6, R7, 0.12837915122509002686, P0 ;  /* 0x3e0375d307067808 */ /* 0x000fc60000000000 */
[----:B------:R-:W-:Y:S01]  /*78b0*/  FFMA.FTZ R5, R4, R5, R8 ;  /* 0x0000000504057223 */ /* 0x000fe20000010008 */
[----:B------:R-:W-:Y:S01]  /*78c0*/  FSEL R8, R3, R2, P0 ;  /* 0x0000000203087208 */ /* 0x000fe20000000000 */
[----:B------:R-:W-:Y:S02]  /*78d0*/  FMUL.FTZ R3, R0, -0.5 ;  /* 0xbf00000000037820 */ /* 0x000fe40000410000 */
[----:B------:R-:W-:Y:S02]  /*78e0*/  FFMA.FTZ R5, R4, R5, R6 ;  /* 0x0000000504057223 */ /* 0x000fe40000010006 */
[----:B------:R-:W-:Y:S02]  /*78f0*/  FMUL.FTZ R4, R3, R0 ;  /* 0x0000000003047220 */ /* 0x000fe40000410000 */
[----:B------:R-:W-:Y:S02]  /*7900*/  FFMA.FTZ R5, R5, R8, R8 ;  /* 0x0000000805057223 */ /* 0x000fe40000010008 */
[----:B------:R-:W-:-:S02]  /*7910*/  FMUL.FTZ R4, R4, 1.4426950216293334961 ;  /* 0x3fb8aa3b04047820 */ /* 0x000fc40000410000 */
[----:B------:R-:W2:Y:S01]  /*7920*/  @P0 MUFU.EX2 R3, R5 ;  /* 0x0000000500030308 */ /* 0x000ea20000000800 */
[----:B0-----:R-:W-:-:S07]  /*7930*/  PRMT R6, R9, 0x9910, RZ ;  /* 0x0000991009067816 */ /* 0x001fce00000000ff */
[----:B------:R-:W0:Y:S01]  /*7940*/  MUFU.EX2 R4, R4 ;  /* 0x0000000400047308 */ /* 0x000e220000000800 */
[----:B--2---:R-:W-:-:S05]  /*7950*/  @P0 FADD.FTZ R3, -R3, 1 ;  /* 0x3f80000003030421 */ /* 0x004fca0000010100 */
[----:B------:R-:W-:Y:S01]  /*7960*/  @P0 LOP3.LUT R5, R3, 0x80000000, R2, 0xb8, !PT ;  /* 0x8000000003050812 */ /* 0x000fe200078eb802 */
[----:B------:R-:W-:Y:S02]  /*7970*/  IMAD.MOV.U32 R2, RZ, RZ, R6 ;  /* 0x000000ffff027224 */ /* 0x000fe400078e0006 */
[----:B0-----:R-:W-:-:S03]  /*7980*/  FMUL.FTZ R7, R4, 0.3989422917366027832 ;  /* 0x3ecc422a04077820 */ /* 0x001fc60000410000 */
[----:B------:R-:W-:Y:S01]  /*7990*/  ISETP.GT.AND P0, PT, R2, 0x9, PT ;  /* 0x000000090200780c */ /* 0x000fe20003f04270 */
[----:B------:R-:W-:Y:S01]  /*79a0*/  FMUL.FTZ R7, R7, R0 ;  /* 0x0000000007077220 */ /* 0x000fe20000410000 */
[----:B------:R-:W-:-:S04]  /*79b0*/  FADD.FTZ R0, R5, 1 ;  /* 0x3f80000005007421 */ /* 0x000fc80000010000 */
[----:B------:R-:W-:-:S04]  /*79c0*/  FFMA.FTZ R7, R0, 0.5, R7 ;  /* 0x3f00000000077823 */ /* 0x000fc80000010007 */
[----:B-1-3--:R-:W-:-:S03]  /*79d0*/  FMUL.FTZ R22, R7, R22 ;  /* 0x0000001607167220 */ /* 0x00afc60000410000 */
        /* <DEDUP_REMOVED lines=12> */
.L_x_2001:
[----:B------:R-:W0:Y:S02]  /*7aa0*/  F2I.S64.TRUNC R22, R22 ;  /* 0x0000001600167311 */ /* 0x000e24000020d900 */
[----:B0-----:R-:W-:-:S05]  /*7ab0*/  IMAD.MOV.U32 R3, RZ, RZ, R22 ;  /* 0x000000ffff037224 */ /* 0x001fca00078e0016 */
[----:B------:R0:W-:Y:S01]  /*7ac0*/  STG.E.U8 desc[UR36][R16.64], R3 ;  /* 0x0000000310007986 */ /* 0x0001e2000c101124 */
[----:B------:R-:W-:Y:S05]  /*7ad0*/  BRA `(.L_x_2003) ;  /* 0x0000000c00407947 */ /* 0x000fea0003800000 */
.L_x_2000:
        /* <DEDUP_REMOVED lines=9> */
.L_x_2005:
[----:B------:R-:W0:Y:S02]  /*7b70*/  F2I.FTZ.TRUNC.NTZ R3, R22 ;  /* 0x0000001600037305 */ /* 0x000e24000021f100 */
[----:B0-----:R0:W-:Y:S01]  /*7b80*/  STG.E desc[UR36][R16.64], R3 ;  /* 0x0000000310007986 */ /* 0x0011e2000c101924 */
[----:B------:R-:W-:Y:S05]  /*7b90*/  BRA `(.L_x_2003) ;  /* 0x0000000c00107947 */ /* 0x000fea0003800000 */
.L_x_2004:
[----:B------:R-:W0:Y:S02]  /*7ba0*/  F2I.FTZ.TRUNC.NTZ R3, R22 ;  /* 0x0000001600037305 */ /* 0x000e24000021f100 */
[----:B0-----:R0:W-:Y:S01]  /*7bb0*/  STG.E.U16 desc[UR36][R16.64], R3 ;  /* 0x0000000310007986 */ /* 0x0011e2000c101524 */
[----:B------:R-:W-:Y:S05]  /*7bc0*/  BRA `(.L_x_2003) ;  /* 0x0000000c00047947 */ /* 0x000fea0003800000 */
.L_x_1999:
        /* <DEDUP_REMOVED lines=8> */
.L_x_2007:
[----:B------:R-:W-:-:S05]  /*7c50*/  F2FP.F16.F32.PACK_AB R22, RZ, R22 ;  /* 0x00000016ff16723e */ /* 0x000fca00000000ff */
[----:B------:R0:W-:Y:S01]  /*7c60*/  STG.E.U16 desc[UR36][R16.64], R22 ;  /* 0x0000001610007986 */ /* 0x0001e2000c101524 */
[----:B------:R-:W-:Y:S05]  /*7c70*/  BRA `(.L_x_2003) ;  /* 0x0000000800d87947 */ /* 0x000fea0003800000 */
.L_x_2006:
        /* <DEDUP_REMOVED lines=9> */
.L_x_2009:
[----:B------:R-:W-:-:S04]  /*7d10*/  F2FP.F16.F32.PACK_AB R3, RZ, R22 ;  /* 0x00000016ff03723e */ /* 0x000fc800000000ff */
[----:B------:R-:W-:-:S05]  /*7d20*/  PRMT R3, R3, 0x5410, RZ ;  /* 0x0000541003037816 */ /* 0x000fca00000000ff */
[----:B------:R0:W-:Y:S01]  /*7d30*/  STG.E desc[UR36][R16.64], R3 ;  /* 0x0000000310007986 */ /* 0x0001e2000c101924 */
[----:B------:R-:W-:Y:S05]  /*7d40*/  BRA `(.L_x_2003) ;  /* 0x0000000800a47947 */ /* 0x000fea0003800000 */
.L_x_2008:
[----:B------:R-:W-:-:S06]  /*7d50*/  FMUL.FTZ R2, R22, 1 ;  /* 0x3f80000016027820 */ /* 0x000fcc0000410000 */
[----:B------:R-:W0:Y:S02]  /*7d60*/  F2F.F64.F32 R2, R2 ;  /* 0x0000000200027310 */ /* 0x000e240000201800 */
[----:B0-----:R0:W-:Y:S01]  /*7d70*/  STG.E.64 desc[UR36][R16.64], R2 ;  /* 0x0000000210007986 */ /* 0x0011e2000c101b24 */
[----:B------:R-:W-:Y:S05]  /*7d80*/  BRA `(.L_x_2003) ;  /* 0x0000000800947947 */ /* 0x000fea0003800000 */
.L_x_1998:
        /* <DEDUP_REMOVED lines=12> */
.L_x_2012:
[----:B------:R-:W-:Y:S01]  /*7e50*/  FMUL.FTZ R4, R22, 1 ;  /* 0x3f80000016047820 */ /* 0x000fe20000410000 */
[----:B------:R-:W-:-:S05]  /*7e60*/  CS2R R6, SRZ ;  /* 0x0000000000067805 */ /* 0x000fca000001ff00 */
[----:B------:R-:W0:Y:S02]  /*7e70*/  F2F.F64.F32 R4, R4 ;  /* 0x0000000400047310 */ /* 0x000e240000201800 */
[----:B0-----:R0:W-:Y:S01]  /*7e80*/  STG.E.128 desc[UR36][R16.64], R4 ;  /* 0x0000000410007986 */ /* 0x0011e2000c101d24 */
[----:B------:R-:W-:Y:S05]  /*7e90*/  BRA `(.L_x_2003) ;  /* 0x0000000800507947 */ /* 0x000fea0003800000 */
.L_x_2011:
        /* <DEDUP_REMOVED lines=20> */
.L_x_2016:
[----:B------:R-:W-:Y:S05]  /*7fe0*/  BSYNC B0 ;  /* 0x0000000000007941 */ /* 0x000fea0003800000 */
.L_x_2015:
[----:B------:R-:W-:-:S05]  /*7ff0*/  LOP3.LUT R5, R0, R5, RZ, 0xfc, !PT ;  /* 0x0000000500057212 */ /* 0x000fca00078efcff */
[----:B------:R0:W-:Y:S01]  /*8000*/  STG.E.U8 desc[UR36][R16.64], R5 ;  /* 0x0000000510007986 */ /* 0x0001e2000c101124 */
[----:B------:R-:W-:Y:S05]  /*8010*/  BRA `(.L_x_2003) ;  /* 0x0000000400f07947 */ /* 0x000fea0003800000 */
.L_x_2014:
[----:B------:R-:W-:Y:S01]  /*8020*/  LOP3.LUT R2, R22, 0x7fffffff, RZ, 0xc0, !PT ;  /* 0x7fffffff16027812 */ /* 0x000fe200078ec0ff */
[----:B------:R-:W-:Y:S03]  /*8030*/  BSSY B0, `(.L_x_2017) ;  /* 0x000000e000007945 */ /* 0x000fe60003800000 */
        /* <DEDUP_REMOVED lines=10> */
.L_x_2018:
[----:B------:R-:W-:Y:S01]  /*80e0*/  IMAD.MOV.U32 R0, RZ, RZ, 0x7f ;  /* 0x0000007fff007424 */ /* 0x000fe200078e00ff */
[----:B------:R-:W-:-:S04]  /*80f0*/  ISETP.GT.U32.AND P0, PT, R2, 0x7f800000, PT ;  /* 0x7f8000000200780c */ /* 0x000fc80003f04070 */
[----:B------:R-:W-:-:S09]  /*8100*/  SEL R0, R0, 0x7c, P0 ;  /* 0x0000007c00007807 */ /* 0x000fd20000000000 */
.L_x_2019:
[----:B------:R-:W-:Y:S05]  /*8110*/  BSYNC B0 ;  /* 0x0000000000007941 */ /* 0x000fea0003800000 */
.L_x_2017:
[----:B------:R-:W-:-:S04]  /*8120*/  LOP3.LUT R22, R22, 0x80000000, RZ, 0xc0, !PT ;  /* 0x8000000016167812 */ /* 0x000fc800078ec0ff */
[----:B------:R-:W-:-:S04]  /*8130*/  SHF.R.U32.HI R3, RZ, 0x18, R22 ;  /* 0x00000018ff037819 */ /* 0x000fc80000011616 */
[----:B------:R-:W-:-:S05]  /*8140*/  LOP3.LUT R3, R0, R3, RZ, 0xfc, !PT ;  /* 0x0000000300037212 */ /* 0x000fca00078efcff */
[----:B------:R0:W-:Y:S01]  /*8150*/  STG.E.U8 desc[UR36][R16.64], R3 ;  /* 0x0000000310007986 */ /* 0x0001e2000c101124 */
[----:B------:R-:W-:Y:S05]  /*8160*/  BRA `(.L_x_2003) ;  /* 0x00000004009c7947 */ /* 0x000fea0003800000 */
.L_x_2013:
[----:B------:R-:W-:-:S05]  /*8170*/  F2FP.BF16.F32.PACK_AB R22, RZ, R22 ;  /* 0x00000016ff16723e */ /* 0x000fca00000010ff */
[----:B------:R0:W-:Y:S01]  /*8180*/  STG.E.U16 desc[UR36][R16.64], R22 ;  /* 0x0000001610007986 */ /* 0x0001e2000c101524 */
[----:B------:R-:W-:Y:S05]  /*8190*/  BRA `(.L_x_2003) ;  /* 0x0000000400907947 */ /* 0x000fea0003800000 */
.L_x_2010:
        /* <DEDUP_REMOVED lines=11> */
.L_x_2022:
        /* <DEDUP_REMOVED lines=16> */
.L_x_2025:
[----:B------:R-:W-:-:S04]  /*8350*/  LOP3.LUT R22, R22, 0x80000000, RZ, 0xc0, !PT ;  /* 0x8000000016167812 */ /* 0x000fc800078ec0ff */
[----:B------:R-:W-:-:S04]  /*8360*/  SHF.R.U32.HI R3, RZ, 0x18, R22 ;  /* 0x00000018ff037819 */ /* 0x000fc80000011616 */
[----:B------:R-:W-:-:S04]  /*8370*/  LOP3.LUT R0, R0, R3, RZ, 0xfc, !PT ;  /* 0x0000000300007212 */ /* 0x000fc800078efcff */
[----:B------:R-:W-:-:S07]  /*8380*/  PRMT R8, R0, 0x7610, R8 ;  /* 0x0000761000087816 */ /* 0x000fce0000000008 */
.L_x_2024:
[----:B------:R-:W-:Y:S05]  /*8390*/  BSYNC B0 ;  /* 0x0000000000007941 */ /* 0x000fea0003800000 */
.L_x_2023:
[----:B------:R3:W-:Y:S01]  /*83a0*/  STG.E.U8 desc[UR36][R16.64], R8 ;  /* 0x0000000810007986 */ /* 0x0007e2000c101124 */
[----:B------:R-:W-:Y:S05]  /*83b0*/  BRA `(.L_x_2003) ;  /* 0x0000000400087947 */ /* 0x000fea0003800000 */
.L_x_2021:
        /* <DEDUP_REMOVED lines=16> */
.L_x_2028:
[----:B------:R-:W-:-:S04]  /*84c0*/  LOP3.LUT R22, R22, 0x80000000, RZ, 0xc0, !PT ;  /* 0x8000000016167812 */ /* 0x000fc800078ec0ff */
[----:B------:R-:W-:-:S04]  /*84d0*/  SHF.R.U32.HI R3, RZ, 0x18, R22 ;  /* 0x00000018ff037819 */ /* 0x000fc80000011616 */
[----:B------:R-:W-:-:S04]  /*84e0*/  LOP3.LUT R0, R0, R3, RZ, 0xfc, !PT ;  /* 0x0000000300007212 */ /* 0x000fc800078efcff */
[----:B------:R-:W-:-:S07]  /*84f0*/  PRMT R8, R0, 0x7610, R8 ;  /* 0x0000761000087816 */ /* 0x000fce0000000008 */
.L_x_2027:
[----:B------:R-:W-:Y:S05]  /*8500*/  BSYNC B0 ;  /* 0x0000000000007941 */ /* 0x000fea0003800000 */
.L_x_2026:
[----:B------:R0:W-:Y:S01]  /*8510*/  STG.E.U8 desc[UR36][R16.64], R8 ;  /* 0x0000000810007986 */ /* 0x0001e2000c101124 */
[----:B------:R-:W-:Y:S05]  /*8520*/  BRA `(.L_x_2003) ;  /* 0x0000000000ac7947 */ /* 0x000fea0003800000 */
.L_x_2020:
        /* <DEDUP_REMOVED lines=21> */
.L_x_2002:
        /* <DEDUP_REMOVED lines=16> */
.L_x_2031:
[----:B------:R-:W-:Y:S05]  /*8780*/  BRA `(.L_x_2003) ;  /* 0x0000000000147947 */ /* 0x000fea0003800000 */
.L_x_2030:
[----:B------:R-:W0:Y:S02]  /*8790*/  F2I.U64.TRUNC R22, R22 ;  /* 0x0000001600167311 */ /* 0x000e24000020d800 */
[----:B0-----:R2:W-:Y:S01]  /*87a0*/  STG.E.64 desc[UR36][R16.64], R22 ;  /* 0x0000001610007986 */ /* 0x0015e2000c101b24 */
[----:B------:R-:W-:Y:S05]  /*87b0*/  BRA `(.L_x_2003) ;  /* 0x0000000000087947 */ /* 0x000fea0003800000 */
.L_x_2029:
[----:B------:R-:W0:Y:S02]  /*87c0*/  F2I.FTZ.U32.TRUNC.NTZ R3, R22 ;  /* 0x0000001600037305 */ /* 0x000e24000021f000 */
[----:B0-----:R0:W-:Y:S02]  /*87d0*/  STG.E desc[UR36][R16.64], R3 ;  /* 0x0000000310007986 */ /* 0x0011e4000c101924 */
.L_x_2003:
[----:B------:R-:W-:-:S07]  /*87e0*/  VIADD R19, R19, 0x80 ;  /* 0x0000008013137836 */ /* 0x000fce0000000000 */
.L_x_1940:
[----:B------:R-:W-:Y:S05]  /*87f0*/  BSYNC B7 ;  /* 0x0000000000077941 */ /* 0x000fea0003800000 */
.L_x_1939:
        /* <DEDUP_REMOVED lines=358> */
.L_x_2034:
        /* <DEDUP_REMOVED lines=22> */
.L_x_2039:
[----:B------:R-:W2:Y:S02]  /*9fc0*/  LDG.E.U8 R2, desc[UR36][R2.64] ;  /* 0x0000002402027981 */ /* 0x000ea4000c1e1100 */
[----:B--2---:R-:W-:Y:S01]  /*9fd0*/  I2FP.F32.U32 R22, R2 ;  /* 0x0000000200167245 */ /* 0x004fe20000201000 */
[----:B------:R-:W-:Y:S06]  /*9fe0*/  BRA `(.L_x_2041) ;  /* 0x0000000c002c7947 */ /* 0x000fec0003800000 */
.L_x_2038:
        /* <DEDUP_REMOVED lines=9> */
.L_x_2043:
[----:B------:R-:W2:Y:S02]  /*a080*/  LDG.E R2, desc[UR36][R2.64] ;  /* 0x0000002402027981 */ /* 0x000ea4000c1e1900 */
[----:B--2---:R-:W-:Y:S01]  /*a090*/  I2FP.F32.S32 R22, R2 ;  /* 0x0000000200167245 */ /* 0x004fe20000201400 */
[----:B------:R-:W-:Y:S06]  /*a0a0*/  BRA `(.L_x_2041) ;  /* 0x0000000800fc7947 */ /* 0x000fec0003800000 */
.L_x_2042:
[----:B------:R-:W2:Y:S02]  /*a0b0*/  LDG.E.U16 R2, desc[UR36][R2.64] ;  /* 0x0000002402027981 */ /* 0x000ea4000c1e1500 */
[----:B--2---:R2:W3:Y:S01]  /*a0c0*/  I2F.S16 R22, R2 ;  /* 0x0000000200167306 */ /* 0x0044e20000101400 */
[----:B------:R-:W-:Y:S05]  /*a0d0*/  BRA `(.L_x_2041) ;  /* 0x0000000800f07947 */ /* 0x000fea0003800000 */
.L_x_2037:
        /* <DEDUP_REMOVED lines=8> */
.L_x_2045:
[----:B------:R-:W2:Y:S02]  /*a160*/  LDG.E.U16 R2, desc[UR36][R2.64] ;  /* 0x0000002402027981 */ /* 0x000ea4000c1e1500 */
[----:B--2---:R-:W-:Y:S01]  /*a170*/  HADD2.F32 R22, -RZ, R2.H0_H0 ;  /* 0x20000002ff167230 */ /* 0x004fe20000004100 */
[----:B------:R-:W-:Y:S06]  /*a180*/  BRA `(.L_x_2041) ;  /* 0x0000000800c47947 */ /* 0x000fec0003800000 */
.L_x_2044:
        /* <DEDUP_REMOVED lines=8> */
.L_x_2047:
[----:B------:R-:W2:Y:S02]  /*a210*/  LDG.E.U16 R2, desc[UR36][R2.64] ;  /* 0x0000002402027981 */ /* 0x000ea4000c1e1500 */
[----:B--2---:R-:W-:Y:S01]  /*a220*/  HADD2.F32 R22, -RZ, R2.H0_H0 ;  /* 0x20000002ff167230 */ /* 0x004fe20000004100 */
[----:B------:R-:W-:Y:S06]  /*a230*/  BRA `(.L_x_2041) ;  /* 0x0000000800987947 */ /* 0x000fec0003800000 */
.L_x_2046:
[----:B------:R-:W2:Y:S01]  /*a240*/  LDG.E.64 R2, desc[UR36][R2.64] ;  /* 0x0000002402027981 */ /* 0x000ea2000c1e1b00 */
[----:B------:R-:W-:Y:S01]  /*a250*/  UMOV UR4, 0xf0000000 ;  /* 0xf000000000047882 */ /* 0x000fe20000000000 */
[----:B------:R-:W-:Y:S01]  /*a260*/  UMOV UR5, 0x380fffff ;  /* 0x380fffff00057882 */ /* 0x000fe20000000000 */
[----:B--2---:R-:W0:Y:S01]  /*a270*/  F2F.F32.F64 R22, R2 ;  /* 0x0000000200167310 */ /* 0x004e220000301000 */
[----:B------:R-:W-:-:S14]  /*a280*/  DSETP.GEU.AND P0, PT, |R2|, UR4, PT ;  /* 0x0000000402007e2a */ /* 0x000fdc000bf0e200 */
[----:B0-----:R-:W-:Y:S01]  /*a290*/  @!P0 FMUL R22, R22, 1.175494350822287508e-38 ;  /* 0x0080000016168820 */ /* 0x001fe20000400000 */
[----:B------:R-:W-:Y:S06]  /*a2a0*/  BRA `(.L_x_2041) ;  /* 0x00000008007c7947 */ /* 0x000fec0003800000 */
.L_x_2036:
        /* <DEDUP_REMOVED lines=12> */
.L_x_2050:
[----:B------:R-:W2:Y:S01]  /*a370*/  LDG.E.64 R2, desc[UR36][R2.64] ;  /* 0x0000002402027981 */ /* 0x000ea2000c1e1b00 */
[----:B------:R-:W-:Y:S01]  /*a380*/  UMOV UR4, 0xf0000000 ;  /* 0xf000000000047882 */ /* 0x000fe20000000000 */
[----:B------:R-:W-:Y:S01]  /*a390*/  UMOV UR5, 0x380fffff ;  /* 0x380fffff00057882 */ /* 0x000fe20000000000 */
[----:B--2---:R-:W0:Y:S01]  /*a3a0*/  F2F.F32.F64 R22, R2 ;  /* 0x0000000200167310 */ /* 0x004e220000301000 */
[----:B------:R-:W-:-:S14]  /*a3b0*/  DSETP.GEU.AND P0, PT, |R2|, UR4, PT ;  /* 0x0000000402007e2a */ /* 0x000fdc000bf0e200 */
[----:B0-----:R-:W-:Y:S01]  /*a3c0*/  @!P0 FMUL R22, R22, 1.175494350822287508e-38 ;  /* 0x0080000016168820 */ /* 0x001fe20000400000 */
[----:B------:R-:W-:Y:S06]  /*a3d0*/  BRA `(.L_x_2041) ;  /* 0x0000000800307947 */ /* 0x000fec0003800000 */
.L_x_2049:
        /* <DEDUP_REMOVED lines=26> */
.L_x_2052:
        /* <DEDUP_REMOVED lines=13> */
.L_x_2051:
[----:B------:R-:W2:Y:S02]  /*a650*/  LDG.E.U16 R2, desc[UR36][R2.64] ;  /* 0x0000002402027981 */ /* 0x000ea4000c1e1500 */
[----:B--2---:R-:W-:Y:S01]  /*a660*/  IMAD.U32 R22, R2, 0x10000, RZ ;  /* 0x0001000002167824 */ /* 0x004fe200078e00ff */
[----:B------:R-:W-:Y:S06]  /*a670*/  BRA `(.L_x_2041) ;  /* 0x0000000400887947 */ /* 0x000fec0003800000 */
.L_x_2048:
        /* <DEDUP_REMOVED lines=11> */
.L_x_2055:
        /* <DEDUP_REMOVED lines=20> */
.L_x_2057:
[----:B------:R-:W-:Y:S05]  /*a870*/  BSYNC B0 ;  /* 0x0000000000007941 */ /* 0x000fea0003800000 */
.L_x_2056:
[----:B------:R-:W-:Y:S01]  /*a880*/  IMAD.SHL.U32 R2, R2, 0x100000, RZ ;  /* 0x0010000002027824 */ /* 0x000fe200078e00ff */
[----:B------:R-:W-:-:S04]  /*a890*/  LEA R3, R0, 0x3b800000, 0x17 ;  /* 0x3b80000000037811 */ /* 0x000fc800078eb8ff */
[----:B------:R-:W-:Y:S01]  /*a8a0*/  LOP3.LUT R22, R3, R2, R22, 0xfe, !PT ;  /* 0x0000000203167212 */ /* 0x000fe200078efe16 */
[----:B------:R-:W-:Y:S06]  /*a8b0*/  BRA `(.L_x_2041) ;  /* 0x0000000000f87947 */ /* 0x000fec0003800000 */
.L_x_2054:
        /* <DEDUP_REMOVED lines=20> */
.L_x_2059:
[----:B------:R-:W-:Y:S05]  /*aa00*/  BSYNC B0 ;  /* 0x0000000000007941 */ /* 0x000fea0003800000 */
.L_x_2058:
[----:B------:R-:W-:Y:S01]  /*aa10*/  IMAD.SHL.U32 R2, R2, 0x200000, RZ ;  /* 0x0020000002027824 */ /* 0x000fe200078e00ff */
[----:B------:R-:W-:-:S04]  /*aa20*/  LEA R3, R0, 0x37800000, 0x17 ;  /* 0x3780000000037811 */ /* 0x000fc800078eb8ff */
[----:B------:R-:W-:Y:S01]  /*aa30*/  LOP3.LUT R22, R3, R2, R22, 0xfe, !PT ;  /* 0x0000000203167212 */ /* 0x000fe200078efe16 */
[----:B------:R-:W-:Y:S06]  /*aa40*/  BRA `(.L_x_2041) ;  /* 0x0000000000947947 */ /* 0x000fec0003800000 */
.L_x_2053:
        /* <DEDUP_REMOVED lines=14> */
.L_x_2040:
        /* <DEDUP_REMOVED lines=16> */
.L_x_2062:
[----:B------:R-:W-:Y:S01]  /*ac30*/  IMAD.MOV.U32 R22, RZ, RZ, RZ ;  /* 0x000000ffff167224 */ /* 0x000fe200078e00ff */
[----:B------:R-:W-:Y:S06]  /*ac40*/  BRA `(.L_x_2041) ;  /* 0x0000000000147947 */ /* 0x000fec0003800000 */
.L_x_2061:
[----:B------:R-:W2:Y:S02]  /*ac50*/  LDG.E.64 R22, desc[UR36][R2.64] ;  /* 0x0000002402167981 */ /* 0x000ea4000c1e1b00 */
[----:B--2---:R0:W1:Y:S01]  /*ac60*/  I2F.U64 R22, R22 ;  /* 0x0000001600167312 */ /* 0x0040620000301000 */
[----:B------:R-:W-:Y:S05]  /*ac70*/  BRA `(.L_x_2041) ;  /* 0x0000000000087947 */ /* 0x000fea0003800000 */
.L_x_2060:
[----:B------:R-:W2:Y:S02]  /*ac80*/  LDG.E R2, desc[UR36][R2.64] ;  /* 0x0000002402027981 */ /* 0x000ea4000c1e1900 */
[----:B--2---:R-:W-:-:S07]  /*ac90*/  I2FP.F32.U32 R22, R2 ;  /* 0x0000000200167245 */ /* 0x004fce0000201000 */
.L_x_2041:
[----:B------:R-:W-:Y:S05]  /*aca0*/  BSYNC B6 ;  /* 0x0000000000067941 */ /* 0x000fea0003800000 */
.L_x_2035:
[----:B------:R-:W4:Y:S01]  /*acb0*/  LDC.U8 R4, c[0x0][0x493] ;  /* 0x000124c0ff047b82 */ /* 0x000f220000000000 */
[----:B------:R-:W-:Y:S01]  /*acc0*/  ULDC.64 UR4, c[0x0][0x488] ;  /* 0x0001220000047ab9 */ /* 0x000fe20000000a00 */
[----:B------:R-:W-:Y:S01]  /*acd0*/  BSSY B6, `(.L_x_2063) ;  /* 0x00000df000067945 */ /* 0x000fe20003800000 */
[----:B0-2---:R-:W-:-:S05]  /*ace0*/  IADD3 R2, P0, R18, UR4, RZ ;  /* 0x0000000412027c10 */ /* 0x005fca000ff1e0ff */
[----:B------:R-:W-:Y:S01]  /*acf0*/  IMAD.X R3, RZ, RZ, UR5, P0 ;  /* 0x00000005ff037e24 */ /* 0x000fe200080e06ff */
[----:B----4-:R-:W-:-:S04]  /*ad00*/  PRMT R0, R4, 0x9910, RZ ;  /* 0x0000991004007816 */ /* 0x010fc800000000ff */
        /* <DEDUP_REMOVED lines=13> */
.L_x_2067:
[----:B------:R-:W2:Y:S02]  /*ade0*/  LDG.E.U8 R0, desc[UR36][R2.64] ;  /* 0x0000002402007981 */ /* 0x000ea4000c1e1100 */
[----:B--2---:R-:W-:Y:S01]  /*adf0*/  I2FP.F32.U32 R0, R0 ;  /* 0x0000000000007245 */ /* 0x004fe20000201000 */
[----:B------:R-:W-:Y:S06]  /*ae00*/  BRA `(.L_x_2069) ;  /* 0x0000000c002c7947 */ /* 0x000fec0003800000 */
.L_x_2066:
[----:B------:R-:W-:-:S13]  /*ae10*/  ISETP.NE.AND P0, PT, R0, 0x2, PT ;  /* 0x000000020000780c */ /* 0x000fda0003f05270 */
[----:B------:R-:W-:Y:S05]  /*ae20*/  @!P0 BRA `(.L_x_2070) ;  /* 0x0000000000288947 */ /* 0x000fea0003800000 */
[----:B------:R-:W-:-:S13]  /*ae30*/  ISETP.NE.AND P0, PT, R0, 0x3, PT ;  /* 0x000000030000780c */ /* 0x000fda0003f05270 */
[----:B------:R-:W-:Y:S05]  /*ae40*/  @!P0 BRA `(.L_x_2071) ;  /* 0x0000000000148947 */ /* 0x000fea0003800000 */
[----:B------:R-:W-:-:S13]  /*ae50*/  ISETP.NE.AND P0, PT, R0, 0x4, PT ;  /* 0x000000040000780c */ /* 0x000fda0003f05270 */
[----:B------:R-:W-:Y:S05]  /*ae60*/  @P0 BRA `(.L_x_2068) ;  /* 0x0000000800b80947 */ /* 0x000fea0003800000 */
[----:B------:R-:W2:Y:S02]  /*ae70*/  LDG.E.64 R2, desc[UR36][R2.64] ;  /* 0x0000002402027981 */ /* 0x000ea4000c1e1b00 */
[----:B--2---:R2:W4:Y:S01]  /*ae80*/  I2F.S64 R0, R2 ;  /* 0x0000000200007312 */ /* 0x0045220000301400 */
[----:B------:R-:W-:Y:S05]  /*ae90*/  BRA `(.L_x_2069) ;  /* 0x0000000c00087947 */ /* 0x000fea0003800000 */
.L_x_2071:
[----:B------:R-:W2:Y:S02]  /*aea0*/  LDG.E R0, desc[UR36][R2.64] ;  /* 0x0000002402007981 */ /* 0x000ea4000c1e1900 */
[----:B--2---:R-:W-:Y:S01]  /*aeb0*/  I2FP.F32.S32 R0, R0 ;  /* 0x0000000000007245 */ /* 0x004fe20000201400 */
[----:B------:R-:W-:Y:S06]  /*aec0*/  BRA `(.L_x_2069) ;  /* 0x0000000800fc7947 */ /* 0x000fec0003800000 */
.L_x_2070:
[----:B------:R-:W2:Y:S02]  /*aed0*/  LDG.E.U16 R0, desc[UR36][R2.64] ;  /* 0x0000002402007981 */ /* 0x000ea4000c1e1500 */
[----:B--2---:R-:W0:Y:S01]  /*aee0*/  I2F.S16 R0, R0 ;  /* 0x0000000000007306 */ /* 0x004e220000101400 */
[----:B------:R-:W-:Y:S05]  /*aef0*/  BRA `(.L_x_2069) ;  /* 0x0000000800f07947 */ /* 0x000fea0003800000 */
.L_x_2065:
        /* <DEDUP_REMOVED lines=8> */
.L_x_2073:
[----:B------:R-:W2:Y:S02]  /*af80*/  LDG.E.U16 R0, desc[UR36][R2.64] ;  /* 0x0000002402007981 */ /* 0x000ea4000c1e1500 */
[----:B--2---:R-:W-:Y:S01]  /*af90*/  HADD2.F32 R0, -RZ, R0.H0_H0 ;  /* 0x20000000ff007230 */ /* 0x004fe20000004100 */
[----:B------:R-:W-:Y:S06]  /*afa0*/  BRA `(.L_x_2069) ;  /* 0x0000000800c47947 */ /* 0x000fec0003800000 */
.L_x_2072:
        /* <DEDUP_REMOVED lines=8> */
.L_x_2075:
[----:B------:R-:W2:Y:S02]  /*b030*/  LDG.E.U16 R0, desc[UR36][R2.64] ;  /* 0x0000002402007981 */ /* 0x000ea4000c1e1500 */
[----:B--2---:R-:W-:Y:S01]  /*b040*/  HADD2.F32 R0, -RZ, R0.H0_H0 ;  /* 0x20000000ff007230 */ /* 0x004fe20000004100 */
[----:B------:R-:W-:Y:S06]  /*b050*/  BRA `(.L_x_2069) ;  /* 0x0000000800987947 */ /* 0x000fec0003800000 */
.L_x_2074:
[----:B------:R-:W2:Y:S01]  /*b060*/  LDG.E.64 R2, desc[UR36][R2.64] ;  /* 0x0000002402027981 */ /* 0x000ea2000c1e1b00 */
[----:B------:R-:W-:Y:S01]  /*b070*/  UMOV UR4, 0xf0000000 ;  /* 0xf000000000047882 */ /* 0x000fe20000000000 */
[----:B------:R-:W-:Y:S01]  /*b080*/  UMOV UR5, 0x380fffff ;  /* 0x380fffff00057882 */ /* 0x000fe20000000000 */
[----:B--2---:R-:W0:Y:S01]  /*b090*/  F2F.F32.F64 R0, R2 ;  /* 0x0000000200007310 */ /* 0x004e220000301000 */
[----:B------:R-:W-:-:S14]  /*b0a0*/  DSETP.GEU.AND P0, PT, |R2|, UR4, PT ;  /* 0x0000000402007e2a */ /* 0x000fdc000bf0e200 */
[----:B0-----:R-:W-:Y:S01]  /*b0b0*/  @!P0 FMUL R0, R0, 1.175494350822287508e-38 ;  /* 0x0080000000008820 */ /* 0x001fe20000400000 */
[----:B------:R-:W-:Y:S06]  /*b0c0*/  BRA `(.L_x_2069) ;  /* 0x00000008007c7947 */ /* 0x000fec0003800000 */
.L_x_2064:
        /* <DEDUP_REMOVED lines=12> */
.L_x_2078:
[----:B------:R-:W2:Y:S01]  /*b190*/  LDG.E.64 R2, desc[UR36][R2.64] ;  /* 0x0000002402027981 */ /* 0x000ea2000c1e1b00 */
[----:B------:R-:W-:Y:S01]  /*b1a0*/  UMOV UR4, 0xf0000000 ;  /* 0xf000000000047882 */ /* 0x000fe20000000000 */
[----:B------:R-:W-:Y:S01]  /*b1b0*/  UMOV UR5, 0x380fffff ;  /* 0x380fffff00057882 */ /* 0x000fe20000000000 */
[----:B--2---:R-:W0:Y:S01]  /*b1c0*/  F2F.F32.F64 R0, R2 ;  /* 0x0000000200007310 */ /* 0x004e220000301000 */
[----:B------:R-:W-:-:S14]  /*b1d0*/  DSETP.GEU.AND P0, PT, |R2|, UR4, PT ;  /* 0x0000000402007e2a */ /* 0x000fdc000bf0e200 */
[----:B0-----:R-:W-:Y:S01]  /*b1e0*/  @!P0 FMUL R0, R0, 1.175494350822287508e-38 ;  /* 0x0080000000008820 */ /* 0x001fe20000400000 */
[----:B------:R-:W-:Y:S06]  /*b1f0*/  BRA `(.L_x_2069) ;  /* 0x0000000800307947 */ /* 0x000fec0003800000 */
.L_x_2077:
        /* <DEDUP_REMOVED lines=26> */
.L_x_2080:
        /* <DEDUP_REMOVED lines=13> */
.L_x_2079:
[----:B------:R-:W2:Y:S02]  /*b470*/  LDG.E.U16 R0, desc[UR36][R2.64] ;  /* 0x0000002402007981 */ /* 0x000ea4000c1e1500 */
[----:B--2---:R-:W-:Y:S01]  /*b480*/  IMAD.U32 R0, R0, 0x10000, RZ ;  /* 0x0001000000007824 */ /* 0x004fe200078e00ff */
[----:B------:R-:W-:Y:S06]  /*b490*/  BRA `(.L_x_2069) ;  /* 0x0000000400887947 */ /* 0x000fec0003800000 */
.L_x_2076:
        /* <DEDUP_REMOVED lines=11> */
.L_x_2083:
        /* <DEDUP_REMOVED lines=20> */
.L_x_2085:
[----:B------:R-:W-:Y:S05]  /*b690*/  BSYNC B0 ;  /* 0x0000000000007941 */ /* 0x000fea0003800000 */
.L_x_2084:
[----:B------:R-:W-:Y:S01]  /*b6a0*/  LEA R3, R0, 0x3b800000, 0x17 ;  /* 0x3b80000000037811 */ /* 0x000fe200078eb8ff */
[----:B------:R-:W-:-:S05]  /*b6b0*/  IMAD.SHL.U32 R0, R2, 0x100000, RZ ;  /* 0x0010000002007824 */ /* 0x000fca00078e00ff */
[----:B------:R-:W-:Y:S01]  /*b6c0*/  LOP3.LUT R0, R3, R0, R4, 0xfe, !PT ;  /* 0x0000000003007212 */ /* 0x000fe200078efe04 */
[----:B------:R-:W-:Y:S06]  /*b6d0*/  BRA `(.L_x_2069) ;  /* 0x0000000000f87947 */ /* 0x000fec0003800000 */
.L_x_2082:
        /* <DEDUP_REMOVED lines=20> */
.L_x_2087:
[----:B------:R-:W-:Y:S05]  /*b820*/  BSYNC B0 ;  /* 0x0000000000007941 */ /* 0x000fea0003800000 */
.L_x_2086:
[----:B------:R-:W-:Y:S01]  /*b830*/  LEA R3, R0, 0x37800000, 0x17 ;  /* 0x3780000000037811 */ /* 0x000fe200078eb8ff */
[----:B------:R-:W-:-:S05]  /*b840*/  IMAD.SHL.U32 R0, R2, 0x200000, RZ ;  /* 0x0020000002007824 */ /* 0x000fca00078e00ff */
[----:B------:R-:W-:Y:S01]  /*b850*/  LOP3.LUT R0, R3, R0, R4, 0xfe, !PT ;  /* 0x0000000003007212 */ /* 0x000fe200078efe04 */
[----:B------:R-:W-:Y:S06]  /*b860*/  BRA `(.L_x_2069) ;  /* 0x0000000000947947 */ /* 0x000fec0003800000 */
.L_x_2081:
        /* <DEDUP_REMOVED lines=14> */
.L_x_2068:
        /* <DEDUP_REMOVED lines=16> */
.L_x_2090:
[----:B------:R-:W-:Y:S01]  /*ba50*/  IMAD.MOV.U32 R0, RZ, RZ, RZ ;  /* 0x000000ffff007224 */ /* 0x000fe200078e00ff */
[----:B------:R-:W-:Y:S06]  /*ba60*/  BRA `(.L_x_2069) ;  /* 0x0000000000147947 */ /* 0x000fec0003800000 */
.L_x_2089:
[----:B------:R-:W2:Y:S02]  /*ba70*/  LDG.E.64 R2, desc[UR36][R2.64] ;  /* 0x0000002402027981 */ /* 0x000ea4000c1e1b00 */
[----:B--2---:R0:W2:Y:S01]  /*ba80*/  I2F.U64 R0, R2 ;  /* 0x0000000200007312 */ /* 0x0040a20000301000 */
[----:B------:R-:W-:Y:S05]  /*ba90*/  BRA `(.L_x_2069) ;  /* 0x0000000000087947 */ /* 0x000fea0003800000 */
.L_x_2088:
[----:B------:R-:W2:Y:S02]  /*baa0*/  LDG.E R0, desc[UR36][R2.64] ;  /* 0x0000002402007981 */ /* 0x000ea4000c1e1900 */
[----:B--2---:R-:W-:-:S07]  /*bab0*/  I2FP.F32.U32 R0, R0 ;  /* 0x0000000000007245 */ /* 0x004fce0000201000 */
.L_x_2069:
[----:B------:R-:W-:Y:S05]  /*bac0*/  BSYNC B6 ;  /* 0x0000000000067941 */ /* 0x000fea0003800000 */
.L_x_2063:
        /* <DEDUP_REMOVED lines=56> */
.L_x_2094:
[----:B------:R-:W0:Y:S02]  /*be50*/  F2I.S64.TRUNC R22, R22 ;  /* 0x0000001600167311 */ /* 0x000e24000020d900 */
[----:B0-----:R-:W-:-:S05]  /*be60*/  IMAD.MOV.U32 R3, RZ, RZ, R22 ;  /* 0x000000ffff037224 */ /* 0x001fca00078e0016 */
[----:B------:R0:W-:Y:S01]  /*be70*/  STG.E.U8 desc[UR36][R16.64], R3 ;  /* 0x0000000310007986 */ /* 0x0001e2000c101124 */
[----:B------:R-:W-:Y:S05]  /*be80*/  BRA `(.L_x_2096) ;  /* 0x0000000c00407947 */ /* 0x000fea0003800000 */
.L_x_2093:
        /* <DEDUP_REMOVED lines=9> */
.L_x_2098:
[----:B------:R-:W0:Y:S02]  /*bf20*/  F2I.FTZ.TRUNC.NTZ R3, R22 ;  /* 0x0000001600037305 */ /* 0x000e24000021f100 */
[----:B0-----:R0:W-:Y:S01]  /*bf30*/  STG.E desc[UR36][R16.64], R3 ;  /* 0x0000000310007986 */ /* 0x0011e2000c101924 */
[----:B------:R-:W-:Y:S05]  /*bf40*/  BRA `(.L_x_2096) ;  /* 0x0000000c00107947 */ /* 0x000fea0003800000 */
.L_x_2097:
[----:B------:R-:W0:Y:S02]  /*bf50*/  F2I.FTZ.TRUNC.NTZ R3, R22 ;  /* 0x0000001600037305 */ /* 0x000e24000021f100 */
[----:B0-----:R0:W-:Y:S01]  /*bf60*/  STG.E.U16 desc[UR36][R16.64], R3 ;  /* 0x0000000310007986 */ /* 0x0011e2000c101524 */
[----:B------:R-:W-:Y:S05]  /*bf70*/  BRA `(.L_x_2096) ;  /* 0x0000000c00047947 */ /* 0x000fea0003800000 */
.L_x_2092:
        /* <DEDUP_REMOVED lines=8> */
.L_x_2100:
[----:B------:R-:W-:-:S05]  /*c000*/  F2FP.F16.F32.PACK_AB R22, RZ, R22 ;  /* 0x00000016ff16723e */ /* 0x000fca00000000ff */
[----:B------:R0:W-:Y:S01]  /*c010*/  STG.E.U16 desc[UR36][R16.64], R22 ;  /* 0x0000001610007986 */ /* 0x0001e2000c101524 */
[----:B------:R-:W-:Y:S05]  /*c020*/  BRA `(.L_x_2096) ;  /* 0x0000000800d87947 */ /* 0x000fea0003800000 */
.L_x_2099:
        /* <DEDUP_REMOVED lines=9> */
.L_x_2102:
[----:B------:R-:W-:-:S04]  /*c0c0*/  F2FP.F16.F32.PACK_AB R3, RZ, R22 ;  /* 0x00000016ff03723e */ /* 0x000fc800000000ff */
[----:B------:R-:W-:-:S05]  /*c0d0*/  PRMT R3, R3, 0x5410, RZ ;  /* 0x0000541003037816 */ /* 0x000fca00000000ff */
[----:B------:R2:W-:Y:S01]  /*c0e0*/  STG.E desc[UR36][R16.64], R3 ;  /* 0x0000000310007986 */ /* 0x0005e2000c101924 */
[----:B------:R-:W-:Y:S05]  /*c0f0*/  BRA `(.L_x_2096) ;  /* 0x0000000800a47947 */ /* 0x000fea0003800000 */
.L_x_2101:
[----:B------:R-:W-:-:S06]  /*c100*/  FMUL.FTZ R2, R22, 1 ;  /* 0x3f80000016027820 */ /* 0x000fcc0000410000 */
[----:B------:R-:W0:Y:S02]  /*c110*/  F2F.F64.F32 R2, R2 ;  /* 0x0000000200027310 */ /* 0x000e240000201800 */
[----:B0-----:R4:W-:Y:S01]  /*c120*/  STG.E.64 desc[UR36][R16.64], R2 ;  /* 0x0000000210007986 */ /* 0x0019e2000c101b24 */
[----:B------:R-:W-:Y:S05]  /*c130*/  BRA `(.L_x_2096) ;  /* 0x0000000800947947 */ /* 0x000fea0003800000 */
.L_x_2091:
        /* <DEDUP_REMOVED lines=12> */
.L_x_2105:
[----:B------:R-:W-:Y:S01]  /*c200*/  FMUL.FTZ R4, R22, 1 ;  /* 0x3f80000016047820 */ /* 0x000fe20000410000 */
[----:B------:R-:W-:-:S05]  /*c210*/  CS2R R6, SRZ ;  /* 0x0000000000067805 */ /* 0x000fca000001ff00 */
[----:B------:R-:W0:Y:S02]  /*c220*/  F2F.F64.F32 R4, R4 ;  /* 0x0000000400047310 */ /* 0x000e240000201800 */
[----:B0-----:R0:W-:Y:S01]  /*c230*/  STG.E.128 desc[UR36][R16.64], R4 ;  /* 0x0000000410007986 */ /* 0x0011e2000c101d24 */
[----:B------:R-:W-:Y:S05]  /*c240*/  BRA `(.L_x_2096) ;  /* 0x0000000800507947 */ /* 0x000fea0003800000 */
.L_x_2104:
        /* <DEDUP_REMOVED lines=20> */
.L_x_2109:
[----:B------:R-:W-:Y:S05]  /*c390*/  BSYNC B0 ;  /* 0x0000000000007941 */ /* 0x000fea0003800000 */
.L_x_2108:
[----:B------:R-:W-:-:S05]  /*c3a0*/  LOP3.LUT R5, R0, R5, RZ, 0xfc, !PT ;  /* 0x0000000500057212 */ /* 0x000fca00078efcff */
[----:B------:R0:W-:Y:S01]  /*c3b0*/  STG.E.U8 desc[UR36][R16.64], R5 ;  /* 0x0000000510007986 */ /* 0x0001e2000c101124 */
[----:B------:R-:W-:Y:S05]  /*c3c0*/  BRA `(.L_x_2096) ;  /* 0x0000000400f07947 */ /* 0x000fea0003800000 */
.L_x_2107:
        /* <DEDUP_REMOVED lines=12> */
.L_x_2111:
[----:B------:R-:W-:Y:S01]  /*c490*/  IMAD.MOV.U32 R0, RZ, RZ, 0x7f ;  /* 0x0000007fff007424 */ /* 0x000fe200078e00ff */
[----:B------:R-:W-:-:S04]  /*c4a0*/  ISETP.GT.U32.AND P0, PT, R2, 0x7f800000, PT ;  /* 0x7f8000000200780c */ /* 0x000fc80003f04070 */
[----:B------:R-:W-:-:S09]  /*c4b0*/  SEL R0, R0, 0x7c, P0 ;  /* 0x0000007c00007807 */ /* 0x000fd20000000000 */
.L_x_2112:
[----:B------:R-:W-:Y:S05]  /*c4c0*/  BSYNC B0 ;  /* 0x0000000000007941 */ /* 0x000fea0003800000 */
.L_x_2110:
[----:B------:R-:W-:-:S04]  /*c4d0*/  LOP3.LUT R22, R22, 0x80000000, RZ, 0xc0, !PT ;  /* 0x8000000016167812 */ /* 0x000fc800078ec0ff */
[----:B------:R-:W-:-:S04]  /*c4e0*/  SHF.R.U32.HI R3, RZ, 0x18, R22 ;  /* 0x00000018ff037819 */ /* 0x000fc80000011616 */
[----:B------:R-:W-:-:S05]  /*c4f0*/  LOP3.LUT R3, R0, R3, RZ, 0xfc, !PT ;  /* 0x0000000300037212 */ /* 0x000fca00078efcff */
[----:B------:R0:W-:Y:S01]  /*c500*/  STG.E.U8 desc[UR36][R16.64], R3 ;  /* 0x0000000310007986 */ /* 0x0001e2000c101124 */
[----:B------:R-:W-:Y:S05]  /*c510*/  BRA `(.L_x_2096) ;  /* 0x00000004009c7947 */ /* 0x000fea0003800000 */
.L_x_2106:
[----:B------:R-:W-:-:S05]  /*c520*/  F2FP.BF16.F32.PACK_AB R22, RZ, R22 ;  /* 0x00000016ff16723e */ /* 0x000fca00000010ff */
[----:B------:R0:W-:Y:S01]  /*c530*/  STG.E.U16 desc[UR36][R16.64], R22 ;  /* 0x0000001610007986 */ /* 0x0001e2000c101524 */
[----:B------:R-:W-:Y:S05]  /*c540*/  BRA `(.L_x_2096) ;  /* 0x0000000400907947 */ /* 0x000fea0003800000 */
.L_x_2103:
        /* <DEDUP_REMOVED lines=11> */
.L_x_2115:
        /* <DEDUP_REMOVED lines=16> */
.L_x_2118:
[----:B------:R-:W-:-:S04]  /*c700*/  LOP3.LUT R22, R22, 0x80000000, RZ, 0xc0, !PT ;  /* 0x8000000016167812 */ /* 0x000fc800078ec0ff */
[----:B------:R-:W-:-:S04]  /*c710*/  SHF.R.U32.HI R3, RZ, 0x18, R22 ;  /* 0x00000018ff037819 */ /* 0x000fc80000011616 */
[----:B------:R-:W-:-:S04]  /*c720*/  LOP3.LUT R0, R0, R3, RZ, 0xfc, !PT ;  /* 0x0000000300007212 */ /* 0x000fc800078efcff */
[----:B------:R-:W-:-:S07]  /*c730*/  PRMT R8, R0, 0x7610, R8 ;  /* 0x0000761000087816 */ /* 0x000fce0000000008 */
.L_x_2117:
[----:B------:R-:W-:Y:S05]  /*c740*/  BSYNC B0 ;  /* 0x0000000000007941 */ /* 0x000fea0003800000 */
.L_x_2116:
[----:B------:R0:W-:Y:S01]  /*c750*/  STG.E.U8 desc[UR36][R16.64], R8 ;  /* 0x0000000810007986 */ /* 0x0001e2000c101124 */
[----:B------:R-:W-:Y:S05]  /*c760*/  BRA `(.L_x_2096) ;  /* 0x0000000400087947 */ /* 0x000fea0003800000 */
.L_x_2114:
        /* <DEDUP_REMOVED lines=16> */
.L_x_2121:
[----:B------:R-:W-:-:S04]  /*c870*/  LOP3.LUT R22, R22, 0x80000000, RZ, 0xc0, !PT ;  /* 0x8000000016167812 */ /* 0x000fc800078ec0ff */
[----:B------:R-:W-:-:S04]  /*c880*/  SHF.R.U32.HI R3, RZ, 0x18, R22 ;  /* 0x00000018ff037819 */ /* 0x000fc80000011616 */
[----:B------:R-:W-:-:S04]  /*c890*/  LOP3.LUT R0, R0, R3, RZ, 0xfc, !PT ;  /* 0x0000000300007212 */ /* 0x000fc800078efcff */
[----:B------:R-:W-:-:S07]  /*c8a0*/  PRMT R8, R0, 0x7610, R8 ;  /* 0x0000761000087816 */ /* 0x000fce0000000008 */
.L_x_2120:
[----:B------:R-:W-:Y:S05]  /*c8b0*/  BSYNC B0 ;  /* 0x0000000000007941 */ /* 0x000fea0003800000 */
.L_x_2119:
[----:B------:R0:W-:Y:S01]  /*c8c0*/  STG.E.U8 desc[UR36][R16.64], R8 ;  /* 0x0000000810007986 */ /* 0x0001e2000c101124 */
[----:B------:R-:W-:Y:S05]  /*c8d0*/  BRA `(.L_x_2096) ;  /* 0x0000000000ac7947 */ /* 0x000fea0003800000 */
.L_x_2113:
        /* <DEDUP_REMOVED lines=21> */
.L_x_2095:
        /* <DEDUP_REMOVED lines=16> */
.L_x_2124:
[----:B------:R-:W-:Y:S05]  /*cb30*/  BRA `(.L_x_2096) ;  /* 0x0000000000147947 */ /* 0x000fea0003800000 */
.L_x_2123:
[----:B------:R-:W0:Y:S02]  /*cb40*/  F2I.U64.TRUNC R22, R22 ;  /* 0x0000001600167311 */ /* 0x000e24000020d800 */
[----:B0-----:R0:W-:Y:S01]  /*cb50*/  STG.E.64 desc[UR36][R16.64], R22 ;  /* 0x0000001610007986 */ /* 0x0011e2000c101b24 */
[----:B------:R-:W-:Y:S05]  /*cb60*/  BRA `(.L_x_2096) ;  /* 0x0000000000087947 */ /* 0x000fea0003800000 */
.L_x_2122:
[----:B------:R-:W0:Y:S02]  /*cb70*/  F2I.FTZ.U32.TRUNC.NTZ R3, R22 ;  /* 0x0000001600037305 */ /* 0x000e24000021f000 */
[----:B0-----:R0:W-:Y:S02]  /*cb80*/  STG.E desc[UR36][R16.64], R3 ;  /* 0x0000000310007986 */ /* 0x0011e4000c101924 */
.L_x_2096:
[----:B------:R-:W-:-:S07]  /*cb90*/  VIADD R19, R19, 0x80 ;  /* 0x0000008013137836 */ /* 0x000fce0000000000 */
.L_x_2033:
[----:B------:R-:W-:Y:S05]  /*cba0*/  BSYNC B7 ;  /* 0x0000000000077941 */ /* 0x000fea0003800000 */
.L_x_2032:
        /* <DEDUP_REMOVED lines=357> */
.L_x_2125:
        /* <DEDUP_REMOVED lines=22> */
.L_x_2130:
[----:B------:R-:W2:Y:S02]  /*e360*/  LDG.E.U8 R2, desc[UR36][R2.64] ;  /* 0x0000002402027981 */ /* 0x000ea4000c1e1100 */
[----:B--2---:R-:W-:Y:S01]  /*e370*/  I2FP.F32.U32 R19, R2 ;  /* 0x0000000200137245 */ /* 0x004fe20000201000 */
[----:B------:R-:W-:Y:S06]  /*e380*/  BRA `(.L_x_2132) ;  /* 0x0000000c002c7947 */ /* 0x000fec0003800000 */
.L_x_2129:
        /* <DEDUP_REMOVED lines=9> */
.L_x_2134:
[----:B------:R-:W2:Y:S02]  /*e420*/  LDG.E R2, desc[UR36][R2.64] ;  /* 0x0000002402027981 */ /* 0x000ea4000c1e1900 */
[----:B--2---:R-:W-:Y:S01]  /*e430*/  I2FP.F32.S32 R19, R2 ;  /* 0x0000000200137245 */ /* 0x004fe20000201400 */
[----:B------:R-:W-:Y:S06]  /*e440*/  BRA `(.L_x_2132) ;  /* 0x0000000800fc7947 */ /* 0x000fec0003800000 */
.L_x_2133:
[----:B------:R-:W2:Y:S02]  /*e450*/  LDG.E.U16 R2, desc[UR36][R2.64] ;  /* 0x0000002402027981 */ /* 0x000ea4000c1e1500 */
[----:B--2---:R0:W1:Y:S01]  /*e460*/  I2F.S16 R19, R2 ;  /* 0x0000000200137306 */ /* 0x0040620000101400 */
[----:B------:R-:W-:Y:S05]  /*e470*/  BRA `(.L_x_2132) ;  /* 0x0000000800f07947 */ /* 0x000fea0003800000 */
.L_x_2128:
        /* <DEDUP_REMOVED lines=8> */
.L_x_2136:
[----:B------:R-:W2:Y:S02]  /*e500*/  LDG.E.U16 R2, desc[UR36][R2.64] ;  /* 0x0000002402027981 */ /* 0x000ea4000c1e1500 */
[----:B--2---:R-:W-:Y:S01]  /*e510*/  HADD2.F32 R19, -RZ, R2.H0_H0 ;  /* 0x20000002ff137230 */ /* 0x004fe20000004100 */
[----:B------:R-:W-:Y:S06]  /*e520*/  BRA `(.L_x_2132) ;  /* 0x0000000800c47947 */ /* 0x000fec0003800000 */
.L_x_2135:
        /* <DEDUP_REMOVED lines=8> */
.L_x_2138:
[----:B------:R-:W2:Y:S02]  /*e5b0*/  LDG.E.U16 R2, desc[UR36][R2.64] ;  /* 0x0000002402027981 */ /* 0x000ea4000c1e1500 */
[----:B--2---:R-:W-:Y:S01]  /*e5c0*/  HADD2.F32 R19, -RZ, R2.H0_H0 ;  /* 0x20000002ff137230 */ /* 0x004fe20000004100 */
[----:B------:R-:W-:Y:S06]  /*e5d0*/  BRA `(.L_x_2132) ;  /* 0x0000000800987947 */ /* 0x000fec0003800000 */
.L_x_2137:
[----:B------:R-:W2:Y:S01]  /*e5e0*/  LDG.E.64 R2, desc[UR36][R2.64] ;  /* 0x0000002402027981 */ /* 0x000ea2000c1e1b00 */
[----:B------:R-:W-:Y:S01]  /*e5f0*/  UMOV UR4, 0xf0000000 ;  /* 0xf000000000047882 */ /* 0x000fe20000000000 */
[----:B------:R-:W-:Y:S01]  /*e600*/  UMOV UR5, 0x380fffff ;  /* 0x380fffff00057882 */ /* 0x000fe20000000000 */
[----:B--2---:R-:W0:Y:S01]  /*e610*/  F2F.F32.F64 R19, R2 ;  /* 0x0000000200137310 */ /* 0x004e220000301000 */
[----:B------:R-:W-:-:S14]  /*e620*/  DSETP.GEU.AND P0, PT, |R2|, UR4, PT ;  /* 0x0000000402007e2a */ /* 0x000fdc000bf0e200 */
[----:B0-----:R-:W-:Y:S01]  /*e630*/  @!P0 FMUL R19, R19, 1.175494350822287508e-38 ;  /* 0x0080000013138820 */ /* 0x001fe20000400000 */
[----:B------:R-:W-:Y:S06]  /*e640*/  BRA `(.L_x_2132) ;  /* 0x00000008007c7947 */ /* 0x000fec0003800000 */
.L_x_2127:
        /* <DEDUP_REMOVED lines=12> */
.L_x_2141:
[----:B------:R-:W2:Y:S01]  /*e710*/  LDG.E.64 R2, desc[UR36][R2.64] ;  /* 0x0000002402027981 */ /* 0x000ea2000c1e1b00 */
[----:B------:R-:W-:Y:S01]  /*e720*/  UMOV UR4, 0xf0000000 ;  /* 0xf000000000047882 */ /* 0x000fe20000000000 */
[----:B------:R-:W-:Y:S01]  /*e730*/  UMOV UR5, 0x380fffff ;  /* 0x380fffff00057882 */ /* 0x000fe20000000000 */
[----:B--2---:R-:W0:Y:S01]  /*e740*/  F2F.F32.F64 R19, R2 ;  /* 0x0000000200137310 */ /* 0x004e220000301000 */
[----:B------:R-:W-:-:S14]  /*e750*/  DSETP.GEU.AND P0, PT, |R2|, UR4, PT ;  /* 0x0000000402007e2a */ /* 0x000fdc000bf0e200 */
[----:B0-----:R-:W-:Y:S01]  /*e760*/  @!P0 FMUL R19, R19, 1.175494350822287508e-38 ;  /* 0x0080000013138820 */ /* 0x001fe20000400000 */
[----:B------:R-:W-:Y:S06]  /*e770*/  BRA `(.L_x_2132) ;  /* 0x0000000800307947 */ /* 0x000fec0003800000 */
.L_x_2140:
        /* <DEDUP_REMOVED lines=26> */
.L_x_2143:
        /* <DEDUP_REMOVED lines=13> */
.L_x_2142:
[----:B------:R-:W2:Y:S02]  /*e9f0*/  LDG.E.U16 R2, desc[UR36][R2.64] ;  /* 0x0000002402027981 */ /* 0x000ea4000c1e1500 */
[----:B--2---:R-:W-:Y:S01]  /*ea00*/  IMAD.U32 R19, R2, 0x10000, RZ ;  /* 0x0001000002137824 */ /* 0x004fe200078e00ff */
[----:B------:R-:W-:Y:S06]  /*ea10*/  BRA `(.L_x_2132) ;  /* 0x0000000400887947 */ /* 0x000fec0003800000 */
.L_x_2139:
        /* <DEDUP_REMOVED lines=11> */
.L_x_2146:
        /* <DEDUP_REMOVED lines=20> */
.L_x_2148:
[----:B------:R-:W-:Y:S05]  /*ec10*/  BSYNC B0 ;  /* 0x0000000000007941 */ /* 0x000fea0003800000 */
.L_x_2147:
[----:B------:R-:W-:Y:S01]  /*ec20*/  IMAD.SHL.U32 R2, R2, 0x100000, RZ ;  /* 0x0010000002027824 */ /* 0x000fe200078e00ff */
[----:B------:R-:W-:-:S04]  /*ec30*/  LEA R0, R0, 0x3b800000, 0x17 ;  /* 0x3b80000000007811 */ /* 0x000fc800078eb8ff */
[----:B------:R-:W-:Y:S01]  /*ec40*/  LOP3.LUT R19, R0, R2, R19, 0xfe, !PT ;  /* 0x0000000200137212 */ /* 0x000fe200078efe13 */
[----:B------:R-:W-:Y:S06]  /*ec50*/  BRA `(.L_x_2132) ;  /* 0x0000000000f87947 */ /* 0x000fec0003800000 */
.L_x_2145:
        /* <DEDUP_REMOVED lines=20> */
.L_x_2150:
[----:B------:R-:W-:Y:S05]  /*eda0*/  BSYNC B0 ;  /* 0x0000000000007941 */ /* 0x000fea0003800000 */
.L_x_2149:
[----:B------:R-:W-:Y:S01]  /*edb0*/  IMAD.SHL.U32 R2, R2, 0x200000, RZ ;  /* 0x0020000002027824 */ /* 0x000fe200078e00ff */
[----:B------:R-:W-:-:S04]  /*edc0*/  LEA R0, R0, 0x37800000, 0x17 ;  /* 0x3780000000007811 */ /* 0x000fc800078eb8ff */
[----:B------:R-:W-:Y:S01]  /*edd0*/  LOP3.LUT R19, R0, R2, R19, 0xfe, !PT ;  /* 0x0000000200137212 */ /* 0x000fe200078efe13 */
[----:B------:R-:W-:Y:S06]  /*ede0*/  BRA `(.L_x_2132) ;  /* 0x0000000000947947 */ /* 0x000fec0003800000 */
.L_x_2144:
        /* <DEDUP_REMOVED lines=14> */
.L_x_2131:
        /* <DEDUP_REMOVED lines=16> */
.L_x_2153:
[----:B------:R-:W-:Y:S01]  /*efd0*/  IMAD.MOV.U32 R19, RZ, RZ, RZ ;  /* 0x000000ffff137224 */ /* 0x000fe200078e00ff */
[----:B------:R-:W-:Y:S06]  /*efe0*/  BRA `(.L_x_2132) ;  /* 0x0000000000147947 */ /* 0x000fec0003800000 */
.L_x_2152:
[----:B------:R-:W2:Y:S02]  /*eff0*/  LDG.E.64 R2, desc[UR36][R2.64] ;  /* 0x0000002402027981 */ /* 0x000ea4000c1e1b00 */
[----:B--2---:R0:W1:Y:S01]  /*f000*/  I2F.U64 R19, R2 ;  /* 0x0000000200137312 */ /* 0x0040620000301000 */
[----:B------:R-:W-:Y:S05]  /*f010*/  BRA `(.L_x_2132) ;  /* 0x0000000000087947 */ /* 0x000fea0003800000 */
.L_x_2151:
[----:B------:R-:W2:Y:S02]  /*f020*/  LDG.E R2, desc[UR36][R2.64] ;  /* 0x0000002402027981 */ /* 0x000ea4000c1e1900 */
[----:B--2---:R-:W-:-:S07]  /*f030*/  I2FP.F32.U32 R19, R2 ;  /* 0x0000000200137245 */ /* 0x004fce0000201000 */
.L_x_2132:
[----:B------:R-:W-:Y:S05]  /*f040*/  BSYNC B6 ;  /* 0x0000000000067941 */ /* 0x000fea0003800000 */
.L_x_2126:
        /* <DEDUP_REMOVED lines=19> */
.L_x_2158:
[----:B------:R-:W2:Y:S02]  /*f180*/  LDG.E.U8 R0, desc[UR36][R2.64] ;  /* 0x0000002402007981 */ /* 0x000ea4000c1e1100 */
[----:B--2---:R-:W-:Y:S01]  /*f190*/  I2FP.F32.U32 R0, R0 ;  /* 0x0000000000007245 */ /* 0x004fe20000201000 */
[----:B------:R-:W-:Y:S06]  /*f1a0*/  BRA `(.L_x_2160) ;  /* 0x0000000c002c7947 */ /* 0x000fec0003800000 */
.L_x_2157:
        /* <DEDUP_REMOVED lines=9> */
.L_x_2162:
[----:B------:R-:W2:Y:S02]  /*f240*/  LDG.E R0, desc[UR36][R2.64] ;  /* 0x0000002402007981 */ /* 0x000ea4000c1e1900 */
[----:B--2---:R-:W-:Y:S01]  /*f250*/  I2FP.F32.S32 R0, R0 ;  /* 0x0000000000007245 */ /* 0x004fe20000201400 */
[----:B------:R-:W-:Y:S06]  /*f260*/  BRA `(.L_x_2160) ;  /* 0x0000000800fc7947 */ /* 0x000fec0003800000 */
.L_x_2161:
[----:B------:R-:W2:Y:S02]  /*f270*/  LDG.E.U16 R0, desc[UR36][R2.64] ;  /* 0x0000002402007981 */ /* 0x000ea4000c1e1500 */
[----:B--2---:R-:W0:Y:S01]  /*f280*/  I2F.S16 R0, R0 ;  /* 0x0000000000007306 */ /* 0x004e220000101400 */
[----:B------:R-:W-:Y:S05]  /*f290*/  BRA `(.L_x_2160) ;  /* 0x0000000800f07947 */ /* 0x000fea0003800000 */
.L_x_2156:
        /* <DEDUP_REMOVED lines=8> */
.L_x_2164:
[----:B------:R-:W2:Y:S02]  /*f320*/  LDG.E.U16 R0, desc[UR36][R2.64] ;  /* 0x0000002402007981 */ /* 0x000ea4000c1e1500 */
[----:B--2---:R-:W-:Y:S01]  /*f330*/  HADD2.F32 R0, -RZ, R0.H0_H0 ;  /* 0x20000000ff007230 */ /* 0x004fe20000004100 */
[----:B------:R-:W-:Y:S06]  /*f340*/  BRA `(.L_x_2160) ;  /* 0x0000000800c47947 */ /* 0x000fec0003800000 */
.L_x_2163:
        /* <DEDUP_REMOVED lines=8> */
.L_x_2166:
[----:B------:R-:W2:Y:S02]  /*f3d0*/  LDG.E.U16 R0, desc[UR36][R2.64] ;  /* 0x0000002402007981 */ /* 0x000ea4000c1e1500 */
[----:B--2---:R-:W-:Y:S01]  /*f3e0*/  HADD2.F32 R0, -RZ, R0.H0_H0 ;  /* 0x20000000ff007230 */ /* 0x004fe20000004100 */
[----:B------:R-:W-:Y:S06]  /*f3f0*/  BRA `(.L_x_2160) ;  /* 0x0000000800987947 */ /* 0x000fec0003800000 */
.L_x_2165:
[----:B------:R-:W2:Y:S01]  /*f400*/  LDG.E.64 R2, desc[UR36][R2.64] ;  /* 0x0000002402027981 */ /* 0x000ea2000c1e1b00 */
[----:B------:R-:W-:Y:S01]  /*f410*/  UMOV UR4, 0xf0000000 ;  /* 0xf000000000047882 */ /* 0x000fe20000000000 */
[----:B------:R-:W-:Y:S01]  /*f420*/  UMOV UR5, 0x380fffff ;  /* 0x380fffff00057882 */ /* 0x000fe20000000000 */
[----:B--2---:R-:W0:Y:S01]  /*f430*/  F2F.F32.F64 R0, R2 ;  /* 0x0000000200007310 */ /* 0x004e220000301000 */
[----:B------:R-:W-:-:S14]  /*f440*/  DSETP.GEU.AND P0, PT, |R2|, UR4, PT ;  /* 0x0000000402007e2a */ /* 0x000fdc000bf0e200 */
[----:B0-----:R-:W-:Y:S01]  /*f450*/  @!P0 FMUL R0, R0, 1.175494350822287508e-38 ;  /* 0x0080000000008820 */ /* 0x001fe20000400000 */
[----:B------:R-:W-:Y:S06]  /*f460*/  BRA `(.L_x_2160) ;  /* 0x00000008007c7947 */ /* 0x000fec0003800000 */
.L_x_2155:
        /* <DEDUP_REMOVED lines=12> */
.L_x_2169:
[----:B------:R-:W2:Y:S01]  /*f530*/  LDG.E.64 R2, desc[UR36][R2.64] ;  /* 0x0000002402027981 */ /* 0x000ea2000c1e1b00 */
[----:B------:R-:W-:Y:S01]  /*f540*/  UMOV UR4, 0xf0000000 ;  /* 0xf000000000047882 */ /* 0x000fe20000000000 */
[----:B------:R-:W-:Y:S01]  /*f550*/  UMOV UR5, 0x380fffff ;  /* 0x380fffff00057882 */ /* 0x000fe20000000000 */
[----:B--2---:R-:W0:Y:S01]  /*f560*/  F2F.F32.F64 R0, R2 ;  /* 0x0000000200007310 */ /* 0x004e220000301000 */
[----:B------:R-:W-:-:S14]  /*f570*/  DSETP.GEU.AND P0, PT, |R2|, UR4, PT ;  /* 0x0000000402007e2a */ /* 0x000fdc000bf0e200 */
[----:B0-----:R-:W-:Y:S01]  /*f580*/  @!P0 FMUL R0, R0, 1.175494350822287508e-38 ;  /* 0x0080000000008820 */ /* 0x001fe20000400000 */
[----:B------:R-:W-:Y:S06]  /*f590*/  BRA `(.L_x_2160) ;  /* 0x0000000800307947 */ /* 0x000fec0003800000 */
.L_x_2168:
        /* <DEDUP_REMOVED lines=26> */
.L_x_2171:
        /* <DEDUP_REMOVED lines=13> */
.L_x_2170:
[----:B------:R-:W2:Y:S02]  /*f810*/  LDG.E.U16 R0, desc[UR36][R2.64] ;  /* 0x0000002402007981 */ /* 0x000ea4000c1e1500 */
[----:B--2---:R-:W-:Y:S01]  /*f820*/  IMAD.U32 R0, R0, 0x10000, RZ ;  /* 0x0001000000007824 */ /* 0x004fe200078e00ff */
[----:B------:R-:W-:Y:S06]  /*f830*/  BRA `(.L_x_2160) ;  /* 0x0000000400887947 */ /* 0x000fec0003800000 */
.L_x_2167:
        /* <DEDUP_REMOVED lines=11> */
.L_x_2174:
        /* <DEDUP_REMOVED lines=20> */
.L_x_2176:
[----:B------:R-:W-:Y:S05]  /*fa30*/  BSYNC B0 ;  /* 0x0000000000007941 */ /* 0x000fea0003800000 */
.L_x_2175:
[----:B------:R-:W-:Y:S01]  /*fa40*/  LEA R3, R0, 0x3b800000, 0x17 ;  /* 0x3b80000000037811 */ /* 0x000fe200078eb8ff */
[----:B------:R-:W-:-:S05]  /*fa50*/  IMAD.SHL.U32 R0, R2, 0x100000, RZ ;  /* 0x0010000002007824 */ /* 0x000fca00078e00ff */
[----:B------:R-:W-:Y:S01]  /*fa60*/  LOP3.LUT R0, R3, R0, R4, 0xfe, !PT ;  /* 0x0000000003007212 */ /* 0x000fe200078efe04 */
[----:B------:R-:W-:Y:S06]  /*fa70*/  BRA `(.L_x_2160) ;  /* 0x0000000000f87947 */ /* 0x000fec0003800000 */
.L_x_2173:
        /* <DEDUP_REMOVED lines=20> */
.L_x_2178:
[----:B------:R-:W-:Y:S05]  /*fbc0*/  BSYNC B0 ;  /* 0x0000000000007941 */ /* 0x000fea0003800000 */
.L_x_2177:
[----:B------:R-:W-:Y:S01]  /*fbd0*/  LEA R3, R0, 0x37800000, 0x17 ;  /* 0x3780000000037811 */ /* 0x000fe200078eb8ff */
[----:B------:R-:W-:-:S05]  /*fbe0*/  IMAD.SHL.U32 R0, R2, 0x200000, RZ ;  /* 0x0020000002007824 */ /* 0x000fca00078e00ff */
[----:B------:R-:W-:Y:S01]  /*fbf0*/  LOP3.LUT R0, R3, R0, R4, 0xfe, !PT ;  /* 0x0000000003007212 */ /* 0x000fe200078efe04 */
[----:B------:R-:W-:Y:S06]  /*fc00*/  BRA `(.L_x_2160) ;  /* 0x0000000000947947 */ /* 0x000fec0003800000 */
.L_x_2172:
        /* <DEDUP_REMOVED lines=14> */
.L_x_2159:
        /* <DEDUP_REMOVED lines=16> */
.L_x_2181:
[----:B------:R-:W-:Y:S01]  /*fdf0*/  IMAD.MOV.U32 R0, RZ, RZ, RZ ;  /* 0x000000ffff007224 */ /* 0x000fe200078e00ff */
[----:B------:R-:W-:Y:S06]  /*fe00*/  BRA `(.L_x_2160) ;  /* 0x0000000000147947 */ /* 0x000fec0003800000 */
.L_x_2180:
[----:B------:R-:W2:Y:S02]  /*fe10*/  LDG.E.64 R2, desc[UR36][R2.64] ;  /* 0x0000002402027981 */ /* 0x000ea4000c1e1b00 */
[----:B--2---:R0:W1:Y:S01]  /*fe20*/  I2F.U64 R0, R2 ;  /* 0x0000000200007312 */ /* 0x0040620000301000 */
[----:B------:R-:W-:Y:S05]  /*fe30*/  BRA `(.L_x_2160) ;  /* 0x0000000000087947 */ /* 0x000fea0003800000 */
.L_x_2179:
[----:B------:R-:W2:Y:S02]  /*fe40*/  LDG.E R0, desc[UR36][R2.64] ;  /* 0x0000002402007981 */ /* 0x000ea4000c1e1900 */
[----:B--2---:R-:W-:-:S07]  /*fe50*/  I2FP.F32.U32 R0, R0 ;  /* 0x0000000000007245 */ /* 0x004fce0000201000 */
.L_x_2160:
[----:B------:R-:W-:Y:S05]  /*fe60*/  BSYNC B6 ;  /* 0x0000000000067941 */ /* 0x000fea0003800000 */
.L_x_2154:
        /* <DEDUP_REMOVED lines=32> */
[----:B------:R-:W1:Y:S01]  /*10070*/  @P0 MUFU.EX2 R3, R5 ;  /* 0x0000000500030308 */ /* 0x000e620000000800 */
[----:B0-----:R-:W-:-:S07]  /*10080*/  PRMT R6, R9, 0x9910, RZ ;  /* 0x0000991009067816 */ /* 0x001fce00000000ff */
[----:B------:R-:W0:Y:S01]  /*10090*/  MUFU.EX2 R4, R4 ;  /* 0x0000000400047308 */ /* 0x000e220000000800 */
[----:B-1----:R-:W-:-:S05]  /*100a0*/  @P0 FADD.FTZ R3, -R3, 1 ;  /* 0x3f80000003030421 */ /* 0x002fca0000010100 */
[----:B------:R-:W-:Y:S01]  /*100b0*/  @P0 LOP3.LUT R5, R3, 0x80000000, R2, 0xb8, !PT ;  /* 0x8000000003050812 */ /* 0x000fe200078eb802 */
[----:B------:R-:W-:Y:S02]  /*100c0*/  IMAD.MOV.U32 R3, RZ, RZ, R6 ;  /* 0x000000ffff037224 */ /* 0x000fe400078e0006 */
[----:B0-----:R-:W-:-:S03]  /*100d0*/  FMUL.FTZ R7, R4, 0.3989422917366027832 ;  /* 0x3ecc422a04077820 */ /* 0x001fc60000410000 */
        /* <DEDUP_REMOVED lines=15> */
[----:B0-----:R-:W-:Y:S01]  /*101d0*/  STG.E.U8 desc[UR36][R16.64], R3 ;  /* 0x0000000310007986 */ /* 0x001fe2000c101124 */
[----:B------:R-:W-:Y:S05]  /*101e0*/  EXIT ;  /* 0x000000000000794d */ /* 0x000fea0003800000 */
.L_x_2185:
[----:B------:R-:W0:Y:S02]  /*101f0*/  F2I.S64.TRUNC R2, R2 ;  /* 0x0000000200027311 */ /* 0x000e24000020d900 */
[----:B0-----:R-:W-:-:S05]  /*10200*/  IMAD.MOV.U32 R5, RZ, RZ, R2 ;  /* 0x000000ffff057224 */ /* 0x001fca00078e0002 */
[----:B------:R-:W-:Y:S01]  /*10210*/  STG.E.U8 desc[UR36][R16.64], R5 ;  /* 0x0000000510007986 */ /* 0x000fe2000c101124 */
[----:B------:R-:W-:Y:S05]  /*10220*/  EXIT ;  /* 0x000000000000794d */ /* 0x000fea0003800000 */
.L_x_2184:
[----:B------:R-:W-:-:S13]  /*10230*/  ISETP.NE.AND P0, PT, R3, 0x2, PT ;  /* 0x000000020300780c */ /* 0x000fda0003f05270 */
[----:B------:R-:W-:Y:S05]  /*10240*/  @!P0 BRA `(.L_x_2187) ;  /* 0x0000000000288947 */ /* 0x000fea0003800000 */
[----:B------:R-:W-:-:S13]  /*10250*/  ISETP.NE.AND P0, PT, R3, 0x3, PT ;  /* 0x000000030300780c */ /* 0x000fda0003f05270 */
[----:B------:R-:W-:Y:S05]  /*10260*/  @!P0 BRA `(.L_x_2188) ;  /* 0x0000000000148947 */ /* 0x000fea0003800000 */
[----:B------:R-:W-:-:S13]  /*10270*/  ISETP.NE.AND P0, PT, R3, 0x4, PT ;  /* 0x000000040300780c */ /* 0x000fda0003f05270 */
[----:B------:R-:W-:Y:S05]  /*10280*/  @P0 BRA `(.L_x_2186) ;  /* 0x0000000800d00947 */ /* 0x000fea0003800000 */
[----:B------:R-:W0:Y:S02]  /*10290*/  F2I.S64.TRUNC R2, R2 ;  /* 0x0000000200027311 */ /* 0x000e24000020d900 */
[----:B0-----:R-:W-:Y:S01]  /*102a0*/  STG.E.64 desc[UR36][R16.64], R2 ;  /* 0x0000000210007986 */ /* 0x001fe2000c101b24 */
[----:B------:R-:W-:Y:S05]  /*102b0*/  EXIT ;  /* 0x000000000000794d */ /* 0x000fea0003800000 */
.L_x_2188:
[----:B------:R-:W0:Y:S02]  /*102c0*/  F2I.FTZ.TRUNC.NTZ R3, R2 ;  /* 0x0000000200037305 */ /* 0x000e24000021f100 */
[----:B0-----:R-:W-:Y:S01]  /*102d0*/  STG.E desc[UR36][R16.64], R3 ;  /* 0x0000000310007986 */ /* 0x001fe2000c101924 */
[----:B------:R-:W-:Y:S05]  /*102e0*/  EXIT ;  /* 0x000000000000794d */ /* 0x000fea0003800000 */
.L_x_2187:
[----:B------:R-:W0:Y:S02]  /*102f0*/  F2I.FTZ.TRUNC.NTZ R3, R2 ;  /* 0x0000000200037305 */ /* 0x000e24000021f100 */
[----:B0-----:R-:W-:Y:S01]  /*10300*/  STG.E.U16 desc[UR36][R16.64], R3 ;  /* 0x0000000310007986 */ /* 0x001fe2000c101524 */
[----:B------:R-:W-:Y:S05]  /*10310*/  EXIT ;  /* 0x000000000000794d */ /* 0x000fea0003800000 */
.L_x_2183:
[----:B------:R-:W-:-:S13]  /*10320*/  ISETP.GT.AND P0, PT, R3, 0x6, PT ;  /* 0x000000060300780c */ /* 0x000fda0003f04270 */
[----:B------:R-:W-:Y:S05]  /*10330*/  @P0 BRA `(.L_x_2189) ;  /* 0x0000000000240947 */ /* 0x000fea0003800000 */
[----:B------:R-:W-:-:S13]  /*10340*/  ISETP.NE.AND P0, PT, R3, 0x5, PT ;  /* 0x000000050300780c */ /* 0x000fda0003f05270 */
[----:B------:R-:W-:Y:S05]  /*10350*/  @!P0 BRA `(.L_x_2190) ;  /* 0x0000000000108947 */ /* 0x000fea0003800000 */
[----:B------:R-:W-:-:S13]  /*10360*/  ISETP.NE.AND P0, PT, R3, 0x6, PT ;  /* 0x000000060300780c */ /* 0x000fda0003f05270 */
[----:B------:R-:W-:Y:S05]  /*10370*/  @P0 BRA `(.L_x_2186) ;  /* 0x0000000800940947 */ /* 0x000fea0003800000 */
[----:B------:R-:W-:Y:S01]  /*10380*/  STG.E desc[UR36][R16.64], R2 ;  /* 0x0000000210007986 */ /* 0x000fe2000c101924 */
[----:B------:R-:W-:Y:S05]  /*10390*/  EXIT ;  /* 0x000000000000794d */ /* 0x000fea0003800000 */
.L_x_2190:
[----:B------:R-:W-:-:S05]  /*103a0*/  F2FP.F16.F32.PACK_AB R2, RZ, R2 ;  /* 0x00000002ff02723e */ /* 0x000fca00000000ff */
[----:B------:R-:W-:Y:S01]  /*103b0*/  STG.E.U16 desc[UR36][R16.64], R2 ;  /* 0x0000000210007986 */ /* 0x000fe2000c101524 */
[----:B------:R-:W-:Y:S05]  /*103c0*/  EXIT ;  /* 0x000000000000794d */ /* 0x000fea0003800000 */
.L_x_2189:
[----:B------:R-:W-:-:S13]  /*103d0*/  ISETP.NE.AND P0, PT, R3, 0x7, PT ;  /* 0x000000070300780c */ /* 0x000fda0003f05270 */
[----:B------:R-:W-:Y:S05]  /*103e0*/  @!P0 BRA `(.L_x_2191) ;  /* 0x00000000002c8947 */ /* 0x000fea0003800000 */
[----:B------:R-:W-:-:S13]  /*103f0*/  ISETP.NE.AND P0, PT, R3, 0x8, PT ;  /* 0x000000080300780c */ /* 0x000fda0003f05270 */
[----:B------:R-:W-:Y:S05]  /*10400*/  @!P0 BRA `(.L_x_2192) ;  /* 0x0000000000148947 */ /* 0x000fea0003800000 */
[----:B------:R-:W-:-:S13]  /*10410*/  ISETP.NE.AND P0, PT, R3, 0x9, PT ;  /* 0x000000090300780c */ /* 0x000fda0003f05270 */
[----:B------:R-:W-:Y:S05]  /*10420*/  @P0 BRA `(.L_x_2186) ;  /* 0x0000000800680947 */ /* 0x000fea0003800000 */
[----:B------:R-:W-:-:S05]  /*10430*/  IMAD.MOV.U32 R3, RZ, RZ, RZ ;  /* 0x000000ffff037224 */ /* 0x000fca00078e00ff */
[----:B------:R-:W-:Y:S01]  /*10440*/  STG.E.64 desc[UR36][R16.64], R2 ;  /* 0x0000000210007986 */ /* 0x000fe2000c101b24 */
[----:B------:R-:W-:Y:S05]  /*10450*/  EXIT ;  /* 0x000000000000794d */ /* 0x000fea0003800000 */
.L_x_2192:
[----:B------:R-:W-:-:S04]  /*10460*/  F2FP.F16.F32.PACK_AB R3, RZ, R2 ;  /* 0x00000002ff03723e */ /* 0x000fc800000000ff */
[----:B------:R-:W-:-:S05]  /*10470*/  PRMT R3, R3, 0x5410, RZ ;  /* 0x0000541003037816 */ /* 0x000fca00000000ff */
[----:B------:R-:W-:Y:S01]  /*10480*/  STG.E desc[UR36][R16.64], R3 ;  /* 0x0000000310007986 */ /* 0x000fe2000c101924 */
[----:B------:R-:W-:Y:S05]  /*10490*/  EXIT ;  /* 0x000000000000794d */ /* 0x000fea0003800000 */
.L_x_2191:
[----:B------:R-:W-:-:S06]  /*104a0*/  FMUL.FTZ R2, R2, 1 ;  /* 0x3f80000002027820 */ /* 0x000fcc0000410000 */
[----:B------:R-:W0:Y:S02]  /*104b0*/  F2F.F64.F32 R2, R2 ;  /* 0x0000000200027310 */ /* 0x000e240000201800 */
[----:B0-----:R-:W-:Y:S01]  /*104c0*/  STG.E.64 desc[UR36][R16.64], R2 ;  /* 0x0000000210007986 */ /* 0x001fe2000c101b24 */
[----:B------:R-:W-:Y:S05]  /*104d0*/  EXIT ;  /* 0x000000000000794d */ /* 0x000fea0003800000 */
.L_x_2182:
        /* <DEDUP_REMOVED lines=10> */
[----:B------:R-:W-:Y:S01]  /*10580*/  STG.E.U8 desc[UR36][R16.64], R3 ;  /* 0x0000000310007986 */ /* 0x000fe2000c101124 */
[----:B------:R-:W-:Y:S05]  /*10590*/  EXIT ;  /* 0x000000000000794d */ /* 0x000fea0003800000 */
.L_x_2195:
[----:B------:R-:W-:Y:S01]  /*105a0*/  FMUL.FTZ R4, R2, 1 ;  /* 0x3f80000002047820 */ /* 0x000fe20000410000 */
[----:B------:R-:W-:-:S05]  /*105b0*/  CS2R R6, SRZ ;  /* 0x0000000000067805 */ /* 0x000fca000001ff00 */
[----:B------:R-:W0:Y:S02]  /*105c0*/  F2F.F64.F32 R4, R4 ;  /* 0x0000000400047310 */ /* 0x000e240000201800 */
[----:B0-----:R-:W-:Y:S01]  /*105d0*/  STG.E.128 desc[UR36][R16.64], R4 ;  /* 0x0000000410007986 */ /* 0x001fe2000c101d24 */
[----:B------:R-:W-:Y:S05]  /*105e0*/  EXIT ;  /* 0x000000000000794d */ /* 0x000fea0003800000 */
.L_x_2194:
        /* <DEDUP_REMOVED lines=20> */
.L_x_2199:
[----:B------:R-:W-:Y:S05]  /*10730*/  BSYNC B0 ;  /* 0x0000000000007941 */ /* 0x000fea0003800000 */
.L_x_2198:
[----:B------:R-:W-:-:S05]  /*10740*/  LOP3.LUT R5, R0, R5, RZ, 0xfc, !PT ;  /* 0x0000000500057212 */ /* 0x000fca00078efcff */
[----:B------:R-:W-:Y:S01]  /*10750*/  STG.E.U8 desc[UR36][R16.64], R5 ;  /* 0x0000000510007986 */ /* 0x000fe2000c101124 */
[----:B------:R-:W-:Y:S05]  /*10760*/  EXIT ;  /* 0x000000000000794d */ /* 0x000fea0003800000 */
.L_x_2197:
        /* <DEDUP_REMOVED lines=12> */
.L_x_2201:
[----:B------:R-:W-:Y:S01]  /*10830*/  IMAD.MOV.U32 R0, RZ, RZ, 0x7f ;  /* 0x0000007fff007424 */ /* 0x000fe200078e00ff */
[----:B------:R-:W-:-:S04]  /*10840*/  ISETP.GT.U32.AND P0, PT, R4, 0x7f800000, PT ;  /* 0x7f8000000400780c */ /* 0x000fc80003f04070 */
[----:B------:R-:W-:-:S09]  /*10850*/  SEL R0, R0, 0x7c, P0 ;  /* 0x0000007c00007807 */ /* 0x000fd20000000000 */
.L_x_2202:
[----:B------:R-:W-:Y:S05]  /*10860*/  BSYNC B0 ;  /* 0x0000000000007941 */ /* 0x000fea0003800000 */
.L_x_2200:
[----:B------:R-:W-:-:S04]  /*10870*/  LOP3.LUT R2, R2, 0x80000000, RZ, 0xc0, !PT ;  /* 0x8000000002027812 */ /* 0x000fc800078ec0ff */
[----:B------:R-:W-:-:S04]  /*10880*/  SHF.R.U32.HI R3, RZ, 0x18, R2 ;  /* 0x00000018ff037819 */ /* 0x000fc80000011602 */
[----:B------:R-:W-:-:S05]  /*10890*/  LOP3.LUT R3, R0, R3, RZ, 0xfc, !PT ;  /* 0x0000000300037212 */ /* 0x000fca00078efcff */
[----:B------:R-:W-:Y:S01]  /*108a0*/  STG.E.U8 desc[UR36][R16.64], R3 ;  /* 0x0000000310007986 */ /* 0x000fe2000c101124 */
[----:B------:R-:W-:Y:S05]  /*108b0*/  EXIT ;  /* 0x000000000000794d */ /* 0x000fea0003800000 */
.L_x_2196:
[----:B------:R-:W-:-:S05]  /*108c0*/  F2FP.BF16.F32.PACK_AB R2, RZ, R2 ;  /* 0x00000002ff02723e */ /* 0x000fca00000010ff */
[----:B------:R-:W-:Y:S01]  /*108d0*/  STG.E.U16 desc[UR36][R16.64], R2 ;  /* 0x0000000210007986 */ /* 0x000fe2000c101524 */
[----:B------:R-:W-:Y:S05]  /*108e0*/  EXIT ;  /* 0x000000000000794d */ /* 0x000fea0003800000 */
.L_x_2193:
        /* <DEDUP_REMOVED lines=9> */
[----:B0-----:R-:W-:Y:S01]  /*10980*/  STG.E.U16 desc[UR36][R16.64], R3 ;  /* 0x0000000310007986 */ /* 0x001fe2000c101524 */
[----:B------:R-:W-:Y:S05]  /*10990*/  EXIT ;  /* 0x000000000000794d */ /* 0x000fea0003800000 */
.L_x_2205:
        /* <DEDUP_REMOVED lines=16> */
.L_x_2208:
[----:B------:R-:W-:-:S04]  /*10aa0*/  LOP3.LUT R2, R2, 0x80000000, RZ, 0xc0, !PT ;  /* 0x8000000002027812 */ /* 0x000fc800078ec0ff */
[----:B------:R-:W-:-:S04]  /*10ab0*/  SHF.R.U32.HI R3, RZ, 0x18, R2 ;  /* 0x00000018ff037819 */ /* 0x000fc80000011602 */
[----:B------:R-:W-:-:S04]  /*10ac0*/  LOP3.LUT R0, R0, R3, RZ, 0xfc, !PT ;  /* 0x0000000300007212 */ /* 0x000fc800078efcff */
[----:B------:R-:W-:-:S07]  /*10ad0*/  PRMT R8, R0, 0x7610, R8 ;  /* 0x0000761000087816 */ /* 0x000fce0000000008 */
.L_x_2207:
[----:B------:R-:W-:Y:S05]  /*10ae0*/  BSYNC B0 ;  /* 0x0000000000007941 */ /* 0x000fea0003800000 */
.L_x_2206:
[----:B------:R-:W-:Y:S01]  /*10af0*/  STG.E.U8 desc[UR36][R16.64], R8 ;  /* 0x0000000810007986 */ /* 0x000fe2000c101124 */
[----:B------:R-:W-:Y:S05]  /*10b00*/  EXIT ;  /* 0x000000000000794d */ /* 0x000fea0003800000 */
.L_x_2204:
        /* <DEDUP_REMOVED lines=16> */
.L_x_2211:
[----:B------:R-:W-:-:S04]  /*10c10*/  LOP3.LUT R2, R2, 0x80000000, RZ, 0xc0, !PT ;  /* 0x8000000002027812 */ /* 0x000fc800078ec0ff */
[----:B------:R-:W-:-:S04]  /*10c20*/  SHF.R.U32.HI R3, RZ, 0x18, R2 ;  /* 0x00000018ff037819 */ /* 0x000fc80000011602 */
[----:B------:R-:W-:-:S04]  /*10c30*/  LOP3.LUT R0, R0, R3, RZ, 0xfc, !PT ;  /* 0x0000000300007212 */ /* 0x000fc800078efcff */
[----:B------:R-:W-:-:S07]  /*10c40*/  PRMT R8, R0, 0x7610, R8 ;  /* 0x0000761000087816 */ /* 0x000fce0000000008 */
.L_x_2210:
[----:B------:R-:W-:Y:S05]  /*10c50*/  BSYNC B0 ;  /* 0x0000000000007941 */ /* 0x000fea0003800000 */
.L_x_2209:
[----:B------:R-:W-:Y:S01]  /*10c60*/  STG.E.U8 desc[UR36][R16.64], R8 ;  /* 0x0000000810007986 */ /* 0x000fe2000c101124 */
[----:B------:R-:W-:Y:S05]  /*10c70*/  EXIT ;  /* 0x000000000000794d */ /* 0x000fea0003800000 */
.L_x_2203:
        /* <DEDUP_REMOVED lines=21> */
.L_x_2186:
        /* <DEDUP_REMOVED lines=16> */
.L_x_2214:
[----:B------:R-:W-:Y:S05]  /*10ed0*/  EXIT ;  /* 0x000000000000794d */ /* 0x000fea0003800000 */
.L_x_2213:
[----:B------:R-:W0:Y:S02]  /*10ee0*/  F2I.U64.TRUNC R2, R2 ;  /* 0x0000000200027311 */ /* 0x000e24000020d800 */
[----:B0-----:R-:W-:Y:S01]  /*10ef0*/  STG.E.64 desc[UR36][R16.64], R2 ;  /* 0x0000000210007986 */ /* 0x001fe2000c101b24 */
[----:B------:R-:W-:Y:S05]  /*10f00*/  EXIT ;  /* 0x000000000000794d */ /* 0x000fea0003800000 */
.L_x_2212:
[----:B------:R-:W0:Y:S02]  /*10f10*/  F2I.FTZ.U32.TRUNC.NTZ R3, R2 ;  /* 0x0000000200037305 */ /* 0x000e24000021f000 */
[----:B0-----:R-:W-:Y:S01]  /*10f20*/  STG.E desc[UR36][R16.64], R3 ;  /* 0x0000000310007986 */ /* 0x001fe2000c101924 */
[----:B------:R-:W-:Y:S05]  /*10f30*/  EXIT ;  /* 0x000000000000794d */ /* 0x000fea0003800000 */
.L_x_2215:
        /* <DEDUP_REMOVED lines=12> */
.L_x_12837:


//--------------------- .text._ZN2at6native27unrolled_elementwise_kernelIZZZNS0_26GeluBackwardCUDAKernelImplERNS_18TensorIteratorBaseENS0_8GeluTypeEENKUlvE0_clEvENKUlvE0_clEvEUlffE_St5arrayIPcLm3EELi4E23TrivialOffsetCalculatorILi2EjESB_ILi1EjENS0_6memory12LoadWithCastILi2EEENSE_13StoreWithCastILi1EEEEEviT_T0_T2_T3_T4_T5_ --------------------------
	.section	.text._ZN2at6native27unrolled_elementwise_kernelIZZZNS0_26GeluBackwardCUDAKernelImplERNS_18TensorIteratorBaseENS0_8GeluTypeEENKUlvE0_clEvENKUlvE0_clEvEUlffE_St5arrayIPcLm3EELi4E23TrivialOffsetCalculatorILi2EjESB_ILi1EjENS0_6memory12LoadWithCastILi2EEENSE_13StoreWithCastILi1EEEEEviT_T0_T2_T3_T4_T5_,"ax",@progbits
	.align	128
        .global         _ZN2at6native27unrolled_elementwise_kernelIZZZNS0_26GeluBackwardCUDAKernelImplERNS_18TensorIteratorBaseENS0_8GeluTypeEENKUlvE0_clEvENKUlvE0_clEvEUlffE_St5arrayIPcLm3EELi4E23TrivialOffsetCalculatorILi2EjESB_ILi1EjENS0_6memory12LoadWithCastILi2EEENSE_13StoreWithCastILi1EEEEEviT_T0_T2_T3_T4_T5_
        .type           _ZN2at6native27unrolled_elementwise_kernelIZZZNS0_26GeluBackwardCUDAKernelImplERNS_18TensorIteratorBaseENS0_8GeluTypeEENKUlvE0_clEvENKUlvE0_clEvEUlffE_St5arrayIPcLm3EELi4E23TrivialOffsetCalculatorILi2EjESB_ILi1EjENS0_6memory12LoadWithCastILi2EEENSE_13StoreWithCastILi1EEEEEviT_T0_T2_T3_T4_T5_,@function
        .size           _ZN2at6native27unrolled_elementwise_kernelIZZZNS0_26GeluBackwardCUDAKernelImplERNS_18TensorIteratorBaseENS0_8GeluTypeEENKUlvE0_clEvENKUlvE0_clEvEUlffE_St5arrayIPcLm3EELi4E23TrivialOffsetCalculatorILi2EjESB_ILi1EjENS0_6memory12LoadWithCastILi2EEENSE_13StoreWithCastILi1EEEEEviT_T0_T2_T3_T4_T5_,(.L_x_12838 - _ZN2at6native27unrolled_elementwise_kernelIZZZNS0_26GeluBackwardCUDAKernelImplERNS_18TensorIteratorBaseENS0_8GeluTypeEENKUlvE0_clEvENKUlvE0_clEvEUlffE_St5arrayIPcLm3EELi4E23TrivialOffsetCalculatorILi2EjESB_ILi1EjENS0_6memory12LoadWithCastILi2EEENSE_13StoreWithCastILi1EEEEEviT_T0_T2_T3_T4_T5_)
        .other          _ZN2at6native27unrolled_elementwise_kernelIZZZNS0_26GeluBackwardCUDAKernelImplERNS_18TensorIteratorBaseENS0_8GeluTypeEENKUlvE0_clEvENKUlvE0_clEvEUlffE_St5arrayIPcLm3EELi4E23TrivialOffsetCalculatorILi2EjESB_ILi1EjENS0_6memory12LoadWithCastILi2EEENSE_13StoreWithCastILi1EEEEEviT_T0_T2_T3_T4_T5_,@"STO_CUDA_ENTRY STV_DEFAULT"
_ZN2at6native27unrolled_elementwise_kernelIZZZNS0_26GeluBackwardCUDAKernelImplERNS_18TensorIteratorBaseENS0_8GeluTypeEENKUlvE0_clEvENKUlvE0_clEvEUlffE_St5arrayIPcLm3EELi4E23TrivialOffsetCalculatorILi2EjESB_ILi1EjENS0_6memory12LoadWithCastILi2EEENSE_13StoreWithCastILi1EEEEEviT_T0_T2_T3_T4_T5_:
.text._ZN2at6native27unrolled_elementwise_kernelIZZZNS0_26GeluBackwardCUDAKernelImplERNS_18TensorIteratorBaseENS0_8GeluTypeEENKUlvE0_clEvENKUlvE0_clEvEUlffE_St5arrayIPcLm3EELi4E23TrivialOffsetCalculatorILi2EjESB_ILi1EjENS0_6memory12LoadWithCastILi2EEENSE_13StoreWithCastILi1EEEEEviT_T0_T2_T3_T4_T5_:
[----:B------:R-:W0:Y:S01]  /*0000*/  LDC R1, c[0x0][0x28] ;  /* 0x00000a00ff017b82 */ /* 0x000e220000000800 */
[----:B------:R-:W1:Y:S07]  /*0010*/  S2R R2, SR_CTAID.X ;  /* 0x0000000000027919 */ /* 0x000e6e0000002500 */
[----:B------:R-:W1:Y:S01]  /*0020*/  LDC R17, c[0x0][0x210] ;  /* 0x00008400ff117b82 */ /* 0x000e620000000800 */
[----:B------:R-:W-:Y:S01]  /*0030*/  ULDC.64 UR36, c[0x0][0x208] ;  /* 0x0000820000247ab9 */ /* 0x000fe20000000a00 */
[----:B------:R-:W-:Y:S01]  /*0040*/  BSSY B7, `(.L_x_2216) ;  /* 0x00001d3000077945 */ /* 0x000fe20003800000 */
[----:B------:R-:W2:Y:S01]  /*0050*/  S2R R16, SR_TID.X ;  /* 0x0000000000107919 */ /* 0x000ea20000002100 */
[----:B------:R-:W-:Y:S01]  /*0060*/  IMAD.MOV.U32 R27, RZ, RZ, RZ ;  /* 0x000000ffff1b7224 */ /* 0x000fe200078e00ff */
[----:B------:R-:W-:-:S03]  /*0070*/  CS2R R28, SRZ ;  /* 0x00000000001c7805 */ /* 0x000fc6000001ff00 */
[----:B------:R-:W3:Y:S08]  /*0080*/  LDC.U8 R19, c[0x0][0x234] ;  /* 0x00008d00ff137b82 */ /* 0x000ef00000000000 */
[----:B------:R-:W4:Y:S01]  /*0090*/  LDC.U8 R18, c[0x0][0x235] ;  /* 0x00008d40ff127b82 */ /* 0x000f220000000000 */
[----:B-1----:R-:W-:-:S05]  /*00a0*/  IMAD R17, R2, -0x200, R17 ;  /* 0xfffffe0002117824 */ /* 0x002fca00078e0211 */
[----:B--2---:R-:W-:-:S13]  /*00b0*/  ISETP.GE.AND P0, PT, R16, R17, PT ;  /* 0x000000111000720c */ /* 0x004fda0003f06270 */
[----:B0--34-:R-:W-:Y:S05]  /*00c0*/  @P0 BRA `(.L_x_2217) ;  /* 0x0000001c00280947 */ /* 0x019fea0003800000 */
[----:B------:R-:W0:Y:S01]  /*00d0*/  LDC.64 R4, c[0x0][0x220] ;  /* 0x00008800ff047b82 */ /* 0x000e220000000a00 */
[----:B------:R-:W-:Y:S01]  /*00e0*/  PRMT R0, R19, 0x9910, RZ ;  /* 0x0000991013007816 */ /* 0x000fe200000000ff */
[----:B------:R-:W-:Y:S01]  /*00f0*/  IMAD R16, R2, 0x200, R16 ;  /* 0x0000020002107824 */ /* 0x000fe200078e0210 */
[----:B------:R-:W-:Y:S01]  /*0100*/  ULDC UR4, c[0x0][0x238] ;  /* 0x00008e0000047ab9 */ /* 0x000fe20000000800 */
[----:B------:R-:W-:Y:S01]  /*0110*/  BSSY B6, `(.L_x_2218) ;  /* 0x00000e0000067945 */ /* 0x000fe20003800000 */
        /* <DEDUP_REMOVED lines=16> */
.L_x_2222:
[----:B------:R-:W2:Y:S02]  /*0220*/  LDG.E.U8 R4, desc[UR36][R4.64] ;  /* 0x0000002404047981 */ /* 0x000ea4000c1e1100 */
[----:B--2---:R-:W-:Y:S01]  /*0230*/  I2FP.F32.U32 R29, R4 ;  /* 0x00000004001d7245 */ /* 0x004fe20000201000 */
[----:B------:R-:W-:Y:S06]  /*0240*/  BRA `(.L_x_2224) ;  /* 0x0000000c00307947 */ /* 0x000fec0003800000 */
.L_x_2221:
        /* <DEDUP_REMOVED lines=9> */
.L_x_2226:
[----:B------:R-:W2:Y:S02]  /*02e0*/  LDG.E R4, desc[UR36][R4.64] ;  /* 0x0000002404047981 */ /* 0x000ea4000c1e1900 */
[----:B--2---:R-:W-:Y:S01]  /*02f0*/  I2FP.F32.S32 R29, R4 ;  /* 0x00000004001d7245 */ /* 0x004fe20000201400 */
[----:B------:R-:W-:Y:S06]  /*0300*/  BRA `(.L_x_2224) ;  /* 0x0000000c00007947 */ /* 0x000fec0003800000 */
.L_x_2225:
[----:B------:R-:W2:Y:S02]  /*0310*/  LDG.E.U16 R4, desc[UR36][R4.64] ;  /* 0x0000002404047981 */ /* 0x000ea4000c1e1500 */
[----:B--2---:R2:W3:Y:S01]  /*0320*/  I2F.S16 R29, R4 ;  /* 0x00000004001d7306 */ /* 0x0044e20000101400 */
[----:B------:R-:W-:Y:S05]  /*0330*/  BRA `(.L_x_2224) ;  /* 0x0000000800f47947 */ /* 0x000fea0003800000 */
.L_x_2220:
        /* <DEDUP_REMOVED lines=8> */
.L_x_2228:
[----:B------:R-:W2:Y:S02]  /*03c0*/  LDG.E.U16 R4, desc[UR36][R4.64] ;  /* 0x0000002404047981 */ /* 0x000ea4000c1e1500 */
[----:B--2---:R-:W-:Y:S01]  /*03d0*/  HADD2.F32 R29, -RZ, R4.H0_H0 ;  /* 0x20000004ff1d7230 */ /* 0x004fe20000004100 */
[----:B------:R-:W-:Y:S06]  /*03e0*/  BRA `(.L_x_2224) ;  /* 0x0000000800c87947 */ /* 0x000fec0003800000 */
.L_x_2227:
        /* <DEDUP_REMOVED lines=8> */
.L_x_2230:
[----:B------:R-:W2:Y:S02]  /*0470*/  LDG.E.U16 R4, desc[UR36][R4.64] ;  /* 0x0000002404047981 */ /* 0x000ea4000c1e1500 */
[----:B--2---:R-:W-:Y:S01]  /*0480*/  HADD2.F32 R29, -RZ, R4.H0_H0 ;  /* 0x20000004ff1d7230 */ /* 0x004fe20000004100 */
[----:B------:R-:W-:Y:S06]  /*0490*/  BRA `(.L_x_2224) ;  /* 0x00000008009c7947 */ /* 0x000fec0003800000 */
.L_x_2229:
[----:B------:R-:W2:Y:S01]  /*04a0*/  LDG.E.64 R4, desc[UR36][R4.64] ;  /* 0x0000002404047981 */ /* 0x000ea2000c1e1b00 */
[----:B------:R-:W-:Y:S01]  /*04b0*/  UMOV UR4, 0xf0000000 ;  /* 0xf000000000047882 */ /* 0x000fe20000000000 */
[----:B------:R-:W-:Y:S01]  /*04c0*/  UMOV UR5, 0x380fffff ;  /* 0x380fffff00057882 */ /* 0x000fe20000000000 */
[----:B--2---:R-:W0:Y:S01]  /*04d0*/  F2F.F32.F64 R29, R4 ;  /* 0x00000004001d7310 */ /* 0x004e220000301000 */
[----:B------:R-:W-:-:S14]  /*04e0*/  DSETP.GEU.AND P0, PT, |R4|, UR4, PT ;  /* 0x0000000404007e2a */ /* 0x000fdc000bf0e200 */
[----:B0-----:R-:W-:Y:S01]  /*04f0*/  @!P0 FMUL R29, R29, 1.175494350822287508e-38 ;  /* 0x008000001d1d8820 */ /* 0x001fe20000400000 */
[----:B------:R-:W-:Y:S06]  /*0500*/  BRA `(.L_x_2224) ;  /* 0x0000000800807947 */ /* 0x000fec0003800000 */
.L_x_2219:
        /* <DEDUP_REMOVED lines=12> */
.L_x_2233:
[----:B------:R-:W2:Y:S01]  /*05d0*/  LDG.E.64 R4, desc[UR36][R4.64] ;  /* 0x0000002404047981 */ /* 0x000ea2000c1e1b00 */
[----:B------:R-:W-:Y:S01]  /*05e0*/  UMOV UR4, 0xf0000000 ;  /* 0xf000000000047882 */ /* 0x000fe20000000000 */
[----:B------:R-:W-:Y:S01]  /*05f0*/  UMOV UR5, 0x380fffff ;  /* 0x380fffff00057882 */ /* 0x000fe20000000000 */
[----:B--2---:R-:W0:Y:S01]  /*0600*/  F2F.F32.F64 R29, R4 ;  /* 0x00000004001d7310 */ /* 0x004e220000301000 */
[----:B------:R-:W-:-:S14]  /*0610*/  DSETP.GEU.AND P0, PT, |R4|, UR4, PT ;  /* 0x0000000404007e2a */ /* 0x000fdc000bf0e200 */
[----:B0-----:R-:W-:Y:S01]  /*0620*/  @!P0 FMUL R29, R29, 1.175494350822287508e-38 ;  /* 0x008000001d1d8820 */ /* 0x001fe20000400000 */
[----:B------:R-:W-:Y:S06]  /*0630*/  BRA `(.L_x_2224) ;  /* 0x0000000800347947 */ /* 0x000fec0003800000 */
.L_x_2232:
        /* <DEDUP_REMOVED lines=16> */
[----:B------:R-:W-:-:S04]  /*0740*/  SEL R3, R3, RZ, P0 ;  /* 0x000000ff03037207 */ /* 0x000fc80000000000 */
[C---:B------:R-:W-:Y:S01]  /*0750*/  SHF.L.U32 R4, R0.reuse, R3, RZ ;  /* 0x0000000300047219 */ /* 0x040fe200000006ff */
[----:B------:R-:W-:Y:S02]  /*0760*/  IMAD R7, R3, R8, 0x3c000000 ;  /* 0x3c00000003077424 */ /* 0x000fe400078e0208 */
[----:B------:R-:W-:-:S03]  /*0770*/  VIADD R3, R0, 0xffffffff ;  /* 0xffffffff00037836 */ /* 0x000fc60000000000 */
[----:B------:R-:W-:Y:S02]  /*0780*/  LEA.HI R7, R4, R7, RZ, 0x1c ;  /* 0x0000000704077211 */ /* 0x000fe400078fe0ff */
[----:B------:R-:W-:Y:S02]  /*0790*/  SHF.R.S32.HI R3, RZ, 0x1f, R3 ;  /* 0x0000001fff037819 */ /* 0x000fe40000011403 */
[----:B------:R-:W-:-:S04]  /*07a0*/  LOP3.LUT R6, R7, 0x7f800000, R6, 0xf8, !PT ;  /* 0x7f80000007067812 */ /* 0x000fc800078ef806 */
[----:B------:R-:W-:-:S04]  /*07b0*/  LOP3.LUT R6, R6, R3, RZ, 0x30, !PT ;  /* 0x0000000306067212 */ /* 0x000fc800078e30ff */
[----:B------:R-:W-:Y:S01]  /*07c0*/  LOP3.LUT R29, R6, 0x80000000, R29, 0xf8, !PT ;  /* 0x80000000061d7812 */ /* 0x000fe200078ef81d */
[----:B------:R-:W-:Y:S06]  /*07d0*/  BRA `(.L_x_2224) ;  /* 0x0000000400cc7947 */ /* 0x000fec0003800000 */
.L_x_2235:
        /* <DEDUP_REMOVED lines=14> */
.L_x_2234:
[----:B------:R-:W2:Y:S02]  /*08c0*/  LDG.E.U16 R4, desc[UR36][R4.64] ;  /* 0x0000002404047981 */ /* 0x000ea4000c1e1500 */
[----:B--2---:R-:W-:Y:S01]  /*08d0*/  IMAD.U32 R29, R4, 0x10000, RZ ;  /* 0x00010000041d7824 */ /* 0x004fe200078e00ff */
[----:B------:R-:W-:Y:S06]  /*08e0*/  BRA `(.L_x_2224) ;  /* 0x0000000400887947 */ /* 0x000fec0003800000 */
.L_x_2231:
        /* <DEDUP_REMOVED lines=11> */
.L_x_2238:
        /* <DEDUP_REMOVED lines=20> */
.L_x_2240:
[----:B------:R-:W-:Y:S05]  /*0ae0*/  BSYNC B0 ;  /* 0x0000000000007941 */ /* 0x000fea0003800000 */
.L_x_2239:
[----:B------:R-:W-:Y:S01]  /*0af0*/  IMAD.SHL.U32 R3, R3, 0x100000, RZ ;  /* 0x0010000003037824 */ /* 0x000fe200078e00ff */
[----:B------:R-:W-:-:S04]  /*0b00*/  LEA R0, R0, 0x3b800000, 0x17 ;  /* 0x3b80000000007811 */ /* 0x000fc800078eb8ff */
[----:B------:R-:W-:Y:S01]  /*0b10*/  LOP3.LUT R29, R0, R3, R29, 0xfe, !PT ;  /* 0x00000003001d7212 */ /* 0x000fe200078efe1d */
[----:B------:R-:W-:Y:S06]  /*0b20*/  BRA `(.L_x_2224) ;  /* 0x0000000000f87947 */ /* 0x000fec0003800000 */
.L_x_2237:
        /* <DEDUP_REMOVED lines=20> */
.L_x_2242:
[----:B------:R-:W-:Y:S05]  /*0c70*/  BSYNC B0 ;  /* 0x0000000000007941 */ /* 0x000fea0003800000 */
.L_x_2241:
[----:B------:R-:W-:Y:S01]  /*0c80*/  IMAD.SHL.U32 R3, R3, 0x200000, RZ ;  /* 0x0020000003037824 */ /* 0x000fe200078e00ff */
[----:B------:R-:W-:-:S04]  /*0c90*/  LEA R0, R0, 0x37800000, 0x17 ;  /* 0x3780000000007811 */ /* 0x000fc800078eb8ff */
[----:B------:R-:W-:Y:S01]  /*0ca0*/  LOP3.LUT R29, R0, R3, R29, 0xfe, !PT ;  /* 0x00000003001d7212 */ /* 0x000fe200078efe1d */
[----:B------:R-:W-:Y:S06]  /*0cb0*/  BRA `(.L_x_2224) ;  /* 0x0000000000947947 */ /* 0x000fec0003800000 */
.L_x_2236:
        /* <DEDUP_REMOVED lines=14> */
.L_x_2223:
        /* <DEDUP_REMOVED lines=16> */
.L_x_2245:
[----:B------:R-:W-:Y:S01]  /*0ea0*/  IMAD.MOV.U32 R29, RZ, RZ, RZ ;  /* 0x000000ffff1d7224 */ /* 0x000fe200078e00ff */
[----:B------:R-:W-:Y:S06]  /*0eb0*/  BRA `(.L_x_2224) ;  /* 0x0000000000147947 */ /* 0x000fec0003800000 */
.L_x_2244:
[----:B------:R-:W2:Y:S02]  /*0ec0*/  LDG.E.64 R4, desc[UR36][R4.64] ;  /* 0x0000002404047981 */ /* 0x000ea4000c1e1b00 */
[----:B--2---:R0:W1:Y:S01]  /*0ed0*/  I2F.U64 R29, R4 ;  /* 0x00000004001d7312 */ /* 0x0040620000301000 */
[----:B------:R-:W-:Y:S05]  /*0ee0*/  BRA `(.L_x_2224) ;  /* 0x0000000000087947 */ /* 0x000fea0003800000 */
.L_x_2243:
[----:B------:R-:W2:Y:S02]  /*0ef0*/  LDG.E R4, desc[UR36][R4.64] ;  /* 0x0000002404047981 */ /* 0x000ea4000c1e1900 */
[----:B--2---:R-:W-:-:S07]  /*0f00*/  I2FP.F32.U32 R29, R4 ;  /* 0x00000004001d7245 */ /* 0x004fce0000201000 */
.L_x_2224:
[----:B------:R-:W-:Y:S05]  /*0f10*/  BSYNC B6 ;  /* 0x0000000000067941 */ /* 0x000fea0003800000 */
.L_x_2218:
[----:B0-2-4-:R-:W0:Y:S01]  /*0f20*/  LDC.64 R4, c[0x0][0x228] ;  /* 0x00008a00ff047b82 */ /* 0x015e220000000a00 */
[----:B------:R-:W-:Y:S01]  /*0f30*/  PRMT R0, R18, 0x9910, RZ ;  /* 0x0000991012007816 */ /* 0x000fe200000000ff */
[----:B------:R-:W-:Y:S01]  /*0f40*/  ULDC UR4, c[0x0][0x23c] ;  /* 0x00008f0000047ab9 */ /* 0x000fe20000000800 */
[----:B------:R-:W-:Y:S01]  /*0f50*/  BSSY B6, `(.L_x_2246) ;  /* 0x00000df000067945 */ /* 0x000fe20003800000 */
        /* <DEDUP_REMOVED lines=14> */
[----:B--2---:R0:W2:Y:S01]  /*1040*/  I2F.S16 R28, R4 ;  /* 0x00000004001c7306 */ /* 0x0040a20000101400 */
[----:B------:R-:W-:Y:S05]  /*1050*/  BRA `(.L_x_2252) ;  /* 0x0000000c00387947 */ /* 0x000fea0003800000 */
.L_x_2250:
[----:B------:R-:W2:Y:S02]  /*1060*/  LDG.E.U8 R4, desc[UR36][R4.64] ;  /* 0x0000002404047981 */ /* 0x000ea4000c1e1100 */
[----:B--2---:R-:W-:Y:S01]  /*1070*/  I2FP.F32.U32 R28, R4 ;  /* 0x00000004001c7245 */ /* 0x004fe20000201000 */
[----:B------:R-:W-:Y:S06]  /*1080*/  BRA `(.L_x_2252) ;  /* 0x0000000c002c7947 */ /* 0x000fec0003800000 */
.L_x_2249:
        /* <DEDUP_REMOVED lines=9> */
.L_x_2254:
[----:B------:R-:W2:Y:S02]  /*1120*/  LDG.E R4, desc[UR36][R4.64] ;  /* 0x0000002404047981 */ /* 0x000ea4000c1e1900 */
[----:B--2---:R-:W-:Y:S01]  /*1130*/  I2FP.F32.S32 R28, R4 ;  /* 0x00000004001c7245 */ /* 0x004fe20000201400 */
[----:B------:R-:W-:Y:S06]  /*1140*/  BRA `(.L_x_2252) ;  /* 0x0000000800fc7947 */ /* 0x000fec0003800000 */
.L_x_2253:
[----:B------:R-:W2:Y:S02]  /*1150*/  LDG.E.U16 R4, desc[UR36][R4.64] ;  /* 0x0000002404047981 */ /* 0x000ea4000c1e1500 */
[----:B--2---:R0:W2:Y:S01]  /*1160*/  I2F.S16 R28, R4 ;  /* 0x00000004001c7306 */ /* 0x0040a20000101400 */
[----:B------:R-:W-:Y:S05]  /*1170*/  BRA `(.L_x_2252) ;  /* 0x0000000800f07947 */ /* 0x000fea0003800000 */
.L_x_2248:
        /* <DEDUP_REMOVED lines=8> */
.L_x_2256:
[----:B------:R-:W2:Y:S02]  /*1200*/  LDG.E.U16 R4, desc[UR36][R4.64] ;  /* 0x0000002404047981 */ /* 0x000ea4000c1e1500 */
[----:B--2---:R-:W-:Y:S01]  /*1210*/  HADD2.F32 R28, -RZ, R4.H0_H0 ;  /* 0x20000004ff1c7230 */ /* 0x004fe20000004100 */
[----:B------:R-:W-:Y:S06]  /*1220*/  BRA `(.L_x_2252) ;  /* 0x0000000800c47947 */ /* 0x000fec0003800000 */
.L_x_2255:
        /* <DEDUP_REMOVED lines=8> */
.L_x_2258:
[----:B------:R-:W2:Y:S02]  /*12b0*/  LDG.E.U16 R4, desc[UR36][R4.64] ;  /* 0x0000002404047981 */ /* 0x000ea4000c1e1500 */
[----:B--2---:R-:W-:Y:S01]  /*12c0*/  HADD2.F32 R28, -RZ, R4.H0_H0 ;  /* 0x20000004ff1c7230 */ /* 0x004fe20000004100 */
[----:B------:R-:W-:Y:S06]  /*12d0*/  BRA `(.L_x_2252) ;  /* 0x0000000800987947 */ /* 0x000fec0003800000 */
.L_x_2257:
[----:B------:R-:W2:Y:S01]  /*12e0*/  LDG.E.64 R4, desc[UR36][R4.64] ;  /* 0x0000002404047981 */ /* 0x000ea2000c1e1b00 */
[----:B------:R-:W-:Y:S01]  /*12f0*/  UMOV UR4, 0xf0000000 ;  /* 0xf000000000047882 */ /* 0x000fe20000000000 */
[----:B------:R-:W-:Y:S01]  /*1300*/  UMOV UR5, 0x380fffff ;  /* 0x380fffff00057882 */ /* 0x000fe20000000000 */
[----:B--2---:R-:W0:Y:S01]  /*1310*/  F2F.F32.F64 R28, R4 ;  /* 0x00000004001c7310 */ /* 0x004e220000301000 */
[----:B------:R-:W-:-:S14]  /*1320*/  DSETP.GEU.AND P0, PT, |R4|, UR4, PT ;  /* 0x0000000404007e2a */ /* 0x000fdc000bf0e200 */
[----:B0-----:R-:W-:Y:S01]  /*1330*/  @!P0 FMUL R28, R28, 1.175494350822287508e-38 ;  /* 0x008000001c1c8820 */ /* 0x001fe20000400000 */
[----:B------:R-:W-:Y:S06]  /*1340*/  BRA `(.L_x_2252) ;  /* 0x00000008007c7947 */ /* 0x000fec0003800000 */
.L_x_2247:
        /* <DEDUP_REMOVED lines=12> */
.L_x_2261:
[----:B------:R-:W2:Y:S01]  /*1410*/  LDG.E.64 R4, desc[UR36][R4.64] ;  /* 0x0000002404047981 */ /* 0x000ea2000c1e1b00 */
[----:B------:R-:W-:Y:S01]  /*1420*/  UMOV UR4, 0xf0000000 ;  /* 0xf000000000047882 */ /* 0x000fe20000000000 */
[----:B------:R-:W-:Y:S01]  /*1430*/  UMOV UR5, 0x380fffff ;  /* 0x380fffff00057882 */ /* 0x000fe20000000000 */
[----:B--2---:R-:W0:Y:S01]  /*1440*/  F2F.F32.F64 R28, R4 ;  /* 0x00000004001c7310 */ /* 0x004e220000301000 */
[----:B------:R-:W-:-:S14]  /*1450*/  DSETP.GEU.AND P0, PT, |R4|, UR4, PT ;  /* 0x0000000404007e2a */ /* 0x000fdc000bf0e200 */
[----:B0-----:R-:W-:Y:S01]  /*1460*/  @!P0 FMUL R28, R28, 1.175494350822287508e-38 ;  /* 0x008000001c1c8820 */ /* 0x001fe20000400000 */
[----:B------:R-:W-:Y:S06]  /*1470*/  BRA `(.L_x_2252) ;  /* 0x0000000800307947 */ /* 0x000fec0003800000 */
.L_x_2260:
        /* <DEDUP_REMOVED lines=26> */
.L_x_2263:
        /* <DEDUP_REMOVED lines=8> */
[----:B------:R-:W-:Y:S01]  /*16a0*/  @P0 FMUL.FTZ R28, R3, 1.9259299443872358531e-34 ;  /* 0x07800000031c0820 */ /* 0x000fe20000410000 */
[----:B------:R-:W-:Y:S02]  /*16b0*/  IMAD.SHL.U32 R3, R4, 0x1000000, RZ ;  /* 0x0100000004037824 */ /* 0x000fe400078e00ff */
[----:B------:R-:W-:-:S05]  /*16c0*/  @!P0 FADD.FTZ R28, R0, -0.5 ;  /* 0xbf000000001c8421 */ /* 0x000fca0000010000 */
[----:B------:R-:W-:Y:S01]  /*16d0*/  LOP3.LUT R28, R28, 0x80000000, R3, 0xf8, !PT ;  /* 0x800000001c1c7812 */ /* 0x000fe200078ef803 */
[----:B------:R-:W-:Y:S06]  /*16e0*/  BRA `(.L_x_2252) ;  /* 0x0000000400947947 */ /* 0x000fec0003800000 */
.L_x_2262:
[----:B------:R-:W2:Y:S02]  /*16f0*/  LDG.E.U16 R4, desc[UR36][R4.64] ;  /* 0x0000002404047981 */ /* 0x000ea4000c1e1500 */
[----:B--2---:R-:W-:Y:S01]  /*1700*/  IMAD.U32 R28, R4, 0x10000, RZ ;  /* 0x00010000041c7824 */ /* 0x004fe200078e00ff */
[----:B------:R-:W-:Y:S06]  /*1710*/  BRA `(.L_x_2252) ;  /* 0x0000000400887947 */ /* 0x000fec0003800000 */
.L_x_2259:
        /* <DEDUP_REMOVED lines=11> */
.L_x_2266:
        /* <DEDUP_REMOVED lines=20> */
.L_x_2268:
[----:B------:R-:W-:Y:S05]  /*1910*/  BSYNC B0 ;  /* 0x0000000000007941 */ /* 0x000fea0003800000 */
.L_x_2267:
[----:B------:R-:W-:Y:S01]  /*1920*/  IMAD.SHL.U32 R3, R3, 0x100000, RZ ;  /* 0x0010000003037824 */ /* 0x000fe200078e00ff */
[----:B------:R-:W-:-:S04]  /*1930*/  LEA R5, R0, 0x3b800000, 0x17 ;  /* 0x3b80000000057811 */ /* 0x000fc800078eb8ff */
[----:B------:R-:W-:Y:S01]  /*1940*/  LOP3.LUT R28, R5, R3, R28, 0xfe, !PT ;  /* 0x00000003051c7212 */ /* 0x000fe200078efe1c */
[----:B------:R-:W-:Y:S06]  /*1950*/  BRA `(.L_x_2252) ;  /* 0x0000000000f87947 */ /* 0x000fec0003800000 */
.L_x_2265:
        /* <DEDUP_REMOVED lines=20> */
.L_x_2270:
[----:B------:R-:W-:Y:S05]  /*1aa0*/  BSYNC B0 ;  /* 0x0000000000007941 */ /* 0x000fea0003800000 */
.L_x_2269:
[----:B------:R-:W-:Y:S01]  /*1ab0*/  IMAD.SHL.U32 R3, R3, 0x200000, RZ ;  /* 0x0020000003037824 */ /* 0x000fe200078e00ff */
[----:B------:R-:W-:-:S04]  /*1ac0*/  LEA R5, R0, 0x37800000, 0x17 ;  /* 0x3780000000057811 */ /* 0x000fc800078eb8ff */
[----:B------:R-:W-:Y:S01]  /*1ad0*/  LOP3.LUT R28, R5, R3, R28, 0xfe, !PT ;  /* 0x00000003051c7212 */ /* 0x000fe200078efe1c */
[----:B------:R-:W-:Y:S06]  /*1ae0*/  BRA `(.L_x_2252) ;  /* 0x0000000000947947 */ /* 0x000fec0003800000 */
.L_x_2264:
        /* <DEDUP_REMOVED lines=14> */
.L_x_2251:
        /* <DEDUP_REMOVED lines=16> */
.L_x_2273:
[----:B------:R-:W-:Y:S01]  /*1cd0*/  IMAD.MOV.U32 R28, RZ, RZ, RZ ;  /* 0x000000ffff1c7224 */ /* 0x000fe200078e00ff */
[----:B------:R-:W-:Y:S06]  /*1ce0*/  BRA `(.L_x_2252) ;  /* 0x0000000000147947 */ /* 0x000fec0003800000 */
.L_x_2272:
[----:B------:R-:W2:Y:S02]  /*1cf0*/  LDG.E.64 R4, desc[UR36][R4.64] ;  /* 0x0000002404047981 */ /* 0x000ea4000c1e1b00 */
[----:B--2---:R0:W2:Y:S01]  /*1d00*/  I2F.U64 R28, R4 ;  /* 0x00000004001c7312 */ /* 0x0040a20000301000 */
[----:B------:R-:W-:Y:S05]  /*1d10*/  BRA `(.L_x_2252) ;  /* 0x0000000000087947 */ /* 0x000fea0003800000 */
.L_x_2271:
[----:B------:R-:W2:Y:S02]  /*1d20*/  LDG.E R4, desc[UR36][R4.64] ;  /* 0x0000002404047981 */ /* 0x000ea4000c1e1900 */
[----:B--2---:R-:W-:-:S07]  /*1d30*/  I2FP.F32.U32 R28, R4 ;  /* 0x00000004001c7245 */ /* 0x004fce0000201000 */
.L_x_2252:
[----:B------:R-:W-:Y:S05]  /*1d40*/  BSYNC B6 ;  /* 0x0000000000067941 */ /* 0x000fea0003800000 */
.L_x_2246:
[----:B------:R-:W0:Y:S02]  /*1d50*/  S2R R16, SR_TID.X ;  /* 0x0000000000107919 */ /* 0x000e240000002100 */
[----:B0-----:R-:W-:-:S07]  /*1d60*/  VIADD R16, R16, 0x80 ;  /* 0x0000008010107836 */ /* 0x001fce0000000000 */
.L_x_2217:
[----:B------:R-:W-:Y:S05]  /*1d70*/  BSYNC B7 ;  /* 0x0000000000077941 */ /* 0x000fea0003800000 */
.L_x_2216:
[----:B------:R-:W-:Y:S01]  /*1d80*/  ISETP.GE.AND P0, PT, R16, R17, PT ;  /* 0x000000111000720c */ /* 0x000fe20003f06270 */
[----:B------:R-:W-:Y:S01]  /*1d90*/  BSSY B7, `(.L_x_2274) ;  /* 0x00001cb000077945 */ /* 0x000fe20003800000 */
[----:B------:R-:W-:-:S11]  /*1da0*/  IMAD.MOV.U32 R22, RZ, RZ, RZ ;  /* 0x000000ffff167224 */ /* 0x000fd600078e00ff */
[----:B------:R-:W-:Y:S05]  /*1db0*/  @P0 BRA `(.L_x_2275) ;  /* 0x0000001c00200947 */ /* 0x000fea0003800000 */
[----:B----4-:R-:W0:Y:S01]  /*1dc0*/  LDC.64 R4, c[0x0][0x220] ;  /* 0x00008800ff047b82 */ /* 0x010e220000000a00 */
        /* <DEDUP_REMOVED lines=17> */
[----:B------:R-:W4:Y:S02]  /*1ee0*/  LDG.E.S8 R4, desc[UR36][R4.64] ;  /* 0x0000002404047981 */ /* 0x000f24000c1e1300 */
[----:B----4-:R0:W4:Y:S01]  /*1ef0*/  I2F.S16 R27, R4 ;  /* 0x00000004001b7306 */ /* 0x0101220000101400 */
[----:B------:R-:W-:Y:S05]  /*1f00*/  BRA `(.L_x_2282) ;  /* 0x0000000c00387947 */ /* 0x000fea0003800000 */
.L_x_2280:
[----:B------:R-:W4:Y:S02]  /*1f10*/  LDG.E.U8 R4, desc[UR36][R4.64] ;  /* 0x0000002404047981 */ /* 0x000f24000c1e1100 */
[----:B----4-:R-:W-:Y:S01]  /*1f20*/  I2FP.F32.U32 R27, R4 ;  /* 0x00000004001b7245 */ /* 0x010fe20000201000 */
[----:B------:R-:W-:Y:S06]  /*1f30*/  BRA `(.L_x_2282) ;  /* 0x0000000c002c7947 */ /* 0x000fec0003800000 */
.L_x_2279:
[----:B------:R-:W-:-:S13]  /*1f40*/  ISETP.NE.AND P0, PT, R0, 0x2, PT ;  /* 0x000000020000780c */ /* 0x000fda0003f05270 */
[----:B------:R-:W-:Y:S05]  /*1f50*/  @!P0 BRA `(.L_x_2283) ;  /* 0x0000000000288947 */ /* 0x000fea0003800000 */
[----:B------:R-:W-:-:S13]  /*1f60*/  ISETP.NE.AND P0, PT, R0, 0x3, PT ;  /* 0x000000030000780c */ /* 0x000fda0003f05270 */
[----:B------:R-:W-:Y:S05]  /*1f70*/  @!P0 BRA `(.L_x_2284) ;  /* 0x0000000000148947 */ /* 0x000fea0003800000 */
[----:B------:R-:W-:-:S13]  /*1f80*/  ISETP.NE.AND P0, PT, R0, 0x4, PT ;  /* 0x000000040000780c */ /* 0x000fda0003f05270 */
[----:B------:R-:W-:Y:S05]  /*1f90*/  @P0 BRA `(.L_x_2281) ;  /* 0x0000000800b80947 */ /* 0x000fea0003800000 */
[----:B------:R-:W4:Y:S02]  /*1fa0*/  LDG.E.64 R4, desc[UR36][R4.64] ;  /* 0x0000002404047981 */ /* 0x000f24000c1e1b00 */
[----:B----4-:R0:W4:Y:S01]  /*1fb0*/  I2F.S64 R27, R4 ;  /* 0x00000004001b7312 */ /* 0x0101220000301400 */
[----:B------:R-:W-:Y:S05]  /*1fc0*/  BRA `(.L_x_2282) ;  /* 0x0000000c00087947 */ /* 0x000fea0003800000 */
.L_x_2284:
[----:B------:R-:W4:Y:S02]  /*1fd0*/  LDG.E R4, desc[UR36][R4.64] ;  /* 0x0000002404047981 */ /* 0x000f24000c1e1900 */
[----:B----4-:R-:W-:Y:S01]  /*1fe0*/  I2FP.F32.S32 R27, R4 ;  /* 0x00000004001b7245 */ /* 0x010fe20000201400 */
[----:B------:R-:W-:Y:S06]  /*1ff0*/  BRA `(.L_x_2282) ;  /* 0x0000000800fc7947 */ /* 0x000fec0003800000 */
.L_x_2283:
[----:B------:R-:W4:Y:S02]  /*2000*/  LDG.E.U16 R4, desc[UR36][R4.64] ;  /* 0x0000002404047981 */ /* 0x000f24000c1e1500 */
[----:B----4-:R0:W4:Y:S01]  /*2010*/  I2F.S16 R27, R4 ;  /* 0x00000004001b7306 */ /* 0x0101220000101400 */
[----:B------:R-:W-:Y:S05]  /*2020*/  BRA `(.L_x_2282) ;  /* 0x0000000800f07947 */ /* 0x000fea0003800000 */
.L_x_2278:
        /* <DEDUP_REMOVED lines=8> */
.L_x_2286:
[----:B------:R-:W4:Y:S02]  /*20b0*/  LDG.E.U16 R4, desc[UR36][R4.64] ;  /* 0x0000002404047981 */ /* 0x000f24000c1e1500 */
[----:B----4-:R-:W-:Y:S01]  /*20c0*/  HADD2.F32 R27, -RZ, R4.H0_H0 ;  /* 0x20000004ff1b7230 */ /* 0x010fe20000004100 */
[----:B------:R-:W-:Y:S06]  /*20d0*/  BRA `(.L_x_2282) ;  /* 0x0000000800c47947 */ /* 0x000fec0003800000 */
.L_x_2285:
        /* <DEDUP_REMOVED lines=8> */
.L_x_2288:
[----:B------:R-:W4:Y:S02]  /*2160*/  LDG.E.U16 R4, desc[UR36][R4.64] ;  /* 0x0000002404047981 */ /* 0x000f24000c1e1500 */
[----:B----4-:R-:W-:Y:S01]  /*2170*/  HADD2.F32 R27, -RZ, R4.H0_H0 ;  /* 0x20000004ff1b7230 */ /* 0x010fe20000004100 */
[----:B------:R-:W-:Y:S06]  /*2180*/  BRA `(.L_x_2282) ;  /* 0x0000000800987947 */ /* 0x000fec0003800000 */
.L_x_2287:
[----:B------:R-:W4:Y:S01]  /*2190*/  LDG.E.64 R4, desc[UR36][R4.64] ;  /* 0x0000002404047981 */ /* 0x000f22000c1e1b00 */
[----:B------:R-:W-:Y:S01]  /*21a0*/  UMOV UR4, 0xf0000000 ;  /* 0xf000000000047882 */ /* 0x000fe20000000000 */
[----:B------:R-:W-:Y:S01]  /*21b0*/  UMOV UR5, 0x380fffff ;  /* 0x380fffff00057882 */ /* 0x000fe20000000000 */
[----:B----4-:R-:W0:Y:S01]  /*21c0*/  F2F.F32.F64 R27, R4 ;  /* 0x00000004001b7310 */ /* 0x010e220000301000 */
[----:B------:R-:W-:-:S14]  /*21d0*/  DSETP.GEU.AND P0, PT, |R4|, UR4, PT ;  /* 0x0000000404007e2a */ /* 0x000fdc000bf0e200 */
[----:B0-----:R-:W-:Y:S01]  /*21e0*/  @!P0 FMUL R27, R27, 1.175494350822287508e-38 ;  /* 0x008000001b1b8820 */ /* 0x001fe20000400000 */
[----:B------:R-:W-:Y:S06]  /*21f0*/  BRA `(.L_x_2282) ;  /* 0x00000008007c7947 */ /* 0x000fec0003800000 */
.L_x_2277:
        /* <DEDUP_REMOVED lines=8> */
[----:B------:R-:W4:Y:S02]  /*2280*/  LDG.E.U8 R4, desc[UR36][R4.64] ;  /* 0x0000002404047981 */ /* 0x000f24000c1e1100 */
[----:B----4-:R-:W-:-:S04]  /*2290*/  ISETP.NE.AND P0, PT, R4, RZ, PT ;  /* 0x000000ff0400720c */ /* 0x010fc80003f05270 */
[----:B------:R-:W-:Y:S01]  /*22a0*/  FSEL R27, RZ, 1, !P0 ;  /* 0x3f800000ff1b7808 */ /* 0x000fe20004000000 */
[----:B------:R-:W-:Y:S08]  /*22b0*/  BRA `(.L_x_2282) ;  /* 0x00000008004c7947 */ /* 0x000ff00003800000 */
.L_x_2291:
[----:B------:R-:W4:Y:S01]  /*22c0*/  LDG.E.64 R4, desc[UR36][R4.64] ;  /* 0x0000002404047981 */ /* 0x000f22000c1e1b00 */
[----:B------:R-:W-:Y:S01]  /*22d0*/  UMOV UR4, 0xf0000000 ;  /* 0xf000000000047882 */ /* 0x000fe20000000000 */
[----:B------:R-:W-:Y:S01]  /*22e0*/  UMOV UR5, 0x380fffff ;  /* 0x380fffff00057882 */ /* 0x000fe20000000000 */
[----:B----4-:R-:W0:Y:S01]  /*22f0*/  F2F.F32.F64 R27, R4 ;  /* 0x00000004001b7310 */ /* 0x010e220000301000 */
[----:B------:R-:W-:-:S14]  /*2300*/  DSETP.GEU.AND P0, PT, |R4|, UR4, PT ;  /* 0x0000000404007e2a */ /* 0x000fdc000bf0e200 */
[----:B0-----:R-:W-:Y:S01]  /*2310*/  @!P0 FMUL R27, R27, 1.175494350822287508e-38 ;  /* 0x008000001b1b8820 */ /* 0x001fe20000400000 */
[----:B------:R-:W-:Y:S06]  /*2320*/  BRA `(.L_x_2282) ;  /* 0x0000000800307947 */ /* 0x000fec0003800000 */
.L_x_2290:
[----:B------:R-:W-:-:S13]  /*2330*/  ISETP.NE.AND P0, PT, R0, 0xf, PT ;  /* 0x0000000f0000780c */ /* 0x000fda0003f05270 */
[----:B------:R-:W-:Y:S05]  /*2340*/  @!P0 BRA `(.L_x_2292) ;  /* 0x0000000000948947 */ /* 0x000fea0003800000 */
[----:B------:R-:W-:-:S13]  /*2350*/  ISETP.NE.AND P0, PT, R0, 0x17, PT ;  /* 0x000000170000780c */ /* 0x000fda0003f05270 */
[----:B------:R-:W-:Y:S05]  /*2360*/  @!P0 BRA `(.L_x_2293) ;  /* 0x0000000000588947 */ /* 0x000fea0003800000 */
[----:B------:R-:W-:-:S13]  /*2370*/  ISETP.NE.AND P0, PT, R0, 0x18, PT ;  /* 0x000000180000780c */ /* 0x000fda0003f05270 */
[----:B------:R-:W-:Y:S05]  /*2380*/  @P0 BRA `(.L_x_2281) ;  /* 0x0000000400bc0947 */ /* 0x000fea0003800000 */
[----:B------:R-:W4:Y:S01]  /*2390*/  LDG.E.U8 R27, desc[UR36][R4.64] ;  /* 0x00000024041b7981 */ /* 0x000f22000c1e1100 */
[----:B------:R-:W-:Y:S02]  /*23a0*/  IMAD.MOV.U32 R8, RZ, RZ, -0x800000 ;  /* 0xff800000ff087424 */ /* 0x000fe400078e00ff */
[----:B----4-:R-:W-:-:S05]  /*23b0*/  IMAD.SHL.U32 R27, R27, 0x1000000, RZ ;  /* 0x010000001b1b7824 */ /* 0x010fca00078e00ff */
        /* <DEDUP_REMOVED lines=17> */
.L_x_2293:
[----:B------:R-:W4:Y:S02]  /*24d0*/  LDG.E.U8 R4, desc[UR36][R4.64] ;  /* 0x0000002404047981 */ /* 0x000f24000c1e1100 */
[----:B----4-:R-:W-:-:S05]  /*24e0*/  IMAD.SHL.U32 R0, R4, 0x2000000, RZ ;  /* 0x0200000004007824 */ /* 0x010fca00078e00ff */
        /* <DEDUP_REMOVED lines=11> */
.L_x_2292:
[----:B------:R-:W4:Y:S02]  /*25a0*/  LDG.E.U16 R4, desc[UR36][R4.64] ;  /* 0x0000002404047981 */ /* 0x000f24000c1e1500 */
[----:B----4-:R-:W-:Y:S01]  /*25b0*/  IMAD.U32 R27, R4, 0x10000, RZ ;  /* 0x00010000041b7824 */ /* 0x010fe200078e00ff */
[----:B------:R-:W-:Y:S06]  /*25c0*/  BRA `(.L_x_2282) ;  /* 0x0000000400887947 */ /* 0x000fec0003800000 */
.L_x_2289:
        /* <DEDUP_REMOVED lines=8> */
[----:B------:R-:W4:Y:S02]  /*2650*/  LDG.E.U16 R4, desc[UR36][R4.64] ;  /* 0x0000002404047981 */ /* 0x000f24000c1e1500 */
[----:B----4-:R-:W-:Y:S01]  /*2660*/  I2FP.F32.U32 R27, R4 ;  /* 0x00000004001b7245 */ /* 0x010fe20000201000 */
[----:B------:R-:W-:Y:S06]  /*2670*/  BRA `(.L_x_2282) ;  /* 0x00000004005c7947 */ /* 0x000fec0003800000 */
.L_x_2296:
[----:B------:R-:W4:Y:S01]  /*2680*/  LDG.E.U8 R3, desc[UR36][R4.64] ;  /* 0x0000002404037981 */ /* 0x000f22000c1e1100 */
[----:B------:R-:W-:Y:S01]  /*2690*/  IMAD.MOV.U32 R27, RZ, RZ, RZ ;  /* 0x000000ffff1b7224 */ /* 0x000fe200078e00ff */
[----:B----4-:R-:W-:-:S13]  /*26a0*/  ISETP.NE.AND P0, PT, R3, RZ, PT ;  /* 0x000000ff0300720c */ /* 0x010fda0003f05270 */
        /* <DEDUP_REMOVED lines=17> */
.L_x_2298:
[----:B------:R-:W-:Y:S05]  /*27c0*/  BSYNC B0 ;  /* 0x0000000000007941 */ /* 0x000fea0003800000 */
.L_x_2297:
[----:B------:R-:W-:Y:S01]  /*27d0*/  IMAD.SHL.U32 R3, R3, 0x100000, RZ ;  /* 0x0010000003037824 */ /* 0x000fe200078e00ff */
[----:B------:R-:W-:-:S04]  /*27e0*/  LEA R0, R0, 0x3b800000, 0x17 ;  /* 0x3b80000000007811 */ /* 0x000fc800078eb8ff */
[----:B------:R-:W-:Y:S01]  /*27f0*/  LOP3.LUT R27, R0, R3, R27, 0xfe, !PT ;  /* 0x00000003001b7212 */ /* 0x000fe200078efe1b */
[----:B------:R-:W-:Y:S06]  /*2800*/  BRA `(.L_x_2282) ;  /* 0x0000000000f87947 */ /* 0x000fec0003800000 */
.L_x_2295:
        /* <DEDUP_REMOVED lines=20> */
.L_x_2300:
[----:B------:R-:W-:Y:S05]  /*2950*/  BSYNC B0 ;  /* 0x0000000000007941 */ /* 0x000fea0003800000 */
.L_x_2299:
[----:B------:R-:W-:Y:S01]  /*2960*/  IMAD.SHL.U32 R3, R3, 0x200000, RZ ;  /* 0x0020000003037824 */ /* 0x000fe200078e00ff */
[----:B------:R-:W-:-:S04]  /*2970*/  LEA R0, R0, 0x37800000, 0x17 ;  /* 0x3780000000007811 */ /* 0x000fc800078eb8ff */
[----:B------:R-:W-:Y:S01]  /*2980*/  LOP3.LUT R27, R0, R3, R27, 0xfe, !PT ;  /* 0x00000003001b7212 */ /* 0x000fe200078efe1b */
[----:B------:R-:W-:Y:S06]  /*2990*/  BRA `(.L_x_2282) ;  /* 0x0000000000947947 */ /* 0x000fec0003800000 */
.L_x_2294:
[----:B------:R-:W-:-:S13]  /*29a0*/  ISETP.NE.AND P0, PT, R0, 0x1c, PT ;  /* 0x0000001c0000780c */ /* 0x000fda0003f05270 */
[----:B------:R-:W-:Y:S05]  /*29b0*/  @!P0 BRA `(.L_x_2301) ;  /* 0x0000000000848947 */ /* 0x000fea0003800000 */
[----:B------:R-:W-:-:S13]  /*29c0*/  ISETP.NE.AND P0, PT, R0, 0x1d, PT ;  /* 0x0000001d0000780c */ /* 0x000fda0003f05270 */
[----:B------:R-:W-:Y:S05]  /*29d0*/  @!P0 BRA `(.L_x_2302) ;  /* 0x0000000000708947 */ /* 0x000fea0003800000 */
[----:B------:R-:W-:-:S13]  /*29e0*/  ISETP.NE.AND P0, PT, R0, 0x2c, PT ;  /* 0x0000002c0000780c */ /* 0x000fda0003f05270 */
[----:B------:R-:W-:Y:S05]  /*29f0*/  @P0 BRA `(.L_x_2281) ;  /* 0x0000000000200947 */ /* 0x000fea0003800000 */
[----:B------:R-:W4:Y:S01]  /*2a00*/  LDG.E.U8 R4, desc[UR36][R4.64] ;  /* 0x0000002404047981 */ /* 0x000f22000c1e1100 */
[----:B------:R-:W-:Y:S01]  /*2a10*/  IMAD.MOV.U32 R27, RZ, RZ, 0x400000 ;  /* 0x00400000ff1b7424 */ /* 0x000fe200078e00ff */
[----:B----4-:R-:W-:-:S13]  /*2a20*/  ISETP.NE.AND P0, PT, R4, RZ, PT ;  /* 0x000000ff0400720c */ /* 0x010fda0003f05270 */
[----:B------:R-:W-:Y:S05]  /*2a30*/  @!P0 BRA `(.L_x_2282) ;  /* 0x00000000006c8947 */ /* 0x000fea0003800000 */
[----:B------:R-:W-:-:S13]  /*2a40*/  ISETP.NE.AND P0, PT, R4, 0xff, PT ;  /* 0x000000ff0400780c */ /* 0x000fda0003f05270 */
[----:B------:R-:W-:Y:S02]  /*2a50*/  @!P0 IMAD.MOV.U32 R27, RZ, RZ, 0x7f800001 ;  /* 0x7f800001ff1b8424 */ /* 0x000fe400078e00ff */
[----:B------:R-:W-:Y:S01]  /*2a60*/  @P0 IMAD.SHL.U32 R27, R4, 0x800000, RZ ;  /* 0x00800000041b0824 */ /* 0x000fe200078e00ff */
[----:B------:R-:W-:Y:S06]  /*2a70*/  BRA `(.L_x_2282) ;  /* 0x00000000005c7947 */ /* 0x000fec0003800000 */
.L_x_2281:
        /* <DEDUP_REMOVED lines=15> */
[----:B0123-5:R-:W-:Y:S05]  /*2b70*/  CALL.ABS.NOINC R14 ;  /* 0x000000000e007343 */ /* 0x02ffea0003c00000 */
.L_x_2303:
[----:B------:R-:W-:Y:S01]  /*2b80*/  IMAD.MOV.U32 R27, RZ, RZ, RZ ;  /* 0x000000ffff1b7224 */ /* 0x000fe200078e00ff */
[----:B------:R-:W-:Y:S06]  /*2b90*/  BRA `(.L_x_2282) ;  /* 0x0000000000147947 */ /* 0x000fec0003800000 */
.L_x_2302:
[----:B------:R-:W4:Y:S02]  /*2ba0*/  LDG.E.64 R4, desc[UR36][R4.64] ;  /* 0x0000002404047981 */ /* 0x000f24000c1e1b00 */
[----:B----4-:R0:W4:Y:S01]  /*2bb0*/  I2F.U64 R27, R4 ;  /* 0x00000004001b7312 */ /* 0x0101220000301000 */
[----:B------:R-:W-:Y:S05]  /*2bc0*/  BRA `(.L_x_2282) ;  /* 0x0000000000087947 */ /* 0x000fea0003800000 */
.L_x_2301:
[----:B------:R-:W4:Y:S02]  /*2bd0*/  LDG.E R4, desc[UR36][R4.64] ;  /* 0x0000002404047981 */ /* 0x000f24000c1e1900 */
[----:B----4-:R-:W-:-:S07]  /*2be0*/  I2FP.F32.U32 R27, R4 ;  /* 0x00000004001b7245 */ /* 0x010fce0000201000 */
.L_x_2282:
[----:B------:R-:W-:Y:S05]  /*2bf0*/  BSYNC B6 ;  /* 0x0000000000067941 */ /* 0x000fea0003800000 */
.L_x_2276:
[----:B0-----:R-:W0:Y:S01]  /*2c00*/  LDC.64 R4, c[0x0][0x228] ;  /* 0x00008a00ff047b82 */ /* 0x001e220000000a00 */
        /* <DEDUP_REMOVED lines=19> */
.L_x_2308:
[----:B------:R-:W2:Y:S02]  /*2d40*/  LDG.E.U8 R4, desc[UR36][R4.64] ;  /* 0x0000002404047981 */ /* 0x000ea4000c1e1100 */
[----:B--2---:R-:W-:Y:S01]  /*2d50*/  I2FP.F32.U32 R22, R4 ;  /* 0x0000000400167245 */ /* 0x004fe20000201000 */
[----:B------:R-:W-:Y:S06]  /*2d60*/  BRA `(.L_x_2310) ;  /* 0x0000000c002c7947 */ /* 0x000fec0003800000 */
.L_x_2307:
        /* <DEDUP_REMOVED lines=9> */
.L_x_2312:
[----:B------:R-:W2:Y:S02]  /*2e00*/  LDG.E R4, desc[UR36][R4.64] ;  /* 0x0000002404047981 */ /* 0x000ea4000c1e1900 */
[----:B--2---:R-:W-:Y:S01]  /*2e10*/  I2FP.F32.S32 R22, R4 ;  /* 0x0000000400167245 */ /* 0x004fe20000201400 */
[----:B------:R-:W-:Y:S06]  /*2e20*/  BRA `(.L_x_2310) ;  /* 0x0000000800fc7947 */ /* 0x000fec0003800000 */
.L_x_2311:
[----:B------:R-:W2:Y:S02]  /*2e30*/  LDG.E.U16 R4, desc[UR36][R4.64] ;  /* 0x0000002404047981 */ /* 0x000ea4000c1e1500 */
[----:B--2---:R0:W2:Y:S01]  /*2e40*/  I2F.S16 R22, R4 ;  /* 0x0000000400167306 */ /* 0x0040a20000101400 */
[----:B------:R-:W-:Y:S05]  /*2e50*/  BRA `(.L_x_2310) ;  /* 0x0000000800f07947 */ /* 0x000fea0003800000 */
.L_x_2306:
        /* <DEDUP_REMOVED lines=8> */
.L_x_2314:
[----:B------:R-:W2:Y:S02]  /*2ee0*/  LDG.E.U16 R4, desc[UR36][R4.64] ;  /* 0x0000002404047981 */ /* 0x000ea4000c1e1500 */
[----:B--2---:R-:W-:Y:S01]  /*2ef0*/  HADD2.F32 R22, -RZ, R4.H0_H0 ;  /* 0x20000004ff167230 */ /* 0x004fe20000004100 */
[----:B------:R-:W-:Y:S06]  /*2f00*/  BRA `(.L_x_2310) ;  /* 0x0000000800c47947 */ /* 0x000fec0003800000 */
.L_x_2313:
        /* <DEDUP_REMOVED lines=8> */
.L_x_2316:
[----:B------:R-:W2:Y:S02]  /*2f90*/  LDG.E.U16 R4, desc[UR36][R4.64] ;  /* 0x0000002404047981 */ /* 0x000ea4000c1e1500 */
[----:B--2---:R-:W-:Y:S01]  /*2fa0*/  HADD2.F32 R22, -RZ, R4.H0_H0 ;  /* 0x20000004ff167230 */ /* 0x004fe20000004100 */
[----:B------:R-:W-:Y:S06]  /*2fb0*/  BRA `(.L_x_2310) ;  /* 0x0000000800987947 */ /* 0x000fec0003800000 */
.L_x_2315:
[----:B------:R-:W2:Y:S01]  /*2fc0*/  LDG.E.64 R4, desc[UR36][R4.64] ;  /* 0x0000002404047981 */ /* 0x000ea2000c1e1b00 */
[----:B------:R-:W-:Y:S01]  /*2fd0*/  UMOV UR4, 0xf0000000 ;  /* 0xf000000000047882 */ /* 0x000fe20000000000 */
[----:B------:R-:W-:Y:S01]  /*2fe0*/  UMOV UR5, 0x380fffff ;  /* 0x380fffff00057882 */ /* 0x000fe20000000000 */
[----:B--2---:R-:W0:Y:S01]  /*2ff0*/  F2F.F32.F64 R22, R4 ;  /* 0x0000000400167310 */ /* 0x004e220000301000 */
[----:B------:R-:W-:-:S14]  /*3000*/  DSETP.GEU.AND P0, PT, |R4|, UR4, PT ;  /* 0x0000000404007e2a */ /* 0x000fdc000bf0e200 */
[----:B0-----:R-:W-:Y:S01]  /*3010*/  @!P0 FMUL R22, R22, 1.175494350822287508e-38 ;  /* 0x0080000016168820 */ /* 0x001fe20000400000 */
[----:B------:R-:W-:Y:S06]  /*3020*/  BRA `(.L_x_2310) ;  /* 0x00000008007c7947 */ /* 0x000fec0003800000 */
.L_x_2305:
        /* <DEDUP_REMOVED lines=12> */
.L_x_2319:
[----:B------:R-:W2:Y:S01]  /*30f0*/  LDG.E.64 R4, desc[UR36][R4.64] ;  /* 0x0000002404047981 */ /* 0x000ea2000c1e1b00 */
[----:B------:R-:W-:Y:S01]  /*3100*/  UMOV UR4, 0xf0000000 ;  /* 0xf000000000047882 */ /* 0x000fe20000000000 */
[----:B------:R-:W-:Y:S01]  /*3110*/  UMOV UR5, 0x380fffff ;  /* 0x380fffff00057882 */ /* 0x000fe20000000000 */
[----:B--2---:R-:W0:Y:S01]  /*3120*/  F2F.F32.F64 R22, R4 ;  /* 0x0000000400167310 */ /* 0x004e220000301000 */
[----:B------:R-:W-:-:S14]  /*3130*/  DSETP.GEU.AND P0, PT, |R4|, UR4, PT ;  /* 0x0000000404007e2a */ /* 0x000fdc000bf0e200 */
[----:B0-----:R-:W-:Y:S01]  /*3140*/  @!P0 FMUL R22, R22, 1.175494350822287508e-38 ;  /* 0x0080000016168820 */ /* 0x001fe20000400000 */
[----:B------:R-:W-:Y:S06]  /*3150*/  BRA `(.L_x_2310) ;  /* 0x0000000800307947 */ /* 0x000fec0003800000 */
.L_x_2318:
        /* <DEDUP_REMOVED lines=26> */
.L_x_2321:
        /* <DEDUP_REMOVED lines=13> */
.L_x_2320:
[----:B------:R-:W2:Y:S02]  /*33d0*/  LDG.E.U16 R4, desc[UR36][R4.64] ;  /* 0x0000002404047981 */ /* 0x000ea4000c1e1500 */
[----:B--2---:R-:W-:Y:S01]  /*33e0*/  IMAD.U32 R22, R4, 0x10000, RZ ;  /* 0x0001000004167824 */ /* 0x004fe200078e00ff */
[----:B------:R-:W-:Y:S06]  /*33f0*/  BRA `(.L_x_2310) ;  /* 0x0000000400887947 */ /* 0x000fec0003800000 */
.L_x_2317:
        /* <DEDUP_REMOVED lines=11> */
.L_x_2324:
        /* <DEDUP_REMOVED lines=20> */
.L_x_2326:
[----:B------:R-:W-:Y:S05]  /*35f0*/  BSYNC B0 ;  /* 0x0000000000007941 */ /* 0x000fea0003800000 */
.L_x_2325:
[----:B------:R-:W-:Y:S01]  /*3600*/  IMAD.SHL.U32 R3, R3, 0x100000, RZ ;  /* 0x0010000003037824 */ /* 0x000fe200078e00ff */
[----:B------:R-:W-:-:S04]  /*3610*/  LEA R5, R0, 0x3b800000, 0x17 ;  /* 0x3b80000000057811 */ /* 0x000fc800078eb8ff */
[----:B------:R-:W-:Y:S01]  /*3620*/  LOP3.LUT R22, R5, R3, R22, 0xfe, !PT ;  /* 0x0000000305167212 */ /* 0x000fe200078efe16 */
[----:B------:R-:W-:Y:S06]  /*3630*/  BRA `(.L_x_2310) ;  /* 0x0000000000f87947 */ /* 0x000fec0003800000 */
.L_x_2323:
        /* <DEDUP_REMOVED lines=20> */
.L_x_2328:
[----:B------:R-:W-:Y:S05]  /*3780*/  BSYNC B0 ;  /* 0x0000000000007941 */ /* 0x000fea0003800000 */
.L_x_2327:
[----:B------:R-:W-:Y:S01]  /*3790*/  IMAD.SHL.U32 R3, R3, 0x200000, RZ ;  /* 0x0020000003037824 */ /* 0x000fe200078e00ff */
[----:B------:R-:W-:-:S04]  /*37a0*/  LEA R5, R0, 0x37800000, 0x17 ;  /* 0x3780000000057811 */ /* 0x000fc800078eb8ff */
[----:B------:R-:W-:Y:S01]  /*37b0*/  LOP3.LUT R22, R5, R3, R22, 0xfe, !PT ;  /* 0x0000000305167212 */ /* 0x000fe200078efe16 */
[----:B------:R-:W-:Y:S06]  /*37c0*/  BRA `(.L_x_2310) ;  /* 0x0000000000947947 */ /* 0x000fec0003800000 */
.L_x_2322:
        /* <DEDUP_REMOVED lines=14> */
.L_x_2309:
        /* <DEDUP_REMOVED lines=15> */
[----:B012345:R-:W-:Y:S05]  /*39a0*/  CALL.ABS.NOINC R14 ;  /* 0x000000000e007343 */ /* 0x03ffea0003c00000 */
.L_x_2331:
[----:B------:R-:W-:Y:S01]  /*39b0*/  IMAD.MOV.U32 R22, RZ, RZ, RZ ;  /* 0x000000ffff167224 */ /* 0x000fe200078e00ff */
[----:B------:R-:W-:Y:S06]  /*39c0*/  BRA `(.L_x_2310) ;  /* 0x0000000000147947 */ /* 0x000fec0003800000 */
.L_x_2330:
[----:B------:R-:W2:Y:S02]  /*39d0*/  LDG.E.64 R22, desc[UR36][R4.64] ;  /* 0x0000002404167981 */ /* 0x000ea4000c1e1b00 */
[----:B--2---:R0:W2:Y:S01]  /*39e0*/  I2F.U64 R22, R22 ;  /* 0x0000001600167312 */ /* 0x0040a20000301000 */
[----:B------:R-:W-:Y:S05]  /*39f0*/  BRA `(.L_x_2310) ;  /* 0x0000000000087947 */ /* 0x000fea0003800000 */
.L_x_2329:
[----:B------:R-:W2:Y:S02]  /*3a00*/  LDG.E R4, desc[UR36][R4.64] ;  /* 0x0000002404047981 */ /* 0x000ea4000c1e1900 */
[----:B--2---:R-:W-:-:S07]  /*3a10*/  I2FP.F32.U32 R22, R4 ;  /* 0x0000000400167245 */ /* 0x004fce0000201000 */
.L_x_2310:
[----:B------:R-:W-:Y:S05]  /*3a20*/  BSYNC B6 ;  /* 0x0000000000067941 */ /* 0x000fea0003800000 */
.L_x_2304:
[----:B------:R-:W-:-:S07]  /*3a30*/  VIADD R16, R16, 0x80 ;  /* 0x0000008010107836 */ /* 0x000fce0000000000 */
.L_x_2275:
[----:B------:R-:W-:Y:S05]  /*3a40*/  BSYNC B7 ;  /* 0x0000000000077941 */ /* 0x000fea0003800000 */
.L_x_2274:
[----:B------:R-:W-:Y:S01]  /*3a50*/  ISETP.GE.AND P0, PT, R16, R17, PT ;  /* 0x000000111000720c */ /* 0x000fe20003f06270 */
[----:B------:R-:W-:Y:S01]  /*3a60*/  BSSY B7, `(.L_x_2332) ;  /* 0x00001cd000077945 */ /* 0x000fe20003800000 */
[----:B------:R-:W-:Y:S01]  /*3a70*/  IMAD.MOV.U32 R18, RZ, RZ, RZ ;  /* 0x000000ffff127224 */ /* 0x000fe200078e00ff */
[----:B------:R-:W-:-:S10]  /*3a80*/  CS2R R24, SRZ ;  /* 0x0000000000187805 */ /* 0x000fd4000001ff00 */
[----:B------:R-:W-:Y:S05]  /*3a90*/  @P0 BRA `(.L_x_2333) ;  /* 0x0000001c00240947 */ /* 0x000fea0003800000 */
[----:B0---4-:R-:W0:Y:S01]  /*3aa0*/  LDC.64 R4, c[0x0][0x220] ;  /* 0x00008800ff047b82 */ /* 0x011e220000000a00 */
        /* <DEDUP_REMOVED lines=20> */
.L_x_2338:
[----:B------:R-:W4:Y:S02]  /*3bf0*/  LDG.E.U8 R4, desc[UR36][R4.64] ;  /* 0x0000002404047981 */ /* 0x000f24000c1e1100 */
[----:B----4-:R-:W-:Y:S01]  /*3c00*/  I2FP.F32.U32 R25, R4 ;  /* 0x0000000400197245 */ /* 0x010fe20000201000 */
[----:B------:R-:W-:Y:S06]  /*3c10*/  BRA `(.L_x_2340) ;  /* 0x0000000c002c7947 */ /* 0x000fec0003800000 */
.L_x_2337:
        /* <DEDUP_REMOVED lines=9> */
.L_x_2342:
[----:B------:R-:W4:Y:S02]  /*3cb0*/  LDG.E R4, desc[UR36][R4.64] ;  /* 0x0000002404047981 */ /* 0x000f24000c1e1900 */
[----:B----4-:R-:W-:Y:S01]  /*3cc0*/  I2FP.F32.S32 R25, R4 ;  /* 0x0000000400197245 */ /* 0x010fe20000201400 */
[----:B------:R-:W-:Y:S06]  /*3cd0*/  BRA `(.L_x_2340) ;  /* 0x0000000800fc7947 */ /* 0x000fec0003800000 */
.L_x_2341:
[----:B------:R-:W4:Y:S02]  /*3ce0*/  LDG.E.U16 R4, desc[UR36][R4.64] ;  /* 0x0000002404047981 */ /* 0x000f24000c1e1500 */
[----:B----4-:R0:W4:Y:S01]  /*3cf0*/  I2F.S16 R25, R4 ;  /* 0x0000000400197306 */ /* 0x0101220000101400 */
[----:B------:R-:W-:Y:S05]  /*3d00*/  BRA `(.L_x_2340) ;  /* 0x0000000800f07947 */ /* 0x000fea0003800000 */
.L_x_2336:
        /* <DEDUP_REMOVED lines=8> */
.L_x_2344:
[----:B------:R-:W4:Y:S02]  /*3d90*/  LDG.E.U16 R4, desc[UR36][R4.64] ;  /* 0x0000002404047981 */ /* 0x000f24000c1e1500 */
[----:B----4-:R-:W-:Y:S01]  /*3da0*/  HADD2.F32 R25, -RZ, R4.H0_H0 ;  /* 0x20000004ff197230 */ /* 0x010fe20000004100 */
[----:B------:R-:W-:Y:S06]  /*3db0*/  BRA `(.L_x_2340) ;  /* 0x0000000800c47947 */ /* 0x000fec0003800000 */
.L_x_2343:
        /* <DEDUP_REMOVED lines=8> */
.L_x_2346:
[----:B------:R-:W4:Y:S02]  /*3e40*/  LDG.E.U16 R4, desc[UR36][R4.64] ;  /* 0x0000002404047981 */ /* 0x000f24000c1e1500 */
[----:B----4-:R-:W-:Y:S01]  /*3e50*/  HADD2.F32 R25, -RZ, R4.H0_H0 ;  /* 0x20000004ff197230 */ /* 0x010fe20000004100 */
[----:B------:R-:W-:Y:S06]  /*3e60*/  BRA `(.L_x_2340) ;  /* 0x0000000800987947 */ /* 0x000fec0003800000 */
.L_x_2345:
[----:B------:R-:W4:Y:S01]  /*3e70*/  LDG.E.64 R4, desc[UR36][R4.64] ;  /* 0x0000002404047981 */ /* 0x000f22000c1e1b00 */
[----:B------:R-:W-:Y:S01]  /*3e80*/  UMOV UR4, 0xf0000000 ;  /* 0xf000000000047882 */ /* 0x000fe20000000000 */
[----:B------:R-:W-:Y:S01]  /*3e90*/  UMOV UR5, 0x380fffff ;  /* 0x380fffff00057882 */ /* 0x000fe20000000000 */
[----:B----4-:R-:W0:Y:S01]  /*3ea0*/  F2F.F32.F64 R25, R4 ;  /* 0x0000000400197310 */ /* 0x010e220000301000 */
[----:B------:R-:W-:-:S14]  /*3eb0*/  DSETP.GEU.AND P0, PT, |R4|, UR4, PT ;  /* 0x0000000404007e2a */ /* 0x000fdc000bf0e200 */
[----:B0-----:R-:W-:Y:S01]  /*3ec0*/  @!P0 FMUL R25, R25, 1.175494350822287508e-38 ;  /* 0x0080000019198820 */ /* 0x001fe20000400000 */
[----:B------:R-:W-:Y:S06]  /*3ed0*/  BRA `(.L_x_2340) ;  /* 0x00000008007c7947 */ /* 0x000fec0003800000 */
.L_x_2335:
        /* <DEDUP_REMOVED lines=12> */
.L_x_2349:
[----:B------:R-:W4:Y:S01]  /*3fa0*/  LDG.E.64 R4, desc[UR36][R4.64] ;  /* 0x0000002404047981 */ /* 0x000f22000c1e1b00 */
[----:B------:R-:W-:Y:S01]  /*3fb0*/  UMOV UR4, 0xf0000000 ;  /* 0xf000000000047882 */ /* 0x000fe20000000000 */
[----:B------:R-:W-:Y:S01]  /*3fc0*/  UMOV UR5, 0x380fffff ;  /* 0x380fffff00057882 */ /* 0x000fe20000000000 */
[----:B----4-:R-:W0:Y:S01]  /*3fd0*/  F2F.F32.F64 R25, R4 ;  /* 0x0000000400197310 */ /* 0x010e220000301000 */
[----:B------:R-:W-:-:S14]  /*3fe0*/  DSETP.GEU.AND P0, PT, |R4|, UR4, PT ;  /* 0x0000000404007e2a */ /* 0x000fdc000bf0e200 */
[----:B0-----:R-:W-:Y:S01]  /*3ff0*/  @!P0 FMUL R25, R25, 1.175494350822287508e-38 ;  /* 0x0080000019198820 */ /* 0x001fe20000400000 */
[----:B------:R-:W-:Y:S06]  /*4000*/  BRA `(.L_x_2340) ;  /* 0x0000000800307947 */ /* 0x000fec0003800000 */
.L_x_2348:
        /* <DEDUP_REMOVED lines=26> */
.L_x_2351:
        /* <DEDUP_REMOVED lines=13> */
.L_x_2350:
[----:B------:R-:W4:Y:S02]  /*4280*/  LDG.E.U16 R4, desc[UR36][R4.64] ;  /* 0x0000002404047981 */ /* 0x000f24000c1e1500 */
[----:B----4-:R-:W-:Y:S01]  /*4290*/  IMAD.U32 R25, R4, 0x10000, RZ ;  /* 0x0001000004197824 */ /* 0x010fe200078e00ff */
[----:B------:R-:W-:Y:S06]  /*42a0*/  BRA `(.L_x_2340) ;  /* 0x0000000400887947 */ /* 0x000fec0003800000 */
.L_x_2347:
        /* <DEDUP_REMOVED lines=11> */
.L_x_2354:
        /* <DEDUP_REMOVED lines=20> */
.L_x_2356:
[----:B------:R-:W-:Y:S05]  /*44a0*/  BSYNC B0 ;  /* 0x0000000000007941 */ /* 0x000fea0003800000 */
.L_x_2355:
[----:B------:R-:W-:Y:S01]  /*44b0*/  IMAD.SHL.U32 R3, R3, 0x100000, RZ ;  /* 0x0010000003037824 */ /* 0x000fe200078e00ff */
[----:B------:R-:W-:-:S04]  /*44c0*/  LEA R0, R0, 0x3b800000, 0x17 ;  /* 0x3b80000000007811 */ /* 0x000fc800078eb8ff */
[----:B------:R-:W-:Y:S01]  /*44d0*/  LOP3.LUT R25, R0, R3, R25, 0xfe, !PT ;  /* 0x0000000300197212 */ /* 0x000fe200078efe19 */
[----:B------:R-:W-:Y:S06]  /*44e0*/  BRA `(.L_x_2340) ;  /* 0x0000000000f87947 */ /* 0x000fec0003800000 */
.L_x_2353:
        /* <DEDUP_REMOVED lines=20> */
.L_x_2358:
[----:B------:R-:W-:Y:S05]  /*4630*/  BSYNC B0 ;  /* 0x0000000000007941 */ /* 0x000fea0003800000 */
.L_x_2357:
[----:B------:R-:W-:Y:S01]  /*4640*/  IMAD.SHL.U32 R3, R3, 0x200000, RZ ;  /* 0x0020000003037824 */ /* 0x000fe200078e00ff */
[----:B------:R-:W-:-:S04]  /*4650*/  LEA R0, R0, 0x37800000, 0x17 ;  /* 0x3780000000007811 */ /* 0x000fc800078eb8ff */
[----:B------:R-:W-:Y:S01]  /*4660*/  LOP3.LUT R25, R0, R3, R25, 0xfe, !PT ;  /* 0x0000000300197212 */ /* 0x000fe200078efe19 */
[----:B------:R-:W-:Y:S06]  /*4670*/  BRA `(.L_x_2340) ;  /* 0x0000000000947947 */ /* 0x000fec0003800000 */
.L_x_2352:
        /* <DEDUP_REMOVED lines=14> */
.L_x_2339:
        /* <DEDUP_REMOVED lines=16> */
.L_x_2361:
[----:B------:R-:W-:Y:S01]  /*4860*/  IMAD.MOV.U32 R25, RZ, RZ, RZ ;  /* 0x000000ffff197224 */ /* 0x000fe200078e00ff */
[----:B------:R-:W-:Y:S06]  /*4870*/  BRA `(.L_x_2340) ;  /* 0x0000000000147947 */ /* 0x000fec0003800000 */
.L_x_2360:
[----:B------:R-:W4:Y:S02]  /*4880*/  LDG.E.64 R4, desc[UR36][R4.64] ;  /* 0x0000002404047981 */ /* 0x000f24000c1e1b00 */
[----:B----4-:R0:W4:Y:S01]  /*4890*/  I2F.U64 R25, R4 ;  /* 0x0000000400197312 */ /* 0x0101220000301000 */
[----:B------:R-:W-:Y:S05]  /*48a0*/  BRA `(.L_x_2340) ;  /* 0x0000000000087947 */ /* 0x000fea0003800000 */
.L_x_2359:
[----:B------:R-:W4:Y:S02]  /*48b0*/  LDG.E R4, desc[UR36][R4.64] ;  /* 0x0000002404047981 */ /* 0x000f24000c1e1900 */
[----:B----4-:R-:W-:-:S07]  /*48c0*/  I2FP.F32.U32 R25, R4 ;  /* 0x0000000400197245 */ /* 0x010fce0000201000 */
.L_x_2340:
[----:B------:R-:W-:Y:S05]  /*48d0*/  BSYNC B6 ;  /* 0x0000000000067941 */ /* 0x000fea0003800000 */
.L_x_2334:
[----:B------:R-:W1:Y:S01]  /*48e0*/  LDC.U8 R3, c[0x0][0x235] ;  /* 0x00008d40ff037b82 */ /* 0x000e620000000000 */
[----:B------:R-:W-:Y:S01]  /*48f0*/  ULDC UR4, c[0x0][0x23c] ;  /* 0x00008f0000047ab9 */ /* 0x000fe20000000800 */
[----:B------:R-:W-:Y:S01]  /*4900*/  BSSY B6, `(.L_x_2362) ;  /* 0x00000e1000067945 */ /* 0x000fe20003800000 */
        /* <DEDUP_REMOVED lines=18> */
.L_x_2366:
[----:B------:R-:W2:Y:S02]  /*4a30*/  LDG.E.U8 R4, desc[UR36][R4.64] ;  /* 0x0000002404047981 */ /* 0x000ea4000c1e1100 */
[----:B--2---:R-:W-:Y:S01]  /*4a40*/  I2FP.F32.U32 R24, R4 ;  /* 0x0000000400187245 */ /* 0x004fe20000201000 */
[----:B------:R-:W-:Y:S06]  /*4a50*/  BRA `(.L_x_2368) ;  /* 0x0000000c002c7947 */ /* 0x000fec0003800000 */
.L_x_2365:
        /* <DEDUP_REMOVED lines=9> */
.L_x_2370:
[----:B------:R-:W2:Y:S02]  /*4af0*/  LDG.E R4, desc[UR36][R4.64] ;  /* 0x0000002404047981 */ /* 0x000ea4000c1e1900 */
[----:B--2---:R-:W-:Y:S01]  /*4b00*/  I2FP.F32.S32 R24, R4 ;  /* 0x0000000400187245 */ /* 0x004fe20000201400 */
[----:B------:R-:W-:Y:S06]  /*4b10*/  BRA `(.L_x_2368) ;  /* 0x0000000800fc7947 */ /* 0x000fec0003800000 */
.L_x_2369:
[----:B------:R-:W2:Y:S02]  /*4b20*/  LDG.E.U16 R4, desc[UR36][R4.64] ;  /* 0x0000002404047981 */ /* 0x000ea4000c1e1500 */
[----:B--2---:R0:W1:Y:S01]  /*4b30*/  I2F.S16 R24, R4 ;  /* 0x0000000400187306 */ /* 0x0040620000101400 */
[----:B------:R-:W-:Y:S05]  /*4b40*/  BRA `(.L_x_2368) ;  /* 0x0000000800f07947 */ /* 0x000fea0003800000 */
.L_x_2364:
        /* <DEDUP_REMOVED lines=8> */
.L_x_2372:
[----:B------:R-:W2:Y:S02]  /*4bd0*/  LDG.E.U16 R4, desc[UR36][R4.64] ;  /* 0x0000002404047981 */ /* 0x000ea4000c1e1500 */
[----:B--2---:R-:W-:Y:S01]  /*4be0*/  HADD2.F32 R24, -RZ, R4.H0_H0 ;  /* 0x20000004ff187230 */ /* 0x004fe20000004100 */
[----:B------:R-:W-:Y:S06]  /*4bf0*/  BRA `(.L_x_2368) ;  /* 0x0000000800c47947 */ /* 0x000fec0003800000 */
.L_x_2371:
        /* <DEDUP_REMOVED lines=8> */
.L_x_2374:
[----:B------:R-:W2:Y:S02]  /*4c80*/  LDG.E.U16 R4, desc[UR36][R4.64] ;  /* 0x0000002404047981 */ /* 0x000ea4000c1e1500 */
[----:B--2---:R-:W-:Y:S01]  /*4c90*/  HADD2.F32 R24, -RZ, R4.H0_H0 ;  /* 0x20000004ff187230 */ /* 0x004fe20000004100 */
[----:B------:R-:W-:Y:S06]  /*4ca0*/  BRA `(.L_x_2368) ;  /* 0x0000000800987947 */ /* 0x000fec0003800000 */
.L_x_2373:
[----:B------:R-:W2:Y:S01]  /*4cb0*/  LDG.E.64 R4, desc[UR36][R4.64] ;  /* 0x0000002404047981 */ /* 0x000ea2000c1e1b00 */
[----:B------:R-:W-:Y:S01]  /*4cc0*/  UMOV UR4, 0xf0000000 ;  /* 0xf000000000047882 */ /* 0x000fe20000000000 */
[----:B------:R-:W-:Y:S01]  /*4cd0*/  UMOV UR5, 0x380fffff ;  /* 0x380fffff00057882 */ /* 0x000fe20000000000 */
[----:B--2---:R-:W0:Y:S01]  /*4ce0*/  F2F.F32.F64 R24, R4 ;  /* 0x0000000400187310 */ /* 0x004e220000301000 */
[----:B------:R-:W-:-:S14]  /*4cf0*/  DSETP.GEU.AND P0, PT, |R4|, UR4, PT ;  /* 0x0000000404007e2a */ /* 0x000fdc000bf0e200 */
[----:B0-----:R-:W-:Y:S01]  /*4d00*/  @!P0 FMUL R24, R24, 1.175494350822287508e-38 ;  /* 0x0080000018188820 */ /* 0x001fe20000400000 */
[----:B------:R-:W-:Y:S06]  /*4d10*/  BRA `(.L_x_2368) ;  /* 0x00000008007c7947 */ /* 0x000fec0003800000 */
.L_x_2363:
        /* <DEDUP_REMOVED lines=12> */
.L_x_2377:
[----:B------:R-:W2:Y:S01]  /*4de0*/  LDG.E.64 R4, desc[UR36][R4.64] ;  /* 0x0000002404047981 */ /* 0x000ea2000c1e1b00 */
[----:B------:R-:W-:Y:S01]  /*4df0*/  UMOV UR4, 0xf0000000 ;  /* 0xf000000000047882 */ /* 0x000fe20000000000 */
[----:B------:R-:W-:Y:S01]  /*4e00*/  UMOV UR5, 0x380fffff ;  /* 0x380fffff00057882 */ /* 0x000fe20000000000 */
[----:B--2---:R-:W0:Y:S01]  /*4e10*/  F2F.F32.F64 R24, R4 ;  /* 0x0000000400187310 */ /* 0x004e220000301000 */
[----:B------:R-:W-:-:S14]  /*4e20*/  DSETP.GEU.AND P0, PT, |R4|, UR4, PT ;  /* 0x0000000404007e2a */ /* 0x000fdc000bf0e200 */
[----:B0-----:R-:W-:Y:S01]  /*4e30*/  @!P0 FMUL R24, R24, 1.175494350822287508e-38 ;  /* 0x0080000018188820 */ /* 0x001fe20000400000 */
[----:B------:R-:W-:Y:S06]  /*4e40*/  BRA `(.L_x_2368) ;  /* 0x0000000800307947 */ /* 0x000fec0003800000 */
.L_x_2376:
        /* <DEDUP_REMOVED lines=26> */
.L_x_2379:
        /* <DEDUP_REMOVED lines=13> */
.L_x_2378:
[----:B------:R-:W2:Y:S02]  /*50c0*/  LDG.E.U16 R4, desc[UR36][R4.64] ;  /* 0x0000002404047981 */ /* 0x000ea4000c1e1500 */
[----:B--2---:R-:W-:Y:S01]  /*50d0*/  IMAD.U32 R24, R4, 0x10000, RZ ;  /* 0x0001000004187824 */ /* 0x004fe200078e00ff */
[----:B------:R-:W-:Y:S06]  /*50e0*/  BRA `(.L_x_2368) ;  /* 0x0000000400887947 */ /* 0x000fec0003800000 */
.L_x_2375:
        /* <DEDUP_REMOVED lines=11> */
.L_x_2382:
        /* <DEDUP_REMOVED lines=20> */
.L_x_2384:
[----:B------:R-:W-:Y:S05]  /*52e0*/  BSYNC B0 ;  /* 0x0000000000007941 */ /* 0x000fea0003800000 */
.L_x_2383:
[----:B------:R-:W-:Y:S01]  /*52f0*/  IMAD.SHL.U32 R3, R3, 0x100000, RZ ;  /* 0x0010000003037824 */ /* 0x000fe200078e00ff */
[----:B------:R-:W-:-:S04]  /*5300*/  LEA R5, R0, 0x3b800000, 0x17 ;  /* 0x3b80000000057811 */ /* 0x000fc800078eb8ff */
[----:B------:R-:W-:Y:S01]  /*5310*/  LOP3.LUT R24, R5, R3, R24, 0xfe, !PT ;  /* 0x0000000305187212 */ /* 0x000fe200078efe18 */
[----:B------:R-:W-:Y:S06]  /*5320*/  BRA `(.L_x_2368) ;  /* 0x0000000000f87947 */ /* 0x000fec0003800000 */
.L_x_2381:
        /* <DEDUP_REMOVED lines=20> */
.L_x_2386:
[----:B------:R-:W-:Y:S05]  /*5470*/  BSYNC B0 ;  /* 0x0000000000007941 */ /* 0x000fea0003800000 */
.L_x_2385:
[----:B------:R-:W-:Y:S01]  /*5480*/  IMAD.SHL.U32 R3, R3, 0x200000, RZ ;  /* 0x0020000003037824 */ /* 0x000fe200078e00ff */
[----:B------:R-:W-:-:S04]  /*5490*/  LEA R5, R0, 0x37800000, 0x17 ;  /* 0x3780000000057811 */ /* 0x000fc800078eb8ff */
[----:B------:R-:W-:Y:S01]  /*54a0*/  LOP3.LUT R24, R5, R3, R24, 0xfe, !PT ;  /* 0x0000000305187212 */ /* 0x000fe200078efe18 */
[----:B------:R-:W-:Y:S06]  /*54b0*/  BRA `(.L_x_2368) ;  /* 0x0000000000947947 */ /* 0x000fec0003800000 */
.L_x_2380:
        /* <DEDUP_REMOVED lines=14> */
.L_x_2367:
        /* <DEDUP_REMOVED lines=16> */
.L_x_2389:
[----:B------:R-:W-:Y:S01]  /*56a0*/  IMAD.MOV.U32 R24, RZ, RZ, RZ ;  /* 0x000000ffff187224 */ /* 0x000fe200078e00ff */
[----:B------:R-:W-:Y:S06]  /*56b0*/  BRA `(.L_x_2368) ;  /* 0x0000000000147947 */ /* 0x000fec0003800000 */
.L_x_2388:
[----:B------:R-:W2:Y:S02]  /*56c0*/  LDG.E.64 R4, desc[UR36][R4.64] ;  /* 0x0000002404047981 */ /* 0x000ea4000c1e1b00 */
[----:B--2---:R0:W1:Y:S01]  /*56d0*/  I2F.U64 R24, R4 ;  /* 0x0000000400187312 */ /* 0x0040620000301000 */
[----:B------:R-:W-:Y:S05]  /*56e0*/  BRA `(.L_x_2368) ;  /* 0x0000000000087947 */ /* 0x000fea0003800000 */
.L_x_2387:
[----:B------:R-:W2:Y:S02]  /*56f0*/  LDG.E R4, desc[UR36][R4.64] ;  /* 0x0000002404047981 */ /* 0x000ea4000c1e1900 */
[----:B--2---:R-:W-:-:S07]  /*5700*/  I2FP.F32.U32 R24, R4 ;  /* 0x0000000400187245 */ /* 0x004fce0000201000 */
.L_x_2368:
[----:B------:R-:W-:Y:S05]  /*5710*/  BSYNC B6 ;  /* 0x0000000000067941 */ /* 0x000fea0003800000 */
.L_x_2362:
[----:B------:R-:W-:-:S07]  /*5720*/  VIADD R16, R16, 0x80 ;  /* 0x0000008010107836 */ /* 0x000fce0000000000 */
.L_x_2333:
[----:B------:R-:W-:Y:S05]  /*5730*/  BSYNC B7 ;  /* 0x0000000000077941 */ /* 0x000fea0003800000 */
.L_x_2332:
[----:B------:R-:W-:Y:S01]  /*5740*/  ISETP.GE.AND P0, PT, R16, R17, PT ;  /* 0x000000111000720c */ /* 0x000fe20003f06270 */
[----:B------:R-:W-:Y:S01]  /*5750*/  BSSY B7, `(.L_x_2390) ;  /* 0x00001c6000077945 */ /* 0x000fe20003800000 */
[----:B0-----:R-:W-:-:S11]  /*5760*/  IMAD.MOV.U32 R23, RZ, RZ, RZ ;  /* 0x000000ffff177224 */ /* 0x001fd600078e00ff */
        /* <DEDUP_REMOVED lines=22> */
.L_x_2396:
[----:B------:R-:W4:Y:S02]  /*58d0*/  LDG.E.U8 R4, desc[UR36][R4.64] ;  /* 0x0000002404047981 */ /* 0x000f24000c1e1100 */
[----:B----4-:R-:W-:Y:S01]  /*58e0*/  I2FP.F32.U32 R23, R4 ;  /* 0x0000000400177245 */ /* 0x010fe20000201000 */
[----:B------:R-:W-:Y:S06]  /*58f0*/  BRA `(.L_x_2398) ;  /* 0x0000000c002c7947 */ /* 0x000fec0003800000 */
.L_x_2395:
        /* <DEDUP_REMOVED lines=9> */
.L_x_2400:
[----:B------:R-:W4:Y:S02]  /*5990*/  LDG.E R4, desc[UR36][R4.64] ;  /* 0x0000002404047981 */ /* 0x000f24000c1e1900 */
[----:B----4-:R-:W-:Y:S01]  /*59a0*/  I2FP.F32.S32 R23, R4 ;  /* 0x0000000400177245 */ /* 0x010fe20000201400 */
[----:B------:R-:W-:Y:S06]  /*59b0*/  BRA `(.L_x_2398) ;  /* 0x0000000800fc7947 */ /* 0x000fec0003800000 */
.L_x_2399:
[----:B------:R-:W4:Y:S02]  /*59c0*/  LDG.E.U16 R4, desc[UR36][R4.64] ;  /* 0x0000002404047981 */ /* 0x000f24000c1e1500 */
[----:B----4-:R0:W4:Y:S01]  /*59d0*/  I2F.S16 R23, R4 ;  /* 0x0000000400177306 */ /* 0x0101220000101400 */
[----:B------:R-:W-:Y:S05]  /*59e0*/  BRA `(.L_x_2398) ;  /* 0x0000000800f07947 */ /* 0x000fea0003800000 */
.L_x_2394:
        /* <DEDUP_REMOVED lines=8> */
.L_x_2402:
[----:B------:R-:W4:Y:S02]  /*5a70*/  LDG.E.U16 R4, desc[UR36][R4.64] ;  /* 0x0000002404047981 */ /* 0x000f24000c1e1500 */
[----:B----4-:R-:W-:Y:S01]  /*5a80*/  HADD2.F32 R23, -RZ, R4.H0_H0 ;  /* 0x20000004ff177230 */ /* 0x010fe20000004100 */
[----:B------:R-:W-:Y:S06]  /*5a90*/  BRA `(.L_x_2398) ;  /* 0x0000000800c47947 */ /* 0x000fec0003800000 */
.L_x_2401:
        /* <DEDUP_REMOVED lines=8> */
.L_x_2404:
[----:B------:R-:W4:Y:S02]  /*5b20*/  LDG.E.U16 R4, desc[UR36][R4.64] ;  /* 0x0000002404047981 */ /* 0x000f24000c1e1500 */
[----:B----4-:R-:W-:Y:S01]  /*5b30*/  HADD2.F32 R23, -RZ, R4.H0_H0 ;  /* 0x20000004ff177230 */ /* 0x010fe20000004100 */
[----:B------:R-:W-:Y:S06]  /*5b40*/  BRA `(.L_x_2398) ;  /* 0x0000000800987947 */ /* 0x000fec0003800000 */
.L_x_2403:
[----:B------:R-:W4:Y:S01]  /*5b50*/  LDG.E.64 R4, desc[UR36][R4.64] ;  /* 0x0000002404047981 */ /* 0x000f22000c1e1b00 */
[----:B------:R-:W-:Y:S01]  /*5b60*/  UMOV UR4, 0xf0000000 ;  /* 0xf000000000047882 */ /* 0x000fe20000000000 */
[----:B------:R-:W-:Y:S01]  /*5b70*/  UMOV UR5, 0x380fffff ;  /* 0x380fffff00057882 */ /* 0x000fe20000000000 */
[----:B----4-:R-:W0:Y:S01]  /*5b80*/  F2F.F32.F64 R23, R4 ;  /* 0x0000000400177310 */ /* 0x010e220000301000 */
[----:B------:R-:W-:-:S14]  /*5b90*/  DSETP.GEU.AND P0, PT, |R4|, UR4, PT ;  /* 0x0000000404007e2a */ /* 0x000fdc000bf0e200 */
[----:B0-----:R-:W-:Y:S01]  /*5ba0*/  @!P0 FMUL R23, R23, 1.175494350822287508e-38 ;  /* 0x0080000017178820 */ /* 0x001fe20000400000 */
[----:B------:R-:W-:Y:S06]  /*5bb0*/  BRA `(.L_x_2398) ;  /* 0x00000008007c7947 */ /* 0x000fec0003800000 */
.L_x_2393:
        /* <DEDUP_REMOVED lines=12> */
.L_x_2407:
[----:B------:R-:W4:Y:S01]  /*5c80*/  LDG.E.64 R4, desc[UR36][R4.64] ;  /* 0x0000002404047981 */ /* 0x000f22000c1e1b00 */
[----:B------:R-:W-:Y:S01]  /*5c90*/  UMOV UR4, 0xf0000000 ;  /* 0xf000000000047882 */ /* 0x000fe20000000000 */
[----:B------:R-:W-:Y:S01]  /*5ca0*/  UMOV UR5, 0x380fffff ;  /* 0x380fffff00057882 */ /* 0x000fe20000000000 */
[----:B----4-:R-:W0:Y:S01]  /*5cb0*/  F2F.F32.F64 R23, R4 ;  /* 0x0000000400177310 */ /* 0x010e220000301000 */
[----:B------:R-:W-:-:S14]  /*5cc0*/  DSETP.GEU.AND P0, PT, |R4|, UR4, PT ;  /* 0x0000000404007e2a */ /* 0x000fdc000bf0e200 */
[----:B0-----:R-:W-:Y:S01]  /*5cd0*/  @!P0 FMUL R23, R23, 1.175494350822287508e-38 ;  /* 0x0080000017178820 */ /* 0x001fe20000400000 */
[----:B------:R-:W-:Y:S06]  /*5ce0*/  BRA `(.L_x_2398) ;  /* 0x0000000800307947 */ /* 0x000fec0003800000 */
.L_x_2406:
        /* <DEDUP_REMOVED lines=26> */
.L_x_2409:
        /* <DEDUP_REMOVED lines=13> */
.L_x_2408:
[----:B------:R-:W4:Y:S02]  /*5f60*/  LDG.E.U16 R4, desc[UR36][R4.64] ;  /* 0x0000002404047981 */ /* 0x000f24000c1e1500 */
[----:B----4-:R-:W-:Y:S01]  /*5f70*/  IMAD.U32 R23, R4, 0x10000, RZ ;  /* 0x0001000004177824 */ /* 0x010fe200078e00ff */
[----:B------:R-:W-:Y:S06]  /*5f80*/  BRA `(.L_x_2398) ;  /* 0x0000000400887947 */ /* 0x000fec0003800000 */
.L_x_2405:
        /* <DEDUP_REMOVED lines=11> */
.L_x_2412:
        /* <DEDUP_REMOVED lines=20> */
.L_x_2414:
[----:B------:R-:W-:Y:S05]  /*6180*/  BSYNC B0 ;  /* 0x0000000000007941 */ /* 0x000fea0003800000 */
.L_x_2413:
[----:B------:R-:W-:Y:S01]  /*6190*/  IMAD.SHL.U32 R3, R3, 0x100000, RZ ;  /* 0x0010000003037824 */ /* 0x000fe200078e00ff */
[----:B------:R-:W-:-:S04]  /*61a0*/  LEA R0, R0, 0x3b800000, 0x17 ;  /* 0x3b80000000007811 */ /* 0x000fc800078eb8ff */
[----:B------:R-:W-:Y:S01]  /*61b0*/  LOP3.LUT R23, R0, R3, R23, 0xfe, !PT ;  /* 0x0000000300177212 */ /* 0x000fe200078efe17 */
[----:B------:R-:W-:Y:S06]  /*61c0*/  BRA `(.L_x_2398) ;  /* 0x0000000000f87947 */ /* 0x000fec0003800000 */
.L_x_2411:
        /* <DEDUP_REMOVED lines=20> */
.L_x_2416:
[----:B------:R-:W-:Y:S05]  /*6310*/  BSYNC B0 ;  /* 0x0000000000007941 */ /* 0x000fea0003800000 */
.L_x_2415:
[----:B------:R-:W-:Y:S01]  /*6320*/  IMAD.SHL.U32 R3, R3, 0x200000, RZ ;  /* 0x0020000003037824 */ /* 0x000fe200078e00ff */
[----:B------:R-:W-:-:S04]  /*6330*/  LEA R0, R0, 0x37800000, 0x17 ;  /* 0x3780000000007811 */ /* 0x000fc800078eb8ff */
[----:B------:R-:W-:Y:S01]  /*6340*/  LOP3.LUT R23, R0, R3, R23, 0xfe, !PT ;  /* 0x0000000300177212 */ /* 0x000fe200078efe17 */
[----:B------:R-:W-:Y:S06]  /*6350*/  BRA `(.L_x_2398) ;  /* 0x0000000000947947 */ /* 0x000fec0003800000 */
.L_x_2410:
        /* <DEDUP_REMOVED lines=14> */
.L_x_2397:
        /* <DEDUP_REMOVED lines=16> */
.L_x_2419:
[----:B------:R-:W-:Y:S01]  /*6540*/  IMAD.MOV.U32 R23, RZ, RZ, RZ ;  /* 0x000000ffff177224 */ /* 0x000fe200078e00ff */
[----:B------:R-:W-:Y:S06]  /*6550*/  BRA `(.L_x_2398) ;  /* 0x0000000000147947 */ /* 0x000fec0003800000 */
.L_x_2418:
[----:B------:R-:W4:Y:S02]  /*6560*/  LDG.E.64 R4, desc[UR36][R4.64] ;  /* 0x0000002404047981 */ /* 0x000f24000c1e1b00 */
[----:B----4-:R0:W4:Y:S01]  /*6570*/  I2F.U64 R23, R4 ;  /* 0x0000000400177312 */ /* 0x0101220000301000 */
[----:B------:R-:W-:Y:S05]  /*6580*/  BRA `(.L_x_2398) ;  /* 0x0000000000087947 */ /* 0x000fea0003800000 */
.L_x_2417:
[----:B------:R-:W4:Y:S02]  /*6590*/  LDG.E R4, desc[UR36][R4.64] ;  /* 0x0000002404047981 */ /* 0x000f24000c1e1900 */
[----:B----4-:R-:W-:-:S07]  /*65a0*/  I2FP.F32.U32 R23, R4 ;  /* 0x0000000400177245 */ /* 0x010fce0000201000 */
.L_x_2398:
[----:B------:R-:W-:Y:S05]  /*65b0*/  BSYNC B6 ;  /* 0x0000000000067941 */ /* 0x000fea0003800000 */
.L_x_2392:
        /* <DEDUP_REMOVED lines=20> */
.L_x_2423:
[----:B------:R-:W2:Y:S02]  /*6700*/  LDG.E.U8 R4, desc[UR36][R4.64] ;  /* 0x0000002404047981 */ /* 0x000ea4000c1e1100 */
[----:B--2---:R-:W-:Y:S01]  /*6710*/  I2FP.F32.U32 R18, R4 ;  /* 0x0000000400127245 */ /* 0x004fe20000201000 */
[----:B------:R-:W-:Y:S06]  /*6720*/  BRA `(.L_x_2391) ;  /* 0x0000000c00207947 */ /* 0x000fec0003800000 */
.L_x_2422:
        /* <DEDUP_REMOVED lines=9> */
.L_x_2426:
[----:B------:R-:W2:Y:S02]  /*67c0*/  LDG.E R4, desc[UR36][R4.64] ;  /* 0x0000002404047981 */ /* 0x000ea4000c1e1900 */
[----:B--2---:R-:W-:Y:S01]  /*67d0*/  I2FP.F32.S32 R18, R4 ;  /* 0x0000000400127245 */ /* 0x004fe20000201400 */
[----:B------:R-:W-:Y:S06]  /*67e0*/  BRA `(.L_x_2391) ;  /* 0x0000000800f07947 */ /* 0x000fec0003800000 */
.L_x_2425:
[----:B------:R-:W2:Y:S02]  /*67f0*/  LDG.E.U16 R4, desc[UR36][R4.64] ;  /* 0x0000002404047981 */ /* 0x000ea4000c1e1500 */
[----:B--2---:R0:W1:Y:S01]  /*6800*/  I2F.S16 R18, R4 ;  /* 0x0000000400127306 */ /* 0x0040620000101400 */
[----:B------:R-:W-:Y:S05]  /*6810*/  BRA `(.L_x_2391) ;  /* 0x0000000800e47947 */ /* 0x000fea0003800000 */
.L_x_2421:
        /* <DEDUP_REMOVED lines=8> */
.L_x_2428:
[----:B------:R-:W2:Y:S02]  /*68a0*/  LDG.E.U16 R4, desc[UR36][R4.64] ;  /* 0x0000002404047981 */ /* 0x000ea4000c1e1500 */
[----:B--2---:R-:W-:Y:S01]  /*68b0*/  HADD2.F32 R18, -RZ, R4.H0_H0 ;  /* 0x20000004ff127230 */ /* 0x004fe20000004100 */
[----:B------:R-:W-:Y:S06]  /*68c0*/  BRA `(.L_x_2391) ;  /* 0x0000000800b87947 */ /* 0x000fec0003800000 */
.L_x_2427:
        /* <DEDUP_REMOVED lines=8> */
.L_x_2430:
[----:B------:R-:W2:Y:S02]  /*6950*/  LDG.E.U16 R4, desc[UR36][R4.64] ;  /* 0x0000002404047981 */ /* 0x000ea4000c1e1500 */
[----:B--2---:R-:W-:Y:S01]  /*6960*/  HADD2.F32 R18, -RZ, R4.H0_H0 ;  /* 0x20000004ff127230 */ /* 0x004fe20000004100 */
[----:B------:R-:W-:Y:S06]  /*6970*/  BRA `(.L_x_2391) ;  /* 0x00000008008c7947 */ /* 0x000fec0003800000 */
.L_x_2429:
[----:B------:R-:W2:Y:S01]  /*6980*/  LDG.E.64 R4, desc[UR36][R4.64] ;  /* 0x0000002404047981 */ /* 0x000ea2000c1e1b00 */
[----:B------:R-:W-:Y:S01]  /*6990*/  UMOV UR4, 0xf0000000 ;  /* 0xf000000000047882 */ /* 0x000fe20000000000 */
[----:B------:R-:W-:Y:S01]  /*69a0*/  UMOV UR5, 0x380fffff ;  /* 0x380fffff00057882 */ /* 0x000fe20000000000 */
[----:B--2---:R-:W0:Y:S01]  /*69b0*/  F2F.F32.F64 R18, R4 ;  /* 0x0000000400127310 */ /* 0x004e220000301000 */
[----:B------:R-:W-:-:S14]  /*69c0*/  DSETP.GEU.AND P0, PT, |R4|, UR4, PT ;  /* 0x0000000404007e2a */ /* 0x000fdc000bf0e200 */
[----:B0-----:R-:W-:Y:S01]  /*69d0*/  @!P0 FMUL R18, R18, 1.175494350822287508e-38 ;  /* 0x0080000012128820 */ /* 0x001fe20000400000 */
[----:B------:R-:W-:Y:S06]  /*69e0*/  BRA `(.L_x_2391) ;  /* 0x0000000800707947 */ /* 0x000fec0003800000 */
.L_x_2420:
        /* <DEDUP_REMOVED lines=12> */
.L_x_2433:
[----:B------:R-:W2:Y:S01]  /*6ab0*/  LDG.E.64 R4, desc[UR36][R4.64] ;  /* 0x0000002404047981 */ /* 0x000ea2000c1e1b00 */
[----:B------:R-:W-:Y:S01]  /*6ac0*/  UMOV UR4, 0xf0000000 ;  /* 0xf000000000047882 */ /* 0x000fe20000000000 */
[----:B------:R-:W-:Y:S01]  /*6ad0*/  UMOV UR5, 0x380fffff ;  /* 0x380fffff00057882 */ /* 0x000fe20000000000 */
[----:B--2---:R-:W0:Y:S01]  /*6ae0*/  F2F.F32.F64 R18, R4 ;  /* 0x0000000400127310 */ /* 0x004e220000301000 */
[----:B------:R-:W-:-:S14]  /*6af0*/  DSETP.GEU.AND P0, PT, |R4|, UR4, PT ;  /* 0x0000000404007e2a */ /* 0x000fdc000bf0e200 */
[----:B0-----:R-:W-:Y:S01]  /*6b00*/  @!P0 FMUL R18, R18, 1.175494350822287508e-38 ;  /* 0x0080000012128820 */ /* 0x001fe20000400000 */
[----:B------:R-:W-:Y:S06]  /*6b10*/  BRA `(.L_x_2391) ;  /* 0x0000000800247947 */ /* 0x000fec0003800000 */
.L_x_2432:
        /* <DEDUP_REMOVED lines=26> */
.L_x_2435:
        /* <DEDUP_REMOVED lines=13> */
.L_x_2434:
[----:B------:R-:W2:Y:S02]  /*6d90*/  LDG.E.U16 R4, desc[UR36][R4.64] ;  /* 0x0000002404047981 */ /* 0x000ea4000c1e1500 */
[----:B--2---:R-:W-:Y:S01]  /*6da0*/  IMAD.U32 R18, R4, 0x10000, RZ ;  /* 0x0001000004127824 */ /* 0x004fe200078e00ff */
[----:B------:R-:W-:Y:S06]  /*6db0*/  BRA `(.L_x_2391) ;  /* 0x00000004007c7947 */ /* 0x000fec0003800000 */
.L_x_2431:
        /* <DEDUP_REMOVED lines=11> */
.L_x_2438:
[----:B------:R-:W2:Y:S02]  /*6e70*/  LDG.E.U8 R3, desc[UR36][R4.64] ;  /* 0x0000002404037981 */ /* 0x000ea4000c1e1100 */
        /* <DEDUP_REMOVED lines=18> */
.L_x_2440:
[----:B------:R-:W-:Y:S05]  /*6fa0*/  BSYNC B0 ;  /* 0x0000000000007941 */ /* 0x000fea0003800000 */
.L_x_2439:
[----:B------:R-:W-:Y:S01]  /*6fb0*/  IMAD.SHL.U32 R3, R3, 0x100000, RZ ;  /* 0x0010000003037824 */ /* 0x000fe200078e00ff */
[----:B------:R-:W-:-:S04]  /*6fc0*/  LEA R5, R0, 0x3b800000, 0x17 ;  /* 0x3b80000000057811 */ /* 0x000fc800078eb8ff */
[----:B------:R-:W-:Y:S01]  /*6fd0*/  LOP3.LUT R18, R5, R3, R18, 0xfe, !PT ;  /* 0x0000000305127212 */ /* 0x000fe200078efe12 */
[----:B------:R-:W-:Y:S06]  /*6fe0*/  BRA `(.L_x_2391) ;  /* 0x0000000000f07947 */ /* 0x000fec0003800000 */
.L_x_2437:
        /* <DEDUP_REMOVED lines=19> */
.L_x_2442:
[----:B------:R-:W-:Y:S05]  /*7120*/  BSYNC B0 ;  /* 0x0000000000007941 */ /* 0x000fea0003800000 */
.L_x_2441:
[----:B------:R-:W-:Y:S01]  /*7130*/  IMAD.SHL.U32 R3, R3, 0x200000, RZ ;  /* 0x0020000003037824 */ /* 0x000fe200078e00ff */
[----:B------:R-:W-:-:S04]  /*7140*/  LEA R5, R0, 0x37800000, 0x17 ;  /* 0x3780000000057811 */ /* 0x000fc800078eb8ff */
[----:B------:R-:W-:Y:S01]  /*7150*/  LOP3.LUT R18, R5, R3, R18, 0xfe, !PT ;  /* 0x0000000305127212 */ /* 0x000fe200078efe12 */
[----:B------:R-:W-:Y:S06]  /*7160*/  BRA `(.L_x_2391) ;  /* 0x0000000000907947 */ /* 0x000fec0003800000 */
.L_x_2436:
        /* <DEDUP_REMOVED lines=14> */
.L_x_2424:
        /* <DEDUP_REMOVED lines=16> */
.L_x_2445:
[----:B------:R-:W-:Y:S05]  /*7350*/  BRA `(.L_x_2391) ;  /* 0x0000000000147947 */ /* 0x000fea0003800000 */
.L_x_2444:
[----:B------:R-:W2:Y:S02]  /*7360*/  LDG.E.64 R18, desc[UR36][R4.64] ;  /* 0x0000002404127981 */ /* 0x000ea4000c1e1b00 */
[----:B--2---:R0:W1:Y:S01]  /*7370*/  I2F.U64 R18, R18 ;  /* 0x0000001200127312 */ /* 0x0040620000301000 */
[----:B------:R-:W-:Y:S05]  /*7380*/  BRA `(.L_x_2391) ;  /* 0x0000000000087947 */ /* 0x000fea0003800000 */
.L_x_2443:
[----:B------:R-:W2:Y:S02]  /*7390*/  LDG.E R4, desc[UR36][R4.64] ;  /* 0x0000002404047981 */ /* 0x000ea4000c1e1900 */
[----:B--2---:R-:W-:-:S07]  /*73a0*/  I2FP.F32.U32 R18, R4 ;  /* 0x0000000400127245 */ /* 0x004fce0000201000 */
.L_x_2391:
[----:B------:R-:W-:Y:S05]  /*73b0*/  BSYNC B7 ;  /* 0x0000000000077941 */ /* 0x000fea0003800000 */
.L_x_2390:
[----:B0-----:R-:W0:Y:S01]  /*73c0*/  S2R R19, SR_TID.X ;  /* 0x0000000000137919 */ /* 0x001e220000002100 */
[----:B------:R-:W1:Y:S01]  /*73d0*/  LDC.U8 R16, c[0x0][0x240] ;  /* 0x00009000ff107b82 */ /* 0x000e620000000000 */
[----:B------:R-:W-:Y:S01]  /*73e0*/  BSSY B0, `(.L_x_2446) ;  /* 0x0000031000007945 */ /* 0x000fe20003800000 */
[CC--:B0-----:R-:W-:Y:S01]  /*73f0*/  ISETP.GE.AND P2, PT, R19.reuse, R17.reuse, PT ;  /* 0x000000111300720c */ /* 0x0c1fe20003f46270 */
[C---:B------:R-:W-:Y:S02]  /*7400*/  VIADD R0, R19.reuse, 0x100 ;  /* 0x0000010013007836 */ /* 0x040fe40000000000 */
[C---:B----4-:R-:W-:Y:S02]  /*7410*/  VIADD R4, R19.reuse, 0x180 ;  /* 0x0000018013047836 */ /* 0x050fe40000000000 */
[----:B------:R-:W-:Y:S01]  /*7420*/  VIADD R26, R19, 0x80 ;  /* 0x00000080131a7836 */ /* 0x000fe20000000000 */
[-C--:B------:R-:W-:Y:S02]  /*7430*/  ISETP.GE.AND P0, PT, R0, R17.reuse, PT ;  /* 0x000000110000720c */ /* 0x080fe40003f06270 */
[----:B------:R-:W-:-:S02]  /*7440*/  ISETP.GE.AND P1, PT, R4, R17, PT ;  /* 0x000000110400720c */ /* 0x000fc40003f26270 */
[----:B------:R-:W-:-:S03]  /*7450*/  ISETP.GE.AND P4, PT, R26, R17, PT ;  /* 0x000000111a00720c */ /* 0x000fc60003f86270 */
[----:B------:R-:W-:Y:S10]  /*7460*/  @P2 BRA `(.L_x_2447) ;  /* 0x0000000000a02947 */ /* 0x000ff40003800000 */
[----:B--2--5:R-:W-:Y:S01]  /*7470*/  FMUL.FTZ R0, R28, 0.70710676908493041992 ;  /* 0x3f3504f31c007820 */ /* 0x024fe20000410000 */
        /* <DEDUP_REMOVED lines=31> */
[----:B------:R-:W2:Y:S01]  /*7670*/  MUFU.EX2 R6, R6 ;  /* 0x0000000600067308 */ /* 0x000ea20000000800 */
[----:B0-----:R-:W-:-:S05]  /*7680*/  @P3 FADD.FTZ R3, -R3, 1 ;  /* 0x3f80000003033421 */ /* 0x001fca0000010100 */
[----:B------:R-:W-:Y:S01]  /*7690*/  @P3 LOP3.LUT R5, R3, 0x80000000, R0, 0xb8, !PT ;  /* 0x8000000003053812 */ /* 0x000fe200078eb800 */
[----:B--2---:R-:W-:-:S04]  /*76a0*/  FMUL.FTZ R7, R6, 0.3989422917366027832 ;  /* 0x3ecc422a06077820 */ /* 0x004fc80000410000 */
[----:B------:R-:W-:Y:S01]  /*76b0*/  FADD.FTZ R0, R5, 1 ;  /* 0x3f80000005007421 */ /* 0x000fe20000010000 */
[----:B------:R-:W-:-:S04]  /*76c0*/  FMUL.FTZ R7, R7, R28 ;  /* 0x0000001c07077220 */ /* 0x000fc80000410000 */
[----:B------:R-:W-:-:S04]  /*76d0*/  FFMA.FTZ R0, R0, 0.5, R7 ;  /* 0x3f00000000007823 */ /* 0x000fc80000010007 */
[----:B-1-3--:R-:W-:-:S07]  /*76e0*/  FMUL.FTZ R4, R0, R29 ;  /* 0x0000001d00047220 */ /* 0x00afce0000410000 */
.L_x_2447:
[----:B------:R-:W-:Y:S05]  /*76f0*/  BSYNC B0 ;  /* 0x0000000000007941 */ /* 0x000fea0003800000 */
.L_x_2446:
[----:B------:R-:W-:Y:S04]  /*7700*/  BSSY B0, `(.L_x_2448) ;  /* 0x000002a000007945 */ /* 0x000fe80003800000 */
[----:B------:R-:W-:Y:S05]  /*7710*/  @P4 BRA `(.L_x_2449) ;  /* 0x0000000000a04947 */ /* 0x000fea0003800000 */
        /* <DEDUP_REMOVED lines=8> */
[----:B------:R-:W-:-:S02]  /*77a0*/  FSEL R3, R5, R6, P3 ;  /* 0x0000000605037208 */ /* 0x000fc40001800000 */
[----:B------:R-:W-:Y:S02]  /*77b0*/  FSEL R6, R7, 8.4834944573231041431e-05, P3 ;  /* 0x38b1e96a07067808 */ /* 0x000fe40001800000 */
[----:B------:R-:W-:Y:S02]  /*77c0*/  FSEL R8, -R8, -0.00082130916416645050049, P3 ;  /* 0xba574d2008087808 */ /* 0x000fe40001800100 */
[----:B------:R-:W-:Y:S02]  /*77d0*/  FSEL R7, R9, 0.0052134888246655464172, P3 ;  /* 0x3baad5ea09077808 */ /* 0x000fe40001800000 */
[----:B------:R-:W-:Y:S01]  /*77e0*/  FSEL R9, -R10, -0.026868773624300956726, P3 ;  /* 0xbcdc1be70a097808 */ /* 0x000fe20001800100 */
[----:B------:R-:W-:Y:S01]  /*77f0*/  FFMA.FTZ R6, R3, R6, R8 ;  /* 0x0000000603067223 */ /* 0x000fe20000010008 */
[----:B------:R-:W-:Y:S02]  /*7800*/  IMAD.MOV.U32 R8, RZ, RZ, 0x3e235519 ;  /* 0x3e235519ff087424 */ /* 0x000fe400078e00ff */
[----:B------:R-:W-:-:S02]  /*7810*/  IMAD.MOV.U32 R10, RZ, RZ, 0x3f69b4f9 ;  /* 0x3f69b4f9ff0a7424 */ /* 0x000fc400078e00ff */
[C---:B------:R-:W-:Y:S01]  /*7820*/  FFMA.FTZ R6, R3.reuse, R6, R7 ;  /* 0x0000000603067223 */ /* 0x040fe20000010007 */
[----:B------:R-:W-:Y:S01]  /*7830*/  FSEL R7, R8, 0.11284004896879196167, P3 ;  /* 0x3de718af08077808 */ /* 0x000fe20001800000 */
[----:B------:R-:W-:Y:S02]  /*7840*/  IMAD.MOV.U32 R8, RZ, RZ, 0x3f210a14 ;  /* 0x3f210a14ff087424 */ /* 0x000fe400078e00ff */
[----:B------:R-:W-:Y:S01]  /*7850*/  FFMA.FTZ R6, R3, R6, R9 ;  /* 0x0000000603067223 */ /* 0x000fe20000010009 */
[----:B------:R-:W-:-:S03]  /*7860*/  FSEL R9, R10, -0.37612664699554443359, P3 ;  /* 0xbec093ac0a097808 */ /* 0x000fc60001800000 */
        /* <DEDUP_REMOVED lines=18> */
[----:B------:R-:W-:-:S07]  /*7990*/  FMUL.FTZ R22, R0, R27 ;  /* 0x0000001b00167220 */ /* 0x000fce0000410000 */
.L_x_2449:
[----:B------:R-:W-:Y:S05]  /*79a0*/  BSYNC B0 ;  /* 0x0000000000007941 */ /* 0x000fea0003800000 */
.L_x_2448:
[----:B------:R-:W-:Y:S04]  /*79b0*/  BSSY B0, `(.L_x_2450) ;  /* 0x000002a000007945 */ /* 0x000fe80003800000 */
[----:B------:R-:W-:Y:S05]  /*79c0*/  @P0 BRA `(.L_x_2451) ;  /* 0x0000000000a00947 */ /* 0x000fea0003800000 */
[----:B-1---5:R-:W-:Y:S01]  /*79d0*/  FMUL.FTZ R0, R24, 0.70710676908493041992 ;  /* 0x3f3504f318007820 */ /* 0x022fe20000410000 */
        /* <DEDUP_REMOVED lines=38> */
[----:B------:R-:W-:-:S07]  /*7c40*/  FMUL.FTZ R24, R0, R25 ;  /* 0x0000001900187220 */ /* 0x000fce0000410000 */
.L_x_2451:
[----:B------:R-:W-:Y:S05]  /*7c50*/  BSYNC B0 ;  /* 0x0000000000007941 */ /* 0x000fea0003800000 */
.L_x_2450:
        /* <DEDUP_REMOVED lines=42> */
.L_x_2453:
[----:B------:R-:W-:Y:S05]  /*7f00*/  BSYNC B0 ;  /* 0x0000000000007941 */ /* 0x000fea0003800000 */
.L_x_2452:
[----:B------:R-:W-:Y:S04]  /*7f10*/  BSSY B6, `(.L_x_2454) ;  /* 0x0000100000067945 */ /* 0x000fe80003800000 */
[----:B------:R-:W-:Y:S05]  /*7f20*/  @P2 BRA `(.L_x_2455) ;  /* 0x0000000c00f82947 */ /* 0x000fea0003800000 */
[----:B------:R-:W0:Y:S01]  /*7f30*/  LDC.64 R8, c[0x0][0x218] ;  /* 0x00008600ff087b82 */ /* 0x000e220000000a00 */
[----:B-1----:R-:W-:Y:S01]  /*7f40*/  PRMT R0, R16, 0x9910, RZ ;  /* 0x0000991010007816 */ /* 0x002fe200000000ff */
        /* <DEDUP_REMOVED lines=15> */
[----:B------:R-:W0:Y:S01]  /*8040*/  F2I.FTZ.TRUNC.NTZ R3, R4 ;  /* 0x0000000400037305 */ /* 0x000e22000021f100 */
[----:B------:R-:W-:Y:S01]  /*8050*/  IMAD.MOV.U32 R19, RZ, RZ, R26 ;  /* 0x000000ffff137224 */ /* 0x000fe200078e001a */
[----:B0-----:R0:W-:Y:S01]  /*8060*/  STG.E.U8 desc[UR36][R8.64], R3 ;  /* 0x0000000308007986 */ /* 0x0011e2000c101124 */
[----:B------:R-:W-:Y:S05]  /*8070*/  BRA `(.L_x_2455) ;  /* 0x0000000c00a47947 */ /* 0x000fea0003800000 */
.L_x_2459:
[----:B------:R-:W0:Y:S01]  /*8080*/  F2I.S64.TRUNC R4, R4 ;  /* 0x0000000400047311 */ /* 0x000e22000020d900 */
[----:B------:R-:W-:Y:S02]  /*8090*/  IMAD.MOV.U32 R19, RZ, RZ, R26 ;  /* 0x000000ffff137224 */ /* 0x000fe400078e001a */
[----:B0-----:R-:W-:-:S05]  /*80a0*/  IMAD.MOV.U32 R3, RZ, RZ, R4 ;  /* 0x000000ffff037224 */ /* 0x001fca00078e0004 */
[----:B------:R0:W-:Y:S01]  /*80b0*/  STG.E.U8 desc[UR36][R8.64], R3 ;  /* 0x0000000308007986 */ /* 0x0001e2000c101124 */
[----:B------:R-:W-:Y:S05]  /*80c0*/  BRA `(.L_x_2455) ;  /* 0x0000000c00907947 */ /* 0x000fea0003800000 */
.L_x_2458:
[----:B------:R-:W-:-:S13]  /*80d0*/  ISETP.NE.AND P0, PT, R0, 0x2, PT ;  /* 0x000000020000780c */ /* 0x000fda0003f05270 */
[----:B------:R-:W-:Y:S05]  /*80e0*/  @!P0 BRA `(.L_x_2461) ;  /* 0x0000000000308947 */ /* 0x000fea0003800000 */
[----:B------:R-:W-:-:S13]  /*80f0*/  ISETP.NE.AND P0, PT, R0, 0x3, PT ;  /* 0x000000030000780c */ /* 0x000fda0003f05270 */
[----:B------:R-:W-:Y:S05]  /*8100*/  @!P0 BRA `(.L_x_2462) ;  /* 0x0000000000188947 */ /* 0x000fea0003800000 */
[----:B------:R-:W-:-:S13]  /*8110*/  ISETP.NE.AND P0, PT, R0, 0x4, PT ;  /* 0x000000040000780c */ /* 0x000fda0003f05270 */
[----:B------:R-:W-:Y:S05]  /*8120*/  @P0 BRA `(.L_x_2460) ;  /* 0x0000000c00140947 */ /* 0x000fea0003800000 */
[----:B------:R-:W0:Y:S01]  /*8130*/  F2I.S64.TRUNC R4, R4 ;  /* 0x0000000400047311 */ /* 0x000e22000020d900 */
[----:B------:R-:W-:Y:S01]  /*8140*/  IMAD.MOV.U32 R19, RZ, RZ, R26 ;  /* 0x000000ffff137224 */ /* 0x000fe200078e001a */
[----:B0-----:R0:W-:Y:S01]  /*8150*/  STG.E.64 desc[UR36][R8.64], R4 ;  /* 0x0000000408007986 */ /* 0x0011e2000c101b24 */
[----:B------:R-:W-:Y:S05]  /*8160*/  BRA `(.L_x_2455) ;  /* 0x0000000c00687947 */ /* 0x000fea0003800000 */
.L_x_2462:
[----:B------:R-:W0:Y:S01]  /*8170*/  F2I.FTZ.TRUNC.NTZ R3, R4 ;  /* 0x0000000400037305 */ /* 0x000e22000021f100 */
[----:B------:R-:W-:Y:S01]  /*8180*/  IMAD.MOV.U32 R19, RZ, RZ, R26 ;  /* 0x000000ffff137224 */ /* 0x000fe200078e001a */
[----:B0-----:R0:W-:Y:S01]  /*8190*/  STG.E desc[UR36][R8.64], R3 ;  /* 0x0000000308007986 */ /* 0x0011e2000c101924 */
[----:B------:R-:W-:Y:S05]  /*81a0*/  BRA `(.L_x_2455) ;  /* 0x0000000c00587947 */ /* 0x000fea0003800000 */
.L_x_2461:
[----:B------:R-:W0:Y:S01]  /*81b0*/  F2I.FTZ.TRUNC.NTZ R3, R4 ;  /* 0x0000000400037305 */ /* 0x000e22000021f100 */
[----:B------:R-:W-:Y:S01]  /*81c0*/  IMAD.MOV.U32 R19, RZ, RZ, R26 ;  /* 0x000000ffff137224 */ /* 0x000fe200078e001a */
[----:B0-----:R0:W-:Y:S01]  /*81d0*/  STG.E.U16 desc[UR36][R8.64], R3 ;  /* 0x0000000308007986 */ /* 0x0011e2000c101524 */
[----:B------:R-:W-:Y:S05]  /*81e0*/  BRA `(.L_x_2455) ;  /* 0x0000000c00487947 */ /* 0x000fea0003800000 */
.L_x_2457:
[----:B------:R-:W-:-:S13]  /*81f0*/  ISETP.GT.AND P0, PT, R0, 0x6, PT ;  /* 0x000000060000780c */ /* 0x000fda0003f04270 */
[----:B------:R-:W-:Y:S05]  /*8200*/  @P0 BRA `(.L_x_2463) ;  /* 0x00000000002c0947 */ /* 0x000fea0003800000 */
[----:B------:R-:W-:-:S13]  /*8210*/  ISETP.NE.AND P0, PT, R0, 0x5, PT ;  /* 0x000000050000780c */ /* 0x000fda0003f05270 */
[----:B------:R-:W-:Y:S05]  /*8220*/  @!P0 BRA `(.L_x_2464) ;  /* 0x0000000000148947 */ /* 0x000fea0003800000 */
[----:B------:R-:W-:-:S13]  /*8230*/  ISETP.NE.AND P0, PT, R0, 0x6, PT ;  /* 0x000000060000780c */ /* 0x000fda0003f05270 */
[----:B------:R-:W-:Y:S05]  /*8240*/  @P0 BRA `(.L_x_2460) ;  /* 0x0000000800cc0947 */ /* 0x000fea0003800000 */
[----:B------:R4:W-:Y:S01]  /*8250*/  STG.E desc[UR36][R8.64], R4 ;  /* 0x0000000408007986 */ /* 0x0009e2000c101924 */
[----:B------:R-:W-:Y:S01]  /*8260*/  IMAD.MOV.U32 R19, RZ, RZ, R26 ;  /* 0x000000ffff137224 */ /* 0x000fe200078e001a */
[----:B------:R-:W-:Y:S06]  /*8270*/  BRA `(.L_x_2455) ;  /* 0x0000000c00247947 */ /* 0x000fec0003800000 */
.L_x_2464:
[----:B------:R-:W-:Y:S01]  /*8280*/  F2FP.F16.F32.PACK_AB R4, RZ, R4 ;  /* 0x00000004ff04723e */ /* 0x000fe200000000ff */
[----:B------:R-:W-:-:S04]  /*8290*/  IMAD.MOV.U32 R19, RZ, RZ, R26 ;  /* 0x000000ffff137224 */ /* 0x000fc800078e001a */
[----:B------:R0:W-:Y:S01]  /*82a0*/  STG.E.U16 desc[UR36][R8.64], R4 ;  /* 0x0000000408007986 */ /* 0x0001e2000c101524 */
[----:B------:R-:W-:Y:S05]  /*82b0*/  BRA `(.L_x_2455) ;  /* 0x0000000c00147947 */ /* 0x000fea0003800000 */
.L_x_2463:
[----:B------:R-:W-:-:S13]  /*82c0*/  ISETP.NE.AND P0, PT, R0, 0x7, PT ;  /* 0x000000070000780c */ /* 0x000fda0003f05270 */
[----:B------:R-:W-:Y:S05]  /*82d0*/  @!P0 BRA `(.L_x_2465) ;  /* 0x0000000000348947 */ /* 0x000fea0003800000 */
[----:B------:R-:W-:-:S13]  /*82e0*/  ISETP.NE.AND P0, PT, R0, 0x8, PT ;  /* 0x000000080000780c */ /* 0x000fda0003f05270 */
[----:B------:R-:W-:Y:S05]  /*82f0*/  @!P0 BRA `(.L_x_2466) ;  /* 0x0000000000188947 */ /* 0x000fea0003800000 */
[----:B------:R-:W-:-:S13]  /*8300*/  ISETP.NE.AND P0, PT, R0, 0x9, PT ;  /* 0x000000090000780c */ /* 0x000fda0003f05270 */
[----:B------:R-:W-:Y:S05]  /*8310*/  @P0 BRA `(.L_x_2460) ;  /* 0x0000000800980947 */ /* 0x000fea0003800000 */
[----:B------:R-:W-:Y:S02]  /*8320*/  IMAD.MOV.U32 R5, RZ, RZ, RZ ;  /* 0x000000ffff057224 */ /* 0x000fe400078e00ff */
[----:B------:R-:W-:-:S03]  /*8330*/  IMAD.MOV.U32 R19, RZ, RZ, R26 ;  /* 0x000000ffff137224 */ /* 0x000fc600078e001a */
[----:B------:R0:W-:Y:S01]  /*8340*/  STG.E.64 desc[UR36][R8.64], R4 ;  /* 0x0000000408007986 */ /* 0x0001e2000c101b24 */
[----:B------:R-:W-:Y:S05]  /*8350*/  BRA `(.L_x_2455) ;  /* 0x0000000800ec7947 */ /* 0x000fea0003800000 */
.L_x_2466:
[----:B------:R-:W-:Y:S01]  /*8360*/  F2FP.F16.F32.PACK_AB R3, RZ, R4 ;  /* 0x00000004ff03723e */ /* 0x000fe200000000ff */
[----:B------:R-:W-:-:S03]  /*8370*/  IMAD.MOV.U32 R19, RZ, RZ, R26 ;  /* 0x000000ffff137224 */ /* 0x000fc600078e001a */
[----:B------:R-:W-:-:S05]  /*8380*/  PRMT R3, R3, 0x5410, RZ ;  /* 0x0000541003037816 */ /* 0x000fca00000000ff */
[----:B------:R0:W-:Y:S01]  /*8390*/  STG.E desc[UR36][R8.64], R3 ;  /* 0x0000000308007986 */ /* 0x0001e2000c101924 */
[----:B------:R-:W-:Y:S05]  /*83a0*/  BRA `(.L_x_2455) ;  /* 0x0000000800d87947 */ /* 0x000fea0003800000 */
.L_x_2465:
[----:B------:R-:W-:Y:S01]  /*83b0*/  FMUL.FTZ R4, R4, 1 ;  /* 0x3f80000004047820 */ /* 0x000fe20000410000 */
[----:B------:R-:W-:-:S05]  /*83c0*/  IMAD.MOV.U32 R19, RZ, RZ, R26 ;  /* 0x000000ffff137224 */ /* 0x000fca00078e001a */
[----:B------:R-:W0:Y:S02]  /*83d0*/  F2F.F64.F32 R4, R4 ;  /* 0x0000000400047310 */ /* 0x000e240000201800 */
[----:B0-----:R0:W-:Y:S01]  /*83e0*/  STG.E.64 desc[UR36][R8.64], R4 ;  /* 0x0000000408007986 */ /* 0x0011e2000c101b24 */
[----:B------:R-:W-:Y:S05]  /*83f0*/  BRA `(.L_x_2455) ;  /* 0x0000000800c47947 */ /* 0x000fea0003800000 */
.L_x_2456:
        /* <DEDUP_REMOVED lines=8> */
[----:B------:R-:W-:Y:S01]  /*8480*/  FSETP.NEU.FTZ.AND P0, PT, R4, RZ, PT ;  /* 0x000000ff0400720b */ /* 0x000fe20003f1d000 */
[----:B------:R-:W-:-:S03]  /*8490*/  IMAD.MOV.U32 R19, RZ, RZ, R26 ;  /* 0x000000ffff137224 */ /* 0x000fc600078e001a */
[----:B------:R-:W-:-:S05]  /*84a0*/  SEL R3, RZ, 0x1, !P0 ;  /* 0x00000001ff037807 */ /* 0x000fca0004000000 */
[----:B------:R0:W-:Y:S01]  /*84b0*/  STG.E.U8 desc[UR36][R8.64], R3 ;  /* 0x0000000308007986 */ /* 0x0001e2000c101124 */
[----:B------:R-:W-:Y:S05]  /*84c0*/  BRA `(.L_x_2455) ;  /* 0x0000000800907947 */ /* 0x000fea0003800000 */
.L_x_2469:
[----:B------:R-:W-:Y:S01]  /*84d0*/  FMUL.FTZ R4, R4, 1 ;  /* 0x3f80000004047820 */ /* 0x000fe20000410000 */
[----:B------:R-:W-:Y:S01]  /*84e0*/  CS2R R6, SRZ ;  /* 0x0000000000067805 */ /* 0x000fe2000001ff00 */
[----:B------:R-:W-:-:S04]  /*84f0*/  IMAD.MOV.U32 R19, RZ, RZ, R26 ;  /* 0x000000ffff137224 */ /* 0x000fc800078e001a */
[----:B------:R-:W0:Y:S02]  /*8500*/  F2F.F64.F32 R4, R4 ;  /* 0x0000000400047310 */ /* 0x000e240000201800 */
[----:B0-----:R0:W-:Y:S01]  /*8510*/  STG.E.128 desc[UR36][R8.64], R4 ;  /* 0x0000000408007986 */ /* 0x0011e2000c101d24 */
[----:B------:R-:W-:Y:S05]  /*8520*/  BRA `(.L_x_2455) ;  /* 0x0000000800787947 */ /* 0x000fea0003800000 */
.L_x_2468:
        /* <DEDUP_REMOVED lines=20> */
.L_x_2473:
[----:B------:R-:W-:Y:S05]  /*8670*/  BSYNC B0 ;  /* 0x0000000000007941 */ /* 0x000fea0003800000 */
.L_x_2472:
[----:B------:R-:W-:Y:S01]  /*8680*/  LOP3.LUT R5, R0, R5, RZ, 0xfc, !PT ;  /* 0x0000000500057212 */ /* 0x000fe200078efcff */
[----:B------:R-:W-:-:S04]  /*8690*/  IMAD.MOV.U32 R19, RZ, RZ, R26 ;  /* 0x000000ffff137224 */ /* 0x000fc800078e001a */
[----:B------:R0:W-:Y:S01]  /*86a0*/  STG.E.U8 desc[UR36][R8.64], R5 ;  /* 0x0000000508007986 */ /* 0x0001e2000c101124 */
[----:B------:R-:W-:Y:S05]  /*86b0*/  BRA `(.L_x_2455) ;  /* 0x0000000800147947 */ /* 0x000fea0003800000 */
.L_x_2471:
        /* <DEDUP_REMOVED lines=12> */
.L_x_2475:
[----:B------:R-:W-:Y:S01]  /*8780*/  IMAD.MOV.U32 R0, RZ, RZ, 0x7f ;  /* 0x0000007fff007424 */ /* 0x000fe200078e00ff */
[----:B------:R-:W-:-:S04]  /*8790*/  ISETP.GT.U32.AND P0, PT, R5, 0x7f800000, PT ;  /* 0x7f8000000500780c */ /* 0x000fc80003f04070 */
[----:B------:R-:W-:-:S09]  /*87a0*/  SEL R0, R0, 0x7c, P0 ;  /* 0x0000007c00007807 */ /* 0x000fd20000000000 */
.L_x_2476:
[----:B------:R-:W-:Y:S05]  /*87b0*/  BSYNC B0 ;  /* 0x0000000000007941 */ /* 0x000fea0003800000 */
.L_x_2474:
[----:B------:R-:W-:Y:S01]  /*87c0*/  LOP3.LUT R4, R4, 0x80000000, RZ, 0xc0, !PT ;  /* 0x8000000004047812 */ /* 0x000fe200078ec0ff */
[----:B------:R-:W-:-:S03]  /*87d0*/  IMAD.MOV.U32 R19, RZ, RZ, R26 ;  /* 0x000000ffff137224 */ /* 0x000fc600078e001a */
[----:B------:R-:W-:-:S04]  /*87e0*/  SHF.R.U32.HI R3, RZ, 0x18, R4 ;  /* 0x00000018ff037819 */ /* 0x000fc80000011604 */
[----:B------:R-:W-:-:S05]  /*87f0*/  LOP3.LUT R3, R0, R3, RZ, 0xfc, !PT ;  /* 0x0000000300037212 */ /* 0x000fca00078efcff */
[----:B------:R0:W-:Y:S01]  /*8800*/  STG.E.U8 desc[UR36][R8.64], R3 ;  /* 0x0000000308007986 */ /* 0x0001e2000c101124 */
[----:B------:R-:W-:Y:S05]  /*8810*/  BRA `(.L_x_2455) ;  /* 0x0000000400bc7947 */ /* 0x000fea0003800000 */
.L_x_2470:
[----:B------:R-:W-:Y:S01]  /*8820*/  F2FP.BF16.F32.PACK_AB R4, RZ, R4 ;  /* 0x00000004ff04723e */ /* 0x000fe200000010ff */
[----:B------:R-:W-:-:S04]  /*8830*/  IMAD.MOV.U32 R19, RZ, RZ, R26 ;  /* 0x000000ffff137224 */ /* 0x000fc800078e001a */
[----:B------:R0:W-:Y:S01]  /*8840*/  STG.E.U16 desc[UR36][R8.64], R4 ;  /* 0x0000000408007986 */ /* 0x0001e2000c101524 */
[----:B------:R-:W-:Y:S05]  /*8850*/  BRA `(.L_x_2455) ;  /* 0x0000000400ac7947 */ /* 0x000fea0003800000 */
.L_x_2467:
        /* <DEDUP_REMOVED lines=8> */
[----:B------:R-:W0:Y:S01]  /*88e0*/  F2I.FTZ.U32.TRUNC.NTZ R3, R4 ;  /* 0x0000000400037305 */ /* 0x000e22000021f000 */
[----:B------:R-:W-:Y:S01]  /*88f0*/  IMAD.MOV.U32 R19, RZ, RZ, R26 ;  /* 0x000000ffff137224 */ /* 0x000fe200078e001a */
[----:B0-----:R0:W-:Y:S01]  /*8900*/  STG.E.U16 desc[UR36][R8.64], R3 ;  /* 0x0000000308007986 */ /* 0x0011e2000c101524 */
[----:B------:R-:W-:Y:S05]  /*8910*/  BRA `(.L_x_2455) ;  /* 0x00000004007c7947 */ /* 0x000fea0003800000 */
.L_x_2479:
        /* <DEDUP_REMOVED lines=16> */
.L_x_2482:
[----:B------:R-:W-:-:S04]  /*8a20*/  LOP3.LUT R4, R4, 0x80000000, RZ, 0xc0, !PT ;  /* 0x8000000004047812 */ /* 0x000fc800078ec0ff */
[----:B------:R-:W-:-:S04]  /*8a30*/  SHF.R.U32.HI R4, RZ, 0x18, R4 ;  /* 0x00000018ff047819 */ /* 0x000fc80000011604 */
[----:B------:R-:W-:-:S04]  /*8a40*/  LOP3.LUT R3, R3, R4, RZ, 0xfc, !PT ;  /* 0x0000000403037212 */ /* 0x000fc800078efcff */
[----:B------:R-:W-:-:S07]  /*8a50*/  PRMT R0, R3, 0x7610, R0 ;  /* 0x0000761003007816 */ /* 0x000fce0000000000 */
.L_x_2481:
[----:B------:R-:W-:Y:S05]  /*8a60*/  BSYNC B0 ;  /* 0x0000000000007941 */ /* 0x000fea0003800000 */
.L_x_2480:
[----:B------:R0:W-:Y:S01]  /*8a70*/  STG.E.U8 desc[UR36][R8.64], R0 ;  /* 0x0000000008007986 */ /* 0x0001e2000c101124 */
[----:B------:R-:W-:Y:S01]  /*8a80*/  IMAD.MOV.U32 R19, RZ, RZ, R26 ;  /* 0x000000ffff137224 */ /* 0x000fe200078e001a */
[----:B------:R-:W-:Y:S06]  /*8a90*/  BRA `(.L_x_2455) ;  /* 0x00000004001c7947 */ /* 0x000fec0003800000 */
.L_x_2478:
        /* <DEDUP_REMOVED lines=16> */
.L_x_2485:
[----:B------:R-:W-:-:S04]  /*8ba0*/  LOP3.LUT R4, R4, 0x80000000, RZ, 0xc0, !PT ;  /* 0x8000000004047812 */ /* 0x000fc800078ec0ff */
[----:B------:R-:W-:-:S04]  /*8bb0*/  SHF.R.U32.HI R4, RZ, 0x18, R4 ;  /* 0x00000018ff047819 */ /* 0x000fc80000011604 */
[----:B------:R-:W-:-:S04]  /*8bc0*/  LOP3.LUT R3, R3, R4, RZ, 0xfc, !PT ;  /* 0x0000000403037212 */ /* 0x000fc800078efcff */
[----:B------:R-:W-:-:S07]  /*8bd0*/  PRMT R0, R3, 0x7610, R0 ;  /* 0x0000761003007816 */ /* 0x000fce0000000000 */
.L_x_2484:
[----:B------:R-:W-:Y:S05]  /*8be0*/  BSYNC B0 ;  /* 0x0000000000007941 */ /* 0x000fea0003800000 */
.L_x_2483:
[----:B------:R0:W-:Y:S01]  /*8bf0*/  STG.E.U8 desc[UR36][R8.64], R0 ;  /* 0x0000000008007986 */ /* 0x0001e2000c101124 */
[----:B------:R-:W-:Y:S01]  /*8c00*/  IMAD.MOV.U32 R19, RZ, RZ, R26 ;  /* 0x000000ffff137224 */ /* 0x000fe200078e001a */
[----:B------:R-:W-:Y:S06]  /*8c10*/  BRA `(.L_x_2455) ;  /* 0x0000000000bc7947 */ /* 0x000fec0003800000 */
.L_x_2477:
[----:B------:R-:W-:-:S13]  /*8c20*/  ISETP.NE.AND P0, PT, R0, 0x1c, PT ;  /* 0x0000001c0000780c */ /* 0x000fda0003f05270 */
[----:B------:R-:W-:Y:S05]  /*8c30*/  @!P0 BRA `(.L_x_2486) ;  /* 0x0000000000a88947 */ /* 0x000fea0003800000 */
[----:B------:R-:W-:-:S13]  /*8c40*/  ISETP.NE.AND P0, PT, R0, 0x1d, PT ;  /* 0x0000001d0000780c */ /* 0x000fda0003f05270 */
[----:B------:R-:W-:Y:S05]  /*8c50*/  @!P0 BRA `(.L_x_2487) ;  /* 0x0000000000908947 */ /* 0x000fea0003800000 */
[----:B------:R-:W-:-:S13]  /*8c60*/  ISETP.NE.AND P0, PT, R0, 0x2c, PT ;  /* 0x0000002c0000780c */ /* 0x000fda0003f05270 */
[----:B------:R-:W-:Y:S05]  /*8c70*/  @P0 BRA `(.L_x_2460) ;  /* 0x0000000000400947 */ /* 0x000fea0003800000 */
[----:B------:R-:W-:Y:S01]  /*8c80*/  SHF.R.U32.HI R5, RZ, 0x17, R4 ;  /* 0x00000017ff057819 */ /* 0x000fe20000011604 */
[----:B------:R-:W-:-:S03]  /*8c90*/  IMAD.MOV.U32 R19, RZ, RZ, R26 ;  /* 0x000000ffff137224 */ /* 0x000fc600078e001a */
        /* <DEDUP_REMOVED lines=14> */
.L_x_2460:
        /* <DEDUP_REMOVED lines=16> */
.L_x_2488:
[----:B------:R-:W-:Y:S01]  /*8e80*/  IMAD.MOV.U32 R19, RZ, RZ, R26 ;  /* 0x000000ffff137224 */ /* 0x000fe200078e001a */
[----:B------:R-:W-:Y:S06]  /*8e90*/  BRA `(.L_x_2455) ;  /* 0x00000000001c7947 */ /* 0x000fec0003800000 */
.L_x_2487:
[----:B------:R-:W0:Y:S01]  /*8ea0*/  F2I.U64.TRUNC R4, R4 ;  /* 0x0000000400047311 */ /* 0x000e22000020d800 */
[----:B------:R-:W-:Y:S01]  /*8eb0*/  IMAD.MOV.U32 R19, RZ, RZ, R26 ;  /* 0x000000ffff137224 */ /* 0x000fe200078e001a */
[----:B0-----:R0:W-:Y:S01]  /*8ec0*/  STG.E.64 desc[UR36][R8.64], R4 ;  /* 0x0000000408007986 */ /* 0x0011e2000c101b24 */
[----:B------:R-:W-:Y:S05]  /*8ed0*/  BRA `(.L_x_2455) ;  /* 0x00000000000c7947 */ /* 0x000fea0003800000 */
.L_x_2486:
[----:B------:R-:W0:Y:S01]  /*8ee0*/  F2I.FTZ.U32.TRUNC.NTZ R3, R4 ;  /* 0x0000000400037305 */ /* 0x000e22000021f000 */
[----:B------:R-:W-:Y:S01]  /*8ef0*/  IMAD.MOV.U32 R19, RZ, RZ, R26 ;  /* 0x000000ffff137224 */ /* 0x000fe200078e001a */
[----:B0-----:R0:W-:Y:S06]  /*8f00*/  STG.E desc[UR36][R8.64], R3 ;  /* 0x0000000308007986 */ /* 0x0011ec000c101924 */
.L_x_2455:
[----:B------:R-:W-:Y:S05]  /*8f10*/  BSYNC B6 ;  /* 0x0000000000067941 */ /* 0x000fea0003800000 */
.L_x_2454:
[----:B------:R-:W-:Y:S01]  /*8f20*/  ISETP.GE.AND P0, PT, R19, R17, PT ;  /* 0x000000111300720c */ /* 0x000fe20003f06270 */
[----:B------:R-:W-:-:S12]  /*8f30*/  BSSY B6, `(.L_x_2489) ;  /* 0x00001d8000067945 */ /* 0x000fd80003800000 */
[----:B------:R-:W-:Y:S05]  /*8f40*/  @P0 BRA `(.L_x_2490) ;  /* 0x0000001c00580947 */ /* 0x000fea0003800000 */
[----:B0---4-:R-:W0:Y:S01]  /*8f50*/  LDC.64 R8, c[0x0][0x218] ;  /* 0x00008600ff087b82 */ /* 0x011e220000000a00 */
[----:B------:R-:W-:Y:S01]  /*8f60*/  IMAD R0, R2, 0x200, R19 ;  /* 0x0000020002007824 */ /* 0x000fe200078e0213 */
[----:B-1----:R-:W-:Y:S01]  /*8f70*/  PRMT R4, R16, 0x9910, RZ ;  /* 0x0000991010047816 */ /* 0x002fe200000000ff */
        /* <DEDUP_REMOVED lines=15> */
[----:B--2--5:R-:W0:Y:S02]  /*9070*/  F2I.FTZ.TRUNC.NTZ R3, R22 ;  /* 0x0000001600037305 */ /* 0x024e24000021f100 */
[----:B0-----:R0:W-:Y:S01]  /*9080*/  STG.E.U8 desc[UR36][R8.64], R3 ;  /* 0x0000000308007986 */ /* 0x0011e2000c101124 */
[----:B------:R-:W-:Y:S05]  /*9090*/  BRA `(.L_x_2496) ;  /* 0x0000000c00507947 */ /* 0x000fea0003800000 */
.L_x_2494:
[----:B--2--5:R-:W0:Y:S02]  /*90a0*/  F2I.S64.TRUNC R22, R22 ;  /* 0x0000001600167311 */ /* 0x024e24000020d900 */
[----:B0-----:R-:W-:-:S05]  /*90b0*/  IMAD.MOV.U32 R3, RZ, RZ, R22 ;  /* 0x000000ffff037224 */ /* 0x001fca00078e0016 */
[----:B------:R0:W-:Y:S01]  /*90c0*/  STG.E.U8 desc[UR36][R8.64], R3 ;  /* 0x0000000308007986 */ /* 0x0001e2000c101124 */
[----:B------:R-:W-:Y:S05]  /*90d0*/  BRA `(.L_x_2496) ;  /* 0x0000000c00407947 */ /* 0x000fea0003800000 */
.L_x_2493:
[----:B------:R-:W-:-:S13]  /*90e0*/  ISETP.NE.AND P0, PT, R0, 0x2, PT ;  /* 0x000000020000780c */ /* 0x000fda0003f05270 */
[----:B------:R-:W-:Y:S05]  /*90f0*/  @!P0 BRA `(.L_x_2497) ;  /* 0x0000000000288947 */ /* 0x000fea0003800000 */
[----:B------:R-:W-:-:S13]  /*9100*/  ISETP.NE.AND P0, PT, R0, 0x3, PT ;  /* 0x000000030000780c */ /* 0x000fda0003f05270 */
[----:B------:R-:W-:Y:S05]  /*9110*/  @!P0 BRA `(.L_x_2498) ;  /* 0x0000000000148947 */ /* 0x000fea0003800000 */
[----:B------:R-:W-:-:S13]  /*9120*/  ISETP.NE.AND P0, PT, R0, 0x4, PT ;  /* 0x000000040000780c */ /* 0x000fda0003f05270 */
[----:B------:R-:W-:Y:S05]  /*9130*/  @P0 BRA `(.L_x_2495) ;  /* 0x0000000800d00947 */ /* 0x000fea0003800000 */
[----:B--2--5:R-:W0:Y:S02]  /*9140*/  F2I.S64.TRUNC R22, R22 ;  /* 0x0000001600167311 */ /* 0x024e24000020d900 */
[----:B0-----:R0:W-:Y:S01]  /*9150*/  STG.E.64 desc[UR36][R8.64], R22 ;  /* 0x0000001608007986 */ /* 0x0011e2000c101b24 */
[----:B------:R-:W-:Y:S05]  /*9160*/  BRA `(.L_x_2496) ;  /* 0x0000000c001c7947 */ /* 0x000fea0003800000 */
.L_x_2498:
[----:B--2--5:R-:W0:Y:S02]  /*9170*/  F2I.FTZ.TRUNC.NTZ R3, R22 ;  /* 0x0000001600037305 */ /* 0x024e24000021f100 */
[----:B0-----:R0:W-:Y:S01]  /*9180*/  STG.E desc[UR36][R8.64], R3 ;  /* 0x0000000308007986 */ /* 0x0011e2000c101924 */
[----:B------:R-:W-:Y:S05]  /*9190*/  BRA `(.L_x_2496) ;  /* 0x0000000c00107947 */ /* 0x000fea0003800000 */
.L_x_2497:
[----:B--2--5:R-:W0:Y:S02]  /*91a0*/  F2I.FTZ.TRUNC.NTZ R3, R22 ;  /* 0x0000001600037305 */ /* 0x024e24000021f100 */
[----:B0-----:R0:W-:Y:S01]  /*91b0*/  STG.E.U16 desc[UR36][R8.64], R3 ;  /* 0x0000000308007986 */ /* 0x0011e2000c101524 */
[----:B------:R-:W-:Y:S05]  /*91c0*/  BRA `(.L_x_2496) ;  /* 0x0000000c00047947 */ /* 0x000fea0003800000 */
.L_x_2492:
[----:B------:R-:W-:-:S13]  /*91d0*/  ISETP.GT.AND P0, PT, R0, 0x6, PT ;  /* 0x000000060000780c */ /* 0x000fda0003f04270 */
[----:B------:R-:W-:Y:S05]  /*91e0*/  @P0 BRA `(.L_x_2499) ;  /* 0x0000000000240947 */ /* 0x000fea0003800000 */
[----:B------:R-:W-:-:S13]  /*91f0*/  ISETP.NE.AND P0, PT, R0, 0x5, PT ;  /* 0x000000050000780c */ /* 0x000fda0003f05270 */
[----:B------:R-:W-:Y:S05]  /*9200*/  @!P0 BRA `(.L_x_2500) ;  /* 0x0000000000108947 */ /* 0x000fea0003800000 */
[----:B------:R-:W-:-:S13]  /*9210*/  ISETP.NE.AND P0, PT, R0, 0x6, PT ;  /* 0x000000060000780c */ /* 0x000fda0003f05270 */
[----:B------:R-:W-:Y:S05]  /*9220*/  @P0 BRA `(.L_x_2495) ;  /* 0x0000000800940947 */ /* 0x000fea0003800000 */
[----:B--2--5:R1:W-:Y:S01]  /*9230*/  STG.E desc[UR36][R8.64], R22 ;  /* 0x0000001608007986 */ /* 0x0243e2000c101924 */
[----:B------:R-:W-:Y:S05]  /*9240*/  BRA `(.L_x_2496) ;  /* 0x0000000800e47947 */ /* 0x000fea0003800000 */
.L_x_2500:
[----:B--2--5:R-:W-:-:S05]  /*9250*/  F2FP.F16.F32.PACK_AB R22, RZ, R22 ;  /* 0x00000016ff16723e */ /* 0x024fca00000000ff */
[----:B------:R0:W-:Y:S01]  /*9260*/  STG.E.U16 desc[UR36][R8.64], R22 ;  /* 0x0000001608007986 */ /* 0x0001e2000c101524 */
[----:B------:R-:W-:Y:S05]  /*9270*/  BRA `(.L_x_2496) ;  /* 0x0000000800d87947 */ /* 0x000fea0003800000 */
.L_x_2499:
[----:B------:R-:W-:-:S13]  /*9280*/  ISETP.NE.AND P0, PT, R0, 0x7, PT ;  /* 0x000000070000780c */ /* 0x000fda0003f05270 */
[----:B------:R-:W-:Y:S05]  /*9290*/  @!P0 BRA `(.L_x_2501) ;  /* 0x00000000002c8947 */ /* 0x000fea0003800000 */
[----:B------:R-:W-:-:S13]  /*92a0*/  ISETP.NE.AND P0, PT, R0, 0x8, PT ;  /* 0x000000080000780c */ /* 0x000fda0003f05270 */
[----:B------:R-:W-:Y:S05]  /*92b0*/  @!P0 BRA `(.L_x_2502) ;  /* 0x0000000000148947 */ /* 0x000fea0003800000 */
[----:B------:R-:W-:-:S13]  /*92c0*/  ISETP.NE.AND P0, PT, R0, 0x9, PT ;  /* 0x000000090000780c */ /* 0x000fda0003f05270 */
[----:B------:R-:W-:Y:S05]  /*92d0*/  @P0 BRA `(.L_x_2495) ;  /* 0x0000000800680947 */ /* 0x000fea0003800000 */
[----:B-----5:R-:W-:-:S05]  /*92e0*/  IMAD.MOV.U32 R23, RZ, RZ, RZ ;  /* 0x000000ffff177224 */ /* 0x020fca00078e00ff */
[----:B--2---:R4:W-:Y:S01]  /*92f0*/  STG.E.64 desc[UR36][R8.64], R22 ;  /* 0x0000001608007986 */ /* 0x0049e2000c101b24 */
[----:B------:R-:W-:Y:S05]  /*9300*/  BRA `(.L_x_2496) ;  /* 0x0000000800b47947 */ /* 0x000fea0003800000 */
.L_x_2502:
[----:B--2--5:R-:W-:-:S04]  /*9310*/  F2FP.F16.F32.PACK_AB R3, RZ, R22 ;  /* 0x00000016ff03723e */ /* 0x024fc800000000ff */
[----:B------:R-:W-:-:S05]  /*9320*/  PRMT R3, R3, 0x5410, RZ ;  /* 0x0000541003037816 */ /* 0x000fca00000000ff */
[----:B------:R2:W-:Y:S01]  /*9330*/  STG.E desc[UR36][R8.64], R3 ;  /* 0x0000000308007986 */ /* 0x0005e2000c101924 */
[----:B------:R-:W-:Y:S05]  /*9340*/  BRA `(.L_x_2496) ;  /* 0x0000000800a47947 */ /* 0x000fea0003800000 */
.L_x_2501:
[----:B--2--5:R-:W-:-:S06]  /*9350*/  FMUL.FTZ R4, R22, 1 ;  /* 0x3f80000016047820 */ /* 0x024fcc0000410000 */
[----:B------:R-:W0:Y:S02]  /*9360*/  F2F.F64.F32 R4, R4 ;  /* 0x0000000400047310 */ /* 0x000e240000201800 */
[----:B0-----:R0:W-:Y:S01]  /*9370*/  STG.E.64 desc[UR36][R8.64], R4 ;  /* 0x0000000408007986 */ /* 0x0011e2000c101b24 */
[----:B------:R-:W-:Y:S05]  /*9380*/  BRA `(.L_x_2496) ;  /* 0x0000000800947947 */ /* 0x000fea0003800000 */
.L_x_2491:
        /* <DEDUP_REMOVED lines=8> */
[----:B--2--5:R-:W-:-:S04]  /*9410*/  FSETP.NEU.FTZ.AND P0, PT, R22, RZ, PT ;  /* 0x000000ff1600720b */ /* 0x024fc80003f1d000 */
[----:B------:R-:W-:-:S05]  /*9420*/  SEL R3, RZ, 0x1, !P0 ;  /* 0x00000001ff037807 */ /* 0x000fca0004000000 */
[----:B------:R0:W-:Y:S01]  /*9430*/  STG.E.U8 desc[UR36][R8.64], R3 ;  /* 0x0000000308007986 */ /* 0x0001e2000c101124 */
[----:B------:R-:W-:Y:S05]  /*9440*/  BRA `(.L_x_2496) ;  /* 0x0000000800647947 */ /* 0x000fea0003800000 */
.L_x_2505:
[----:B--2--5:R-:W-:Y:S01]  /*9450*/  FMUL.FTZ R4, R22, 1 ;  /* 0x3f80000016047820 */ /* 0x024fe20000410000 */
[----:B------:R-:W-:-:S05]  /*9460*/  CS2R R6, SRZ ;  /* 0x0000000000067805 */ /* 0x000fca000001ff00 */
[----:B------:R-:W0:Y:S02]  /*9470*/  F2F.F64.F32 R4, R4 ;  /* 0x0000000400047310 */ /* 0x000e240000201800 */
[----:B0-----:R0:W-:Y:S01]  /*9480*/  STG.E.128 desc[UR36][R8.64], R4 ;  /* 0x0000000408007986 */ /* 0x0011e2000c101d24 */
[----:B------:R-:W-:Y:S05]  /*9490*/  BRA `(.L_x_2496) ;  /* 0x0000000800507947 */ /* 0x000fea0003800000 */
.L_x_2504:
[----:B------:R-:W-:-:S13]  /*94a0*/  ISETP.NE.AND P0, PT, R0, 0xf, PT ;  /* 0x0000000f0000780c */ /* 0x000fda0003f05270 */
[----:B------:R-:W-:Y:S05]  /*94b0*/  @!P0 BRA `(.L_x_2506) ;  /* 0x0000000000ac8947 */ /* 0x000fea0003800000 */
[----:B------:R-:W-:-:S13]  /*94c0*/  ISETP.NE.AND P0, PT, R0, 0x17, PT ;  /* 0x000000170000780c */ /* 0x000fda0003f05270 */
[----:B------:R-:W-:Y:S05]  /*94d0*/  @!P0 BRA `(.L_x_2507) ;  /* 0x0000000000508947 */ /* 0x000fea0003800000 */
[----:B------:R-:W-:-:S13]  /*94e0*/  ISETP.NE.AND P0, PT, R0, 0x18, PT ;  /* 0x000000180000780c */ /* 0x000fda0003f05270 */
[----:B------:R-:W-:Y:S05]  /*94f0*/  @P0 BRA `(.L_x_2495) ;  /* 0x0000000400e00947 */ /* 0x000fea0003800000 */
[C---:B--2--5:R-:W-:Y:S01]  /*9500*/  LOP3.LUT R4, R22.reuse, 0x7fffffff, RZ, 0xc0, !PT ;  /* 0x7fffffff16047812 */ /* 0x064fe200078ec0ff */
        /* <DEDUP_REMOVED lines=13> */
.L_x_2509:
[----:B------:R-:W-:Y:S05]  /*95e0*/  BSYNC B0 ;  /* 0x0000000000007941 */ /* 0x000fea0003800000 */
.L_x_2508:
[----:B------:R-:W-:-:S05]  /*95f0*/  LOP3.LUT R5, R0, R5, RZ, 0xfc, !PT ;  /* 0x0000000500057212 */ /* 0x000fca00078efcff */
[----:B------:R0:W-:Y:S01]  /*9600*/  STG.E.U8 desc[UR36][R8.64], R5 ;  /* 0x0000000508007986 */ /* 0x0001e2000c101124 */
[----:B------:R-:W-:Y:S05]  /*9610*/  BRA `(.L_x_2496) ;  /* 0x0000000400f07947 */ /* 0x000fea0003800000 */
.L_x_2507:
[----:B--2--5:R-:W-:Y:S01]  /*9620*/  LOP3.LUT R4, R22, 0x7fffffff, RZ, 0xc0, !PT ;  /* 0x7fffffff16047812 */ /* 0x024fe200078ec0ff */
        /* <DEDUP_REMOVED lines=11> */
.L_x_2511:
[----:B------:R-:W-:Y:S01]  /*96e0*/  IMAD.MOV.U32 R0, RZ, RZ, 0x7f ;  /* 0x0000007fff007424 */ /* 0x000fe200078e00ff */
[----:B------:R-:W-:-:S04]  /*96f0*/  ISETP.GT.U32.AND P0, PT, R4, 0x7f800000, PT ;  /* 0x7f8000000400780c */ /* 0x000fc80003f04070 */
[----:B------:R-:W-:-:S09]  /*9700*/  SEL R0, R0, 0x7c, P0 ;  /* 0x0000007c00007807 */ /* 0x000fd20000000000 */
.L_x_2512:
[----:B------:R-:W-:Y:S05]  /*9710*/  BSYNC B0 ;  /* 0x0000000000007941 */ /* 0x000fea0003800000 */
.L_x_2510:
[----:B------:R-:W-:-:S04]  /*9720*/  LOP3.LUT R22, R22, 0x80000000, RZ, 0xc0, !PT ;  /* 0x8000000016167812 */ /* 0x000fc800078ec0ff */
[----:B------:R-:W-:-:S04]  /*9730*/  SHF.R.U32.HI R3, RZ, 0x18, R22 ;  /* 0x00000018ff037819 */ /* 0x000fc80000011616 */
[----:B------:R-:W-:-:S05]  /*9740*/  LOP3.LUT R3, R0, R3, RZ, 0xfc, !PT ;  /* 0x0000000300037212 */ /* 0x000fca00078efcff */
[----:B------:R0:W-:Y:S01]  /*9750*/  STG.E.U8 desc[UR36][R8.64], R3 ;  /* 0x0000000308007986 */ /* 0x0001e2000c101124 */
[----:B------:R-:W-:Y:S05]  /*9760*/  BRA `(.L_x_2496) ;  /* 0x00000004009c7947 */ /* 0x000fea0003800000 */
.L_x_2506:
[----:B--2--5:R-:W-:-:S05]  /*9770*/  F2FP.BF16.F32.PACK_AB R22, RZ, R22 ;  /* 0x00000016ff16723e */ /* 0x024fca00000010ff */
[----:B------:R0:W-:Y:S01]  /*9780*/  STG.E.U16 desc[UR36][R8.64], R22 ;  /* 0x0000001608007986 */ /* 0x0001e2000c101524 */
[----:B------:R-:W-:Y:S05]  /*9790*/  BRA `(.L_x_2496) ;  /* 0x0000000400907947 */ /* 0x000fea0003800000 */
.L_x_2503:
        /* <DEDUP_REMOVED lines=8> */
[----:B--2--5:R-:W0:Y:S02]  /*9820*/  F2I.FTZ.U32.TRUNC.NTZ R3, R22 ;  /* 0x0000001600037305 */ /* 0x024e24000021f000 */
[----:B0-----:R0:W-:Y:S01]  /*9830*/  STG.E.U16 desc[UR36][R8.64], R3 ;  /* 0x0000000308007986 */ /* 0x0011e2000c101524 */
[----:B------:R-:W-:Y:S05]  /*9840*/  BRA `(.L_x_2496) ;  /* 0x0000000400647947 */ /* 0x000fea0003800000 */
.L_x_2515:
[----:B--2--5:R-:W-:Y:S01]  /*9850*/  LOP3.LUT R3, R22, 0x7fffffff, RZ, 0xc0, !PT ;  /* 0x7fffffff16037812 */ /* 0x024fe200078ec0ff */
        /* <DEDUP_REMOVED lines=15> */
.L_x_2518:
[----:B------:R-:W-:-:S04]  /*9950*/  LOP3.LUT R22, R22, 0x80000000, RZ, 0xc0, !PT ;  /* 0x8000000016167812 */ /* 0x000fc800078ec0ff */
[----:B------:R-:W-:-:S04]  /*9960*/  SHF.R.U32.HI R3, RZ, 0x18, R22 ;  /* 0x00000018ff037819 */ /* 0x000fc80000011616 */
[----:B------:R-:W-:-:S04]  /*9970*/  LOP3.LUT R0, R0, R3, RZ, 0xfc, !PT ;  /* 0x0000000300007212 */ /* 0x000fc800078efcff */
[----:B------:R-:W-:-:S07]  /*9980*/  PRMT R4, R0, 0x7610, R4 ;  /* 0x0000761000047816 */ /* 0x000fce0000000004 */
.L_x_2517:
[----:B------:R-:W-:Y:S05]  /*9990*/  BSYNC B0 ;  /* 0x0000000000007941 */ /* 0x000fea0003800000 */
.L_x_2516:
[----:B------:R0:W-:Y:S01]  /*99a0*/  STG.E.U8 desc[UR36][R8.64], R4 ;  /* 0x0000000408007986 */ /* 0x0001e2000c101124 */
[----:B------:R-:W-:Y:S05]  /*99b0*/  BRA `(.L_x_2496) ;  /* 0x0000000400087947 */ /* 0x000fea0003800000 */
.L_x_2514:
        /* <DEDUP_REMOVED lines=16> */
.L_x_2521:
[----:B------:R-:W-:-:S04]  /*9ac0*/  LOP3.LUT R22, R22, 0x80000000, RZ, 0xc0, !PT ;  /* 0x8000000016167812 */ /* 0x000fc800078ec0ff */
[----:B------:R-:W-:-:S04]  /*9ad0*/  SHF.R.U32.HI R3, RZ, 0x18, R22 ;  /* 0x00000018ff037819 */ /* 0x000fc80000011616 */
[----:B------:R-:W-:-:S04]  /*9ae0*/  LOP3.LUT R0, R0, R3, RZ, 0xfc, !PT ;  /* 0x0000000300007212 */ /* 0x000fc800078efcff */
[----:B------:R-:W-:-:S07]  /*9af0*/  PRMT R4, R0, 0x7610, R4 ;  /* 0x0000761000047816 */ /* 0x000fce0000000004 */
.L_x_2520:
[----:B------:R-:W-:Y:S05]  /*9b00*/  BSYNC B0 ;  /* 0x0000000000007941 */ /* 0x000fea0003800000 */
.L_x_2519:
[----:B------:R0:W-:Y:S01]  /*9b10*/  STG.E.U8 desc[UR36][R8.64], R4 ;  /* 0x0000000408007986 */ /* 0x0001e2000c101124 */
[----:B------:R-:W-:Y:S05]  /*9b20*/  BRA `(.L_x_2496) ;  /* 0x0000000000ac7947 */ /* 0x000fea0003800000 */
.L_x_2513:
[----:B------:R-:W-:-:S13]  /*9b30*/  ISETP.NE.AND P0, PT, R0, 0x1c, PT ;  /* 0x0000001c0000780c */ /* 0x000fda0003f05270 */
[----:B------:R-:W-:Y:S05]  /*9b40*/  @!P0 BRA `(.L_x_2522) ;  /* 0x00000000009c8947 */ /* 0x000fea0003800000 */
[----:B------:R-:W-:-:S13]  /*9b50*/  ISETP.NE.AND P0, PT, R0, 0x1d, PT ;  /* 0x0000001d0000780c */ /* 0x000fda0003f05270 */
[----:B------:R-:W-:Y:S05]  /*9b60*/  @!P0 BRA `(.L_x_2523) ;  /* 0x0000000000888947 */ /* 0x000fea0003800000 */
[----:B------:R-:W-:-:S13]  /*9b70*/  ISETP.NE.AND P0, PT, R0, 0x2c, PT ;  /* 0x0000002c0000780c */ /* 0x000fda0003f05270 */
[----:B------:R-:W-:Y:S05]  /*9b80*/  @P0 BRA `(.L_x_2495) ;  /* 0x00000000003c0947 */ /* 0x000fea0003800000 */
[----:B--2--5:R-:W-:-:S04]  /*9b90*/  SHF.R.U32.HI R4, RZ, 0x17, R22 ;  /* 0x00000017ff047819 */ /* 0x024fc80000011616 */
        /* <DEDUP_REMOVED lines=14> */
.L_x_2495:
        /* <DEDUP_REMOVED lines=16> */
.L_x_2524:
[----:B------:R-:W-:Y:S05]  /*9d80*/  BRA `(.L_x_2496) ;  /* 0x0000000000147947 */ /* 0x000fea0003800000 */
.L_x_2523:
[----:B--2--5:R-:W0:Y:S02]  /*9d90*/  F2I.U64.TRUNC R22, R22 ;  /* 0x0000001600167311 */ /* 0x024e24000020d800 */
[----:B0-----:R0:W-:Y:S01]  /*9da0*/  STG.E.64 desc[UR36][R8.64], R22 ;  /* 0x0000001608007986 */ /* 0x0011e2000c101b24 */
[----:B------:R-:W-:Y:S05]  /*9db0*/  BRA `(.L_x_2496) ;  /* 0x0000000000087947 */ /* 0x000fea0003800000 */
.L_x_2522:
[----:B--2--5:R-:W0:Y:S02]  /*9dc0*/  F2I.FTZ.U32.TRUNC.NTZ R3, R22 ;  /* 0x0000001600037305 */ /* 0x024e24000021f000 */
[----:B0-----:R0:W-:Y:S02]  /*9dd0*/  STG.E desc[UR36][R8.64], R3 ;  /* 0x0000000308007986 */ /* 0x0011e4000c101924 */
.L_x_2496:
[----:B------:R-:W-:-:S05]  /*9de0*/  VIADD R19, R19, 0x80 ;  /* 0x0000008013137836 */ /* 0x000fca0000000000 */
[----:B------:R-:W-:-:S13]  /*9df0*/  ISETP.GE.AND P0, PT, R19, R17, PT ;  /* 0x000000111300720c */ /* 0x000fda0003f06270 */
[----:B------:R-:W-:Y:S05]  /*9e00*/  @P0 BRA `(.L_x_2490) ;  /* 0x0000000c00a80947 */ /* 0x000fea0003800000 */
[----:B012-4-:R-:W0:Y:S01]  /*9e10*/  LDC.64 R8, c[0x0][0x218] ;  /* 0x00008600ff087b82 */ /* 0x017e220000000a00 */
        /* <DEDUP_REMOVED lines=20> */
.L_x_2528:
[----:B------:R-:W0:Y:S02]  /*9f60*/  F2I.S64.TRUNC R24, R24 ;  /* 0x0000001800187311 */ /* 0x000e24000020d900 */
[----:B0-----:R-:W-:-:S05]  /*9f70*/  IMAD.MOV.U32 R3, RZ, RZ, R24 ;  /* 0x000000ffff037224 */ /* 0x001fca00078e0018 */
[----:B------:R0:W-:Y:S01]  /*9f80*/  STG.E.U8 desc[UR36][R8.64], R3 ;  /* 0x0000000308007986 */ /* 0x0001e2000c101124 */
[----:B------:R-:W-:Y:S05]  /*9f90*/  BRA `(.L_x_2530) ;  /* 0x0000000c00407947 */ /* 0x000fea0003800000 */
.L_x_2527:
        /* <DEDUP_REMOVED lines=9> */
.L_x_2532:
[----:B------:R-:W0:Y:S02]  /*a030*/  F2I.FTZ.TRUNC.NTZ R3, R24 ;  /* 0x0000001800037305 */ /* 0x000e24000021f100 */
[----:B0-----:R2:W-:Y:S01]  /*a040*/  STG.E desc[UR36][R8.64], R3 ;  /* 0x0000000308007986 */ /* 0x0015e2000c101924 */
[----:B------:R-:W-:Y:S05]  /*a050*/  BRA `(.L_x_2530) ;  /* 0x0000000c00107947 */ /* 0x000fea0003800000 */
.L_x_2531:
[----:B------:R-:W0:Y:S02]  /*a060*/  F2I.FTZ.TRUNC.NTZ R3, R24 ;  /* 0x0000001800037305 */ /* 0x000e24000021f100 */
[----:B0-----:R0:W-:Y:S01]  /*a070*/  STG.E.U16 desc[UR36][R8.64], R3 ;  /* 0x0000000308007986 */ /* 0x0011e2000c101524 */
[----:B------:R-:W-:Y:S05]  /*a080*/  BRA `(.L_x_2530) ;  /* 0x0000000c00047947 */ /* 0x000fea0003800000 */
.L_x_2526:
        /* <DEDUP_REMOVED lines=8> */
.L_x_2534:
[----:B------:R-:W-:-:S05]  /*a110*/  F2FP.F16.F32.PACK_AB R24, RZ, R24 ;  /* 0x00000018ff18723e */ /* 0x000fca00000000ff */
[----:B------:R0:W-:Y:S01]  /*a120*/  STG.E.U16 desc[UR36][R8.64], R24 ;  /* 0x0000001808007986 */ /* 0x0001e2000c101524 */
[----:B------:R-:W-:Y:S05]  /*a130*/  BRA `(.L_x_2530) ;  /* 0x0000000800d87947 */ /* 0x000fea0003800000 */
.L_x_2533:
        /* <DEDUP_REMOVED lines=9> */
.L_x_2536:
[----:B------:R-:W-:-:S04]  /*a1d0*/  F2FP.F16.F32.PACK_AB R3, RZ, R24 ;  /* 0x00000018ff03723e */ /* 0x000fc800000000ff */
[----:B------:R-:W-:-:S05]  /*a1e0*/  PRMT R3, R3, 0x5410, RZ ;  /* 0x0000541003037816 */ /* 0x000fca00000000ff */
[----:B------:R0:W-:Y:S01]  /*a1f0*/  STG.E desc[UR36][R8.64], R3 ;  /* 0x0000000308007986 */ /* 0x0001e2000c101924 */
[----:B------:R-:W-:Y:S05]  /*a200*/  BRA `(.L_x_2530) ;  /* 0x0000000800a47947 */ /* 0x000fea0003800000 */
.L_x_2535:
[----:B------:R-:W-:-:S06]  /*a210*/  FMUL.FTZ R4, R24, 1 ;  /* 0x3f80000018047820 */ /* 0x000fcc0000410000 */
[----:B------:R-:W0:Y:S02]  /*a220*/  F2F.F64.F32 R4, R4 ;  /* 0x0000000400047310 */ /* 0x000e240000201800 */
[----:B0-----:R0:W-:Y:S01]  /*a230*/  STG.E.64 desc[UR36][R8.64], R4 ;  /* 0x0000000408007986 */ /* 0x0011e2000c101b24 */
[----:B------:R-:W-:Y:S05]  /*a240*/  BRA `(.L_x_2530) ;  /* 0x0000000800947947 */ /* 0x000fea0003800000 */
.L_x_2525:
        /* <DEDUP_REMOVED lines=12> */
.L_x_2539:
[----:B------:R-:W-:Y:S01]  /*a310*/  FMUL.FTZ R4, R24, 1 ;  /* 0x3f80000018047820 */ /* 0x000fe20000410000 */
[----:B------:R-:W-:-:S05]  /*a320*/  CS2R R6, SRZ ;  /* 0x0000000000067805 */ /* 0x000fca000001ff00 */
[----:B------:R-:W0:Y:S02]  /*a330*/  F2F.F64.F32 R4, R4 ;  /* 0x0000000400047310 */ /* 0x000e240000201800 */
[----:B0-----:R0:W-:Y:S01]  /*a340*/  STG.E.128 desc[UR36][R8.64], R4 ;  /* 0x0000000408007986 */ /* 0x0011e2000c101d24 */
[----:B------:R-:W-:Y:S05]  /*a350*/  BRA `(.L_x_2530) ;  /* 0x0000000800507947 */ /* 0x000fea0003800000 */
.L_x_2538:
        /* <DEDUP_REMOVED lines=20> */
.L_x_2543:
[----:B------:R-:W-:Y:S05]  /*a4a0*/  BSYNC B0 ;  /* 0x0000000000007941 */ /* 0x000fea0003800000 */
.L_x_2542:
[----:B------:R-:W-:-:S05]  /*a4b0*/  LOP3.LUT R5, R0, R5, RZ, 0xfc, !PT ;  /* 0x0000000500057212 */ /* 0x000fca00078efcff */
[----:B------:R0:W-:Y:S01]  /*a4c0*/  STG.E.U8 desc[UR36][R8.64], R5 ;  /* 0x0000000508007986 */ /* 0x0001e2000c101124 */
[----:B------:R-:W-:Y:S05]  /*a4d0*/  BRA `(.L_x_2530) ;  /* 0x0000000400f07947 */ /* 0x000fea0003800000 */
.L_x_2541:
        /* <DEDUP_REMOVED lines=12> */
.L_x_2545:
[----:B------:R-:W-:Y:S01]  /*a5a0*/  IMAD.MOV.U32 R0, RZ, RZ, 0x7f ;  /* 0x0000007fff007424 */ /* 0x000fe200078e00ff */
[----:B------:R-:W-:-:S04]  /*a5b0*/  ISETP.GT.U32.AND P0, PT, R4, 0x7f800000, PT ;  /* 0x7f8000000400780c */ /* 0x000fc80003f04070 */
[----:B------:R-:W-:-:S09]  /*a5c0*/  SEL R0, R0, 0x7c, P0 ;  /* 0x0000007c00007807 */ /* 0x000fd20000000000 */
.L_x_2546:
[----:B------:R-:W-:Y:S05]  /*a5d0*/  BSYNC B0 ;  /* 0x0000000000007941 */ /* 0x000fea0003800000 */
.L_x_2544:
[----:B------:R-:W-:-:S04]  /*a5e0*/  LOP3.LUT R24, R24, 0x80000000, RZ, 0xc0, !PT ;  /* 0x8000000018187812 */ /* 0x000fc800078ec0ff */
[----:B------:R-:W-:-:S04]  /*a5f0*/  SHF.R.U32.HI R3, RZ, 0x18, R24 ;  /* 0x00000018ff037819 */ /* 0x000fc80000011618 */
[----:B------:R-:W-:-:S05]  /*a600*/  LOP3.LUT R3, R0, R3, RZ, 0xfc, !PT ;  /* 0x0000000300037212 */ /* 0x000fca00078efcff */
[----:B------:R0:W-:Y:S01]  /*a610*/  STG.E.U8 desc[UR36][R8.64], R3 ;  /* 0x0000000308007986 */ /* 0x0001e2000c101124 */
[----:B------:R-:W-:Y:S05]  /*a620*/  BRA `(.L_x_2530) ;  /* 0x00000004009c7947 */ /* 0x000fea0003800000 */
.L_x_2540:
[----:B------:R-:W-:-:S05]  /*a630*/  F2FP.BF16.F32.PACK_AB R24, RZ, R24 ;  /* 0x00000018ff18723e */ /* 0x000fca00000010ff */
[----:B------:R0:W-:Y:S01]  /*a640*/  STG.E.U16 desc[UR36][R8.64], R24 ;  /* 0x0000001808007986 */ /* 0x0001e2000c101524 */
[----:B------:R-:W-:Y:S05]  /*a650*/  BRA `(.L_x_2530) ;  /* 0x0000000400907947 */ /* 0x000fea0003800000 */
.L_x_2537:
        /* <DEDUP_REMOVED lines=11> */
.L_x_2549:
        /* <DEDUP_REMOVED lines=16> */
.L_x_2552:
[----:B------:R-:W-:-:S04]  /*a810*/  LOP3.LUT R24, R24, 0x80000000, RZ, 0xc0, !PT ;  /* 0x8000000018187812 */ /* 0x000fc800078ec0ff */
[----:B------:R-:W-:-:S04]  /*a820*/  SHF.R.U32.HI R3, RZ, 0x18, R24 ;  /* 0x00000018ff037819 */ /* 0x000fc80000011618 */
[----:B------:R-:W-:-:S04]  /*a830*/  LOP3.LUT R0, R0, R3, RZ, 0xfc, !PT ;  /* 0x0000000300007212 */ /* 0x000fc800078efcff */
[----:B------:R-:W-:-:S07]  /*a840*/  PRMT R4, R0, 0x7610, R4 ;  /* 0x0000761000047816 */ /* 0x000fce0000000004 */
.L_x_2551:
[----:B------:R-:W-:Y:S05]  /*a850*/  BSYNC B0 ;  /* 0x0000000000007941 */ /* 0x000fea0003800000 */
.L_x_2550:
[----:B------:R0:W-:Y:S01]  /*a860*/  STG.E.U8 desc[UR36][R8.64], R4 ;  /* 0x0000000408007986 */ /* 0x0001e2000c101124 */
[----:B------:R-:W-:Y:S05]  /*a870*/  BRA `(.L_x_2530) ;  /* 0x0000000400087947 */ /* 0x000fea0003800000 */
.L_x_2548:
        /* <DEDUP_REMOVED lines=16> */
.L_x_2555:
[----:B------:R-:W-:-:S04]  /*a980*/  LOP3.LUT R24, R24, 0x80000000, RZ, 0xc0, !PT ;  /* 0x8000000018187812 */ /* 0x000fc800078ec0ff */
[----:B------:R-:W-:-:S04]  /*a990*/  SHF.R.U32.HI R3, RZ, 0x18, R24 ;  /* 0x00000018ff037819 */ /* 0x000fc80000011618 */
[----:B------:R-:W-:-:S04]  /*a9a0*/  LOP3.LUT R0, R0, R3, RZ, 0xfc, !PT ;  /* 0x0000000300007212 */ /* 0x000fc800078efcff */
[----:B------:R-:W-:-:S07]  /*a9b0*/  PRMT R4, R0, 0x7610, R4 ;  /* 0x0000761000047816 */ /* 0x000fce0000000004 */
.L_x_2554:
[----:B------:R-:W-:Y:S05]  /*a9c0*/  BSYNC B0 ;  /* 0x0000000000007941 */ /* 0x000fea0003800000 */
.L_x_2553:
[----:B------:R0:W-:Y:S01]  /*a9d0*/  STG.E.U8 desc[UR36][R8.64], R4 ;  /* 0x0000000408007986 */ /* 0x0001e2000c101124 */
[----:B------:R-:W-:Y:S05]  /*a9e0*/  BRA `(.L_x_2530) ;  /* 0x0000000000ac7947 */ /* 0x000fea0003800000 */
.L_x_2547:
        /* <DEDUP_REMOVED lines=21> */
.L_x_2529:
        /* <DEDUP_REMOVED lines=15> */
[----:B0--3--:R-:W-:Y:S05]  /*ac30*/  CALL.ABS.NOINC R14 ;  /* 0x000000000e007343 */ /* 0x009fea0003c00000 */
.L_x_2558:
[----:B------:R-:W-:Y:S05]  /*ac40*/  BRA `(.L_x_2530) ;  /* 0x0000000000147947 */ /* 0x000fea0003800000 */
.L_x_2557:
[----:B------:R-:W0:Y:S02]  /*ac50*/  F2I.U64.TRUNC R24, R24 ;  /* 0x0000001800187311 */ /* 0x000e24000020d800 */
[----:B0-----:R0:W-:Y:S01]  /*ac60*/  STG.E.64 desc[UR36][R8.64], R24 ;  /* 0x0000001808007986 */ /* 0x0011e2000c101b24 */
[----:B------:R-:W-:Y:S05]  /*ac70*/  BRA `(.L_x_2530) ;  /* 0x0000000000087947 */ /* 0x000fea0003800000 */
.L_x_2556:
[----:B------:R-:W0:Y:S02]  /*ac80*/  F2I.FTZ.U32.TRUNC.NTZ R3, R24 ;  /* 0x0000001800037305 */ /* 0x000e24000021f000 */
[----:B0-----:R0:W-:Y:S02]  /*ac90*/  STG.E desc[UR36][R8.64], R3 ;  /* 0x0000000308007986 */ /* 0x0011e4000c101924 */
.L_x_2530:
[----:B------:R-:W-:-:S07]  /*aca0*/  VIADD R19, R19, 0x80 ;  /* 0x0000008013137836 */ /* 0x000fce0000000000 */
.L_x_2490:
[----:B------:R-:W-:Y:S05]  /*acb0*/  BSYNC B6 ;  /* 0x0000000000067941 */ /* 0x000fea0003800000 */
.L_x_2489:
[----:B------:R-:W-:-:S13]  /*acc0*/  ISETP.GE.AND P0, PT, R19, R17, PT ;  /* 0x000000111300720c */ /* 0x000fda0003f06270 */
[----:B------:R-:W-:Y:S05]  /*acd0*/  @P0 EXIT ;  /* 0x000000000000094d */ /* 0x000fea0003800000 */
[----:B0---4-:R-:W0:Y:S01]  /*ace0*/  LDC.64 R4, c[0x0][0x218] ;  /* 0x00008600ff047b82 */ /* 0x011e220000000a00 */
[----:B-1----:R-:W-:Y:S01]  /*acf0*/  PRMT R0, R16, 0x9910, RZ ;  /* 0x0000991010007816 */ /* 0x002fe200000000ff */
[----:B------:R-:W-:Y:S01]  /*ad00*/  IMAD R2, R2, 0x200, R19 ;  /* 0x0000020002027824 */ /* 0x000fe200078e0213 */
[----:B------:R-:W-:Y:S02]  /*ad10*/  ULDC UR4, c[0x0][0x244] ;  /* 0x0000910000047ab9 */ /* 0x000fe40000000800 */
[----:B------:R-:W-:Y:S01]  /*ad20*/  ISETP.GT.AND P1, PT, R0, 0x9, PT ;  /* 0x000000090000780c */ /* 0x000fe20003f24270 */
[----:B--2---:R-:W-:-:S05]  /*ad30*/  IMAD R3, R2, UR4, RZ ;  /* 0x0000000402037c24 */ /* 0x004fca000f8e02ff */
        /* <DEDUP_REMOVED lines=11> */
[----:B-----5:R-:W0:Y:S02]  /*adf0*/  F2I.FTZ.TRUNC.NTZ R5, R18 ;  /* 0x0000001200057305 */ /* 0x020e24000021f100 */
[----:B0-----:R-:W-:Y:S01]  /*ae00*/  STG.E.U8 desc[UR36][R2.64], R5 ;  /* 0x0000000502007986 */ /* 0x001fe2000c101124 */
[----:B------:R-:W-:Y:S05]  /*ae10*/  EXIT ;  /* 0x000000000000794d */ /* 0x000fea0003800000 */
.L_x_2562:
[----:B-----5:R-:W0:Y:S02]  /*ae20*/  F2I.S64.TRUNC R18, R18 ;  /* 0x0000001200127311 */ /* 0x020e24000020d900 */
[----:B0-----:R-:W-:-:S05]  /*ae30*/  IMAD.MOV.U32 R5, RZ, RZ, R18 ;  /* 0x000000ffff057224 */ /* 0x001fca00078e0012 */
[----:B------:R-:W-:Y:S01]  /*ae40*/  STG.E.U8 desc[UR36][R2.64], R5 ;  /* 0x0000000502007986 */ /* 0x000fe2000c101124 */
[----:B------:R-:W-:Y:S05]  /*ae50*/  EXIT ;  /* 0x000000000000794d */ /* 0x000fea0003800000 */
.L_x_2561:
[----:B------:R-:W-:-:S13]  /*ae60*/  ISETP.NE.AND P0, PT, R0, 0x2, PT ;  /* 0x000000020000780c */ /* 0x000fda0003f05270 */
[----:B------:R-:W-:Y:S05]  /*ae70*/  @!P0 BRA `(.L_x_2564) ;  /* 0x0000000000288947 */ /* 0x000fea0003800000 */
[----:B------:R-:W-:-:S13]  /*ae80*/  ISETP.NE.AND P0, PT, R0, 0x3, PT ;  /* 0x000000030000780c */ /* 0x000fda0003f05270 */
[----:B------:R-:W-:Y:S05]  /*ae90*/  @!P0 BRA `(.L_x_2565) ;  /* 0x0000000000148947 */ /* 0x000fea0003800000 */
[----:B------:R-:W-:-:S13]  /*aea0*/  ISETP.NE.AND P0, PT, R0, 0x4, PT ;  /* 0x000000040000780c */ /* 0x000fda0003f05270 */
[----:B------:R-:W-:Y:S05]  /*aeb0*/  @P0 BRA `(.L_x_2563) ;  /* 0x0000000800d00947 */ /* 0x000fea0003800000 */
[----:B-----5:R-:W0:Y:S02]  /*aec0*/  F2I.S64.TRUNC R18, R18 ;  /* 0x0000001200127311 */ /* 0x020e24000020d900 */
[----:B0-----:R-:W-:Y:S01]  /*aed0*/  STG.E.64 desc[UR36][R2.64], R18 ;  /* 0x0000001202007986 */ /* 0x001fe2000c101b24 */
[----:B------:R-:W-:Y:S05]  /*aee0*/  EXIT ;  /* 0x000000000000794d */ /* 0x000fea0003800000 */
.L_x_2565:
[----:B-----5:R-:W0:Y:S02]  /*aef0*/  F2I.FTZ.TRUNC.NTZ R5, R18 ;  /* 0x0000001200057305 */ /* 0x020e24000021f100 */
[----:B0-----:R-:W-:Y:S01]  /*af00*/  STG.E desc[UR36][R2.64], R5 ;  /* 0x0000000502007986 */ /* 0x001fe2000c101924 */
[----:B------:R-:W-:Y:S05]  /*af10*/  EXIT ;  /* 0x000000000000794d */ /* 0x000fea0003800000 */
.L_x_2564:
[----:B-----5:R-:W0:Y:S02]  /*af20*/  F2I.FTZ.TRUNC.NTZ R5, R18 ;  /* 0x0000001200057305 */ /* 0x020e24000021f100 */
[----:B0-----:R-:W-:Y:S01]  /*af30*/  STG.E.U16 desc[UR36][R2.64], R5 ;  /* 0x0000000502007986 */ /* 0x001fe2000c101524 */
[----:B------:R-:W-:Y:S05]  /*af40*/  EXIT ;  /* 0x000000000000794d */ /* 0x000fea0003800000 */
.L_x_2560:
[----:B------:R-:W-:-:S13]  /*af50*/  ISETP.GT.AND P0, PT, R0, 0x6, PT ;  /* 0x000000060000780c */ /* 0x000fda0003f04270 */
[----:B------:R-:W-:Y:S05]  /*af60*/  @P0 BRA `(.L_x_2566) ;  /* 0x0000000000240947 */ /* 0x000fea0003800000 */
[----:B------:R-:W-:-:S13]  /*af70*/  ISETP.NE.AND P0, PT, R0, 0x5, PT ;  /* 0x000000050000780c */ /* 0x000fda0003f05270 */
[----:B------:R-:W-:Y:S05]  /*af80*/  @!P0 BRA `(.L_x_2567) ;  /* 0x0000000000108947 */ /* 0x000fea0003800000 */
[----:B------:R-:W-:-:S13]  /*af90*/  ISETP.NE.AND P0, PT, R0, 0x6, PT ;  /* 0x000000060000780c */ /* 0x000fda0003f05270 */
[----:B------:R-:W-:Y:S05]  /*afa0*/  @P0 BRA `(.L_x_2563) ;  /* 0x0000000800940947 */ /* 0x000fea0003800000 */
[----:B-----5:R-:W-:Y:S01]  /*afb0*/  STG.E desc[UR36][R2.64], R18 ;  /* 0x0000001202007986 */ /* 0x020fe2000c101924 */
[----:B------:R-:W-:Y:S05]  /*afc0*/  EXIT ;  /* 0x000000000000794d */ /* 0x000fea0003800000 */
.L_x_2567:
[----:B-----5:R-:W-:-:S05]  /*afd0*/  F2FP.F16.F32.PACK_AB R18, RZ, R18 ;  /* 0x00000012ff12723e */ /* 0x020fca00000000ff */
[----:B------:R-:W-:Y:S01]  /*afe0*/  STG.E.U16 desc[UR36][R2.64], R18 ;  /* 0x0000001202007986 */ /* 0x000fe2000c101524 */
[----:B------:R-:W-:Y:S05]  /*aff0*/  EXIT ;  /* 0x000000000000794d */ /* 0x000fea0003800000 */
.L_x_2566:
[----:B------:R-:W-:-:S13]  /*b000*/  ISETP.NE.AND P0, PT, R0, 0x7, PT ;  /* 0x000000070000780c */ /* 0x000fda0003f05270 */
[----:B------:R-:W-:Y:S05]  /*b010*/  @!P0 BRA `(.L_x_2568) ;  /* 0x00000000002c8947 */ /* 0x000fea0003800000 */
[----:B------:R-:W-:-:S13]  /*b020*/  ISETP.NE.AND P0, PT, R0, 0x8, PT ;  /* 0x000000080000780c */ /* 0x000fda0003f05270 */
[----:B------:R-:W-:Y:S05]  /*b030*/  @!P0 BRA `(.L_x_2569) ;  /* 0x0000000000148947 */ /* 0x000fea0003800000 */
[----:B------:R-:W-:-:S13]  /*b040*/  ISETP.NE.AND P0, PT, R0, 0x9, PT ;  /* 0x000000090000780c */ /* 0x000fda0003f05270 */
[----:B------:R-:W-:Y:S05]  /*b050*/  @P0 BRA `(.L_x_2563) ;  /* 0x0000000800680947 */ /* 0x000fea0003800000 */
[----:B------:R-:W-:-:S05]  /*b060*/  IMAD.MOV.U32 R19, RZ, RZ, RZ ;  /* 0x000000ffff137224 */ /* 0x000fca00078e00ff */
[----:B-----5:R-:W-:Y:S01]  /*b070*/  STG.E.64 desc[UR36][R2.64], R18 ;  /* 0x0000001202007986 */ /* 0x020fe2000c101b24 */
[----:B------:R-:W-:Y:S05]  /*b080*/  EXIT ;  /* 0x000000000000794d */ /* 0x000fea0003800000 */
.L_x_2569:
[----:B-----5:R-:W-:-:S04]  /*b090*/  F2FP.F16.F32.PACK_AB R5, RZ, R18 ;  /* 0x00000012ff05723e */ /* 0x020fc800000000ff */
[----:B------:R-:W-:-:S05]  /*b0a0*/  PRMT R5, R5, 0x5410, RZ ;  /* 0x0000541005057816 */ /* 0x000fca00000000ff */
[----:B------:R-:W-:Y:S01]  /*b0b0*/  STG.E desc[UR36][R2.64], R5 ;  /* 0x0000000502007986 */ /* 0x000fe2000c101924 */
[----:B------:R-:W-:Y:S05]  /*b0c0*/  EXIT ;  /* 0x000000000000794d */ /* 0x000fea0003800000 */
.L_x_2568:
[----:B-----5:R-:W-:-:S06]  /*b0d0*/  FMUL.FTZ R4, R18, 1 ;  /* 0x3f80000012047820 */ /* 0x020fcc0000410000 */
[----:B------:R-:W0:Y:S02]  /*b0e0*/  F2F.F64.F32 R4, R4 ;  /* 0x0000000400047310 */ /* 0x000e240000201800 */
[----:B0-----:R-:W-:Y:S01]  /*b0f0*/  STG.E.64 desc[UR36][R2.64], R4 ;  /* 0x0000000402007986 */ /* 0x001fe2000c101b24 */
[----:B------:R-:W-:Y:S05]  /*b100*/  EXIT ;  /* 0x000000000000794d */ /* 0x000fea0003800000 */
.L_x_2559:
        /* <DEDUP_REMOVED lines=8> */
[----:B-----5:R-:W-:-:S04]  /*b190*/  FSETP.NEU.FTZ.AND P0, PT, R18, RZ, PT ;  /* 0x000000ff1200720b */ /* 0x020fc80003f1d000 */
[----:B------:R-:W-:-:S05]  /*b1a0*/  SEL R5, RZ, 0x1, !P0 ;  /* 0x00000001ff057807 */ /* 0x000fca0004000000 */
[----:B------:R-:W-:Y:S01]  /*b1b0*/  STG.E.U8 desc[UR36][R2.64], R5 ;  /* 0x0000000502007986 */ /* 0x000fe2000c101124 */
[----:B------:R-:W-:Y:S05]  /*b1c0*/  EXIT ;  /* 0x000000000000794d */ /* 0x000fea0003800000 */
.L_x_2572:
[----:B-----5:R-:W-:Y:S01]  /*b1d0*/  FMUL.FTZ R4, R18, 1 ;  /* 0x3f80000012047820 */ /* 0x020fe20000410000 */
[----:B------:R-:W-:-:S05]  /*b1e0*/  CS2R R6, SRZ ;  /* 0x0000000000067805 */ /* 0x000fca000001ff00 */
[----:B------:R-:W0:Y:S02]  /*b1f0*/  F2F.F64.F32 R4, R4 ;  /* 0x0000000400047310 */ /* 0x000e240000201800 */
[----:B0-----:R-:W-:Y:S01]  /*b200*/  STG.E.128 desc[UR36][R2.64], R4 ;  /* 0x0000000402007986 */ /* 0x001fe2000c101d24 */
[----:B------:R-:W-:Y:S05]  /*b210*/  EXIT ;  /* 0x000000000000794d */ /* 0x000fea0003800000 */
.L_x_2571:
[----:B------:R-:W-:-:S13]  /*b220*/  ISETP.NE.AND P0, PT, R0, 0xf, PT ;  /* 0x0000000f0000780c */ /* 0x000fda0003f05270 */
[----:B------:R-:W-:Y:S05]  /*b230*/  @!P0 BRA `(.L_x_2573) ;  /* 0x0000000000ac8947 */ /* 0x000fea0003800000 */
[----:B------:R-:W-:-:S13]  /*b240*/  ISETP.NE.AND P0, PT, R0, 0x17, PT ;  /* 0x000000170000780c */ /* 0x000fda0003f05270 */
[----:B------:R-:W-:Y:S05]  /*b250*/  @!P0 BRA `(.L_x_2574) ;  /* 0x0000000000508947 */ /* 0x000fea0003800000 */
[----:B------:R-:W-:-:S13]  /*b260*/  ISETP.NE.AND P0, PT, R0, 0x18, PT ;  /* 0x000000180000780c */ /* 0x000fda0003f05270 */
[----:B------:R-:W-:Y:S05]  /*b270*/  @P0 BRA `(.L_x_2563) ;  /* 0x0000000400e00947 */ /* 0x000fea0003800000 */
[C---:B-----5:R-:W-:Y:S01]  /*b280*/  LOP3.LUT R4, R18.reuse, 0x7fffffff, RZ, 0xc0, !PT ;  /* 0x7fffffff12047812 */ /* 0x060fe200078ec0ff */
        /* <DEDUP_REMOVED lines=13> */
.L_x_2576:
[----:B------:R-:W-:Y:S05]  /*b360*/  BSYNC B0 ;  /* 0x0000000000007941 */ /* 0x000fea0003800000 */
.L_x_2575:
[----:B------:R-:W-:-:S05]  /*b370*/  LOP3.LUT R7, R0, R7, RZ, 0xfc, !PT ;  /* 0x0000000700077212 */ /* 0x000fca00078efcff */
[----:B------:R-:W-:Y:S01]  /*b380*/  STG.E.U8 desc[UR36][R2.64], R7 ;  /* 0x0000000702007986 */ /* 0x000fe2000c101124 */
[----:B------:R-:W-:Y:S05]  /*b390*/  EXIT ;  /* 0x000000000000794d */ /* 0x000fea0003800000 */
.L_x_2574:
[----:B-----5:R-:W-:Y:S01]  /*b3a0*/  LOP3.LUT R4, R18, 0x7fffffff, RZ, 0xc0, !PT ;  /* 0x7fffffff12047812 */ /* 0x020fe200078ec0ff */
        /* <DEDUP_REMOVED lines=11> */
.L_x_2578:
[----:B------:R-:W-:Y:S01]  /*b460*/  IMAD.MOV.U32 R0, RZ, RZ, 0x7f ;  /* 0x0000007fff007424 */ /* 0x000fe200078e00ff */
[----:B------:R-:W-:-:S04]  /*b470*/  ISETP.GT.U32.AND P0, PT, R4, 0x7f800000, PT ;  /* 0x7f8000000400780c */ /* 0x000fc80003f04070 */
[----:B------:R-:W-:-:S09]  /*b480*/  SEL R0, R0, 0x7c, P0 ;  /* 0x0000007c00007807 */ /* 0x000fd20000000000 */
.L_x_2579:
[----:B------:R-:W-:Y:S05]  /*b490*/  BSYNC B0 ;  /* 0x0000000000007941 */ /* 0x000fea0003800000 */
.L_x_2577:
[----:B------:R-:W-:-:S04]  /*b4a0*/  LOP3.LUT R18, R18, 0x80000000, RZ, 0xc0, !PT ;  /* 0x8000000012127812 */ /* 0x000fc800078ec0ff */
[----:B------:R-:W-:-:S04]  /*b4b0*/  SHF.R.U32.HI R5, RZ, 0x18, R18 ;  /* 0x00000018ff057819 */ /* 0x000fc80000011612 */
[----:B------:R-:W-:-:S05]  /*b4c0*/  LOP3.LUT R5, R0, R5, RZ, 0xfc, !PT ;  /* 0x0000000500057212 */ /* 0x000fca00078efcff */
[----:B------:R-:W-:Y:S01]  /*b4d0*/  STG.E.U8 desc[UR36][R2.64], R5 ;  /* 0x0000000502007986 */ /* 0x000fe2000c101124 */
[----:B------:R-:W-:Y:S05]  /*b4e0*/  EXIT ;  /* 0x000000000000794d */ /* 0x000fea0003800000 */
.L_x_2573:
[----:B-----5:R-:W-:-:S05]  /*b4f0*/  F2FP.BF16.F32.PACK_AB R18, RZ, R18 ;  /* 0x00000012ff12723e */ /* 0x020fca00000010ff */
[----:B------:R-:W-:Y:S01]  /*b500*/  STG.E.U16 desc[UR36][R2.64], R18 ;  /* 0x0000001202007986 */ /* 0x000fe2000c101524 */
[----:B------:R-:W-:Y:S05]  /*b510*/  EXIT ;  /* 0x000000000000794d */ /* 0x000fea0003800000 */
.L_x_2570:
        /* <DEDUP_REMOVED lines=8> */
[----:B-----5:R-:W0:Y:S02]  /*b5a0*/  F2I.FTZ.U32.TRUNC.NTZ R5, R18 ;  /* 0x0000001200057305 */ /* 0x020e24000021f000 */
[----:B0-----:R-:W-:Y:S01]  /*b5b0*/  STG.E.U16 desc[UR36][R2.64], R5 ;  /* 0x0000000502007986 */ /* 0x001fe2000c101524 */
[----:B------:R-:W-:Y:S05]  /*b5c0*/  EXIT ;  /* 0x000000000000794d */ /* 0x000fea0003800000 */
.L_x_2582:
[----:B-----5:R-:W-:Y:S01]  /*b5d0*/  LOP3.LUT R5, R18, 0x7fffffff, RZ, 0xc0, !PT ;  /* 0x7fffffff12057812 */ /* 0x020fe200078ec0ff */
        /* <DEDUP_REMOVED lines=15> */
.L_x_2585:
[----:B------:R-:W-:-:S04]  /*b6d0*/  LOP3.LUT R18, R18, 0x80000000, RZ, 0xc0, !PT ;  /* 0x8000000012127812 */ /* 0x000fc800078ec0ff */
[----:B------:R-:W-:-:S04]  /*b6e0*/  SHF.R.U32.HI R5, RZ, 0x18, R18 ;  /* 0x00000018ff057819 */ /* 0x000fc80000011612 */
[----:B------:R-:W-:-:S04]  /*b6f0*/  LOP3.LUT R4, R4, R5, RZ, 0xfc, !PT ;  /* 0x0000000504047212 */ /* 0x000fc800078efcff */
[----:B------:R-:W-:-:S07]  /*b700*/  PRMT R0, R4, 0x7610, R0 ;  /* 0x0000761004007816 */ /* 0x000fce0000000000 */
.L_x_2584:
[----:B------:R-:W-:Y:S05]  /*b710*/  BSYNC B0 ;  /* 0x0000000000007941 */ /* 0x000fea0003800000 */
.L_x_2583:
[----:B------:R-:W-:Y:S01]  /*b720*/  STG.E.U8 desc[UR36][R2.64], R0 ;  /* 0x0000000002007986 */ /* 0x000fe2000c101124 */
[----:B------:R-:W-:Y:S05]  /*b730*/  EXIT ;  /* 0x000000000000794d */ /* 0x000fea0003800000 */
.L_x_2581:
        /* <DEDUP_REMOVED lines=16> */
.L_x_2588:
[----:B------:R-:W-:-:S04]  /*b840*/  LOP3.LUT R18, R18, 0x80000000, RZ, 0xc0, !PT ;  /* 0x8000000012127812 */ /* 0x000fc800078ec0ff */
[----:B------:R-:W-:-:S04]  /*b850*/  SHF.R.U32.HI R5, RZ, 0x18, R18 ;  /* 0x00000018ff057819 */ /* 0x000fc80000011612 */
[----:B------:R-:W-:-:S04]  /*b860*/  LOP3.LUT R4, R4, R5, RZ, 0xfc, !PT ;  /* 0x0000000504047212 */ /* 0x000fc800078efcff */
[----:B------:R-:W-:-:S07]  /*b870*/  PRMT R0, R4, 0x7610, R0 ;  /* 0x0000761004007816 */ /* 0x000fce0000000000 */
.L_x_2587:
[----:B------:R-:W-:Y:S05]  /*b880*/  BSYNC B0 ;  /* 0x0000000000007941 */ /* 0x000fea0003800000 */
.L_x_2586:
[----:B------:R-:W-:Y:S01]  /*b890*/  STG.E.U8 desc[UR36][R2.64], R0 ;  /* 0x0000000002007986 */ /* 0x000fe2000c101124 */
[----:B------:R-:W-:Y:S05]  /*b8a0*/  EXIT ;  /* 0x000000000000794d */ /* 0x000fea0003800000 */
.L_x_2580:
[----:B------:R-:W-:-:S13]  /*b8b0*/  ISETP.NE.AND P0, PT, R0, 0x1c, PT ;  /* 0x0000001c0000780c */ /* 0x000fda0003f05270 */
[----:B------:R-:W-:Y:S05]  /*b8c0*/  @!P0 BRA `(.L_x_2589) ;  /* 0x00000000009c8947 */ /* 0x000fea0003800000 */
[----:B------:R-:W-:-:S13]  /*b8d0*/  ISETP.NE.AND P0, PT, R0, 0x1d, PT ;  /* 0x0000001d0000780c */ /* 0x000fda0003f05270 */
[----:B------:R-:W-:Y:S05]  /*b8e0*/  @!P0 BRA `(.L_x_2590) ;  /* 0x0000000000888947 */ /* 0x000fea0003800000 */
[----:B------:R-:W-:-:S13]  /*b8f0*/  ISETP.NE.AND P0, PT, R0, 0x2c, PT ;  /* 0x0000002c0000780c */ /* 0x000fda0003f05270 */
[----:B------:R-:W-:Y:S05]  /*b900*/  @P0 BRA `(.L_x_2563) ;  /* 0x00000000003c0947 */ /* 0x000fea0003800000 */
[----:B-----5:R-:W-:-:S04]  /*b910*/  SHF.R.U32.HI R4, RZ, 0x17, R18 ;  /* 0x00000017ff047819 */ /* 0x020fc80000011612 */
        /* <DEDUP_REMOVED lines=14> */
.L_x_2563:
        /* <DEDUP_REMOVED lines=15> */
[----:B-1-3-5:R-:W-:Y:S05]  /*baf0*/  CALL.ABS.NOINC R2 ;  /* 0x0000000002007343 */ /* 0x02afea0003c00000 */
.L_x_2591:
[----:B------:R-:W-:Y:S05]  /*bb00*/  EXIT ;  /* 0x000000000000794d */ /* 0x000fea0003800000 */
.L_x_2590:
[----:B-----5:R-:W0:Y:S02]  /*bb10*/  F2I.U64.TRUNC R18, R18 ;  /* 0x0000001200127311 */ /* 0x020e24000020d800 */
[----:B0-----:R-:W-:Y:S01]  /*bb20*/  STG.E.64 desc[UR36][R2.64], R18 ;  /* 0x0000001202007986 */ /* 0x001fe2000c101b24 */
[----:B------:R-:W-:Y:S05]  /*bb30*/  EXIT ;  /* 0x000000000000794d */ /* 0x000fea0003800000 */
.L_x_2589:
[----:B-----5:R-:W0:Y:S02]  /*bb40*/  F2I.FTZ.U32.TRUNC.NTZ R5, R18 ;  /* 0x0000001200057305 */ /* 0x020e24000021f000 */
[----:B0-----:R-:W-:Y:S01]  /*bb50*/  STG.E desc[UR36][R2.64], R5 ;  /* 0x0000000502007986 */ /* 0x001fe2000c101924 */
[----:B------:R-:W-:Y:S05]  /*bb60*/  EXIT ;  /* 0x000000000000794d */ /* 0x000fea0003800000 */
.L_x_2592:
        /* <DEDUP_REMOVED lines=9> */
.L_x_12838:


//--------------------- .text._ZN2at6native18elementwise_kernelILi128ELi2EZNS0_22gpu_kernel_impl_nocastIZZZNS0_26GeluBackwardCUDAKernelImplERNS_18TensorIteratorBaseENS0_8GeluTypeEENKUlvE0_clEvENKUlvE0_clEvEUlffE_EEvS4_RKT_EUliE_EEviT1_ --------------------------
	.section	.text._ZN2at6native18elementwise_kernelILi128ELi2EZNS0_22gpu_kernel_impl_nocastIZZZNS0_26GeluBackwardCUDAKernelImplERNS_18TensorIteratorBaseENS0_8GeluTypeEENKUlvE0_clEvENKUlvE0_clEvEUlffE_EEvS4_RKT_EUliE_EEviT1_,"ax",@progbits
	.align	128
        .global         _ZN2at6native18elementwise_kernelILi128ELi2EZNS0_22gpu_kernel_impl_nocastIZZZNS0_26GeluBackwardCUDAKernelImplERNS_18TensorIteratorBaseENS0_8GeluTypeEENKUlvE0_clEvENKUlvE0_clEvEUlffE_EEvS4_RKT_EUliE_EEviT1_
        .type           _ZN2at6native18elementwise_kernelILi128ELi2EZNS0_22gpu_kernel_impl_nocastIZZZNS0_26GeluBackwardCUDAKernelImplERNS_18TensorIteratorBaseENS0_8GeluTypeEENKUlvE0_clEvENKUlvE0_clEvEUlffE_EEvS4_RKT_EUliE_EEviT1_,@function
        .size           _ZN2at6native18elementwise_kernelILi128ELi2EZNS0_22gpu_kernel_impl_nocastIZZZNS0_26GeluBackwardCUDAKernelImplERNS_18TensorIteratorBaseENS0_8GeluTypeEENKUlvE0_clEvENKUlvE0_clEvEUlffE_EEvS4_RKT_EUliE_EEviT1_,(.L_x_12839 - _ZN2at6native18elementwise_kernelILi128ELi2EZNS0_22gpu_kernel_impl_nocastIZZZNS0_26GeluBackwardCUDAKernelImplERNS_18TensorIteratorBaseENS0_8GeluTypeEENKUlvE0_clEvENKUlvE0_clEvEUlffE_EEvS4_RKT_EUliE_EEviT1_)
        .other          _ZN2at6native18elementwise_kernelILi128ELi2EZNS0_22gpu_kernel_impl_nocastIZZZNS0_26GeluBackwardCUDAKernelImplERNS_18TensorIteratorBaseENS0_8GeluTypeEENKUlvE0_clEvENKUlvE0_clEvEUlffE_EEvS4_RKT_EUliE_EEviT1_,@"STO_CUDA_ENTRY STV_DEFAULT"
_ZN2at6native18elementwise_kernelILi128ELi2EZNS0_22gpu_kernel_impl_nocastIZZZNS0_26GeluBackwardCUDAKernelImplERNS_18TensorIteratorBaseENS0_8GeluTypeEENKUlvE0_clEvENKUlvE0_clEvEUlffE_EEvS4_RKT_EUliE_EEviT1_:
.text._ZN2at6native18elementwise_kernelILi128ELi2EZNS0_22gpu_kernel_impl_nocastIZZZNS0_26GeluBackwardCUDAKernelImplERNS_18TensorIteratorBaseENS0_8GeluTypeEENKUlvE0_clEvENKUlvE0_clEvEUlffE_EEvS4_RKT_EUliE_EEviT1_:
[----:B------:R-:W-:Y:S01]  /*0000*/  LDC R1, c[0x0][0x28] ;  /* 0x00000a00ff017b82 */ /* 0x000fe20000000800 */
[----:B------:R-:W0:Y:S01]  /*0010*/  S2R R2, SR_CTAID.X ;  /* 0x0000000000027919 */ /* 0x000e220000002500 */
[----:B------:R-:W-:Y:S01]  /*0020*/  ULDC UR6, c[0x0][0x210] ;  /* 0x0000840000067ab9 */ /* 0x000fe20000000800 */
[----:B------:R-:W-:Y:S01]  /*0030*/  ULDC.64 UR4, c[0x0][0x208] ;  /* 0x0000820000047ab9 */ /* 0x000fe20000000a00 */
[----:B------:R-:W-:Y:S01]  /*0040*/  BSSY B0, `(.L_x_2593) ;  /* 0x000019d000007945 */ /* 0x000fe20003800000 */
[----:B------:R-:W0:Y:S02]  /*0050*/  S2R R3, SR_TID.X ;  /* 0x0000000000037919 */ /* 0x000e240000002100 */
[----:B0-----:R-:W-:-:S04]  /*0060*/  LEA R3, R2, R3, 0x8 ;  /* 0x0000000302037211 */ /* 0x001fc800078e40ff */
[----:B------:R-:W-:Y:S02]  /*0070*/  ISETP.GE.AND P0, PT, R3, UR6, PT ;  /* 0x0000000603007c0c */ /* 0x000fe4000bf06270 */
[----:B------:R-:W-:-:S11]  /*0080*/  MOV R7, R3 ;  /* 0x0000000300077202 */ /* 0x000fd60000000f00 */
[----:B------:R-:W-:Y:S05]  /*0090*/  @P0 BRA `(.L_x_2594) ;  /* 0x00000018005c0947 */ /* 0x000fea0003800000 */
[----:B------:R-:W0:Y:S01]  /*00a0*/  LDC R10, c[0x0][0x218] ;  /* 0x00008600ff0a7b82 */ /* 0x000e220000000800 */
[----:B------:R-:W-:Y:S01]  /*00b0*/  HFMA2.MMA R0, -RZ, RZ, 0, 0 ;  /* 0x00000000ff007435 */ /* 0x000fe200000001ff */
[----:B------:R-:W-:Y:S02]  /*00c0*/  CS2R R4, SRZ ;  /* 0x0000000000047805 */ /* 0x000fe4000001ff00 */
        /* <DEDUP_REMOVED lines=28> */
[----:B------:R-:W-:Y:S02]  /*0290*/  IMAD R5, R8, UR8, R5 ;  /* 0x0000000808057c24 */ /* 0x000fe4000f8e0205 */
        /* <DEDUP_REMOVED lines=305> */
[----:B------:R-:W-:-:S03]  /*15b0*/  @P0 MOV R10, RZ ;  /* 0x000000ff000a0202 */ /* 0x000fc60000000f00 */
[----:B------:R-:W1:Y:S08]  /*15c0*/  @P0 LDC R15, c[0x0][0x33c] ;  /* 0x0000cf00ff0f0b82 */ /* 0x000e700000000800 */
[----:B------:R-:W2:Y:S08]  /*15d0*/  @P0 LDC.64 R8, c[0x0][0x468] ;  /* 0x00011a00ff080b82 */ /* 0x000eb00000000a00 */
[----:B------:R-:W3:Y:S01]  /*15e0*/  @P0 LDC R14, c[0x0][0x470] ;  /* 0x00011c00ff0e0b82 */ /* 0x000ee20000000800 */
[----:B0-----:R-:W-:-:S05]  /*15f0*/  @P0 IMAD.HI.U32 R6, R11, R12, R10 ;  /* 0x0000000c0b060227 */ /* 0x001fca00078e000a */
[----:B------:R-:W-:Y:S02]  /*1600*/  @P0 SHF.R.U32.HI R6, RZ, R13, R6 ;  /* 0x0000000dff060219 */ /* 0x000fe40000011606 */
[----:B------:R-:W-:Y:S02]  /*1610*/  IADD3 R13, -R11, RZ, RZ ;  /* 0x000000ff0b0d7210 */ /* 0x000fe40007ffe1ff */
[----:B------:R-:W-:-:S03]  /*1620*/  @P0 IADD3 R10, -R6, RZ, RZ ;  /* 0x000000ff060a0210 */ /* 0x000fc60007ffe1ff */
[----:B------:R-:W-:Y:S01]  /*1630*/  IMAD R7, R13, UR8, R7 ;  /* 0x000000080d077c24 */ /* 0x000fe2000f8e0207 */
[----:B------:R-:W-:Y:S01]  /*1640*/  ULDC.64 UR8, c[0x0][0x460] ;  /* 0x0001180000087ab9 */ /* 0x000fe20000000a00 */
[----:B-1----:R-:W-:Y:S02]  /*1650*/  @P0 IMAD R11, R10, R15, R11 ;  /* 0x0000000f0a0b0224 */ /* 0x002fe400078e020b */
[C---:B------:R-:W-:Y:S02]  /*1660*/  IMAD R5, R7.reuse, UR7, R5 ;  /* 0x0000000707057c24 */ /* 0x040fe4000f8e0205 */
[C---:B------:R-:W-:Y:S02]  /*1670*/  IMAD R0, R7.reuse, UR8, R0 ;  /* 0x0000000807007c24 */ /* 0x040fe4000f8e0200 */
[----:B------:R-:W-:Y:S02]  /*1680*/  IMAD R4, R7, UR9, R4 ;  /* 0x0000000907047c24 */ /* 0x000fe4000f8e0204 */
[----:B--2---:R-:W-:-:S02]  /*1690*/  @P0 IMAD R5, R11, R8, R5 ;  /* 0x000000080b050224 */ /* 0x004fc400078e0205 */
[C---:B------:R-:W-:Y:S02]  /*16a0*/  @P0 IMAD R0, R11.reuse, R9, R0 ;  /* 0x000000090b000224 */ /* 0x040fe400078e0200 */
[----:B---3--:R-:W-:-:S07]  /*16b0*/  @P0 IMAD R4, R11, R14, R4 ;  /* 0x0000000e0b040224 */ /* 0x008fce00078e0204 */
.L_x_2595:
[----:B------:R-:W-:Y:S02]  /*16c0*/  ULDC.64 UR8, c[0x0][0x488] ;  /* 0x0001220000087ab9 */ /* 0x000fe40000000a00 */
[----:B------:R-:W-:-:S04]  /*16d0*/  IADD3 R8, P0, R4, UR8, RZ ;  /* 0x0000000804087c10 */ /* 0x000fc8000ff1e0ff */
[----:B------:R-:W-:Y:S01]  /*16e0*/  IADD3.X R9, RZ, UR9, RZ, P0, !PT ;  /* 0x00000009ff097c10 */ /* 0x000fe200087fe4ff */
[----:B------:R-:W-:-:S04]  /*16f0*/  ULDC.64 UR8, c[0x0][0x480] ;  /* 0x0001200000087ab9 */ /* 0x000fc80000000a00 */
[----:B------:R0:W2:Y:S01]  /*1700*/  LDG.E R2, desc[UR4][R8.64] ;  /* 0x0000000408027981 */ /* 0x0000a2000c1e1900 */
[----:B------:R-:W-:-:S04]  /*1710*/  IADD3 R6, P0, R0, UR8, RZ ;  /* 0x0000000800067c10 */ /* 0x000fc8000ff1e0ff */
[----:B------:R-:W-:Y:S01]  /*1720*/  IADD3.X R7, RZ, UR9, RZ, P0, !PT ;  /* 0x00000009ff077c10 */ /* 0x000fe200087fe4ff */
[----:B------:R-:W-:-:S04]  /*1730*/  ULDC.64 UR8, c[0x0][0x478] ;  /* 0x00011e0000087ab9 */ /* 0x000fc80000000a00 */
[----:B------:R1:W3:Y:S01]  /*1740*/  LDG.E R0, desc[UR4][R6.64] ;  /* 0x0000000406007981 */ /* 0x0002e2000c1e1900 */
[----:B------:R-:W-:Y:S02]  /*1750*/  MOV R12, 0x38eb4c3a ;  /* 0x38eb4c3a000c7802 */ /* 0x000fe40000000f00 */
[----:B------:R-:W-:Y:S02]  /*1760*/  MOV R13, 0x3aae005b ;  /* 0x3aae005b000d7802 */ /* 0x000fe40000000f00 */
[----:B0-----:R-:W-:Y:S02]  /*1770*/  MOV R9, 0x3c09919f ;  /* 0x3c09919f00097802 */ /* 0x001fe40000000f00 */
[----:B-1----:R-:W-:Y:S01]  /*1780*/  MOV R6, 0x3d24d99a ;  /* 0x3d24d99a00067802 */ /* 0x002fe20000000f00 */
[----:B--2---:R-:W-:-:S04]  /*1790*/  FMUL.FTZ R4, R2, 0.70710676908493041992 ;  /* 0x3f3504f302047820 */ /* 0x004fc80000410000 */
[C---:B------:R-:W-:Y:S01]  /*17a0*/  FADD.FTZ R10, |R4|.reuse, -RZ ;  /* 0x800000ff040a7221 */ /* 0x040fe20000010200 */
[C---:B------:R-:W-:Y:S01]  /*17b0*/  FMUL.FTZ R11, R4.reuse, R4 ;  /* 0x00000004040b7220 */ /* 0x040fe20000410000 */
[----:B------:R-:W-:-:S04]  /*17c0*/  FSETP.GE.FTZ.AND P0, PT, |R4|, 1.0029599666595458984, PT ;  /* 0x3f8060fe0400780b */ /* 0x000fc80003f16200 */
[----:B------:R-:W-:Y:S02]  /*17d0*/  FSEL R8, R12, 8.4834944573231041431e-05, P0 ;  /* 0x38b1e96a0c087808 */ /* 0x000fe40000000000 */
[C---:B------:R-:W-:Y:S02]  /*17e0*/  FSEL R11, R10.reuse, R11, P0 ;  /* 0x0000000b0a0b7208 */ /* 0x040fe40000000000 */
[----:B------:R-:W-:Y:S01]  /*17f0*/  FSEL R12, -R13, -0.00082130916416645050049, P0 ;  /* 0xba574d200d0c7808 */ /* 0x000fe20000000100 */
[----:B------:R-:W-:Y:S01]  /*1800*/  FADD.FTZ R13, -R10, -RZ ;  /* 0x800000ff0a0d7221 */ /* 0x000fe20000010100 */
[----:B------:R-:W-:Y:S02]  /*1810*/  FSEL R7, R9, 0.0052134888246655464172, P0 ;  /* 0x3baad5ea09077808 */ /* 0x000fe40000000000 */
[----:B------:R-:W-:Y:S01]  /*1820*/  FSEL R9, -R6, -0.026868773624300956726, P0 ;  /* 0xbcdc1be706097808 */ /* 0x000fe20000000100 */
[----:B------:R-:W-:Y:S01]  /*1830*/  FFMA.FTZ R8, R11, R8, R12 ;  /* 0x000000080b087223 */ /* 0x000fe2000001000c */
[----:B------:R-:W-:-:S02]  /*1840*/  MOV R12, 0x3e235519 ;  /* 0x3e235519000c7802 */ /* 0x000fc40000000f00 */
[----:B------:R-:W-:Y:S01]  /*1850*/  MOV R6, 0x3f69b4f9 ;  /* 0x3f69b4f900067802 */ /* 0x000fe20000000f00 */
[C---:B------:R-:W-:Y:S01]  /*1860*/  FFMA.FTZ R8, R11.reuse, R8, R7 ;  /* 0x000000080b087223 */ /* 0x040fe20000010007 */
[----:B------:R-:W-:Y:S02]  /*1870*/  FSEL R7, R12, 0.11284004896879196167, P0 ;  /* 0x3de718af0c077808 */ /* 0x000fe40000000000 */
[----:B------:R-:W-:Y:S01]  /*1880*/  MOV R12, 0x3f210a14 ;  /* 0x3f210a14000c7802 */ /* 0x000fe20000000f00 */
[----:B------:R-:W-:Y:S01]  /*1890*/  FFMA.FTZ R8, R11, R8, R9 ;  /* 0x000000080b087223 */ /* 0x000fe20000010009 */
[----:B------:R-:W-:Y:S02]  /*18a0*/  FSEL R9, R6, -0.37612664699554443359, P0 ;  /* 0xbec093ac06097808 */ /* 0x000fe40000000000 */
[----:B------:R-:W-:Y:S01]  /*18b0*/  FSEL R6, R13, R4, P0 ;  /* 0x000000040d067208 */ /* 0x000fe20000000000 */
[----:B------:R-:W-:Y:S01]  /*18c0*/  FFMA.FTZ R8, R11, R8, R7 ;  /* 0x000000080b087223 */ /* 0x000fe20000010007 */
[----:B------:R-:W-:-:S03]  /*18d0*/  FSEL R7, R12, 0.12837915122509002686, P0 ;  /* 0x3e0375d30c077808 */ /* 0x000fc60000000000 */
[----:B------:R-:W-:Y:S01]  /*18e0*/  FFMA.FTZ R8, R11, R8, R9 ;  /* 0x000000080b087223 */ /* 0x000fe20000010009 */
[----:B------:R-:W-:-:S03]  /*18f0*/  FMUL.FTZ R9, R2, -0.5 ;  /* 0xbf00000002097820 */ /* 0x000fc60000410000 */
[----:B------:R-:W-:Y:S01]  /*1900*/  FFMA.FTZ R7, R11, R8, R7 ;  /* 0x000000080b077223 */ /* 0x000fe20000010007 */
[----:B------:R-:W-:-:S03]  /*1910*/  FMUL.FTZ R9, R2, R9 ;  /* 0x0000000902097220 */ /* 0x000fc60000410000 */
[----:B------:R-:W-:Y:S01]  /*1920*/  FFMA.FTZ R6, R7, R6, R6 ;  /* 0x0000000607067223 */ /* 0x000fe20000010006 */
[----:B------:R-:W-:-:S03]  /*1930*/  FMUL.FTZ R9, R9, 1.4426950216293334961 ;  /* 0x3fb8aa3b09097820 */ /* 0x000fc60000410000 */
[----:B------:R-:W0:Y:S08]  /*1940*/  @P0 MUFU.EX2 R7, R6 ;  /* 0x0000000600070308 */ /* 0x000e300000000800 */
[----:B------:R-:W1:Y:S01]  /*1950*/  MUFU.EX2 R9, R9 ;  /* 0x0000000900097308 */ /* 0x000e620000000800 */
[----:B0-----:R-:W-:-:S05]  /*1960*/  @P0 FADD.FTZ R7, -R7, 1 ;  /* 0x3f80000007070421 */ /* 0x001fca0000010100 */
[----:B------:R-:W-:Y:S02]  /*1970*/  @P0 LOP3.LUT R6, R7, 0x80000000, R4, 0xb8, !PT ;  /* 0x8000000007060812 */ /* 0x000fe400078eb804 */
[----:B------:R-:W-:Y:S01]  /*1980*/  IADD3 R4, P0, R5, UR8, RZ ;  /* 0x0000000805047c10 */ /* 0x000fe2000ff1e0ff */
[----:B-1----:R-:W-:Y:S01]  /*1990*/  FMUL.FTZ R11, R9, 0.3989422917366027832 ;  /* 0x3ecc422a090b7820 */ /* 0x002fe20000410000 */
[----:B------:R-:W-:Y:S02]  /*19a0*/  IADD3 R7, R3, 0x80, RZ ;  /* 0x0000008003077810 */ /* 0x000fe40007ffe0ff */
[----:B------:R-:W-:Y:S01]  /*19b0*/  IADD3.X R5, RZ, UR9, RZ, P0, !PT ;  /* 0x00000009ff057c10 */ /* 0x000fe200087fe4ff */
[----:B------:R-:W-:Y:S01]  /*19c0*/  FMUL.FTZ R11, R2, R11 ;  /* 0x0000000b020b7220 */ /* 0x000fe20000410000 */
[----:B------:R-:W-:-:S04]  /*19d0*/  FADD.FTZ R2, R6, 1 ;  /* 0x3f80000006027421 */ /* 0x000fc80000010000 */
[----:B------:R-:W-:-:S04]  /*19e0*/  FFMA.FTZ R11, R2, 0.5, R11 ;  /* 0x3f000000020b7823 */ /* 0x000fc8000001000b */
[----:B---3--:R-:W-:-:S05]  /*19f0*/  FMUL.FTZ R11, R0, R11 ;  /* 0x0000000b000b7220 */ /* 0x008fca0000410000 */
[----:B------:R0:W-:Y:S02]  /*1a00*/  STG.E desc[UR4][R4.64], R11 ;  /* 0x0000000b04007986 */ /* 0x0001e4000c101904 */
.L_x_2594:
[----:B------:R-:W-:Y:S05]  /*1a10*/  BSYNC B0 ;  /* 0x0000000000007941 */ /* 0x000fea0003800000 */
.L_x_2593:
[----:B------:R-:W-:-:S13]  /*1a20*/  ISETP.GE.AND P0, PT, R7, UR6, PT ;  /* 0x0000000607007c0c */ /* 0x000fda000bf06270 */
[----:B------:R-:W-:Y:S05]  /*1a30*/  @P0 EXIT ;  /* 0x000000000000094d */ /* 0x000fea0003800000 */
[----:B------:R-:W1:Y:S01]  /*1a40*/  LDC R8, c[0x0][0x218] ;  /* 0x00008600ff087b82 */ /* 0x000e620000000800 */
[----:B------:R-:W-:Y:S01]  /*1a50*/  HFMA2.MMA R0, -RZ, RZ, 0, 0 ;  /* 0x00000000ff007435 */ /* 0x000fe200000001ff */
[----:B------:R-:W-:Y:S02]  /*1a60*/  CS2R R2, SRZ ;  /* 0x0000000000027805 */ /* 0x000fe4000001ff00 */
[----:B-1----:R-:W-:-:S13]  /*1a70*/  ISETP.NE.AND P0, PT, R8, RZ, PT ;  /* 0x000000ff0800720c */ /* 0x002fda0003f05270 */
[----:B------:R-:W-:Y:S05]  /*1a80*/  @!P0 BRA `(.L_x_2596) ;  /* 0x0000001400708947 */ /* 0x000fea0003800000 */
[----:B------:R-:W-:Y:S01]  /*1a90*/  MOV R2, RZ ;  /* 0x000000ff00027202 */ /* 0x000fe20000000f00 */
[----:B------:R-:W-:Y:S01]  /*1aa0*/  ULDC.64 UR6, c[0x0][0x220] ;  /* 0x0000880000067ab9 */ /* 0x000fe20000000a00 */
[----:B------:R-:W-:Y:S01]  /*1ab0*/  MOV R3, R7 ;  /* 0x0000000700037202 */ /* 0x000fe20000000f00 */
[----:B------:R-:W-:Y:S01]  /*1ac0*/  ULDC UR8, c[0x0][0x350] ;  /* 0x0000d40000087ab9 */ /* 0x000fe20000000800 */
[----:B------:R-:W-:Y:S01]  /*1ad0*/  ISETP.NE.AND P0, PT, R8, 0x1, PT ;  /* 0x000000010800780c */ /* 0x000fe20003f05270 */
[----:B0-----:R-:W-:Y:S01]  /*1ae0*/  IMAD.HI.U32 R4, R7, UR6, R2 ;  /* 0x0000000607047c27 */ /* 0x001fe2000f8e0002 */
        /* <DEDUP_REMOVED lines=342> */
.L_x_2596:
        /* <DEDUP_REMOVED lines=8> */
[----:B------:R3:W4:Y:S01]  /*30d0*/  LDG.E R0, desc[UR4][R6.64] ;  /* 0x0000000406007981 */ /* 0x000722000c1e1900 */
[----:B0-----:R-:W-:Y:S02]  /*30e0*/  MOV R11, 0x38eb4c3a ;  /* 0x38eb4c3a000b7802 */ /* 0x001fe40000000f00 */
[----:B------:R-:W-:Y:S02]  /*30f0*/  MOV R12, 0x3aae005b ;  /* 0x3aae005b000c7802 */ /* 0x000fe40000000f00 */
[----:B-1----:R-:W-:Y:S02]  /*3100*/  MOV R8, 0x3c09919f ;  /* 0x3c09919f00087802 */ /* 0x002fe40000000f00 */
[----:B---3--:R-:W-:Y:S01]  /*3110*/  MOV R7, 0x3d24d99a ;  /* 0x3d24d99a00077802 */ /* 0x008fe20000000f00 */
[----:B--2---:R-:W-:-:S04]  /*3120*/  FMUL.FTZ R4, R2, 0.70710676908493041992 ;  /* 0x3f3504f302047820 */ /* 0x004fc80000410000 */
[C---:B------:R-:W-:Y:S01]  /*3130*/  FADD.FTZ R5, |R4|.reuse, -RZ ;  /* 0x800000ff04057221 */ /* 0x040fe20000010200 */
[C---:B------:R-:W-:Y:S01]  /*3140*/  FMUL.FTZ R10, R4.reuse, R4 ;  /* 0x00000004040a7220 */ /* 0x040fe20000410000 */
[----:B------:R-:W-:-:S04]  /*3150*/  FSETP.GE.FTZ.AND P0, PT, |R4|, 1.0029599666595458984, PT ;  /* 0x3f8060fe0400780b */ /* 0x000fc80003f16200 */
[----:B------:R-:W-:Y:S02]  /*3160*/  FSEL R9, R11, 8.4834944573231041431e-05, P0 ;  /* 0x38b1e96a0b097808 */ /* 0x000fe40000000000 */
[C---:B------:R-:W-:Y:S01]  /*3170*/  FSEL R10, R5.reuse, R10, P0 ;  /* 0x0000000a050a7208 */ /* 0x040fe20000000000 */
[----:B------:R-:W-:Y:S01]  /*3180*/  FADD.FTZ R5, -R5, -RZ ;  /* 0x800000ff05057221 */ /* 0x000fe20000010100 */
[----:B------:R-:W-:Y:S02]  /*3190*/  FSEL R11, -R12, -0.00082130916416645050049, P0 ;  /* 0xba574d200c0b7808 */ /* 0x000fe40000000100 */
        /* <DEDUP_REMOVED lines=9> */
[----:B------:R-:W-:Y:S01]  /*3230*/  FSEL R8, R7, -0.37612664699554443359, P0 ;  /* 0xbec093ac07087808 */ /* 0x000fe20000000000 */
[----:B------:R-:W-:Y:S01]  /*3240*/  FMUL.FTZ R7, R2, -0.5 ;  /* 0xbf00000002077820 */ /* 0x000fe20000410000 */
[----:B------:R-:W-:Y:S01]  /*3250*/  FSEL R5, R5, R4, P0 ;  /* 0x0000000405057208 */ /* 0x000fe20000000000 */
[----:B------:R-:W-:Y:S01]  /*3260*/  FFMA.FTZ R9, R10, R9, R6 ;  /* 0x000000090a097223 */ /* 0x000fe20000010006 */
[----:B------:R-:W-:Y:S01]  /*3270*/  FSEL R6, R11, 0.12837915122509002686, P0 ;  /* 0x3e0375d30b067808 */ /* 0x000fe20000000000 */
[----:B------:R-:W-:-:S02]  /*3280*/  FMUL.FTZ R7, R2, R7 ;  /* 0x0000000702077220 */ /* 0x000fc40000410000 */
[C---:B------:R-:W-:Y:S02]  /*3290*/  FFMA.FTZ R9, R10.reuse, R9, R8 ;  /* 0x000000090a097223 */ /* 0x040fe40000010008 */
[----:B------:R-:W-:Y:S02]  /*32a0*/  FMUL.FTZ R8, R7, 1.4426950216293334961 ;  /* 0x3fb8aa3b07087820 */ /* 0x000fe40000410000 */
[----:B------:R-:W-:-:S04]  /*32b0*/  FFMA.FTZ R6, R10, R9, R6 ;  /* 0x000000090a067223 */ /* 0x000fc80000010006 */
[----:B------:R-:W-:Y:S01]  /*32c0*/  FFMA.FTZ R5, R6, R5, R5 ;  /* 0x0000000506057223 */ /* 0x000fe20000010005 */
[----:B------:R-:W0:Y:S08]  /*32d0*/  MUFU.EX2 R8, R8 ;  /* 0x0000000800087308 */ /* 0x000e300000000800 */
[----:B------:R-:W1:Y:S01]  /*32e0*/  @P0 MUFU.EX2 R6, R5 ;  /* 0x0000000500060308 */ /* 0x000e620000000800 */
[----:B0-----:R-:W-:-:S04]  /*32f0*/  FMUL.FTZ R9, R8, 0.3989422917366027832 ;  /* 0x3ecc422a08097820 */ /* 0x001fc80000410000 */
[----:B------:R-:W-:Y:S01]  /*3300*/  FMUL.FTZ R9, R2, R9 ;  /* 0x0000000902097220 */ /* 0x000fe20000410000 */
[----:B-1----:R-:W-:-:S05]  /*3310*/  @P0 FADD.FTZ R7, -R6, 1 ;  /* 0x3f80000006070421 */ /* 0x002fca0000010100 */
[----:B------:R-:W-:Y:S02]  /*3320*/  @P0 LOP3.LUT R5, R7, 0x80000000, R4, 0xb8, !PT ;  /* 0x8000000007050812 */ /* 0x000fe400078eb804 */
[----:B------:R-:W-:-:S03]  /*3330*/  IADD3 R2, P0, R3, UR6, RZ ;  /* 0x0000000603027c10 */ /* 0x000fc6000ff1e0ff */
[----:B------:R-:W-:Y:S01]  /*3340*/  FADD.FTZ R4, R5, 1 ;  /* 0x3f80000005047421 */ /* 0x000fe20000010000 */
[----:B------:R-:W-:-:S03]  /*3350*/  IADD3.X R3, RZ, UR7, RZ, P0, !PT ;  /* 0x00000007ff037c10 */ /* 0x000fc600087fe4ff */
[----:B------:R-:W-:-:S04]  /*3360*/  FFMA.FTZ R9, R4, 0.5, R9 ;  /* 0x3f00000004097823 */ /* 0x000fc80000010009 */
[----:B----4-:R-:W-:-:S05]  /*3370*/  FMUL.FTZ R9, R0, R9 ;  /* 0x0000000900097220 */ /* 0x010fca0000410000 */
[----:B------:R-:W-:Y:S01]  /*3380*/  STG.E desc[UR4][R2.64], R9 ;  /* 0x0000000902007986 */ /* 0x000fe2000c101904 */
[----:B------:R-:W-:Y:S05]  /*3390*/  EXIT ;  /* 0x000000000000794d */ /* 0x000fea0003800000 */
.L_x_2597:
        /* <DEDUP_REMOVED lines=14> */
.L_x_12839:


//--------------------- .text._ZN2at6native27unrolled_elementwise_kernelIZZZNS0_26GeluBackwardCUDAKernelImplERNS_18TensorIteratorBaseENS0_8GeluTypeEENKUlvE0_clEvENKUlvE0_clEvEUlffE_St5arrayIPcLm3EELi4E23TrivialOffsetCalculatorILi2EjESB_ILi1EjENS0_6memory15LoadWithoutCastENSE_16StoreWithoutCastEEEviT_T0_T2_T3_T4_T5_ --------------------------
	.section	.text._ZN2at6native27unrolled_elementwise_kernelIZZZNS0_26GeluBackwardCUDAKernelImplERNS_18TensorIteratorBaseENS0_8GeluTypeEENKUlvE0_clEvENKUlvE0_clEvEUlffE_St5arrayIPcLm3EELi4E23TrivialOffsetCalculatorILi2EjESB_ILi1EjENS0_6memory15LoadWithoutCastENSE_16StoreWithoutCastEEEviT_T0_T2_T3_T4_T5_,"ax",@progbits
	.align	128
        .global         _ZN2at6native27unrolled_elementwise_kernelIZZZNS0_26GeluBackwardCUDAKernelImplERNS_18TensorIteratorBaseENS0_8GeluTypeEENKUlvE0_clEvENKUlvE0_clEvEUlffE_St5arrayIPcLm3EELi4E23TrivialOffsetCalculatorILi2EjESB_ILi1EjENS0_6memory15LoadWithoutCastENSE_16StoreWithoutCastEEEviT_T0_T2_T3_T4_T5_
        .type           _ZN2at6native27unrolled_elementwise_kernelIZZZNS0_26GeluBackwardCUDAKernelImplERNS_18TensorIteratorBaseENS0_8GeluTypeEENKUlvE0_clEvENKUlvE0_clEvEUlffE_St5arrayIPcLm3EELi4E23TrivialOffsetCalculatorILi2EjESB_ILi1EjENS0_6memory15LoadWithoutCastENSE_16StoreWithoutCastEEEviT_T0_T2_T3_T4_T5_,@function
        .size           _ZN2at6native27unrolled_elementwise_kernelIZZZNS0_26GeluBackwardCUDAKernelImplERNS_18TensorIteratorBaseENS0_8GeluTypeEENKUlvE0_clEvENKUlvE0_clEvEUlffE_St5arrayIPcLm3EELi4E23TrivialOffsetCalculatorILi2EjESB_ILi1EjENS0_6memory15LoadWithoutCastENSE_16StoreWithoutCastEEEviT_T0_T2_T3_T4_T5_,(.L_x_12840 - _ZN2at6native27unrolled_elementwise_kernelIZZZNS0_26GeluBackwardCUDAKernelImplERNS_18TensorIteratorBaseENS0_8GeluTypeEENKUlvE0_clEvENKUlvE0_clEvEUlffE_St5arrayIPcLm3EELi4E23TrivialOffsetCalculatorILi2EjESB_ILi1EjENS0_6memory15LoadWithoutCastENSE_16StoreWithoutCastEEEviT_T0_T2_T3_T4_T5_)
        .other          _ZN2at6native27unrolled_elementwise_kernelIZZZNS0_26GeluBackwardCUDAKernelImplERNS_18TensorIteratorBaseENS0_8GeluTypeEENKUlvE0_clEvENKUlvE0_clEvEUlffE_St5arrayIPcLm3EELi4E23TrivialOffsetCalculatorILi2EjESB_ILi1EjENS0_6memory15LoadWithoutCastENSE_16StoreWithoutCastEEEviT_T0_T2_T3_T4_T5_,@"STO_CUDA_ENTRY STV_DEFAULT"
_ZN2at6native27unrolled_elementwise_kernelIZZZNS0_26GeluBackwardCUDAKernelImplERNS_18TensorIteratorBaseENS0_8GeluTypeEENKUlvE0_clEvENKUlvE0_clEvEUlffE_St5arrayIPcLm3EELi4E23TrivialOffsetCalculatorILi2EjESB_ILi1EjENS0_6memory15LoadWithoutCastENSE_16StoreWithoutCastEEEviT_T0_T2_T3_T4_T5_:
.text._ZN2at6native27unrolled_elementwise_kernelIZZZNS0_26GeluBackwardCUDAKernelImplERNS_18TensorIteratorBaseENS0_8GeluTypeEENKUlvE0_clEvENKUlvE0_clEvEUlffE_St5arrayIPcLm3EELi4E23TrivialOffsetCalculatorILi2EjESB_ILi1EjENS0_6memory15LoadWithoutCastENSE_16StoreWithoutCastEEEviT_T0_T2_T3_T4_T5_:
[----:B------:R-:W-:Y:S01]  /*0000*/  LDC R1, c[0x0][0x28] ;  /* 0x00000a00ff017b82 */ /* 0x000fe20000000800 */
[----:B------:R-:W0:Y:S07]  /*0010*/  S2R R12, SR_CTAID.X ;  /* 0x00000000000c7919 */ /* 0x000e2e0000002500 */
[----:B------:R-:W0:Y:S01]  /*0020*/  LDC R13, c[0x0][0x210] ;  /* 0x00008400ff0d7b82 */ /* 0x000e220000000800 */
[----:B------:R-:W-:Y:S01]  /*0030*/  IMAD.MOV.U32 R0, RZ, RZ, RZ ;  /* 0x000000ffff007224 */ /* 0x000fe200078e00ff */
        /* <DEDUP_REMOVED lines=12> */
[----:B------:R-:W-:Y:S01]  /*0100*/  ISETP.GE.AND P3, PT, R17, R13, PT ;  /* 0x0000000d1100720c */ /* 0x000fe20003f66270 */
[----:B0-----:R-:W-:Y:S01]  /*0110*/  @!P0 IMAD.WIDE.U32 R24, R14, 0x4, R24 ;  /* 0x000000040e188825 */ /* 0x001fe200078e0018 */
[----:B------:R-:W0:Y:S11]  /*0120*/  @!P1 LDC.64 R2, c[0x0][0x228] ;  /* 0x00008a00ff029b82 */ /* 0x000e360000000a00 */
[----:B------:R-:W2:Y:S01]  /*0130*/  @!P3 LDC.64 R4, c[0x0][0x220] ;  /* 0x00008800ff04bb82 */ /* 0x000ea20000000a00 */
[----:B------:R-:W-:-:S02]  /*0140*/  @!P3 LEA R21, R12, R17, 0x9 ;  /* 0x000000110c15b211 */ /* 0x000fc400078e48ff */
[----:B------:R-:W-:Y:S01]  /*0150*/  @!P3 IADD3 R17, R17, 0x80, RZ ;  /* 0x000000801111b810 */ /* 0x000fe20007ffe0ff */
[----:B-1----:R-:W-:-:S03]  /*0160*/  @!P1 IMAD.WIDE.U32 R22, R19, 0x4, R22 ;  /* 0x0000000413169825 */ /* 0x002fc600078e0016 */
[----:B------:R-:W-:Y:S01]  /*0170*/  ISETP.GE.AND P2, PT, R17, R13, PT ;  /* 0x0000000d1100720c */ /* 0x000fe20003f46270 */
[----:B------:R-:W1:Y:S01]  /*0180*/  @!P3 LDC.64 R6, c[0x0][0x228] ;  /* 0x00008a00ff06bb82 */ /* 0x000e620000000a00 */
[----:B------:R3:W5:Y:S07]  /*0190*/  @!P1 LDG.E R0, desc[UR4][R22.64] ;  /* 0x0000000416009981 */ /* 0x00076e000c1e1900 */
[----:B---3--:R-:W3:Y:S01]  /*01a0*/  @!P0 LDC.64 R22, c[0x0][0x220] ;  /* 0x00008800ff168b82 */ /* 0x008ee20000000a00 */
[----:B0-----:R-:W-:-:S03]  /*01b0*/  @!P1 IMAD.WIDE.U32 R2, R19, 0x4, R2 ;  /* 0x0000000413029825 */ /* 0x001fc600078e0002 */
[----:B------:R-:W-:Y:S01]  /*01c0*/  @!P2 LEA R17, R12, R17, 0x9 ;  /* 0x000000110c11a211 */ /* 0x000fe200078e48ff */
[----:B--2---:R-:W-:-:S03]  /*01d0*/  @!P3 IMAD.WIDE.U32 R4, R21, 0x4, R4 ;  /* 0x000000041504b825 */ /* 0x004fc600078e0004 */
[----:B------:R-:W0:Y:S01]  /*01e0*/  @!P2 LDC.64 R8, c[0x0][0x220] ;  /* 0x00008800ff08ab82 */ /* 0x000e220000000a00 */
[----:B-1----:R-:W-:Y:S01]  /*01f0*/  @!P3 IMAD.WIDE.U32 R6, R21, 0x4, R6 ;  /* 0x000000041506b825 */ /* 0x002fe200078e0006 */
[----:B------:R-:W-:-:S06]  /*0200*/  CS2R R20, SRZ ;  /* 0x0000000000147805 */ /* 0x000fcc000001ff00 */
[----:B------:R-:W1:Y:S01]  /*0210*/  @!P2 LDC.64 R10, c[0x0][0x228] ;  /* 0x00008a00ff0aab82 */ /* 0x000e620000000a00 */
[----:B------:R-:W5:Y:S01]  /*0220*/  @!P0 LDG.E R21, desc[UR4][R24.64] ;  /* 0x0000000418158981 */ /* 0x000f62000c1e1900 */
[----:B---3--:R-:W-:Y:S01]  /*0230*/  @!P0 IMAD.WIDE.U32 R22, R14, 0x4, R22 ;  /* 0x000000040e168825 */ /* 0x008fe200078e0016 */
[----:B------:R-:W-:Y:S02]  /*0240*/  HFMA2.MMA R14, -RZ, RZ, 0, 0 ;  /* 0x00000000ff0e7435 */ /* 0x000fe400000001ff */
[----:B------:R2:W5:Y:S08]  /*0250*/  @!P1 LDG.E R20, desc[UR4][R2.64] ;  /* 0x0000000402149981 */ /* 0x000570000c1e1900 */
[----:B------:R-:W5:Y:S01]  /*0260*/  @!P0 LDG.E R14, desc[UR4][R22.64] ;  /* 0x00000004160e8981 */ /* 0x000f62000c1e1900 */
[----:B--2---:R-:W2:Y:S01]  /*0270*/  @!P0 LDC.64 R2, c[0x0][0x218] ;  /* 0x00008600ff028b82 */ /* 0x004ea20000000a00 */
[----:B------:R-:W-:Y:S01]  /*0280*/  CS2R R18, SRZ ;  /* 0x0000000000127805 */ /* 0x000fe2000001ff00 */
[----:B0-----:R-:W-:-:S04]  /*0290*/  @!P2 IMAD.WIDE.U32 R8, R17, 0x4, R8 ;  /* 0x000000041108a825 */ /* 0x001fc800078e0008 */
[----:B-1----:R-:W-:Y:S01]  /*02a0*/  @!P2 IMAD.WIDE.U32 R10, R17, 0x4, R10 ;  /* 0x00000004110aa825 */ /* 0x002fe200078e000a */
[----:B------:R-:W-:Y:S01]  /*02b0*/  CS2R R16, SRZ ;  /* 0x0000000000107805 */ /* 0x000fe2000001ff00 */
[----:B------:R0:W5:Y:S04]  /*02c0*/  @!P3 LDG.E R19, desc[UR4][R4.64] ;  /* 0x000000040413b981 */ /* 0x000168000c1e1900 */
[----:B------:R-:W5:Y:S04]  /*02d0*/  @!P3 LDG.E R18, desc[UR4][R6.64] ;  /* 0x000000040612b981 */ /* 0x000f68000c1e1900 */
[----:B------:R1:W5:Y:S01]  /*02e0*/  @!P2 LDG.E R16, desc[UR4][R10.64] ;  /* 0x000000040a10a981 */ /* 0x000362000c1e1900 */
[----:B0-----:R-:W-:-:S03]  /*02f0*/  MOV R4, R15 ;  /* 0x0000000f00047202 */ /* 0x001fc60000000f00 */
[----:B------:R0:W5:Y:S01]  /*0300*/  @!P2 LDG.E R17, desc[UR4][R8.64] ;  /* 0x000000040811a981 */ /* 0x000162000c1e1900 */
[----:B------:R-:W-:Y:S02]  /*0310*/  @!P0 LEA R5, R12, R15, 0x9 ;  /* 0x0000000f0c058211 */ /* 0x000fe400078e48ff */
[C---:B-1----:R-:W-:Y:S02]  /*0320*/  IADD3 R10, R4.reuse, 0x80, RZ ;  /* 0x00000080040a7810 */ /* 0x042fe40007ffe0ff */
[C---:B------:R-:W-:Y:S02]  /*0330*/  IADD3 R6, R4.reuse, 0x100, RZ ;  /* 0x0000010004067810 */ /* 0x040fe40007ffe0ff */
[----:B0-----:R-:W-:Y:S01]  /*0340*/  IADD3 R8, R4, 0x180, RZ ;  /* 0x0000018004087810 */ /* 0x001fe20007ffe0ff */
[----:B------:R-:W-:Y:S01]  /*0350*/  @!P0 IMAD.MOV.U32 R4, RZ, RZ, R10 ;  /* 0x000000ffff048224 */ /* 0x000fe200078e000a */
[----:B------:R-:W-:Y:S01]  /*0360*/  BSSY B0, `(.L_x_2598) ;  /* 0x000002f000007945 */ /* 0x000fe20003800000 */
[-C--:B------:R-:W-:Y:S01]  /*0370*/  ISETP.GE.AND P5, PT, R10, R13.reuse, PT ;  /* 0x0000000d0a00720c */ /* 0x080fe20003fa6270 */
[----:B--2---:R-:W-:Y:S01]  /*0380*/  @!P0 IMAD.WIDE.U32 R2, R5, 0x4, R2 ;  /* 0x0000000405028825 */ /* 0x004fe200078e0002 */
[----:B------:R-:W-:-:S02]  /*0390*/  ISETP.GE.AND P1, PT, R6, R13, PT ;  /* 0x0000000d0600720c */ /* 0x000fc40003f26270 */
[-C--:B------:R-:W-:Y:S02]  /*03a0*/  ISETP.GE.AND P2, PT, R8, R13.reuse, PT ;  /* 0x0000000d0800720c */ /* 0x080fe40003f46270 */
[----:B------:R-:W-:Y:S01]  /*03b0*/  ISETP.GE.AND P3, PT, R4, R13, PT ;  /* 0x0000000d0400720c */ /* 0x000fe20003f66270 */
[----:B------:R-:W-:-:S12]  /*03c0*/  @P0 BRA `(.L_x_2599) ;  /* 0x0000000000a00947 */ /* 0x000fd80003800000 */
[----:B-----5:R-:W-:Y:S01]  /*03d0*/  FMUL.FTZ R5, R21, 0.70710676908493041992 ;  /* 0x3f3504f315057820 */ /* 0x020fe20000410000 */
[----:B------:R-:W-:Y:S01]  /*03e0*/  MOV R9, 0x38eb4c3a ;  /* 0x38eb4c3a00097802 */ /* 0x000fe20000000f00 */
[----:B------:R-:W-:Y:S01]  /*03f0*/  IMAD.MOV.U32 R15, RZ, RZ, 0x3f69b4f9 ;  /* 0x3f69b4f9ff0f7424 */ /* 0x000fe200078e00ff */
[----:B------:R-:W-:Y:S01]  /*0400*/  MOV R11, 0x3aae005b ;  /* 0x3aae005b000b7802 */ /* 0x000fe20000000f00 */
[C---:B------:R-:W-:Y:S01]  /*0410*/  FADD.FTZ R7, |R5|.reuse, -RZ ;  /* 0x800000ff05077221 */ /* 0x040fe20000010200 */
[C---:B------:R-:W-:Y:S01]  /*0420*/  FMUL.FTZ R6, R5.reuse, R5 ;  /* 0x0000000505067220 */ /* 0x040fe20000410000 */
[----:B------:R-:W-:Y:S02]  /*0430*/  FSETP.GE.FTZ.AND P4, PT, |R5|, 1.0029599666595458984, PT ;  /* 0x3f8060fe0500780b */ /* 0x000fe40003f96200 */
[----:B------:R-:W-:Y:S01]  /*0440*/  MOV R8, 0x3c09919f ;  /* 0x3c09919f00087802 */ /* 0x000fe20000000f00 */
[C---:B------:R-:W-:Y:S01]  /*0450*/  FADD.FTZ R22, -R7.reuse, -RZ ;  /* 0x800000ff07167221 */ /* 0x040fe20000010100 */
[----:B------:R-:W-:-:S02]  /*0460*/  FSEL R6, R7, R6, P4 ;  /* 0x0000000607067208 */ /* 0x000fc40002000000 */
[----:B------:R-:W-:Y:S02]  /*0470*/  FSEL R9, R9, 8.4834944573231041431e-05, P4 ;  /* 0x38b1e96a09097808 */ /* 0x000fe40002000000 */
[----:B------:R-:W-:Y:S02]  /*0480*/  FSEL R11, -R11, -0.00082130916416645050049, P4 ;  /* 0xba574d200b0b7808 */ /* 0x000fe40002000100 */
[----:B------:R-:W-:Y:S02]  /*0490*/  MOV R10, 0x3d24d99a ;  /* 0x3d24d99a000a7802 */ /* 0x000fe40000000f00 */
[----:B------:R-:W-:Y:S01]  /*04a0*/  FSEL R8, R8, 0.0052134888246655464172, P4 ;  /* 0x3baad5ea08087808 */ /* 0x000fe20002000000 */
[----:B------:R-:W-:Y:S01]  /*04b0*/  FFMA.FTZ R9, R6, R9, R11 ;  /* 0x0000000906097223 */ /* 0x000fe2000001000b */
[----:B------:R-:W-:Y:S02]  /*04c0*/  MOV R11, 0x3e235519 ;  /* 0x3e235519000b7802 */ /* 0x000fe40000000f00 */
[----:B------:R-:W-:Y:S01]  /*04d0*/  FSEL R10, -R10, -0.026868773624300956726, P4 ;  /* 0xbcdc1be70a0a7808 */ /* 0x000fe20002000100 */
[----:B------:R-:W-:Y:S01]  /*04e0*/  FFMA.FTZ R9, R6, R9, R8 ;  /* 0x0000000906097223 */ /* 0x000fe20000010008 */
[----:B------:R-:W-:-:S02]  /*04f0*/  FSEL R8, R11, 0.11284004896879196167, P4 ;  /* 0x3de718af0b087808 */ /* 0x000fc40002000000 */
[----:B------:R-:W-:Y:S01]  /*0500*/  MOV R11, 0x3f210a14 ;  /* 0x3f210a14000b7802 */ /* 0x000fe20000000f00 */
        /* <DEDUP_REMOVED lines=20> */
.L_x_2599:
[----:B------:R-:W-:Y:S05]  /*0650*/  BSYNC B0 ;  /* 0x0000000000007941 */ /* 0x000fea0003800000 */
.L_x_2598:
[----:B------:R-:W-:Y:S04]  /*0660*/  BSSY B0, `(.L_x_2600) ;  /* 0x000002a000007945 */ /* 0x000fe80003800000 */
[----:B------:R-:W-:Y:S05]  /*0670*/  @P5 BRA `(.L_x_2601) ;  /* 0x0000000000a05947 */ /* 0x000fea0003800000 */
[----:B------:R-:W-:Y:S01]  /*0680*/  HFMA2.MMA R10, -RZ, RZ, 0.61474609375, 16.90625 ;  /* 0x38eb4c3aff0a7435 */ /* 0x000fe200000001ff */
[----:B-----5:R-:W-:Y:S01]  /*0690*/  FMUL.FTZ R6, R20, 0.70710676908493041992 ;  /* 0x3f3504f314067820 */ /* 0x020fe20000410000 */
[----:B------:R-:W-:Y:S01]  /*06a0*/  MOV R14, 0x3aae005b ;  /* 0x3aae005b000e7802 */ /* 0x000fe20000000f00 */
[----:B------:R-:W-:Y:S01]  /*06b0*/  HFMA2.MMA R9, -RZ, RZ, 1.0087890625, -0.000686168670654296875 ;  /* 0x3c09919fff097435 */ /* 0x000fe200000001ff */
[----:B------:R-:W-:Y:S01]  /*06c0*/  MOV R11, 0x3d24d99a ;  /* 0x3d24d99a000b7802 */ /* 0x000fe20000000f00 */
[C---:B------:R-:W-:Y:S01]  /*06d0*/  FADD.FTZ R8, |R6|.reuse, -RZ ;  /* 0x800000ff06087221 */ /* 0x040fe20000010200 */
[C---:B------:R-:W-:Y:S01]  /*06e0*/  FMUL.FTZ R7, R6.reuse, R6 ;  /* 0x0000000606077220 */ /* 0x040fe20000410000 */
[----:B------:R-:W-:Y:S01]  /*06f0*/  FSETP.GE.FTZ.AND P4, PT, |R6|, 1.0029599666595458984, PT ;  /* 0x3f8060fe0600780b */ /* 0x000fe20003f96200 */
[----:B------:R-:W-:-:S03]  /*0700*/  IMAD.MOV.U32 R15, RZ, RZ, 0x3f69b4f9 ;  /* 0x3f69b4f9ff0f7424 */ /* 0x000fc600078e00ff */
        /* <DEDUP_REMOVED lines=31> */
.L_x_2601:
[----:B------:R-:W-:Y:S05]  /*0900*/  BSYNC B0 ;  /* 0x0000000000007941 */ /* 0x000fea0003800000 */
.L_x_2600:
        /* <DEDUP_REMOVED lines=42> */
.L_x_2603:
[----:B------:R-:W-:Y:S05]  /*0bb0*/  BSYNC B0 ;  /* 0x0000000000007941 */ /* 0x000fea0003800000 */
.L_x_2602:
        /* <DEDUP_REMOVED lines=42> */
.L_x_2605:
[----:B------:R-:W-:Y:S05]  /*0e60*/  BSYNC B0 ;  /* 0x0000000000007941 */ /* 0x000fea0003800000 */
.L_x_2604:
[----:B------:R0:W-:Y:S01]  /*0e70*/  @!P0 STG.E desc[UR4][R2.64], R5 ;  /* 0x0000000502008986 */ /* 0x0001e2000c101904 */
        /* <DEDUP_REMOVED lines=10> */
[----:B-----5:R1:W-:Y:S04]  /*0f20*/  STG.E desc[UR4][R2.64], R0 ;  /* 0x0000000002007986 */ /* 0x0203e8000c101904 */
[----:B------:R1:W-:Y:S02]  /*0f30*/  @!P0 STG.E desc[UR4][R6.64], R19 ;  /* 0x0000001306008986 */ /* 0x0003e4000c101904 */
.L_x_2607:
[----:B------:R-:W-:Y:S05]  /*0f40*/  BSYNC B0 ;  /* 0x0000000000007941 */ /* 0x000fea0003800000 */
.L_x_2606:
[----:B------:R-:W-:-:S13]  /*0f50*/  ISETP.GE.AND P0, PT, R4, R13, PT ;  /* 0x0000000d0400720c */ /* 0x000fda0003f06270 */
[----:B------:R-:W-:Y:S05]  /*0f60*/  @P0 EXIT ;  /* 0x000000000000094d */ /* 0x000fea0003800000 */
[----:B01----:R-:W0:Y:S01]  /*0f70*/  LDC.64 R2, c[0x0][0x218] ;  /* 0x00008600ff027b82 */ /* 0x003e220000000a00 */
[----:B------:R-:W-:-:S05]  /*0f80*/  LEA R5, R12, R4, 0x9 ;  /* 0x000000040c057211 */ /* 0x000fca00078e48ff */
[----:B0-----:R-:W-:-:S05]  /*0f90*/  IMAD.WIDE.U32 R2, R5, 0x4, R2 ;  /* 0x0000000405027825 */ /* 0x001fca00078e0002 */
[----:B-----5:R-:W-:Y:S01]  /*0fa0*/  STG.E desc[UR4][R2.64], R17 ;  /* 0x0000001102007986 */ /* 0x020fe2000c101904 */
[----:B------:R-:W-:Y:S05]  /*0fb0*/  EXIT ;  /* 0x000000000000794d */ /* 0x000fea0003800000 */
.L_x_2608:
        /* <DEDUP_REMOVED lines=12> */
.L_x_12840:


//--------------------- .text._ZN2at6native29vectorized_elementwise_kernelILi2EZZZNS0_26GeluBackwardCUDAKernelImplERNS_18TensorIteratorBaseENS0_8GeluTypeEENKUlvE0_clEvENKUlvE0_clEvEUlffE_St5arrayIPcLm3EEEEviT0_T1_ --------------------------
	.section	.text._ZN2at6native29vectorized_elementwise_kernelILi2EZZZNS0_26GeluBackwardCUDAKernelImplERNS_18TensorIteratorBaseENS0_8GeluTypeEENKUlvE0_clEvENKUlvE0_clEvEUlffE_St5arrayIPcLm3EEEEviT0_T1_,"ax",@progbits
	.align	128
        .global         _ZN2at6native29vectorized_elementwise_kernelILi2EZZZNS0_26GeluBackwardCUDAKernelImplERNS_18TensorIteratorBaseENS0_8GeluTypeEENKUlvE0_clEvENKUlvE0_clEvEUlffE_St5arrayIPcLm3EEEEviT0_T1_
        .type           _ZN2at6native29vectorized_elementwise_kernelILi2EZZZNS0_26GeluBackwardCUDAKernelImplERNS_18TensorIteratorBaseENS0_8GeluTypeEENKUlvE0_clEvENKUlvE0_clEvEUlffE_St5arrayIPcLm3EEEEviT0_T1_,@function
        .size           _ZN2at6native29vectorized_elementwise_kernelILi2EZZZNS0_26GeluBackwardCUDAKernelImplERNS_18TensorIteratorBaseENS0_8GeluTypeEENKUlvE0_clEvENKUlvE0_clEvEUlffE_St5arrayIPcLm3EEEEviT0_T1_,(.L_x_12841 - _ZN2at6native29vectorized_elementwise_kernelILi2EZZZNS0_26GeluBackwardCUDAKernelImplERNS_18TensorIteratorBaseENS0_8GeluTypeEENKUlvE0_clEvENKUlvE0_clEvEUlffE_St5arrayIPcLm3EEEEviT0_T1_)
        .other          _ZN2at6native29vectorized_elementwise_kernelILi2EZZZNS0_26GeluBackwardCUDAKernelImplERNS_18TensorIteratorBaseENS0_8GeluTypeEENKUlvE0_clEvENKUlvE0_clEvEUlffE_St5arrayIPcLm3EEEEviT0_T1_,@"STO_CUDA_ENTRY STV_DEFAULT"
_ZN2at6native29vectorized_elementwise_kernelILi2EZZZNS0_26GeluBackwardCUDAKernelImplERNS_18TensorIteratorBaseENS0_8GeluTypeEENKUlvE0_clEvENKUlvE0_clEvEUlffE_St5arrayIPcLm3EEEEviT0_T1_:
.text._ZN2at6native29vectorized_elementwise_kernelILi2EZZZNS0_26GeluBackwardCUDAKernelImplERNS_18TensorIteratorBaseENS0_8GeluTypeEENKUlvE0_clEvENKUlvE0_clEvEUlffE_St5arrayIPcLm3EEEEviT0_T1_:
        /* <DEDUP_REMOVED lines=13> */
[----:B------:R-:W3:Y:S04]  /*00d0*/  LDG.E.64 R2, desc[UR4][R4.64+0x400] ;  /* 0x0004000404027981 */ /* 0x000ee8000c1e1b00 */
[----:B------:R-:W4:Y:S01]  /*00e0*/  LDG.E.64 R12, desc[UR4][R4.64+0x800] ;  /* 0x00080004040c7981 */ /* 0x000f22000c1e1b00 */
[----:B------:R-:W-:Y:S01]  /*00f0*/  HFMA2.MMA R14, -RZ, RZ, 1.0087890625, -0.000686168670654296875 ;  /* 0x3c09919fff0e7435 */ /* 0x000fe200000001ff */
[----:B------:R-:W-:Y:S01]  /*0100*/  MOV R7, 0x3aae005b ;  /* 0x3aae005b00077802 */ /* 0x000fe20000000f00 */
[----:B------:R-:W-:Y:S01]  /*0110*/  HFMA2.MMA R16, -RZ, RZ, 1.5341796875, 81.5625 ;  /* 0x3e235519ff107435 */ /* 0x000fe200000001ff */
[----:B------:R-:W-:-:S02]  /*0120*/  MOV R15, 0x3d24d99a ;  /* 0x3d24d99a000f7802 */ /* 0x000fc40000000f00 */
[----:B------:R-:W-:Y:S01]  /*0130*/  MOV R11, 0x3f69b4f9 ;  /* 0x3f69b4f9000b7802 */ /* 0x000fe20000000f00 */
[----:B------:R-:W5:Y:S01]  /*0140*/  LDG.E.64 R4, desc[UR4][R4.64+0xc00] ;  /* 0x000c000404047981 */ /* 0x000f62000c1e1b00 */
[----:B------:R-:W-:Y:S01]  /*0150*/  HFMA2.MMA R10, -RZ, RZ, 0.8349609375, 5.424022674560546875e-06 ;  /* 0x3aae005bff0a7435 */ /* 0x000fe200000001ff */
[----:B--2---:R-:W-:-:S04]  /*0160*/  FMUL.FTZ R6, R18, 0.70710676908493041992 ;  /* 0x3f3504f312067820 */ /* 0x004fc80000410000 */
[C---:B------:R-:W-:Y:S01]  /*0170*/  FADD.FTZ R9, |R6|.reuse, -RZ ;  /* 0x800000ff06097221 */ /* 0x040fe20000010200 */
[C---:B------:R-:W-:Y:S01]  /*0180*/  FMUL.FTZ R8, R6.reuse, R6 ;  /* 0x0000000606087220 */ /* 0x040fe20000410000 */
[----:B------:R-:W-:Y:S01]  /*0190*/  FSETP.GE.FTZ.AND P0, PT, |R6|, 1.0029599666595458984, PT ;  /* 0x3f8060fe0600780b */ /* 0x000fe20003f16200 */
[----:B------:R-:W-:-:S03]  /*01a0*/  HFMA2.MMA R6, -RZ, RZ, 0.61474609375, 16.90625 ;  /* 0x38eb4c3aff067435 */ /* 0x000fc600000001ff */
[----:B------:R-:W-:Y:S02]  /*01b0*/  FSEL R17, R9, R8, P0 ;  /* 0x0000000809117208 */ /* 0x000fe40000000000 */
[----:B------:R-:W-:Y:S02]  /*01c0*/  FSEL R8, -R7, -0.00082130916416645050049, P0 ;  /* 0xba574d2007087808 */ /* 0x000fe40000000100 */
[----:B------:R-:W-:Y:S02]  /*01d0*/  FSEL R7, R14, 0.0052134888246655464172, P0 ;  /* 0x3baad5ea0e077808 */ /* 0x000fe40000000000 */
[----:B------:R-:W-:Y:S02]  /*01e0*/  FSEL R21, -R15, -0.026868773624300956726, P0 ;  /* 0xbcdc1be70f157808 */ /* 0x000fe40000000100 */
[----:B------:R-:W-:-:S05]  /*01f0*/  FSEL R6, R6, 8.4834944573231041431e-05, P0 ;  /* 0x38b1e96a06067808 */ /* 0x000fca0000000000 */
[----:B------:R-:W-:-:S04]  /*0200*/  FFMA.FTZ R6, R17, R6, R8 ;  /* 0x0000000611067223 */ /* 0x000fc80000010008 */
[----:B------:R-:W-:Y:S01]  /*0210*/  FFMA.FTZ R6, R17, R6, R7 ;  /* 0x0000000611067223 */ /* 0x000fe20000010007 */
[----:B------:R-:W-:-:S03]  /*0220*/  FSEL R7, R16, 0.11284004896879196167, P0 ;  /* 0x3de718af10077808 */ /* 0x000fc60000000000 */
[----:B------:R-:W-:Y:S01]  /*0230*/  FFMA.FTZ R6, R17, R6, R21 ;  /* 0x0000000611067223 */ /* 0x000fe20000010015 */
[----:B------:R-:W-:-:S03]  /*0240*/  FSEL R21, R11, -0.37612664699554443359, P0 ;  /* 0xbec093ac0b157808 */ /* 0x000fc60000000000 */
[----:B------:R-:W-:Y:S01]  /*0250*/  FFMA.FTZ R8, R17, R6, R7 ;  /* 0x0000000611087223 */ /* 0x000fe20000010007 */
[----:B------:R-:W-:Y:S01]  /*0260*/  FMUL.FTZ R6, R19, 0.70710676908493041992 ;  /* 0x3f3504f313067820 */ /* 0x000fe20000410000 */
[----:B------:R-:W-:Y:S02]  /*0270*/  MOV R7, 0x38eb4c3a ;  /* 0x38eb4c3a00077802 */ /* 0x000fe40000000f00 */
[----:B------:R-:W-:Y:S01]  /*0280*/  FFMA.FTZ R24, R17, R8, R21 ;  /* 0x0000000811187223 */ /* 0x000fe20000010015 */
[----:B------:R-:W-:Y:S01]  /*0290*/  HFMA2.MMA R8, -RZ, RZ, 1.7822265625, 0.000185489654541015625 ;  /* 0x3f210a14ff087435 */ /* 0x000fe200000001ff */
[C---:B------:R-:W-:Y:S01]  /*02a0*/  FADD.FTZ R21, |R6|.reuse, -RZ ;  /* 0x800000ff06157221 */ /* 0x040fe20000010200 */
[C---:B------:R-:W-:Y:S01]  /*02b0*/  FMUL.FTZ R22, R6.reuse, R6 ;  /* 0x0000000606167220 */ /* 0x040fe20000410000 */
[----:B------:R-:W-:-:S07]  /*02c0*/  FSETP.GE.FTZ.AND P1, PT, |R6|, 1.0029599666595458984, PT ;  /* 0x3f8060fe0600780b */ /* 0x000fce0003f36200 */
[----:B------:R-:W-:Y:S02]  /*02d0*/  FSEL R26, R8, 0.12837915122509002686, P0 ;  /* 0x3e0375d3081a7808 */ /* 0x000fe40000000000 */
[----:B------:R-:W-:Y:S02]  /*02e0*/  FSEL R22, R21, R22, P1 ;  /* 0x0000001615167208 */ /* 0x000fe40000800000 */
[----:B------:R-:W-:Y:S01]  /*02f0*/  FSEL R25, R7, 8.4834944573231041431e-05, P1 ;  /* 0x38b1e96a07197808 */ /* 0x000fe20000800000 */
[----:B------:R-:W-:Y:S01]  /*0300*/  FFMA.FTZ R23, R17, R24, R26 ;  /* 0x0000001811177223 */ /* 0x000fe2000001001a */
[----:B------:R-:W-:Y:S01]  /*0310*/  FSEL R27, -R10, -0.00082130916416645050049, P1 ;  /* 0xba574d200a1b7808 */ /* 0x000fe20000800100 */
[----:B------:R-:W-:Y:S01]  /*0320*/  FMUL.FTZ R17, R18, 0.70710676908493041992 ;  /* 0x3f3504f312117820 */ /* 0x000fe20000410000 */
[----:B------:R-:W-:Y:S01]  /*0330*/  FADD.FTZ R24, -R9, -RZ ;  /* 0x800000ff09187221 */ /* 0x000fe20000010100 */
[----:B------:R-:W-:Y:S02]  /*0340*/  FSEL R9, R14, 0.0052134888246655464172, P1 ;  /* 0x3baad5ea0e097808 */ /* 0x000fe40000800000 */
[----:B------:R-:W-:-:S02]  /*0350*/  FFMA.FTZ R25, R22, R25, R27 ;  /* 0x0000001916197223 */ /* 0x000fc4000001001b */
[----:B------:R-:W-:Y:S02]  /*0360*/  FSEL R24, R24, R17, P0 ;  /* 0x0000001118187208 */ /* 0x000fe40000000000 */
[----:B------:R-:W-:Y:S01]  /*0370*/  FFMA.FTZ R25, R22, R25, R9 ;  /* 0x0000001916197223 */ /* 0x000fe20000010009 */
[----:B------:R-:W-:Y:S02]  /*0380*/  FSEL R26, -R15, -0.026868773624300956726, P1 ;  /* 0xbcdc1be70f1a7808 */ /* 0x000fe40000800100 */
[----:B------:R-:W-:Y:S01]  /*0390*/  FFMA.FTZ R9, R23, R24, R24 ;  /* 0x0000001817097223 */ /* 0x000fe20000010018 */
[----:B------:R-:W-:Y:S02]  /*03a0*/  FSEL R24, R16, 0.11284004896879196167, P1 ;  /* 0x3de718af10187808 */ /* 0x000fe40000800000 */
[C---:B------:R-:W-:Y:S01]  /*03b0*/  FFMA.FTZ R25, R22.reuse, R25, R26 ;  /* 0x0000001916197223 */ /* 0x040fe2000001001a */
[----:B------:R-:W0:Y:S03]  /*03c0*/  @P0 MUFU.EX2 R23, R9 ;  /* 0x0000000900170308 */ /* 0x000e260000000800 */
[----:B------:R-:W-:Y:S01]  /*03d0*/  FFMA.FTZ R25, R22, R25, R24 ;  /* 0x0000001916197223 */ /* 0x000fe20000010018 */
[----:B------:R-:W-:-:S05]  /*03e0*/  FSEL R24, R11, -0.37612664699554443359, P1 ;  /* 0xbec093ac0b187808 */ /* 0x000fca0000800000 */
[----:B------:R-:W-:Y:S01]  /*03f0*/  FFMA.FTZ R25, R22, R25, R24 ;  /* 0x0000001916197223 */ /* 0x000fe20000010018 */
[----:B------:R-:W-:Y:S01]  /*0400*/  FSEL R24, R8, 0.12837915122509002686, P1 ;  /* 0x3e0375d308187808 */ /* 0x000fe20000800000 */
[----:B------:R-:W-:-:S04]  /*0410*/  FADD.FTZ R21, -R21, -RZ ;  /* 0x800000ff15157221 */ /* 0x000fc80000010100 */
[----:B------:R-:W-:Y:S01]  /*0420*/  FFMA.FTZ R24, R22, R25, R24 ;  /* 0x0000001916187223 */ /* 0x000fe20000010018 */
[----:B0-----:R-:W-:Y:S01]  /*0430*/  @P0 FADD.FTZ R22, -R23, 1 ;  /* 0x3f80000017160421 */ /* 0x001fe20000010100 */
[----:B---3--:R-:W-:Y:S01]  /*0440*/  FMUL.FTZ R23, R2, 0.70710676908493041992 ;  /* 0x3f3504f302177820 */ /* 0x008fe20000410000 */
[----:B------:R-:W-:-:S03]  /*0450*/  FSEL R21, R21, R6, P1 ;  /* 0x0000000615157208 */ /* 0x000fc60000800000 */
[----:B------:R-:W-:Y:S01]  /*0460*/  @P0 LOP3.LUT R9, R22, 0x80000000, R17, 0xb8, !PT ;  /* 0x8000000016090812 */ /* 0x000fe200078eb811 */
[C---:B------:R-:W-:Y:S01]  /*0470*/  FADD.FTZ R17, |R23|.reuse, -RZ ;  /* 0x800000ff17117221 */ /* 0x040fe20000010200 */
[C---:B------:R-:W-:Y:S01]  /*0480*/  FMUL.FTZ R26, R23.reuse, R23 ;  /* 0x00000017171a7220 */ /* 0x040fe20000410000 */
[----:B------:R-:W-:Y:S01]  /*0490*/  FSETP.GE.FTZ.AND P0, PT, |R23|, 1.0029599666595458984, PT ;  /* 0x3f8060fe1700780b */ /* 0x000fe20003f16200 */
[----:B------:R-:W-:-:S03]  /*04a0*/  FFMA.FTZ R22, R24, R21, R21 ;  /* 0x0000001518167223 */ /* 0x000fc60000010015 */
[----:B------:R-:W-:Y:S02]  /*04b0*/  FSEL R21, R17, R26, P0 ;  /* 0x0000001a11157208 */ /* 0x000fe40000000000 */
[----:B------:R-:W-:Y:S02]  /*04c0*/  FSEL R24, R7, 8.4834944573231041431e-05, P0 ;  /* 0x38b1e96a07187808 */ /* 0x000fe40000000000 */
[----:B------:R-:W-:Y:S02]  /*04d0*/  FSEL R26, -R10, -0.00082130916416645050049, P0 ;  /* 0xba574d200a1a7808 */ /* 0x000fe40000000100 */
[----:B------:R-:W-:-:S03]  /*04e0*/  FSEL R25, R14, 0.0052134888246655464172, P0 ;  /* 0x3baad5ea0e197808 */ /* 0x000fc60000000000 */
[C---:B------:R-:W-:Y:S02]  /*04f0*/  FFMA.FTZ R26, R21.reuse, R24, R26 ;  /* 0x00000018151a7223 */ /* 0x040fe4000001001a */
[----:B------:R-:W0:Y:S02]  /*0500*/  @P1 MUFU.EX2 R24, R22 ;  /* 0x0000001600181308 */ /* 0x000e240000000800 */
[----:B------:R-:W-:Y:S01]  /*0510*/  FFMA.FTZ R26, R21, R26, R25 ;  /* 0x0000001a151a7223 */ /* 0x000fe20000010019 */
[----:B------:R-:W-:-:S05]  /*0520*/  FSEL R25, -R15, -0.026868773624300956726, P0 ;  /* 0xbcdc1be70f197808 */ /* 0x000fca0000000100 */
[----:B------:R-:W-:Y:S01]  /*0530*/  FFMA.FTZ R26, R21, R26, R25 ;  /* 0x0000001a151a7223 */ /* 0x000fe20000010019 */
[----:B------:R-:W-:-:S05]  /*0540*/  FSEL R25, R16, 0.11284004896879196167, P0 ;  /* 0x3de718af10197808 */ /* 0x000fca0000000000 */
[----:B------:R-:W-:Y:S01]  /*0550*/  FFMA.FTZ R26, R21, R26, R25 ;  /* 0x0000001a151a7223 */ /* 0x000fe20000010019 */
[----:B0-----:R-:W-:Y:S01]  /*0560*/  @P1 FADD.FTZ R25, -R24, 1 ;  /* 0x3f80000018191421 */ /* 0x001fe20000010100 */
[----:B------:R-:W-:-:S05]  /*0570*/  FSEL R24, R11, -0.37612664699554443359, P0 ;  /* 0xbec093ac0b187808 */ /* 0x000fca0000000000 */
[----:B------:R-:W-:Y:S01]  /*0580*/  FFMA.FTZ R24, R21, R26, R24 ;  /* 0x0000001a15187223 */ /* 0x000fe20000010018 */
[----:B------:R-:W-:Y:S02]  /*0590*/  FSEL R26, R8, 0.12837915122509002686, P0 ;  /* 0x3e0375d3081a7808 */ /* 0x000fe40000000000 */
[----:B------:R-:W-:Y:S01]  /*05a0*/  @P1 LOP3.LUT R22, R25, 0x80000000, R6, 0xb8, !PT ;  /* 0x8000000019161812 */ /* 0x000fe200078eb806 */
[----:B------:R-:W-:Y:S01]  /*05b0*/  FMUL.FTZ R6, R3, 0.70710676908493041992 ;  /* 0x3f3504f303067820 */ /* 0x000fe20000410000 */
[----:B------:R-:W-:Y:S01]  /*05c0*/  FADD.FTZ R28, -R17, -RZ ;  /* 0x800000ff111c7221 */ /* 0x000fe20000010100 */
[----:B------:R-:W-:Y:S02]  /*05d0*/  FFMA.FTZ R21, R21, R24, R26 ;  /* 0x0000001815157223 */ /* 0x000fe4000001001a */
        /* <DEDUP_REMOVED lines=13> */
[----:B------:R-:W-:Y:S02]  /*06b0*/  FSEL R26, R11, -0.37612664699554443359, P1 ;  /* 0xbec093ac0b1a7808 */ /* 0x000fe40000800000 */
[----:B------:R-:W-:-:S03]  /*06c0*/  FSEL R28, R28, R23, P0 ;  /* 0x000000171c1c7208 */ /* 0x000fc60000000000 */
[----:B------:R-:W-:Y:S01]  /*06d0*/  FFMA.FTZ R25, R24, R25, R26 ;  /* 0x0000001918197223 */ /* 0x000fe2000001001a */
[----:B------:R-:W-:Y:S01]  /*06e0*/  FSEL R26, R8, 0.12837915122509002686, P1 ;  /* 0x3e0375d3081a7808 */ /* 0x000fe20000800000 */
[----:B------:R-:W-:-:S04]  /*06f0*/  FFMA.FTZ R21, R21, R28, R28 ;  /* 0x0000001c15157223 */ /* 0x000fc8000001001c */
[----:B------:R-:W-:Y:S02]  /*0700*/  FFMA.FTZ R25, R24, R25, R26 ;  /* 0x0000001918197223 */ /* 0x000fe4000001001a */
[----:B------:R-:W0:Y:S01]  /*0710*/  @P0 MUFU.EX2 R24, R21 ;  /* 0x0000001500180308 */ /* 0x000e220000000800 */
[----:B------:R-:W-:-:S05]  /*0720*/  FADD.FTZ R17, -R17, -RZ ;  /* 0x800000ff11117221 */ /* 0x000fca0000010100 */
[----:B------:R-:W-:-:S05]  /*0730*/  FSEL R26, R17, R6, P1 ;  /* 0x00000006111a7208 */ /* 0x000fca0000800000 */
[----:B------:R-:W-:Y:S01]  /*0740*/  FFMA.FTZ R17, R25, R26, R26 ;  /* 0x0000001a19117223 */ /* 0x000fe2000001001a */
[----:B------:R-:W-:Y:S01]  /*0750*/  FMUL.FTZ R25, R18, -0.5 ;  /* 0xbf00000012197820 */ /* 0x000fe20000410000 */
[----:B0-----:R-:W-:-:S03]  /*0760*/  @P0 FADD.FTZ R24, -R24, 1 ;  /* 0x3f80000018180421 */ /* 0x001fc60000010100 */
[----:B------:R-:W-:Y:S02]  /*0770*/  FMUL.FTZ R25, R18, R25 ;  /* 0x0000001912197220 */ /* 0x000fe40000410000 */
[----:B------:R-:W-:Y:S01]  /*0780*/  @P0 LOP3.LUT R21, R24, 0x80000000, R23, 0xb8, !PT ;  /* 0x8000000018150812 */ /* 0x000fe200078eb817 */
[----:B------:R-:W-:Y:S01]  /*0790*/  FMUL.FTZ R24, R19, -0.5 ;  /* 0xbf00000013187820 */ /* 0x000fe20000410000 */
[----:B------:R-:W0:Y:S01]  /*07a0*/  @P1 MUFU.EX2 R23, R17 ;  /* 0x0000001100171308 */ /* 0x000e220000000800 */
[----:B------:R-:W-:Y:S02]  /*07b0*/  FMUL.FTZ R25, R25, 1.4426950216293334961 ;  /* 0x3fb8aa3b19197820 */ /* 0x000fe40000410000 */
[----:B------:R-:W-:-:S04]  /*07c0*/  FMUL.FTZ R24, R19, R24 ;  /* 0x0000001813187220 */ /* 0x000fc80000410000 */
[----:B------:R-:W-:Y:S01]  /*07d0*/  FMUL.FTZ R24, R24, 1.4426950216293334961 ;  /* 0x3fb8aa3b18187820 */ /* 0x000fe20000410000 */
[----:B------:R-:W1:Y:S08]  /*07e0*/  MUFU.EX2 R25, R25 ;  /* 0x0000001900197308 */ /* 0x000e700000000800 */
[----:B------:R-:W2:Y:S01]  /*07f0*/  MUFU.EX2 R24, R24 ;  /* 0x0000001800187308 */ /* 0x000ea20000000800 */
[----:B0-----:R-:W-:-:S05]  /*0800*/  @P1 FADD.FTZ R23, -R23, 1 ;  /* 0x3f80000017171421 */ /* 0x001fca0000010100 */
[----:B------:R-:W-:Y:S01]  /*0810*/  @P1 LOP3.LUT R17, R23, 0x80000000, R6, 0xb8, !PT ;  /* 0x8000000017111812 */ /* 0x000fe200078eb806 */
[----:B----4-:R-:W-:Y:S01]  /*0820*/  FMUL.FTZ R6, R12, 0.70710676908493041992 ;  /* 0x3f3504f30c067820 */ /* 0x010fe20000410000 */
[----:B-1----:R-:W-:Y:S01]  /*0830*/  FMUL.FTZ R23, R25, 0.3989422917366027832 ;  /* 0x3ecc422a19177820 */ /* 0x002fe20000410000 */
[----:B------:R-:W-:Y:S02]  /*0840*/  FADD.FTZ R9, R9, 1 ;  /* 0x3f80000009097421 */ /* 0x000fe40000010000 */
[----:B------:R-:W-:Y:S01]  /*0850*/  FMUL.FTZ R28, R6, R6 ;  /* 0x00000006061c7220 */ /* 0x000fe20000410000 */
[----:B------:R-:W-:Y:S01]  /*0860*/  FMUL.FTZ R18, R18, R23 ;  /* 0x0000001712127220 */ /* 0x000fe20000410000 */
[----:B------:R-:W-:Y:S01]  /*0870*/  FADD.FTZ R23, |R6|, -RZ ;  /* 0x800000ff06177221 */ /* 0x000fe20000010200 */
[----:B--2---:R-:W-:Y:S01]  /*0880*/  FMUL.FTZ R26, R24, 0.3989422917366027832 ;  /* 0x3ecc422a181a7820 */ /* 0x004fe20000410000 */
[----:B------:R-:W-:-:S03]  /*0890*/  FSETP.GE.FTZ.AND P0, PT, |R6|, 1.0029599666595458984, PT ;  /* 0x3f8060fe0600780b */ /* 0x000fc60003f16200 */
[----:B------:R-:W-:Y:S01]  /*08a0*/  FMUL.FTZ R25, R19, R26 ;  /* 0x0000001a13197220 */ /* 0x000fe20000410000 */
[----:B------:R-:W-:Y:S01]  /*08b0*/  FFMA.FTZ R19, R9, 0.5, R18 ;  /* 0x3f00000009137823 */ /* 0x000fe20000010012 */
[----:B------:R-:W-:Y:S01]  /*08c0*/  FADD.FTZ R18, R22, 1 ;  /* 0x3f80000016127421 */ /* 0x000fe20000010000 */
[----:B------:R-:W-:Y:S02]  /*08d0*/  FSEL R24, R23, R28, P0 ;  /* 0x0000001c17187208 */ /* 0x000fe40000000000 */
[----:B------:R-:W-:Y:S02]  /*08e0*/  FSEL R9, R7, 8.4834944573231041431e-05, P0 ;  /* 0x38b1e96a07097808 */ /* 0x000fe40000000000 */
[----:B------:R-:W-:Y:S01]  /*08f0*/  FSEL R27, -R10, -0.00082130916416645050049, P0 ;  /* 0xba574d200a1b7808 */ /* 0x000fe20000000100 */
[----:B------:R-:W-:Y:S01]  /*0900*/  FFMA.FTZ R18, R18, 0.5, R25 ;  /* 0x3f00000012127823 */ /* 0x000fe20000010019 */
[----:B------:R-:W-:-:S03]  /*0910*/  FSEL R25, R14, 0.0052134888246655464172, P0 ;  /* 0x3baad5ea0e197808 */ /* 0x000fc60000000000 */
[----:B------:R-:W-:Y:S01]  /*0920*/  FFMA.FTZ R27, R24, R9, R27 ;  /* 0x00000009181b7223 */ /* 0x000fe2000001001b */
[----:B------:R-:W-:Y:S01]  /*0930*/  FMUL.FTZ R9, R2, -0.5 ;  /* 0xbf00000002097820 */ /* 0x000fe20000410000 */
[----:B------:R-:W-:Y:S02]  /*0940*/  FMUL.FTZ R22, R3, -0.5 ;  /* 0xbf00000003167820 */ /* 0x000fe40000410000 */
[----:B------:R-:W-:Y:S01]  /*0950*/  FFMA.FTZ R25, R24, R27, R25 ;  /* 0x0000001b18197223 */ /* 0x000fe20000010019 */
[----:B------:R-:W-:Y:S01]  /*0960*/  FMUL.FTZ R9, R2, R9 ;  /* 0x0000000902097220 */ /* 0x000fe20000410000 */
[----:B------:R-:W-:Y:S01]  /*0970*/  FSEL R27, -R15, -0.026868773624300956726, P0 ;  /* 0xbcdc1be70f1b7808 */ /* 0x000fe20000000100 */
[----:B------:R-:W-:Y:S02]  /*0980*/  FMUL.FTZ R22, R3, R22 ;  /* 0x0000001603167220 */ /* 0x000fe40000410000 */
[----:B------:R-:W-:Y:S02]  /*0990*/  FMUL.FTZ R9, R9, 1.4426950216293334961 ;  /* 0x3fb8aa3b09097820 */ /* 0x000fe40000410000 */
[----:B------:R-:W-:Y:S01]  /*09a0*/  FFMA.FTZ R25, R24, R25, R27 ;  /* 0x0000001918197223 */ /* 0x000fe2000001001b */
[----:B------:R-:W-:Y:S01]  /*09b0*/  FMUL.FTZ R27, R22, 1.4426950216293334961 ;  /* 0x3fb8aa3b161b7820 */ /* 0x000fe20000410000 */
[----:B------:R-:W-:-:S02]  /*09c0*/  FSEL R29, R16, 0.11284004896879196167, P0 ;  /* 0x3de718af101d7808 */ /* 0x000fc40000000000 */
[----:B------:R-:W0:Y:S01]  /*09d0*/  MUFU.EX2 R9, R9 ;  /* 0x0000000900097308 */ /* 0x000e220000000800 */
[----:B------:R-:W-:-:S07]  /*09e0*/  FSEL R26, R11, -0.37612664699554443359, P0 ;  /* 0xbec093ac0b1a7808 */ /* 0x000fce0000000000 */
[----:B------:R-:W1:Y:S01]  /*09f0*/  MUFU.EX2 R22, R27 ;  /* 0x0000001b00167308 */ /* 0x000e620000000800 */
[----:B------:R-:W-:-:S04]  /*0a00*/  FFMA.FTZ R25, R24, R25, R29 ;  /* 0x0000001918197223 */ /* 0x000fc8000001001d */
[----:B------:R-:W-:Y:S01]  /*0a10*/  FFMA.FTZ R25, R24, R25, R26 ;  /* 0x0000001918197223 */ /* 0x000fe2000001001a */
[----:B------:R-:W-:-:S05]  /*0a20*/  FSEL R26, R8, 0.12837915122509002686, P0 ;  /* 0x3e0375d3081a7808 */ /* 0x000fca0000000000 */
[----:B------:R-:W-:Y:S01]  /*0a30*/  FFMA.FTZ R24, R24, R25, R26 ;  /* 0x0000001918187223 */ /* 0x000fe2000001001a */
[----:B0-----:R-:W-:Y:S01]  /*0a40*/  FMUL.FTZ R25, R9, 0.3989422917366027832 ;  /* 0x3ecc422a09197820 */ /* 0x001fe20000410000 */
[----:B------:R-:W-:Y:S01]  /*0a50*/  FMUL.FTZ R9, R13, 0.70710676908493041992 ;  /* 0x3f3504f30d097820 */ /* 0x000fe20000410000 */
[----:B-1----:R-:W-:Y:S02]  /*0a60*/  FMUL.FTZ R22, R22, 0.3989422917366027832 ;  /* 0x3ecc422a16167820 */ /* 0x002fe40000410000 */
[----:B------:R-:W-:Y:S01]  /*0a70*/  FMUL.FTZ R26, R2, R25 ;  /* 0x00000019021a7220 */ /* 0x000fe20000410000 */
[----:B------:R-:W-:Y:S01]  /*0a80*/  FADD.FTZ R2, |R9|, -RZ ;  /* 0x800000ff09027221 */ /* 0x000fe20000010200 */
[----:B------:R-:W-:Y:S01]  /*0a90*/  FADD.FTZ R21, R21, 1 ;  /* 0x3f80000015157421 */ /* 0x000fe20000010000 */
[----:B------:R-:W-:Y:S01]  /*0aa0*/  FMUL.FTZ R22, R3, R22 ;  /* 0x0000001603167220 */ /* 0x000fe20000410000 */
[C---:B------:R-:W-:Y:S01]  /*0ab0*/  FMUL.FTZ R3, R9.reuse, R9 ;  /* 0x0000000909037220 */ /* 0x040fe20000410000 */
[----:B------:R-:W-:Y:S01]  /*0ac0*/  FSETP.GE.FTZ.AND P1, PT, |R9|, 1.0029599666595458984, PT ;  /* 0x3f8060fe0900780b */ /* 0x000fe20003f36200 */
[----:B------:R-:W-:-:S03]  /*0ad0*/  FFMA.FTZ R21, R21, 0.5, R26 ;  /* 0x3f00000015157823 */ /* 0x000fc6000001001a */
        /* <DEDUP_REMOVED lines=13> */
[----:B------:R-:W-:Y:S01]  /*0bb0*/  FSEL R23, R8, 0.12837915122509002686, P1 ;  /* 0x3e0375d308177808 */ /* 0x000fe20000800000 */
[----:B------:R-:W-:Y:S01]  /*0bc0*/  FADD.FTZ R28, -R2, -RZ ;  /* 0x800000ff021c7221 */ /* 0x000fe20000010100 */
[----:B------:R-:W-:-:S03]  /*0bd0*/  FADD.FTZ R17, R17, 1 ;  /* 0x3f80000011117421 */ /* 0x000fc60000010000 */
[----:B------:R-:W-:Y:S01]  /*0be0*/  FFMA.FTZ R23, R3, R26, R23 ;  /* 0x0000001a03177223 */ /* 0x000fe20000010017 */
[----:B-----5:R-:W-:Y:S01]  /*0bf0*/  FMUL.FTZ R26, R4, 0.70710676908493041992 ;  /* 0x3f3504f3041a7820 */ /* 0x020fe20000410000 */
[----:B------:R-:W-:Y:S01]  /*0c00*/  FSEL R25, R25, R6, P0 ;  /* 0x0000000619197208 */ /* 0x000fe20000000000 */
[----:B------:R-:W-:Y:S01]  /*0c10*/  FFMA.FTZ R22, R17, 0.5, R22 ;  /* 0x3f00000011167823 */ /* 0x000fe20000010016 */
[----:B------:R-:W-:Y:S01]  /*0c20*/  FSEL R28, R28, R9, P1 ;  /* 0x000000091c1c7208 */ /* 0x000fe20000800000 */
[C---:B------:R-:W-:Y:S01]  /*0c30*/  FADD.FTZ R2, |R26|.reuse, -RZ ;  /* 0x800000ff1a027221 */ /* 0x040fe20000010200 */
[C---:B------:R-:W-:Y:S01]  /*0c40*/  FMUL.FTZ R17, R26.reuse, R26 ;  /* 0x0000001a1a117220 */ /* 0x040fe20000410000 */
[----:B------:R-:W-:Y:S01]  /*0c50*/  FSETP.GE.FTZ.AND P2, PT, |R26|, 1.0029599666595458984, PT ;  /* 0x3f8060fe1a00780b */ /* 0x000fe20003f56200 */
[----:B------:R-:W-:Y:S01]  /*0c60*/  FFMA.FTZ R3, R24, R25, R25 ;  /* 0x0000001918037223 */ /* 0x000fe20000010019 */
[----:B------:R-:W-:Y:S02]  /*0c70*/  FFMA.FTZ R23, R23, R28, R28 ;  /* 0x0000001c17177223 */ /* 0x000fe4000001001c */
[----:B------:R-:W-:-:S02]  /*0c80*/  FSEL R17, R2, R17, P2 ;  /* 0x0000001102117208 */ /* 0x000fc40001000000 */
        /* <DEDUP_REMOVED lines=19> */
[----:B------:R-:W-:-:S03]  /*0dc0*/  FMUL.FTZ R17, R24, R24 ;  /* 0x0000001818117220 */ /* 0x000fc60000410000 */
[----:B------:R-:W-:Y:S02]  /*0dd0*/  FSEL R27, -R10, -0.00082130916416645050049, P3 ;  /* 0xba574d200a1b7808 */ /* 0x000fe40001800100 */
[----:B------:R-:W-:Y:S02]  /*0de0*/  FSEL R7, R7, 8.4834944573231041431e-05, P3 ;  /* 0x38b1e96a07077808 */ /* 0x000fe40001800000 */
[----:B------:R-:W-:-:S05]  /*0df0*/  FSEL R10, R2, R17, P3 ;  /* 0x00000011020a7208 */ /* 0x000fca0001800000 */
[----:B------:R-:W-:Y:S02]  /*0e00*/  FFMA.FTZ R17, R10, R7, R27 ;  /* 0x000000070a117223 */ /* 0x000fe4000001001b */
[----:B------:R-:W0:Y:S02]  /*0e10*/  @P0 MUFU.EX2 R7, R3 ;  /* 0x0000000300070308 */ /* 0x000e240000000800 */
[----:B0-----:R-:W-:-:S05]  /*0e20*/  @P0 FADD.FTZ R7, -R7, 1 ;  /* 0x3f80000007070421 */ /* 0x001fca0000010100 */
[----:B------:R-:W-:Y:S02]  /*0e30*/  @P0 LOP3.LUT R3, R7, 0x80000000, R6, 0xb8, !PT ;  /* 0x8000000007030812 */ /* 0x000fe400078eb806 */
[----:B------:R-:W0:Y:S01]  /*0e40*/  LDC.64 R6, c[0x0][0x220] ;  /* 0x00008800ff067b82 */ /* 0x000e220000000a00 */
[----:B------:R-:W-:Y:S02]  /*0e50*/  FSEL R27, R14, 0.0052134888246655464172, P3 ;  /* 0x3baad5ea0e1b7808 */ /* 0x000fe40001800000 */
[----:B------:R-:W1:Y:S01]  /*0e60*/  @P1 MUFU.EX2 R14, R23 ;  /* 0x00000017000e1308 */ /* 0x000e620000000800 */
[----:B------:R-:W-:Y:S02]  /*0e70*/  FSEL R28, -R15, -0.026868773624300956726, P3 ;  /* 0xbcdc1be70f1c7808 */ /* 0x000fe40001800100 */
[----:B------:R-:W-:Y:S01]  /*0e80*/  FFMA.FTZ R17, R10, R17, R27 ;  /* 0x000000110a117223 */ /* 0x000fe2000001001b */
[----:B------:R-:W-:-:S03]  /*0e90*/  FSEL R16, R16, 0.11284004896879196167, P3 ;  /* 0x3de718af10107808 */ /* 0x000fc60001800000 */
[----:B------:R-:W-:Y:S01]  /*0ea0*/  FFMA.FTZ R17, R10, R17, R28 ;  /* 0x000000110a117223 */ /* 0x000fe2000001001c */
[----:B------:R-:W-:-:S03]  /*0eb0*/  FSEL R11, R11, -0.37612664699554443359, P3 ;  /* 0xbec093ac0b0b7808 */ /* 0x000fc60001800000 */
[----:B------:R-:W-:Y:S01]  /*0ec0*/  FFMA.FTZ R15, R10, R17, R16 ;  /* 0x000000110a0f7223 */ /* 0x000fe20000010010 */
[----:B------:R-:W-:-:S03]  /*0ed0*/  FSEL R27, R8, 0.12837915122509002686, P3 ;  /* 0x3e0375d3081b7808 */ /* 0x000fc60001800000 */
[----:B------:R-:W-:Y:S01]  /*0ee0*/  FFMA.FTZ R11, R10, R15, R11 ;  /* 0x0000000f0a0b7223 */ /* 0x000fe2000001000b */
[----:B0-----:R-:W-:-:S04]  /*0ef0*/  IMAD.WIDE R6, R0, 0x4, R6 ;  /* 0x0000000400067825 */ /* 0x001fc800078e0206 */
[----:B-1----:R-:W-:Y:S01]  /*0f00*/  @P1 FADD.FTZ R14, -R14, 1 ;  /* 0x3f8000000e0e1421 */ /* 0x002fe20000010100 */
[----:B------:R-:W-:Y:S01]  /*0f10*/  FFMA.FTZ R27, R10, R11, R27 ;  /* 0x0000000b0a1b7223 */ /* 0x000fe2000001001b */
[----:B------:R-:W-:-:S03]  /*0f20*/  IMAD.WIDE.U32 R16, R20, 0x8, R6 ;  /* 0x0000000814107825 */ /* 0x000fc600078e0006 */
[----:B------:R-:W-:Y:S02]  /*0f30*/  @P1 LOP3.LUT R23, R14, 0x80000000, R9, 0xb8, !PT ;  /* 0x800000000e171812 */ /* 0x000fe400078eb809 */
[----:B------:R-:W2:Y:S04]  /*0f40*/  LDG.E.64 R6, desc[UR4][R16.64] ;  /* 0x0000000410067981 */ /* 0x000ea8000c1e1b00 */
[----:B------:R-:W3:Y:S04]  /*0f50*/  LDG.E.64 R8, desc[UR4][R16.64+0x400] ;  /* 0x0004000410087981 */ /* 0x000ee8000c1e1b00 */
[----:B------:R-:W4:Y:S04]  /*0f60*/  LDG.E.64 R10, desc[UR4][R16.64+0x800] ;  /* 0x00080004100a7981 */ /* 0x000f28000c1e1b00 */
[----:B------:R0:W5:Y:S01]  /*0f70*/  LDG.E.64 R14, desc[UR4][R16.64+0xc00] ;  /* 0x000c0004100e7981 */ /* 0x000162000c1e1b00 */
[----:B------:R-:W1:Y:S02]  /*0f80*/  @P2 MUFU.EX2 R28, R25 ;  /* 0x00000019001c2308 */ /* 0x000e640000000800 */
[----:B-1----:R-:W-:-:S05]  /*0f90*/  @P2 FADD.FTZ R29, -R28, 1 ;  /* 0x3f8000001c1d2421 */ /* 0x002fca0000010100 */
[----:B------:R-:W-:Y:S01]  /*0fa0*/  @P2 LOP3.LUT R25, R29, 0x80000000, R26, 0xb8, !PT ;  /* 0x800000001d192812 */ /* 0x000fe200078eb81a */
[----:B------:R-:W-:-:S04]  /*0fb0*/  FMUL.FTZ R29, R12, -0.5 ;  /* 0xbf0000000c1d7820 */ /* 0x000fc80000410000 */
[----:B------:R-:W-:-:S04]  /*0fc0*/  FMUL.FTZ R29, R12, R29 ;  /* 0x0000001d0c1d7220 */ /* 0x000fc80000410000 */
[----:B------:R-:W-:-:S06]  /*0fd0*/  FMUL.FTZ R29, R29, 1.4426950216293334961 ;  /* 0x3fb8aa3b1d1d7820 */ /* 0x000fcc0000410000 */
[----:B------:R-:W1:Y:S01]  /*0fe0*/  MUFU.EX2 R29, R29 ;  /* 0x0000001d001d7308 */ /* 0x000e620000000800 */
[----:B------:R-:W-:-:S04]  /*0ff0*/  FMUL.FTZ R26, R13, -0.5 ;  /* 0xbf0000000d1a7820 */ /* 0x000fc80000410000 */
[----:B------:R-:W-:Y:S01]  /*1000*/  FMUL.FTZ R28, R13, R26 ;  /* 0x0000001a0d1c7220 */ /* 0x000fe20000410000 */
[----:B0-----:R-:W-:-:S03]  /*1010*/  FMUL.FTZ R16, R4, -0.5 ;  /* 0xbf00000004107820 */ /* 0x001fc60000410000 */
[----:B------:R-:W-:Y:S01]  /*1020*/  FMUL.FTZ R28, R28, 1.4426950216293334961 ;  /* 0x3fb8aa3b1c1c7820 */ /* 0x000fe20000410000 */
[----:B------:R-:W-:Y:S01]  /*1030*/  FMUL.FTZ R16, R4, R16 ;  /* 0x0000001004107220 */ /* 0x000fe20000410000 */
[----:B-1----:R-:W-:-:S04]  /*1040*/  FMUL.FTZ R26, R29, 0.3989422917366027832 ;  /* 0x3ecc422a1d1a7820 */ /* 0x002fc80000410000 */
[----:B------:R-:W-:Y:S02]  /*1050*/  FMUL.FTZ R17, R12, R26 ;  /* 0x0000001a0c117220 */ /* 0x000fe40000410000 */
[----:B------:R-:W0:Y:S01]  /*1060*/  MUFU.EX2 R12, R28 ;  /* 0x0000001c000c7308 */ /* 0x000e220000000800 */
[----:B------:R-:W-:Y:S01]  /*1070*/  FMUL.FTZ R16, R16, 1.4426950216293334961 ;  /* 0x3fb8aa3b10107820 */ /* 0x000fe20000410000 */
[----:B------:R-:W-:-:S06]  /*1080*/  FADD.FTZ R26, -R2, -RZ ;  /* 0x800000ff021a7221 */ /* 0x000fcc0000010100 */
[----:B------:R-:W1:Y:S01]  /*1090*/  MUFU.EX2 R2, R16 ;  /* 0x0000001000027308 */ /* 0x000e620000000800 */
[----:B------:R-:W-:-:S05]  /*10a0*/  FSEL R26, R26, R24, P3 ;  /* 0x000000181a1a7208 */ /* 0x000fca0001800000 */
[----:B------:R-:W-:Y:S01]  /*10b0*/  FFMA.FTZ R27, R27, R26, R26 ;  /* 0x0000001a1b1b7223 */ /* 0x000fe2000001001a */
[----:B0-----:R-:W-:Y:S01]  /*10c0*/  FMUL.FTZ R12, R12, 0.3989422917366027832 ;  /* 0x3ecc422a0c0c7820 */ /* 0x001fe20000410000 */
[----:B------:R-:W-:-:S03]  /*10d0*/  FMUL.FTZ R26, R5, -0.5 ;  /* 0xbf000000051a7820 */ /* 0x000fc60000410000 */
[----:B------:R-:W-:Y:S01]  /*10e0*/  FMUL.FTZ R13, R13, R12 ;  /* 0x0000000c0d0d7220 */ /* 0x000fe20000410000 */
[----:B------:R-:W-:Y:S01]  /*10f0*/  FADD.FTZ R12, R3, 1 ;  /* 0x3f800000030c7421 */ /* 0x000fe20000010000 */
[----:B------:R-:W-:Y:S01]  /*1100*/  FMUL.FTZ R26, R5, R26 ;  /* 0x0000001a051a7220 */ /* 0x000fe20000410000 */
[----:B-1----:R-:W-:Y:S02]  /*1110*/  FMUL.FTZ R3, R2, 0.3989422917366027832 ;  /* 0x3ecc422a02037820 */ /* 0x002fe40000410000 */
[----:B------:R-:W-:Y:S01]  /*1120*/  FFMA.FTZ R17, R12, 0.5, R17 ;  /* 0x3f0000000c117823 */ /* 0x000fe20000010011 */
[----:B------:R-:W-:Y:S01]  /*1130*/  FMUL.FTZ R26, R26, 1.4426950216293334961 ;  /* 0x3fb8aa3b1a1a7820 */ /* 0x000fe20000410000 */
[----:B------:R-:W0:Y:S01]  /*1140*/  @P3 MUFU.EX2 R12, R27 ;  /* 0x0000001b000c3308 */ /* 0x000e220000000800 */
[----:B------:R-:W-:Y:S02]  /*1150*/  FMUL.FTZ R4, R4, R3 ;  /* 0x0000000304047220 */ /* 0x000fe40000410000 */
[----:B------:R-:W1:Y:S05]  /*1160*/  LDC.64 R2, c[0x0][0x218] ;  /* 0x00008600ff027b82 */ /* 0x000e6a0000000a00 */
[----:B------:R-:W0:Y:S02]  /*1170*/  MUFU.EX2 R26, R26 ;  /* 0x0000001a001a7308 */ /* 0x000e240000000800 */
[----:B0-----:R-:W-:-:S05]  /*1180*/  @P3 FADD.FTZ R29, -R12, 1 ;  /* 0x3f8000000c1d3421 */ /* 0x001fca0000010100 */
[----:B------:R-:W-:Y:S01]  /*1190*/  @P3 LOP3.LUT R27, R29, 0x80000000, R24, 0xb8, !PT ;  /* 0x800000001d1b3812 */ /* 0x000fe200078eb818 */
[----:B------:R-:W-:Y:S01]  /*11a0*/  FMUL.FTZ R16, R26, 0.3989422917366027832 ;  /* 0x3ecc422a1a107820 */ /* 0x000fe20000410000 */
[----:B------:R-:W-:Y:S01]  /*11b0*/  FADD.FTZ R12, R23, 1 ;  /* 0x3f800000170c7421 */ /* 0x000fe20000010000 */
[----:B------:R-:W-:Y:S02]  /*11c0*/  FADD.FTZ R25, R25, 1 ;  /* 0x3f80000019197421 */ /* 0x000fe40000010000 */
[----:B------:R-:W-:Y:S01]  /*11d0*/  FADD.FTZ R27, R27, 1 ;  /* 0x3f8000001b1b7421 */ /* 0x000fe20000010000 */
[----:B------:R-:W-:Y:S01]  /*11e0*/  FMUL.FTZ R16, R5, R16 ;  /* 0x0000001005107220 */ /* 0x000fe20000410000 */
[----:B-1----:R-:W-:-:S04]  /*11f0*/  IMAD.WIDE.U32 R2, R0, 0x4, R2 ;  /* 0x0000000400027825 */ /* 0x002fc800078e0002 */
[----:B------:R-:W-:Y:S01]  /*1200*/  FFMA.FTZ R12, R12, 0.5, R13 ;  /* 0x3f0000000c0c7823 */ /* 0x000fe2000001000d */
[----:B------:R-:W-:Y:S01]  /*1210*/  FFMA.FTZ R5, R25, 0.5, R4 ;  /* 0x3f00000019057823 */ /* 0x000fe20000010004 */
[----:B------:R-:W-:Y:S01]  /*1220*/  FFMA.FTZ R16, R27, 0.5, R16 ;  /* 0x3f0000001b107823 */ /* 0x000fe20000010010 */
[----:B------:R-:W-:-:S04]  /*1230*/  IMAD.WIDE R2, R20, 0x8, R2 ;  /* 0x0000000814027825 */ /* 0x000fc800078e0202 */
[----:B--2---:R-:W-:Y:S01]  /*1240*/  FMUL.FTZ R7, R7, R18 ;  /* 0x0000001207077220 */ /* 0x004fe20000410000 */
[----:B------:R-:W-:Y:S01]  /*1250*/  FMUL.FTZ R6, R6, R19 ;  /* 0x0000001306067220 */ /* 0x000fe20000410000 */
[----:B---3--:R-:W-:Y:S01]  /*1260*/  FMUL.FTZ R9, R9, R22 ;  /* 0x0000001609097220 */ /* 0x008fe20000410000 */
[----:B------:R-:W-:Y:S01]  /*1270*/  FMUL.FTZ R8, R8, R21 ;  /* 0x0000001508087220 */ /* 0x000fe20000410000 */
[----:B----4-:R-:W-:Y:S01]  /*1280*/  FMUL.FTZ R11, R11, R12 ;  /* 0x0000000c0b0b7220 */ /* 0x010fe20000410000 */
[----:B------:R-:W-:Y:S01]  /*1290*/  FMUL.FTZ R10, R10, R17 ;  /* 0x000000110a0a7220 */ /* 0x000fe20000410000 */
[----:B-----5:R-:W-:Y:S01]  /*12a0*/  FMUL.FTZ R14, R14, R5 ;  /* 0x000000050e0e7220 */ /* 0x020fe20000410000 */
[----:B------:R-:W-:Y:S01]  /*12b0*/  FMUL.FTZ R15, R15, R16 ;  /* 0x000000100f0f7220 */ /* 0x000fe20000410000 */
[----:B------:R-:W-:Y:S04]  /*12c0*/  STG.E.64 desc[UR4][R2.64], R6 ;  /* 0x0000000602007986 */ /* 0x000fe8000c101b04 */
[----:B------:R-:W-:Y:S04]  /*12d0*/  STG.E.64 desc[UR4][R2.64+0x400], R8 ;  /* 0x0004000802007986 */ /* 0x000fe8000c101b04 */
[----:B------:R-:W-:Y:S04]  /*12e0*/  STG.E.64 desc[UR4][R2.64+0x800], R10 ;  /* 0x0008000a02007986 */ /* 0x000fe8000c101b04 */
[----:B------:R-:W-:Y:S01]  /*12f0*/  STG.E.64 desc[UR4][R2.64+0xc00], R14 ;  /* 0x000c000e02007986 */ /* 0x000fe2000c101b04 */
[----:B------:R-:W-:Y:S05]  /*1300*/  EXIT ;  /* 0x000000000000794d */ /* 0x000fea0003800000 */
.L_x_2609:
[----:B------:R-:W0:Y:S01]  /*1310*/  S2R R3, SR_TID.X ;  /* 0x0000000000037919 */ /* 0x000e220000002100 */
[----:B------:R-:W-:Y:S01]  /*1320*/  HFMA2.MMA R4, -RZ, RZ, 0, 0 ;  /* 0x00000000ff047435 */ /* 0x000fe200000001ff */
[----:B0-----:R-:W-:Y:S02]  /*1330*/  ISETP.GE.AND P0, PT, R3, R2, PT ;  /* 0x000000020300720c */ /* 0x001fe40003f06270 */
[----:B------:R-:W-:-:S11]  /*1340*/  MOV R23, R3 ;  /* 0x0000000300177202 */ /* 0x000fd60000000f00 */
        /* <DEDUP_REMOVED lines=9> */
[----:B0-----:R-:W-:Y:S02]  /*13e0*/  @!P0 IMAD.WIDE.U32 R14, R5, 0x4, R14 ;  /* 0x00000004050e8825 */ /* 0x001fe400078e000e */
[----:B------:R-:W0:Y:S03]  /*13f0*/  @!P1 LDC.64 R6, c[0x0][0x228] ;  /* 0x00008a00ff069b82 */ /* 0x000e260000000a00 */
[----:B------:R3:W5:Y:S07]  /*1400*/  @!P0 LDG.E R4, desc[UR4][R14.64] ;  /* 0x000000040e048981 */ /* 0x00076e000c1e1900 */
[----:B------:R-:W4:Y:S01]  /*1410*/  @!P2 LDC.64 R12, c[0x0][0x220] ;  /* 0x00008800ff0cab82 */ /* 0x000f220000000a00 */
[----:B------:R-:W-:-:S02]  /*1420*/  @!P2 IADD3 R9, R0, R23, RZ ;  /* 0x000000170009a210 */ /* 0x000fc40007ffe0ff */
[----:B------:R-:W-:-:S04]  /*1430*/  @!P2 IADD3 R23, R23, 0x80, RZ ;  /* 0x000000801717a810 */ /* 0x000fc80007ffe0ff */
[----:B------:R-:W-:Y:S01]  /*1440*/  ISETP.GE.AND P3, PT, R23, R2, PT ;  /* 0x000000021700720c */ /* 0x000fe20003f66270 */
[----:B--2---:R-:W-:Y:S02]  /*1450*/  @!P1 IMAD.WIDE.U32 R16, R21, 0x4, R10 ;  /* 0x0000000415109825 */ /* 0x004fe400078e000a */
[----:B------:R-:W2:Y:S02]  /*1460*/  @!P2 LDC.64 R10, c[0x0][0x228] ;  /* 0x00008a00ff0aab82 */ /* 0x000ea40000000a00 */
[----:B-1----:R-:W-:Y:S01]  /*1470*/  @!P0 IMAD.WIDE.U32 R18, R5, 0x4, R18 ;  /* 0x0000000405128825 */ /* 0x002fe200078e0012 */
[----:B------:R-:W-:-:S07]  /*1480*/  MOV R5, RZ ;  /* 0x000000ff00057202 */ /* 0x000fce0000000f00 */
[----:B---3--:R-:W1:Y:S01]  /*1490*/  @!P3 LDC.64 R14, c[0x0][0x220] ;  /* 0x00008800ff0ebb82 */ /* 0x008e620000000a00 */
[----:B----4-:R-:W-:Y:S01]  /*14a0*/  @!P2 IMAD.WIDE.U32 R26, R9, 0x4, R12 ;  /* 0x00000004091aa825 */ /* 0x010fe200078e000c */
[----:B------:R3:W5:Y:S06]  /*14b0*/  @!P0 LDG.E R5, desc[UR4][R18.64] ;  /* 0x0000000412058981 */ /* 0x00076c000c1e1900 */
[----:B------:R-:W4:Y:S01]  /*14c0*/  @!P3 LDC.64 R12, c[0x0][0x228] ;  /* 0x00008a00ff0cbb82 */ /* 0x000f220000000a00 */
[----:B0-----:R-:W-:Y:S01]  /*14d0*/  @!P1 IMAD.WIDE.U32 R20, R21, 0x4, R6 ;  /* 0x0000000415149825 */ /* 0x001fe200078e0006 */
[----:B------:R-:W-:-:S02]  /*14e0*/  CS2R R6, SRZ ;  /* 0x0000000000067805 */ /* 0x000fc4000001ff00 */
[----:B---3--:R-:W-:-:S04]  /*14f0*/  @!P3 IADD3 R19, R0, R23, RZ ;  /* 0x000000170013b210 */ /* 0x008fc80007ffe0ff */
[----:B------:R1:W5:Y:S01]  /*1500*/  @!P1 LDG.E R6, desc[UR4][R16.64] ;  /* 0x0000000410069981 */ /* 0x000362000c1e1900 */
[----:B------:R-:W-:-:S03]  /*1510*/  @!P3 IADD3 R23, R23, 0x80, RZ ;  /* 0x000000801717b810 */ /* 0x000fc60007ffe0ff */
[----:B------:R0:W5:Y:S01]  /*1520*/  @!P1 LDG.E R7, desc[UR4][R20.64] ;  /* 0x0000000414079981 */ /* 0x000162000c1e1900 */
[----:B------:R-:W-:Y:S01]  /*1530*/  ISETP.GE.AND P1, PT, R23, R2, PT ;  /* 0x000000021700720c */ /* 0x000fe20003f26270 */
[----:B------:R-:W-:Y:S01]  /*1540*/  HFMA2.MMA R8, -RZ, RZ, 0, 0 ;  /* 0x00000000ff087435 */ /* 0x000fe200000001ff */
[----:B--2---:R-:W-:Y:S01]  /*1550*/  @!P2 IMAD.WIDE.U32 R28, R9, 0x4, R10 ;  /* 0x00000004091ca825 */ /* 0x004fe200078e000a */
[----:B------:R-:W-:-:S03]  /*1560*/  MOV R9, RZ ;  /* 0x000000ff00097202 */ /* 0x000fc60000000f00 */
[----:B-1----:R-:W-:-:S03]  /*1570*/  @!P3 IMAD.WIDE.U32 R16, R19, 0x4, R14 ;  /* 0x000000041310b825 */ /* 0x002fc600078e000e */
[----:B------:R-:W5:Y:S01]  /*1580*/  @!P2 LDG.E R9, desc[UR4][R28.64] ;  /* 0x000000041c09a981 */ /* 0x000f62000c1e1900 */
[----:B----4-:R-:W-:-:S03]  /*1590*/  @!P3 IMAD.WIDE.U32 R18, R19, 0x4, R12 ;  /* 0x000000041312b825 */ /* 0x010fc600078e000c */
[----:B------:R-:W-:Y:S01]  /*15a0*/  @!P1 IADD3 R13, R0, R23, RZ ;  /* 0x00000017000d9210 */ /* 0x000fe20007ffe0ff */
[----:B------:R-:W1:Y:S01]  /*15b0*/  @!P1 LDC.64 R24, c[0x0][0x220] ;  /* 0x00008800ff189b82 */ /* 0x000e620000000a00 */
[----:B------:R-:W-:Y:S01]  /*15c0*/  @!P1 IADD3 R23, R23, 0x80, RZ ;  /* 0x0000008017179810 */ /* 0x000fe20007ffe0ff */
[----:B------:R-:W5:Y:S03]  /*15d0*/  @!P2 LDG.E R8, desc[UR4][R26.64] ;  /* 0x000000041a08a981 */ /* 0x000f66000c1e1900 */
[----:B------:R-:W-:-:S03]  /*15e0*/  ISETP.GE.AND P2, PT, R23, R2, PT ;  /* 0x000000021700720c */ /* 0x000fc60003f46270 */
[----:B------:R-:W2:Y:S01]  /*15f0*/  @!P1 LDC.64 R14, c[0x0][0x228] ;  /* 0x00008a00ff0e9b82 */ /* 0x000ea20000000a00 */
[----:B------:R-:W-:-:S06]  /*1600*/  CS2R R10, SRZ ;  /* 0x00000000000a7805 */ /* 0x000fcc000001ff00 */
[----:B------:R3:W5:Y:S01]  /*1610*/  @!P3 LDG.E R10, desc[UR4][R16.64] ;  /* 0x00000004100ab981 */ /* 0x000762000c1e1900 */
[----:B------:R-:W-:Y:S02]  /*1620*/  HFMA2.MMA R12, -RZ, RZ, 0, 0 ;  /* 0x00000000ff0c7435 */ /* 0x000fe400000001ff */
[----:B0-----:R-:W-:Y:S01]  /*1630*/  @!P2 IADD3 R21, R0, R23, RZ ;  /* 0x000000170015a210 */ /* 0x001fe20007ffe0ff */
[----:B------:R-:W-:Y:S01]  /*1640*/  HFMA2.MMA R20, -RZ, RZ, 0, 0 ;  /* 0x00000000ff147435 */ /* 0x000fe200000001ff */
[----:B------:R0:W5:Y:S01]  /*1650*/  @!P3 LDG.E R11, desc[UR4][R18.64] ;  /* 0x00000004120bb981 */ /* 0x000162000c1e1900 */
[----:B---3--:R-:W3:Y:S01]  /*1660*/  @!P2 LDC.64 R16, c[0x0][0x220] ;  /* 0x00008800ff10ab82 */ /* 0x008ee20000000a00 */
[----:B-1----:R-:W-:Y:S01]  /*1670*/  @!P1 IMAD.WIDE.U32 R24, R13, 0x4, R24 ;  /* 0x000000040d189825 */ /* 0x002fe200078e0018 */
[----:B------:R-:W-:-:S04]  /*1680*/  @!P2 IADD3 R23, R23, 0x80, RZ ;  /* 0x000000801717a810 */ /* 0x000fc80007ffe0ff */
[----:B------:R-:W5:Y:S01]  /*1690*/  @!P1 LDG.E R12, desc[UR4][R24.64] ;  /* 0x00000004180c9981 */ /* 0x000f62000c1e1900 */
[----:B--2---:R-:W-:Y:S01]  /*16a0*/  @!P1 IMAD.WIDE.U32 R14, R13, 0x4, R14 ;  /* 0x000000040d0e9825 */ /* 0x004fe200078e000e */
[----:B------:R-:W-:Y:S01]  /*16b0*/  MOV R13, RZ ;  /* 0x000000ff000d7202 */ /* 0x000fe20000000f00 */
[----:B0-----:R-:W0:Y:S05]  /*16c0*/  @!P2 LDC.64 R18, c[0x0][0x228] ;  /* 0x00008a00ff12ab82 */ /* 0x001e2a0000000a00 */
[----:B------:R1:W5:Y:S01]  /*16d0*/  @!P1 LDG.E R13, desc[UR4][R14.64] ;  /* 0x000000040e0d9981 */ /* 0x000362000c1e1900 */
[----:B------:R-:W-:Y:S01]  /*16e0*/  ISETP.GE.AND P1, PT, R23, R2, PT ;  /* 0x000000021700720c */ /* 0x000fe20003f26270 */
[----:B---3--:R-:W-:-:S12]  /*16f0*/  @!P2 IMAD.WIDE.U32 R16, R21, 0x4, R16 ;  /* 0x000000041510a825 */ /* 0x008fd800078e0010 */
[----:B-1----:R-:W1:Y:S01]  /*1700*/  @!P1 LDC.64 R14, c[0x0][0x220] ;  /* 0x00008800ff0e9b82 */ /* 0x002e620000000a00 */
[----:B------:R2:W5:Y:S07]  /*1710*/  @!P2 LDG.E R20, desc[UR4][R16.64] ;  /* 0x000000041014a981 */ /* 0x00056e000c1e1900 */
[----:B--2---:R-:W2:Y:S01]  /*1720*/  @!P1 LDC.64 R16, c[0x0][0x228] ;  /* 0x00008a00ff109b82 */ /* 0x004ea20000000a00 */
[----:B------:R-:W-:Y:S01]  /*1730*/  @!P1 IADD3 R25, R0, R23, RZ ;  /* 0x0000001700199210 */ /* 0x000fe20007ffe0ff */
[----:B------:R-:W-:Y:S01]  /*1740*/  HFMA2.MMA R22, -RZ, RZ, 0, 0 ;  /* 0x00000000ff167435 */ /* 0x000fe200000001ff */
[----:B------:R-:W-:-:S02]  /*1750*/  MOV R24, RZ ;  /* 0x000000ff00187202 */ /* 0x000fc40000000f00 */
[----:B------:R-:W-:Y:S01]  /*1760*/  @!P1 IADD3 R23, R23, 0x80, RZ ;  /* 0x0000008017179810 */ /* 0x000fe20007ffe0ff */
[----:B-1----:R-:W-:-:S06]  /*1770*/  @!P1 IMAD.WIDE.U32 R14, R25, 0x4, R14 ;  /* 0x00000004190e9825 */ /* 0x002fcc00078e000e */
[----:B------:R1:W5:Y:S01]  /*1780*/  @!P1 LDG.E R22, desc[UR4][R14.64] ;  /* 0x000000040e169981 */ /* 0x000362000c1e1900 */
[----:B--2---:R-:W-:-:S05]  /*1790*/  @!P1 IMAD.WIDE.U32 R16, R25, 0x4, R16 ;  /* 0x0000000419109825 */ /* 0x004fca00078e0010 */
[----:B------:R-:W5:Y:S01]  /*17a0*/  @!P1 LDG.E R24, desc[UR4][R16.64] ;  /* 0x0000000410189981 */ /* 0x000f62000c1e1900 */
[----:B------:R-:W-:Y:S01]  /*17b0*/  ISETP.GE.AND P1, PT, R23, R2, PT ;  /* 0x000000021700720c */ /* 0x000fe20003f26270 */
[----:B0-----:R-:W-:Y:S01]  /*17c0*/  @!P2 IMAD.WIDE.U32 R18, R21, 0x4, R18 ;  /* 0x000000041512a825 */ /* 0x001fe200078e0012 */
[----:B------:R-:W-:-:S06]  /*17d0*/  MOV R21, RZ ;  /* 0x000000ff00157202 */ /* 0x000fcc0000000f00 */
[----:B------:R0:W5:Y:S05]  /*17e0*/  @!P2 LDG.E R21, desc[UR4][R18.64] ;  /* 0x000000041215a981 */ /* 0x00016a000c1e1900 */
[----:B-1----:R-:W1:Y:S08]  /*17f0*/  @!P1 LDC.64 R14, c[0x0][0x228] ;  /* 0x00008a00ff0e9b82 */ /* 0x002e700000000a00 */
[----:B0-----:R-:W0:Y:S01]  /*1800*/  @!P1 LDC.64 R18, c[0x0][0x220] ;  /* 0x00008800ff129b82 */ /* 0x001e220000000a00 */
[----:B------:R-:W-:Y:S01]  /*1810*/  @!P1 IADD3 R25, R0, R23, RZ ;  /* 0x0000001700199210 */ /* 0x000fe20007ffe0ff */
[----:B------:R-:W-:-:S04]  /*1820*/  HFMA2.MMA R23, -RZ, RZ, 0, 0 ;  /* 0x00000000ff177435 */ /* 0x000fc800000001ff */
[----:B-1----:R-:W-:-:S04]  /*1830*/  @!P1 IMAD.WIDE.U32 R14, R25, 0x4, R14 ;  /* 0x00000004190e9825 */ /* 0x002fc800078e000e */
[----:B0-----:R-:W-:Y:S01]  /*1840*/  @!P1 IMAD.WIDE.U32 R18, R25, 0x4, R18 ;  /* 0x0000000419129825 */ /* 0x001fe200078e0012 */
[----:B------:R-:W-:-:S04]  /*1850*/  MOV R25, RZ ;  /* 0x000000ff00197202 */ /* 0x000fc80000000f00 */
[----:B------:R0:W5:Y:S04]  /*1860*/  @!P1 LDG.E R23, desc[UR4][R18.64] ;  /* 0x0000000412179981 */ /* 0x000168000c1e1900 */
[----:B------:R0:W5:Y:S01]  /*1870*/  @!P1 LDG.E R25, desc[UR4][R14.64] ;  /* 0x000000040e199981 */ /* 0x000162000c1e1900 */
[----:B------:R-:W-:Y:S04]  /*1880*/  BSSY B0, `(.L_x_2610) ;  /* 0x000002a000007945 */ /* 0x000fe80003800000 */
[----:B------:R-:W-:Y:S05]  /*1890*/  @P0 BRA `(.L_x_2611) ;  /* 0x0000000000a00947 */ /* 0x000fea0003800000 */
[----:B0----5:R-:W-:Y:S01]  /*18a0*/  FMUL.FTZ R14, R5, 0.70710676908493041992 ;  /* 0x3f3504f3050e7820 */ /* 0x021fe20000410000 */
[----:B------:R-:W-:Y:S02]  /*18b0*/  MOV R17, 0x38eb4c3a ;  /* 0x38eb4c3a00117802 */ /* 0x000fe40000000f00 */
[----:B------:R-:W-:Y:S01]  /*18c0*/  MOV R19, 0x3aae005b ;  /* 0x3aae005b00137802 */ /* 0x000fe20000000f00 */
[C---:B------:R-:W-:Y:S01]  /*18d0*/  FADD.FTZ R15, |R14|.reuse, -RZ ;  /* 0x800000ff0e0f7221 */ /* 0x040fe20000010200 */
[C---:B------:R-:W-:Y:S01]  /*18e0*/  FMUL.FTZ R16, R14.reuse, R14 ;  /* 0x0000000e0e107220 */ /* 0x040fe20000410000 */
[----:B------:R-:W-:Y:S02]  /*18f0*/  FSETP.GE.FTZ.AND P1, PT, |R14|, 1.0029599666595458984, PT ;  /* 0x3f8060fe0e00780b */ /* 0x000fe40003f36200 */
[----:B------:R-:W-:Y:S02]  /*1900*/  MOV R18, 0x3c09919f ;  /* 0x3c09919f00127802 */ /* 0x000fe40000000f00 */
[C---:B------:R-:W-:Y:S01]  /*1910*/  FSEL R16, R15.reuse, R16, P1 ;  /* 0x000000100f107208 */ /* 0x040fe20000800000 */
[----:B------:R-:W-:Y:S01]  /*1920*/  FADD.FTZ R15, -R15, -RZ ;  /* 0x800000ff0f0f7221 */ /* 0x000fe20000010100 */
[----:B------:R-:W-:-:S02]  /*1930*/  FSEL R17, R17, 8.4834944573231041431e-05, P1 ;  /* 0x38b1e96a11117808 */ /* 0x000fc40000800000 */
[----:B------:R-:W-:Y:S02]  /*1940*/  FSEL R19, -R19, -0.00082130916416645050049, P1 ;  /* 0xba574d2013137808 */ /* 0x000fe40000800100 */
[----:B------:R-:W-:-:S03]  /*1950*/  FSEL R18, R18, 0.0052134888246655464172, P1 ;  /* 0x3baad5ea12127808 */ /* 0x000fc60000800000 */
[----:B------:R-:W-:-:S04]  /*1960*/  FFMA.FTZ R17, R16, R17, R19 ;  /* 0x0000001110117223 */ /* 0x000fc80000010013 */
[----:B------:R-:W-:Y:S01]  /*1970*/  FFMA.FTZ R17, R16, R17, R18 ;  /* 0x0000001110117223 */ /* 0x000fe20000010012 */
[----:B------:R-:W-:-:S04]  /*1980*/  MOV R18, 0x3d24d99a ;  /* 0x3d24d99a00127802 */ /* 0x000fc80000000f00 */
[----:B------:R-:W-:-:S05]  /*1990*/  FSEL R18, -R18, -0.026868773624300956726, P1 ;  /* 0xbcdc1be712127808 */ /* 0x000fca0000800100 */
[----:B------:R-:W-:Y:S01]  /*19a0*/  FFMA.FTZ R17, R16, R17, R18 ;  /* 0x0000001110117223 */ /* 0x000fe20000010012 */
[----:B------:R-:W-:-:S04]  /*19b0*/  MOV R18, 0x3e235519 ;  /* 0x3e23551900127802 */ /* 0x000fc80000000f00 */
[----:B------:R-:W-:-:S05]  /*19c0*/  FSEL R18, R18, 0.11284004896879196167, P1 ;  /* 0x3de718af12127808 */ /* 0x000fca0000800000 */
[----:B------:R-:W-:Y:S01]  /*19d0*/  FFMA.FTZ R17, R16, R17, R18 ;  /* 0x0000001110117223 */ /* 0x000fe20000010012 */
[----:B------:R-:W-:-:S04]  /*19e0*/  MOV R18, 0x3f69b4f9 ;  /* 0x3f69b4f900127802 */ /* 0x000fc80000000f00 */
[----:B------:R-:W-:-:S05]  /*19f0*/  FSEL R18, R18, -0.37612664699554443359, P1 ;  /* 0xbec093ac12127808 */ /* 0x000fca0000800000 */
[----:B------:R-:W-:Y:S01]  /*1a00*/  FFMA.FTZ R17, R16, R17, R18 ;  /* 0x0000001110117223 */ /* 0x000fe20000010012 */
[----:B------:R-:W-:-:S04]  /*1a10*/  MOV R18, 0x3f210a14 ;  /* 0x3f210a1400127802 */ /* 0x000fc80000000f00 */
[----:B------:R-:W-:-:S05]  /*1a20*/  FSEL R18, R18, 0.12837915122509002686, P1 ;  /* 0x3e0375d312127808 */ /* 0x000fca0000800000 */
[----:B------:R-:W-:Y:S01]  /*1a30*/  FFMA.FTZ R17, R16, R17, R18 ;  /* 0x0000001110117223 */ /* 0x000fe20000010012 */
[----:B------:R-:W-:Y:S01]  /*1a40*/  FMUL.FTZ R18, R5, -0.5 ;  /* 0xbf00000005127820 */ /* 0x000fe20000410000 */
[----:B------:R-:W-:-:S03]  /*1a50*/  FSEL R16, R15, R14, P1 ;  /* 0x0000000e0f107208 */ /* 0x000fc60000800000 */
[----:B------:R-:W-:Y:S02]  /*1a60*/  FMUL.FTZ R18, R18, R5 ;  /* 0x0000000512127220 */ /* 0x000fe40000410000 */
[----:B------:R-:W-:Y:S02]  /*1a70*/  FFMA.FTZ R16, R17, R16, R16 ;  /* 0x0000001011107223 */ /* 0x000fe40000010010 */
[----:B------:R-:W-:-:S06]  /*1a80*/  FMUL.FTZ R18, R18, 1.4426950216293334961 ;  /* 0x3fb8aa3b12127820 */ /* 0x000fcc0000410000 */
[----:B------:R-:W0:Y:S02]  /*1a90*/  MUFU.EX2 R18, R18 ;  /* 0x0000001200127308 */ /* 0x000e240000000800 */
[----:B0-----:R-:W-:-:S04]  /*1aa0*/  FMUL.FTZ R26, R18, 0.3989422917366027832 ;  /* 0x3ecc422a121a7820 */ /* 0x001fc80000410000 */
[----:B------:R-:W-:Y:S02]  /*1ab0*/  FMUL.FTZ R26, R26, R5 ;  /* 0x000000051a1a7220 */ /* 0x000fe40000410000 */
[----:B------:R-:W0:Y:S02]  /*1ac0*/  @P1 MUFU.EX2 R5, R16 ;  /* 0x0000001000051308 */ /* 0x000e240000000800 */
[----:B0-----:R-:W-:-:S05]  /*1ad0*/  @P1 FADD.FTZ R5, -R5, 1 ;  /* 0x3f80000005051421 */ /* 0x001fca0000010100 */
[----:B------:R-:W-:-:S05]  /*1ae0*/  @P1 LOP3.LUT R16, R5, 0x80000000, R14, 0xb8, !PT ;  /* 0x8000000005101812 */ /* 0x000fca00078eb80e */
[----:B------:R-:W-:-:S04]  /*1af0*/  FADD.FTZ R5, R16, 1 ;  /* 0x3f80000010057421 */ /* 0x000fc80000010000 */
[----:B------:R-:W-:-:S04]  /*1b00*/  FFMA.FTZ R5, R5, 0.5, R26 ;  /* 0x3f00000005057823 */ /* 0x000fc8000001001a */
[----:B------:R-:W-:-:S07]  /*1b10*/  FMUL.FTZ R17, R5, R4 ;  /* 0x0000000405117220 */ /* 0x000fce0000410000 */
.L_x_2611:
[----:B------:R-:W-:Y:S05]  /*1b20*/  BSYNC B0 ;  /* 0x0000000000007941 */ /* 0x000fea0003800000 */
.L_x_2610:
[----:B0-----:R-:W-:Y:S01]  /*1b30*/  IADD3 R15, R3, 0x80, RZ ;  /* 0x00000080030f7810 */ /* 0x001fe20007ffe0ff */
[----:B------:R-:W-:Y:S03]  /*1b40*/  BSSY B0, `(.L_x_2612) ;  /* 0x000002b000007945 */ /* 0x000fe60003800000 */
[----:B------:R-:W-:-:S13]  /*1b50*/  ISETP.GE.AND P1, PT, R15, R2, PT ;  /* 0x000000020f00720c */ /* 0x000fda0003f26270 */
[----:B------:R-:W-:Y:S05]  /*1b60*/  @P1 BRA `(.L_x_2613) ;  /* 0x0000000000a01947 */ /* 0x000fea0003800000 */
[----:B------:R-:W-:Y:S01]  /*1b70*/  HFMA2.MMA R19, -RZ, RZ, 0.61474609375, 16.90625 ;  /* 0x38eb4c3aff137435 */ /* 0x000fe200000001ff */
[----:B-----5:R-:W-:Y:S01]  /*1b80*/  FMUL.FTZ R4, R7, 0.70710676908493041992 ;  /* 0x3f3504f307047820 */ /* 0x020fe20000410000 */
[----:B------:R-:W-:Y:S01]  /*1b90*/  HFMA2.MMA R16, -RZ, RZ, 1.0087890625, -0.000686168670654296875 ;  /* 0x3c09919fff107435 */ /* 0x000fe200000001ff */
[----:B------:R-:W-:Y:S02]  /*1ba0*/  MOV R27, 0x3aae005b ;  /* 0x3aae005b001b7802 */ /* 0x000fe40000000f00 */
        /* <DEDUP_REMOVED lines=36> */
.L_x_2613:
[----:B------:R-:W-:Y:S05]  /*1df0*/  BSYNC B0 ;  /* 0x0000000000007941 */ /* 0x000fea0003800000 */
.L_x_2612:
[----:B-----5:R-:W-:Y:S01]  /*1e00*/  IADD3 R5, R3, 0x100, RZ ;  /* 0x0000010003057810 */ /* 0x020fe20007ffe0ff */
[----:B------:R-:W-:Y:S03]  /*1e10*/  BSSY B0, `(.L_x_2614) ;  /* 0x000002b000007945 */ /* 0x000fe60003800000 */
[----:B------:R-:W-:-:S13]  /*1e20*/  ISETP.GE.AND P1, PT, R5, R2, PT ;  /* 0x000000020500720c */ /* 0x000fda0003f26270 */
[----:B------:R-:W-:Y:S05]  /*1e30*/  @P1 BRA `(.L_x_2615) ;  /* 0x0000000000a01947 */ /* 0x000fea0003800000 */
[----:B------:R-:W-:Y:S01]  /*1e40*/  FMUL.FTZ R4, R9, 0.70710676908493041992 ;  /* 0x3f3504f309047820 */ /* 0x000fe20000410000 */
[----:B------:R-:W-:Y:S01]  /*1e50*/  HFMA2.MMA R18, -RZ, RZ, 0.8349609375, 5.424022674560546875e-06 ;  /* 0x3aae005bff127435 */ /* 0x000fe200000001ff */
[----:B------:R-:W-:Y:S02]  /*1e60*/  MOV R16, 0x38eb4c3a ;  /* 0x38eb4c3a00107802 */ /* 0x000fe40000000f00 */
        /* <DEDUP_REMOVED lines=8> */
[----:B------:R-:W-:Y:S02]  /*1ef0*/  FSEL R19, R19, 0.0052134888246655464172, P1 ;  /* 0x3baad5ea13137808 */ /* 0x000fe40000800000 */
[----:B------:R-:W-:Y:S01]  /*1f00*/  FSEL R5, R5, R4, P1 ;  /* 0x0000000405057208 */ /* 0x000fe20000800000 */
[----:B------:R-:W-:Y:S01]  /*1f10*/  FFMA.FTZ R14, R7, R14, R16 ;  /* 0x0000000e070e7223 */ /* 0x000fe20000010010 */
[----:B------:R-:W-:-:S03]  /*1f20*/  HFMA2.MMA R16, -RZ, RZ, 1.28515625, -179.25 ;  /* 0x3d24d99aff107435 */ /* 0x000fc600000001ff */
[----:B------:R-:W-:-:S07]  /*1f30*/  FFMA.FTZ R14, R7, R14, R19 ;  /* 0x0000000e070e7223 */ /* 0x000fce0000010013 */
[----:B------:R-:W-:Y:S02]  /*1f40*/  FSEL R19, -R16, -0.026868773624300956726, P1 ;  /* 0xbcdc1be710137808 */ /* 0x000fe40000800100 */
[----:B------:R-:W-:-:S03]  /*1f50*/  MOV R16, 0x3e235519 ;  /* 0x3e23551900107802 */ /* 0x000fc60000000f00 */
[----:B------:R-:W-:Y:S01]  /*1f60*/  FFMA.FTZ R14, R7, R14, R19 ;  /* 0x0000000e070e7223 */ /* 0x000fe20000010013 */
[----:B------:R-:W-:Y:S01]  /*1f70*/  FSEL R19, R16, 0.11284004896879196167, P1 ;  /* 0x3de718af10137808 */ /* 0x000fe20000800000 */
[----:B------:R-:W-:-:S04]  /*1f80*/  HFMA2.MMA R16, -RZ, RZ, 1.8525390625, -0.310791015625 ;  /* 0x3f69b4f9ff107435 */ /* 0x000fc800000001ff */
[----:B------:R-:W-:-:S06]  /*1f90*/  FFMA.FTZ R14, R7, R14, R19 ;  /* 0x0000000e070e7223 */ /* 0x000fcc0000010013 */
[----:B------:R-:W-:Y:S02]  /*1fa0*/  FSEL R19, R16, -0.37612664699554443359, P1 ;  /* 0xbec093ac10137808 */ /* 0x000fe40000800000 */
[----:B------:R-:W-:-:S03]  /*1fb0*/  MOV R16, 0x3f210a14 ;  /* 0x3f210a1400107802 */ /* 0x000fc60000000f00 */
[----:B------:R-:W-:Y:S01]  /*1fc0*/  FFMA.FTZ R14, R7, R14, R19 ;  /* 0x0000000e070e7223 */ /* 0x000fe20000010013 */
        /* <DEDUP_REMOVED lines=15> */
.L_x_2615:
[----:B------:R-:W-:Y:S05]  /*20c0*/  BSYNC B0 ;  /* 0x0000000000007941 */ /* 0x000fea0003800000 */
.L_x_2614:
[----:B------:R-:W-:Y:S01]  /*20d0*/  IADD3 R5, R3, 0x180, RZ ;  /* 0x0000018003057810 */ /* 0x000fe20007ffe0ff */
[----:B------:R-:W-:Y:S03]  /*20e0*/  BSSY B0, `(.L_x_2616) ;  /* 0x000002b000007945 */ /* 0x000fe60003800000 */
[----:B------:R-:W-:-:S13]  /*20f0*/  ISETP.GE.AND P1, PT, R5, R2, PT ;  /* 0x000000020500720c */ /* 0x000fda0003f26270 */
[----:B------:R-:W-:Y:S05]  /*2100*/  @P1 BRA `(.L_x_2617) ;  /* 0x0000000000a01947 */ /* 0x000fea0003800000 */
[----:B------:R-:W-:Y:S01]  /*2110*/  HFMA2.MMA R14, -RZ, RZ, 0.61474609375, 16.90625 ;  /* 0x38eb4c3aff0e7435 */ /* 0x000fe200000001ff */
[----:B------:R-:W-:Y:S01]  /*2120*/  FMUL.FTZ R5, R11, 0.70710676908493041992 ;  /* 0x3f3504f30b057820 */ /* 0x000fe20000410000 */
        /* <DEDUP_REMOVED lines=12> */
[----:B------:R-:W-:-:S03]  /*21f0*/  MOV R16, 0x3d24d99a ;  /* 0x3d24d99a00107802 */ /* 0x000fc60000000f00 */
        /* <DEDUP_REMOVED lines=25> */
.L_x_2617:
[----:B------:R-:W-:Y:S05]  /*2390*/  BSYNC B0 ;  /* 0x0000000000007941 */ /* 0x000fea0003800000 */
.L_x_2616:
[----:B------:R-:W0:Y:S01]  /*23a0*/  @!P0 LDC.64 R4, c[0x0][0x218] ;  /* 0x00008600ff048b82 */ /* 0x000e220000000a00 */
[C---:B------:R-:W-:Y:S01]  /*23b0*/  IADD3 R7, R3.reuse, 0x200, RZ ;  /* 0x0000020003077810 */ /* 0x040fe20007ffe0ff */
[----:B------:R-:W-:Y:S01]  /*23c0*/  BSSY B0, `(.L_x_2618) ;  /* 0x0000033000007945 */ /* 0x000fe20003800000 */
[----:B------:R-:W-:Y:S02]  /*23d0*/  IADD3 R9, R3, 0x280, RZ ;  /* 0x0000028003097810 */ /* 0x000fe40007ffe0ff */
[-C--:B------:R-:W-:Y:S02]  /*23e0*/  ISETP.GE.AND P4, PT, R7, R2.reuse, PT ;  /* 0x000000020700720c */ /* 0x080fe40003f86270 */
[----:B------:R-:W-:Y:S02]  /*23f0*/  IADD3 R7, R3, 0x300, RZ ;  /* 0x0000030003077810 */ /* 0x000fe40007ffe0ff */
[-C--:B------:R-:W-:Y:S02]  /*2400*/  ISETP.GE.AND P1, PT, R9, R2.reuse, PT ;  /* 0x000000020900720c */ /* 0x080fe40003f26270 */
[----:B------:R-:W-:-:S02]  /*2410*/  ISETP.GE.AND P2, PT, R7, R2, PT ;  /* 0x000000020700720c */ /* 0x000fc40003f46270 */
[----:B------:R-:W-:Y:S02]  /*2420*/  @!P0 IADD3 R7, R0, R3, RZ ;  /* 0x0000000300078210 */ /* 0x000fe40007ffe0ff */
[----:B------:R-:W-:-:S04]  /*2430*/  IADD3 R9, R3, 0x380, RZ ;  /* 0x0000038003097810 */ /* 0x000fc80007ffe0ff */
[----:B------:R-:W-:Y:S01]  /*2440*/  ISETP.GE.AND P3, PT, R9, R2, PT ;  /* 0x000000020900720c */ /* 0x000fe20003f66270 */
[----:B0-----:R-:W-:Y:S01]  /*2450*/  @!P0 IMAD.WIDE.U32 R4, R7, 0x4, R4 ;  /* 0x0000000407048825 */ /* 0x001fe200078e0004 */
[----:B------:R-:W-:Y:S11]  /*2460*/  @P4 BRA `(.L_x_2619) ;  /* 0x0000000000a04947 */ /* 0x000ff60003800000 */
[----:B------:R-:W-:Y:S01]  /*2470*/  FMUL.FTZ R9, R13, 0.70710676908493041992 ;  /* 0x3f3504f30d097820 */ /* 0x000fe20000410000 */
[----:B------:R-:W-:Y:S01]  /*2480*/  HFMA2.MMA R18, -RZ, RZ, 0.8349609375, 5.424022674560546875e-06 ;  /* 0x3aae005bff127435 */ /* 0x000fe200000001ff */
[----:B------:R-:W-:Y:S02]  /*2490*/  MOV R16, 0x38eb4c3a ;  /* 0x38eb4c3a00107802 */ /* 0x000fe40000000f00 */
[C---:B------:R-:W-:Y:S01]  /*24a0*/  FADD.FTZ R7, |R9|.reuse, -RZ ;  /* 0x800000ff09077221 */ /* 0x040fe20000010200 */
[C---:B------:R-:W-:Y:S01]  /*24b0*/  FMUL.FTZ R14, R9.reuse, R9 ;  /* 0x00000009090e7220 */ /* 0x040fe20000410000 */
[----:B------:R-:W-:Y:S02]  /*24c0*/  FSETP.GE.FTZ.AND P4, PT, |R9|, 1.0029599666595458984, PT ;  /* 0x3f8060fe0900780b */ /* 0x000fe40003f96200 */
[----:B------:R-:W-:Y:S02]  /*24d0*/  MOV R19, 0x3c09919f ;  /* 0x3c09919f00137802 */ /* 0x000fe40000000f00 */
[----:B------:R-:W-:-:S02]  /*24e0*/  FSEL R11, R7, R14, P4 ;  /* 0x0000000e070b7208 */ /* 0x000fc40002000000 */
[----:B------:R-:W-:Y:S02]  /*24f0*/  FSEL R14, R16, 8.4834944573231041431e-05, P4 ;  /* 0x38b1e96a100e7808 */ /* 0x000fe40002000000 */
[----:B------:R-:W-:Y:S01]  /*2500*/  FSEL R16, -R18, -0.00082130916416645050049, P4 ;  /* 0xba574d2012107808 */ /* 0x000fe20002000100 */
[----:B------:R-:W-:Y:S01]  /*2510*/  FADD.FTZ R18, -R7, -RZ ;  /* 0x800000ff07127221 */ /* 0x000fe20000010100 */
[----:B------:R-:W-:-:S03]  /*2520*/  FSEL R19, R19, 0.0052134888246655464172, P4 ;  /* 0x3baad5ea13137808 */ /* 0x000fc60002000000 */
[C---:B------:R-:W-:Y:S01]  /*2530*/  FFMA.FTZ R14, R11.reuse, R14, R16 ;  /* 0x0000000e0b0e7223 */ /* 0x040fe20000010010 */
[----:B------:R-:W-:Y:S02]  /*2540*/  MOV R16, 0x3f210a14 ;  /* 0x3f210a1400107802 */ /* 0x000fe40000000f00 */
[----:B------:R-:W-:Y:S01]  /*2550*/  FSEL R7, R18, R9, P4 ;  /* 0x0000000912077208 */ /* 0x000fe20002000000 */
        /* <DEDUP_REMOVED lines=25> */
.L_x_2619:
[----:B------:R-:W-:Y:S05]  /*26f0*/  BSYNC B0 ;  /* 0x0000000000007941 */ /* 0x000fea0003800000 */
.L_x_2618:
[----:B------:R-:W-:Y:S04]  /*2700*/  BSSY B0, `(.L_x_2620) ;  /* 0x000002a000007945 */ /* 0x000fe80003800000 */
[----:B------:R-:W-:Y:S05]  /*2710*/  @P1 BRA `(.L_x_2621) ;  /* 0x0000000000a01947 */ /* 0x000fea0003800000 */
[----:B------:R-:W-:Y:S01]  /*2720*/  FMUL.FTZ R7, R21, 0.70710676908493041992 ;  /* 0x3f3504f315077820 */ /* 0x000fe20000410000 */
[----:B------:R-:W-:Y:S01]  /*2730*/  HFMA2.MMA R13, -RZ, RZ, 0.61474609375, 16.90625 ;  /* 0x38eb4c3aff0d7435 */ /* 0x000fe200000001ff */
[----:B------:R-:W-:Y:S02]  /*2740*/  MOV R16, 0x3aae005b ;  /* 0x3aae005b00107802 */ /* 0x000fe40000000f00 */
[C---:B------:R-:W-:Y:S01]  /*2750*/  FADD.FTZ R9, |R7|.reuse, -RZ ;  /* 0x800000ff07097221 */ /* 0x040fe20000010200 */
[C---:B------:R-:W-:Y:S01]  /*2760*/  FMUL.FTZ R14, R7.reuse, R7 ;  /* 0x00000007070e7220 */ /* 0x040fe20000410000 */
[----:B------:R-:W-:Y:S02]  /*2770*/  FSETP.GE.FTZ.AND P1, PT, |R7|, 1.0029599666595458984, PT ;  /* 0x3f8060fe0700780b */ /* 0x000fe40003f36200 */
[C---:B------:R-:W-:Y:S02]  /*2780*/  FADD.FTZ R18, -R9.reuse, -RZ ;  /* 0x800000ff09127221 */ /* 0x040fe40000010100 */
[----:B------:R-:W-:-:S02]  /*2790*/  FSEL R11, R9, R14, P1 ;  /* 0x0000000e090b7208 */ /* 0x000fc40000800000 */
[----:B------:R-:W-:Y:S01]  /*27a0*/  FSEL R14, R13, 8.4834944573231041431e-05, P1 ;  /* 0x38b1e96a0d0e7808 */ /* 0x000fe20000800000 */
[----:B------:R-:W-:Y:S01]  /*27b0*/  HFMA2.MMA R13, -RZ, RZ, 1.0087890625, -0.000686168670654296875 ;  /* 0x3c09919fff0d7435 */ /* 0x000fe200000001ff */
[----:B------:R-:W-:Y:S02]  /*27c0*/  FSEL R16, -R16, -0.00082130916416645050049, P1 ;  /* 0xba574d2010107808 */ /* 0x000fe40000800100 */
[----:B------:R-:W-:-:S03]  /*27d0*/  FSEL R9, R18, R7, P1 ;  /* 0x0000000712097208 */ /* 0x000fc60000800000 */
[----:B------:R-:W-:Y:S01]  /*27e0*/  FFMA.FTZ R14, R11, R14, R16 ;  /* 0x0000000e0b0e7223 */ /* 0x000fe20000010010 */
[----:B------:R-:W-:-:S03]  /*27f0*/  MOV R16, 0x3d24d99a ;  /* 0x3d24d99a00107802 */ /* 0x000fc60000000f00 */
[----:B------:R-:W-:-:S05]  /*2800*/  FSEL R13, R13, 0.0052134888246655464172, P1 ;  /* 0x3baad5ea0d0d7808 */ /* 0x000fca0000800000 */
[----:B------:R-:W-:Y:S01]  /*2810*/  FFMA.FTZ R14, R11, R14, R13 ;  /* 0x0000000e0b0e7223 */ /* 0x000fe2000001000d */
[----:B------:R-:W-:Y:S01]  /*2820*/  FSEL R13, -R16, -0.026868773624300956726, P1 ;  /* 0xbcdc1be7100d7808 */ /* 0x000fe20000800100 */
[----:B------:R-:W-:-:S04]  /*2830*/  HFMA2.MMA R16, -RZ, RZ, 1.5341796875, 81.5625 ;  /* 0x3e235519ff107435 */ /* 0x000fc800000001ff */
[----:B------:R-:W-:-:S06]  /*2840*/  FFMA.FTZ R14, R11, R14, R13 ;  /* 0x0000000e0b0e7223 */ /* 0x000fcc000001000d */
[----:B------:R-:W-:Y:S02]  /*2850*/  FSEL R13, R16, 0.11284004896879196167, P1 ;  /* 0x3de718af100d7808 */ /* 0x000fe40000800000 */
[----:B------:R-:W-:-:S03]  /*2860*/  MOV R16, 0x3f69b4f9 ;  /* 0x3f69b4f900107802 */ /* 0x000fc60000000f00 */
[----:B------:R-:W-:Y:S01]  /*2870*/  FFMA.FTZ R14, R11, R14, R13 ;  /* 0x0000000e0b0e7223 */ /* 0x000fe2000001000d */
[----:B------:R-:W-:Y:S01]  /*2880*/  FSEL R13, R16, -0.37612664699554443359, P1 ;  /* 0xbec093ac100d7808 */ /* 0x000fe20000800000 */
[----:B------:R-:W-:-:S04]  /*2890*/  HFMA2.MMA R16, -RZ, RZ, 1.7822265625, 0.000185489654541015625 ;  /* 0x3f210a14ff107435 */ /* 0x000fc800000001ff */
[----:B------:R-:W-:-:S06]  /*28a0*/  FFMA.FTZ R14, R11, R14, R13 ;  /* 0x0000000e0b0e7223 */ /* 0x000fcc000001000d */
        /* <DEDUP_REMOVED lines=15> */
.L_x_2621:
[----:B------:R-:W-:Y:S05]  /*29a0*/  BSYNC B0 ;  /* 0x0000000000007941 */ /* 0x000fea0003800000 */
.L_x_2620:
[----:B------:R-:W-:Y:S04]  /*29b0*/  BSSY B0, `(.L_x_2622) ;  /* 0x000002a000007945 */ /* 0x000fe80003800000 */
[----:B------:R-:W-:Y:S05]  /*29c0*/  @P2 BRA `(.L_x_2623) ;  /* 0x0000000000a02947 */ /* 0x000fea0003800000 */
[----:B------:R-:W-:Y:S01]  /*29d0*/  FMUL.FTZ R7, R24, 0.70710676908493041992 ;  /* 0x3f3504f318077820 */ /* 0x000fe20000410000 */
[----:B------:R-:W-:Y:S01]  /*29e0*/  HFMA2.MMA R16, -RZ, RZ, 0.8349609375, 5.424022674560546875e-06 ;  /* 0x3aae005bff107435 */ /* 0x000fe200000001ff */
[----:B------:R-:W-:Y:S01]  /*29f0*/  MOV R13, 0x38eb4c3a ;  /* 0x38eb4c3a000d7802 */ /* 0x000fe20000000f00 */
[----:B------:R-:W-:Y:S01]  /*2a00*/  HFMA2.MMA R19, -RZ, RZ, 1.28515625, -179.25 ;  /* 0x3d24d99aff137435 */ /* 0x000fe200000001ff */
[C---:B------:R-:W-:Y:S01]  /*2a10*/  FADD.FTZ R9, |R7|.reuse, -RZ ;  /* 0x800000ff07097221 */ /* 0x040fe20000010200 */
[C---:B------:R-:W-:Y:S01]  /*2a20*/  FMUL.FTZ R14, R7.reuse, R7 ;  /* 0x00000007070e7220 */ /* 0x040fe20000410000 */
[----:B------:R-:W-:Y:S02]  /*2a30*/  FSETP.GE.FTZ.AND P1, PT, |R7|, 1.0029599666595458984, PT ;  /* 0x3f8060fe0700780b */ /* 0x000fe40003f36200 */
[----:B------:R-:W-:Y:S02]  /*2a40*/  MOV R18, 0x3c09919f ;  /* 0x3c09919f00127802 */ /* 0x000fe40000000f00 */
[----:B------:R-:W-:-:S02]  /*2a50*/  FSEL R11, R9, R14, P1 ;  /* 0x0000000e090b7208 */ /* 0x000fc40000800000 */
[----:B------:R-:W-:Y:S02]  /*2a60*/  FSEL R14, R13, 8.4834944573231041431e-05, P1 ;  /* 0x38b1e96a0d0e7808 */ /* 0x000fe40000800000 */
[----:B------:R-:W-:Y:S02]  /*2a70*/  FSEL R16, -R16, -0.00082130916416645050049, P1 ;  /* 0xba574d2010107808 */ /* 0x000fe40000800100 */
[----:B------:R-:W-:Y:S01]  /*2a80*/  FSEL R13, R18, 0.0052134888246655464172, P1 ;  /* 0x3baad5ea120d7808 */ /* 0x000fe20000800000 */
[----:B------:R-:W-:Y:S01]  /*2a90*/  HFMA2.MMA R18, -RZ, RZ, 1.8525390625, -0.310791015625 ;  /* 0x3f69b4f9ff127435 */ /* 0x000fe200000001ff */
[----:B------:R-:W-:Y:S01]  /*2aa0*/  FSEL R19, -R19, -0.026868773624300956726, P1 ;  /* 0xbcdc1be713137808 */ /* 0x000fe20000800100 */
[C---:B------:R-:W-:Y:S01]  /*2ab0*/  FFMA.FTZ R14, R11.reuse, R14, R16 ;  /* 0x0000000e0b0e7223 */ /* 0x040fe20000010010 */
[----:B------:R-:W-:Y:S02]  /*2ac0*/  MOV R16, 0x3e235519 ;  /* 0x3e23551900107802 */ /* 0x000fe40000000f00 */
[----:B------:R-:W-:Y:S01]  /*2ad0*/  MOV R21, 0x3f210a14 ;  /* 0x3f210a1400157802 */ /* 0x000fe20000000f00 */
[----:B------:R-:W-:Y:S01]  /*2ae0*/  FFMA.FTZ R14, R11, R14, R13 ;  /* 0x0000000e0b0e7223 */ /* 0x000fe2000001000d */
[----:B------:R-:W-:Y:S01]  /*2af0*/  FSEL R13, R16, 0.11284004896879196167, P1 ;  /* 0x3de718af100d7808 */ /* 0x000fe20000800000 */
[----:B------:R-:W-:Y:S01]  /*2b00*/  FADD.FTZ R16, -R9, -RZ ;  /* 0x800000ff09107221 */ /* 0x000fe20000010100 */
[----:B------:R-:W-:Y:S01]  /*2b10*/  FSEL R9, R21, 0.12837915122509002686, P1 ;  /* 0x3e0375d315097808 */ /* 0x000fe20000800000 */
[----:B------:R-:W-:Y:S01]  /*2b20*/  FFMA.FTZ R14, R11, R14, R19 ;  /* 0x0000000e0b0e7223 */ /* 0x000fe20000010013 */
[----:B------:R-:W-:-:S02]  /*2b30*/  FSEL R19, R18, -0.37612664699554443359, P1 ;  /* 0xbec093ac12137808 */ /* 0x000fc40000800000 */
[----:B------:R-:W-:Y:S01]  /*2b40*/  FSEL R16, R16, R7, P1 ;  /* 0x0000000710107208 */ /* 0x000fe20000800000 */
[----:B------:R-:W-:-:S04]  /*2b50*/  FFMA.FTZ R14, R11, R14, R13 ;  /* 0x0000000e0b0e7223 */ /* 0x000fc8000001000d */
        /* <DEDUP_REMOVED lines=15> */
.L_x_2623:
[----:B------:R-:W-:Y:S05]  /*2c50*/  BSYNC B0 ;  /* 0x0000000000007941 */ /* 0x000fea0003800000 */
.L_x_2622:
[----:B------:R-:W-:Y:S04]  /*2c60*/  BSSY B0, `(.L_x_2624) ;  /* 0x000002a000007945 */ /* 0x000fe80003800000 */
[----:B------:R-:W-:Y:S05]  /*2c70*/  @P3 BRA `(.L_x_2625) ;  /* 0x0000000000a03947 */ /* 0x000fea0003800000 */
[----:B------:R-:W-:Y:S01]  /*2c80*/  FMUL.FTZ R7, R25, 0.70710676908493041992 ;  /* 0x3f3504f319077820 */ /* 0x000fe20000410000 */
[----:B------:R-:W-:Y:S01]  /*2c90*/  HFMA2.MMA R13, -RZ, RZ, 0.61474609375, 16.90625 ;  /* 0x38eb4c3aff0d7435 */ /* 0x000fe200000001ff */
[----:B------:R-:W-:Y:S01]  /*2ca0*/  MOV R16, 0x3aae005b ;  /* 0x3aae005b00107802 */ /* 0x000fe20000000f00 */
[----:B------:R-:W-:Y:S01]  /*2cb0*/  HFMA2.MMA R18, -RZ, RZ, 1.0087890625, -0.000686168670654296875 ;  /* 0x3c09919fff127435 */ /* 0x000fe200000001ff */
[C---:B------:R-:W-:Y:S01]  /*2cc0*/  FADD.FTZ R11, |R7|.reuse, -RZ ;  /* 0x800000ff070b7221 */ /* 0x040fe20000010200 */
[C---:B------:R-:W-:Y:S01]  /*2cd0*/  FMUL.FTZ R14, R7.reuse, R7 ;  /* 0x00000007070e7220 */ /* 0x040fe20000410000 */
[----:B------:R-:W-:Y:S01]  /*2ce0*/  FSETP.GE.FTZ.AND P1, PT, |R7|, 1.0029599666595458984, PT ;  /* 0x3f8060fe0700780b */ /* 0x000fe20003f36200 */
[----:B------:R-:W-:Y:S01]  /*2cf0*/  HFMA2.MMA R21, -RZ, RZ, 1.7822265625, 0.000185489654541015625 ;  /* 0x3f210a14ff157435 */ /* 0x000fe200000001ff */
[----:B------:R-:W-:Y:S02]  /*2d00*/  MOV R19, 0x3d24d99a ;  /* 0x3d24d99a00137802 */ /* 0x000fe40000000f00 */
[----:B------:R-:W-:-:S02]  /*2d10*/  FSEL R9, R11, R14, P1 ;  /* 0x0000000e0b097208 */ /* 0x000fc40000800000 */
[----:B------:R-:W-:Y:S02]  /*2d20*/  FSEL R14, R13, 8.4834944573231041431e-05, P1 ;  /* 0x38b1e96a0d0e7808 */ /* 0x000fe40000800000 */
[----:B------:R-:W-:Y:S02]  /*2d30*/  FSEL R16, -R16, -0.00082130916416645050049, P1 ;  /* 0xba574d2010107808 */ /* 0x000fe40000800100 */
[----:B------:R-:W-:Y:S02]  /*2d40*/  FSEL R13, R18, 0.0052134888246655464172, P1 ;  /* 0x3baad5ea120d7808 */ /* 0x000fe40000800000 */
[----:B------:R-:W-:Y:S01]  /*2d50*/  FSEL R19, -R19, -0.026868773624300956726, P1 ;  /* 0xbcdc1be713137808 */ /* 0x000fe20000800100 */
[C---:B------:R-:W-:Y:S01]  /*2d60*/  FFMA.FTZ R14, R9.reuse, R14, R16 ;  /* 0x0000000e090e7223 */ /* 0x040fe20000010010 */
[----:B------:R-:W-:Y:S01]  /*2d70*/  HFMA2.MMA R16, -RZ, RZ, 1.5341796875, 81.5625 ;  /* 0x3e235519ff107435 */ /* 0x000fe200000001ff */
[----:B------:R-:W-:Y:S02]  /*2d80*/  MOV R18, 0x3f69b4f9 ;  /* 0x3f69b4f900127802 */ /* 0x000fe40000000f00 */
[----:B------:R-:W-:-:S04]  /*2d90*/  FFMA.FTZ R14, R9, R14, R13 ;  /* 0x0000000e090e7223 */ /* 0x000fc8000001000d */
[----:B------:R-:W-:Y:S01]  /*2da0*/  FFMA.FTZ R14, R9, R14, R19 ;  /* 0x0000000e090e7223 */ /* 0x000fe20000010013 */
[----:B------:R-:W-:Y:S02]  /*2db0*/  FSEL R19, R18, -0.37612664699554443359, P1 ;  /* 0xbec093ac12137808 */ /* 0x000fe40000800000 */
[----:B------:R-:W-:Y:S01]  /*2dc0*/  FSEL R13, R16, 0.11284004896879196167, P1 ;  /* 0x3de718af100d7808 */ /* 0x000fe20000800000 */
[----:B------:R-:W-:Y:S01]  /*2dd0*/  FADD.FTZ R16, -R11, -RZ ;  /* 0x800000ff0b107221 */ /* 0x000fe20000010100 */
[----:B------:R-:W-:-:S03]  /*2de0*/  FSEL R11, R21, 0.12837915122509002686, P1 ;  /* 0x3e0375d3150b7808 */ /* 0x000fc60000800000 */
[----:B------:R-:W-:Y:S01]  /*2df0*/  FFMA.FTZ R14, R9, R14, R13 ;  /* 0x0000000e090e7223 */ /* 0x000fe2000001000d */
[----:B------:R-:W-:-:S03]  /*2e00*/  FSEL R16, R16, R7, P1 ;  /* 0x0000000710107208 */ /* 0x000fc60000800000 */
        /* <DEDUP_REMOVED lines=15> */
.L_x_2625:
[----:B------:R-:W-:Y:S05]  /*2f00*/  BSYNC B0 ;  /* 0x0000000000007941 */ /* 0x000fea0003800000 */
.L_x_2624:
[----:B------:R-:W-:Y:S01]  /*2f10*/  @!P0 MOV R3, R15 ;  /* 0x0000000f00038202 */ /* 0x000fe20000000f00 */
[----:B------:R0:W-:Y:S01]  /*2f20*/  @!P0 STG.E desc[UR4][R4.64], R17 ;  /* 0x0000001104008986 */ /* 0x0001e2000c101904 */
        /* <DEDUP_REMOVED lines=9> */
[----:B------:R0:W-:Y:S07]  /*2fc0*/  STG.E desc[UR4][R4.64], R6 ;  /* 0x0000000604007986 */ /* 0x0001ee000c101904 */
[----:B------:R-:W-:Y:S05]  /*2fd0*/  @P0 BRA `(.L_x_2629) ;  /* 0x0000000000300947 */ /* 0x000fea0003800000 */
[----:B0-----:R-:W0:Y:S01]  /*2fe0*/  LDC.64 R4, c[0x0][0x218] ;  /* 0x00008600ff047b82 */ /* 0x001e220000000a00 */
[----:B------:R-:W-:Y:S02]  /*2ff0*/  IADD3 R7, R0, R3, RZ ;  /* 0x0000000300077210 */ /* 0x000fe40007ffe0ff */
[----:B------:R-:W-:-:S03]  /*3000*/  IADD3 R3, R3, 0x80, RZ ;  /* 0x0000008003037810 */ /* 0x000fc60007ffe0ff */
[----:B0-----:R-:W-:-:S05]  /*3010*/  IMAD.WIDE.U32 R4, R7, 0x4, R4 ;  /* 0x0000000407047825 */ /* 0x001fca00078e0004 */
[----:B------:R0:W-:Y:S02]  /*3020*/  STG.E desc[UR4][R4.64], R8 ;  /* 0x0000000804007986 */ /* 0x0001e4000c101904 */
.L_x_2628:
[----:B------:R-:W-:-:S13]  /*3030*/  ISETP.GE.AND P0, PT, R3, R2, PT ;  /* 0x000000020300720c */ /* 0x000fda0003f06270 */
[----:B------:R-:W-:Y:S05]  /*3040*/  @P0 BRA `(.L_x_2630) ;  /* 0x0000000000300947 */ /* 0x000fea0003800000 */
[----:B0-----:R-:W0:Y:S01]  /*3050*/  LDC.64 R4, c[0x0][0x218] ;  /* 0x00008600ff047b82 */ /* 0x001e220000000a00 */
[----:B------:R-:W-:Y:S02]  /*3060*/  IADD3 R7, R0, R3, RZ ;  /* 0x0000000300077210 */ /* 0x000fe40007ffe0ff */
[----:B------:R-:W-:-:S03]  /*3070*/  IADD3 R3, R3, 0x80, RZ ;  /* 0x0000008003037810 */ /* 0x000fc60007ffe0ff */
[----:B0-----:R-:W-:-:S05]  /*3080*/  IMAD.WIDE.U32 R4, R7, 0x4, R4 ;  /* 0x0000000407047825 */ /* 0x001fca00078e0004 */
[----:B------:R1:W-:Y:S02]  /*3090*/  STG.E desc[UR4][R4.64], R10 ;  /* 0x0000000a04007986 */ /* 0x0003e4000c101904 */
.L_x_2629:
[----:B------:R-:W-:-:S13]  /*30a0*/  ISETP.GE.AND P0, PT, R3, R2, PT ;  /* 0x000000020300720c */ /* 0x000fda0003f06270 */
[----:B------:R-:W-:Y:S05]  /*30b0*/  @P0 BRA `(.L_x_2631) ;  /* 0x0000000000340947 */ /* 0x000fea0003800000 */
[----:B01----:R-:W0:Y:S01]  /*30c0*/  LDC.64 R4, c[0x0][0x218] ;  /* 0x00008600ff047b82 */ /* 0x003e220000000a00 */
[----:B------:R-:W-:Y:S02]  /*30d0*/  IADD3 R7, R0, R3, RZ ;  /* 0x0000000300077210 */ /* 0x000fe40007ffe0ff */
[----:B------:R-:W-:-:S03]  /*30e0*/  IADD3 R3, R3, 0x80, RZ ;  /* 0x0000008003037810 */ /* 0x000fc60007ffe0ff */
[----:B0-----:R-:W-:-:S05]  /*30f0*/  IMAD.WIDE.U32 R4, R7, 0x4, R4 ;  /* 0x0000000407047825 */ /* 0x001fca00078e0004 */
[----:B------:R1:W-:Y:S02]  /*3100*/  STG.E desc[UR4][R4.64], R12 ;  /* 0x0000000c04007986 */ /* 0x0003e4000c101904 */
.L_x_2630:
[----:B------:R-:W-:-:S13]  /*3110*/  ISETP.GE.AND P0, PT, R3, R2, PT ;  /* 0x000000020300720c */ /* 0x000fda0003f06270 */
[----:B------:R-:W-:Y:S05]  /*3120*/  @P0 BREAK B1 ;  /* 0x0000000000010942 */ /* 0x000fea0003800000 */
[----:B------:R-:W-:Y:S05]  /*3130*/  @P0 BRA `(.L_x_2632) ;  /* 0x0000000000300947 */ /* 0x000fea0003800000 */
[----:B01----:R-:W0:Y:S01]  /*3140*/  LDC.64 R4, c[0x0][0x218] ;  /* 0x00008600ff047b82 */ /* 0x003e220000000a00 */
[----:B------:R-:W-:Y:S02]  /*3150*/  IADD3 R7, R0, R3, RZ ;  /* 0x0000000300077210 */ /* 0x000fe40007ffe0ff */
[----:B------:R-:W-:-:S03]  /*3160*/  IADD3 R3, R3, 0x80, RZ ;  /* 0x0000008003037810 */ /* 0x000fc60007ffe0ff */
[----:B0-----:R-:W-:-:S05]  /*3170*/  IMAD.WIDE.U32 R4, R7, 0x4, R4 ;  /* 0x0000000407047825 */ /* 0x001fca00078e0004 */
[----:B------:R2:W-:Y:S02]  /*3180*/  STG.E desc[UR4][R4.64], R20 ;  /* 0x0000001404007986 */ /* 0x0005e4000c101904 */
.L_x_2631:
[----:B------:R-:W-:Y:S05]  /*3190*/  BSYNC B1 ;  /* 0x0000000000017941 */ /* 0x000fea0003800000 */
.L_x_2627:
[----:B------:R-:W-:-:S13]  /*31a0*/  ISETP.GE.AND P0, PT, R3, R2, PT ;  /* 0x000000020300720c */ /* 0x000fda0003f06270 */
[----:B012---:R-:W0:Y:S01]  /*31b0*/  @!P0 LDC.64 R4, c[0x0][0x218] ;  /* 0x00008600ff048b82 */ /* 0x007e220000000a00 */
[----:B------:R-:W-:Y:S02]  /*31c0*/  @!P0 IADD3 R7, R0, R3, RZ ;  /* 0x0000000300078210 */ /* 0x000fe40007ffe0ff */
[----:B------:R-:W-:-:S03]  /*31d0*/  @!P0 IADD3 R3, R3, 0x80, RZ ;  /* 0x0000008003038810 */ /* 0x000fc60007ffe0ff */
[----:B0-----:R-:W-:-:S05]  /*31e0*/  @!P0 IMAD.WIDE.U32 R4, R7, 0x4, R4 ;  /* 0x0000000407048825 */ /* 0x001fca00078e0004 */
[----:B------:R2:W-:Y:S02]  /*31f0*/  @!P0 STG.E desc[UR4][R4.64], R22 ;  /* 0x0000001604008986 */ /* 0x0005e4000c101904 */
.L_x_2632:
[----:B------:R-:W-:Y:S05]  /*3200*/  BSYNC B0 ;  /* 0x0000000000007941 */ /* 0x000fea0003800000 */
.L_x_2626:
[----:B------:R-:W-:Y:S05]  /*3210*/  WARPSYNC.ALL ;  /* 0x0000000000007948 */ /* 0x000fea0003800000 */
[----:B------:R-:W-:-:S13]  /*3220*/  ISETP.GE.AND P0, PT, R3, R2, PT ;  /* 0x000000020300720c */ /* 0x000fda0003f06270 */
[----:B------:R-:W-:Y:S05]  /*3230*/  @P0 EXIT ;  /* 0x000000000000094d */ /* 0x000fea0003800000 */
[----:B012---:R-:W0:Y:S01]  /*3240*/  LDC.64 R4, c[0x0][0x218] ;  /* 0x00008600ff047b82 */ /* 0x007e220000000a00 */
[----:B------:R-:W-:-:S05]  /*3250*/  IADD3 R3, R0, R3, RZ ;  /* 0x0000000300037210 */ /* 0x000fca0007ffe0ff */
[----:B0-----:R-:W-:-:S05]  /*3260*/  IMAD.WIDE.U32 R2, R3, 0x4, R4 ;  /* 0x0000000403027825 */ /* 0x001fca00078e0004 */
[----:B------:R-:W-:Y:S01]  /*3270*/  STG.E desc[UR4][R2.64], R23 ;  /* 0x0000001702007986 */ /* 0x000fe2000c101904 */
[----:B------:R-:W-:Y:S05]  /*3280*/  EXIT ;  /* 0x000000000000794d */ /* 0x000fea0003800000 */
.L_x_2633:
        /* <DEDUP_REMOVED lines=15> */
.L_x_12841:


//--------------------- .text._ZN2at6native29vectorized_elementwise_kernelILi4EZZZNS0_26GeluBackwardCUDAKernelImplERNS_18TensorIteratorBaseENS0_8GeluTypeEENKUlvE0_clEvENKUlvE0_clEvEUlffE_St5arrayIPcLm3EEEEviT0_T1_ --------------------------
	.section	.text._ZN2at6native29vectorized_elementwise_kernelILi4EZZZNS0_26GeluBackwardCUDAKernelImplERNS_18TensorIteratorBaseENS0_8GeluTypeEENKUlvE0_clEvENKUlvE0_clEvEUlffE_St5arrayIPcLm3EEEEviT0_T1_,"ax",@progbits
	.align	128
        .global         _ZN2at6native29vectorized_elementwise_kernelILi4EZZZNS0_26GeluBackwardCUDAKernelImplERNS_18TensorIteratorBaseENS0_8GeluTypeEENKUlvE0_clEvENKUlvE0_clEvEUlffE_St5arrayIPcLm3EEEEviT0_T1_
        .type           _ZN2at6native29vectorized_elementwise_kernelILi4EZZZNS0_26GeluBackwardCUDAKernelImplERNS_18TensorIteratorBaseENS0_8GeluTypeEENKUlvE0_clEvENKUlvE0_clEvEUlffE_St5arrayIPcLm3EEEEviT0_T1_,@function
        .size           _ZN2at6native29vectorized_elementwise_kernelILi4EZZZNS0_26GeluBackwardCUDAKernelImplERNS_18TensorIteratorBaseENS0_8GeluTypeEENKUlvE0_clEvENKUlvE0_clEvEUlffE_St5arrayIPcLm3EEEEviT0_T1_,(.L_x_12842 - _ZN2at6native29vectorized_elementwise_kernelILi4EZZZNS0_26GeluBackwardCUDAKernelImplERNS_18TensorIteratorBaseENS0_8GeluTypeEENKUlvE0_clEvENKUlvE0_clEvEUlffE_St5arrayIPcLm3EEEEviT0_T1_)
        .other          _ZN2at6native29vectorized_elementwise_kernelILi4EZZZNS0_26GeluBackwardCUDAKernelImplERNS_18TensorIteratorBaseENS0_8GeluTypeEENKUlvE0_clEvENKUlvE0_clEvEUlffE_St5arrayIPcLm3EEEEviT0_T1_,@"STO_CUDA_ENTRY STV_DEFAULT"
_ZN2at6native29vectorized_elementwise_kernelILi4EZZZNS0_26GeluBackwardCUDAKernelImplERNS_18TensorIteratorBaseENS0_8GeluTypeEENKUlvE0_clEvENKUlvE0_clEvEUlffE_St5arrayIPcLm3EEEEviT0_T1_:
.text._ZN2at6native29vectorized_elementwise_kernelILi4EZZZNS0_26GeluBackwardCUDAKernelImplERNS_18TensorIteratorBaseENS0_8GeluTypeEENKUlvE0_clEvENKUlvE0_clEvEUlffE_St5arrayIPcLm3EEEEviT0_T1_:
        /* <DEDUP_REMOVED lines=15> */
[----:B------:R-:W-:Y:S01]  /*00f0*/  HFMA2.MMA R28, -RZ, RZ, 0.61474609375, 16.90625 ;  /* 0x38eb4c3aff1c7435 */ /* 0x000fe200000001ff */
[----:B------:R-:W-:Y:S01]  /*0100*/  MOV R29, 0x3aae005b ;  /* 0x3aae005b001d7802 */ /* 0x000fe20000000f00 */
[----:B------:R-:W-:Y:S01]  /*0110*/  HFMA2.MMA R27, -RZ, RZ, 1.0087890625, -0.000686168670654296875 ;  /* 0x3c09919fff1b7435 */ /* 0x000fe200000001ff */
[----:B------:R-:W-:Y:S01]  /*0120*/  MOV R15, 0x3d24d99a ;  /* 0x3d24d99a000f7802 */ /* 0x000fe20000000f00 */
[----:B------:R-:W-:Y:S02]  /*0130*/  HFMA2.MMA R16, -RZ, RZ, 1.5341796875, 81.5625 ;  /* 0x3e235519ff107435 */ /* 0x000fe400000001ff */
[----:B------:R-:W-:Y:S01]  /*0140*/  HFMA2.MMA R14, -RZ, RZ, 1.7822265625, 0.000185489654541015625 ;  /* 0x3f210a14ff0e7435 */ /* 0x000fe200000001ff */
[----:B--2---:R-:W-:Y:S01]  /*0150*/  FMUL.FTZ R2, R4, 0.70710676908493041992 ;  /* 0x3f3504f304027820 */ /* 0x004fe20000410000 */
[----:B------:R-:W-:-:S03]  /*0160*/  FMUL.FTZ R19, R5, 0.70710676908493041992 ;  /* 0x3f3504f305137820 */ /* 0x000fc60000410000 */
[C---:B------:R-:W-:Y:S01]  /*0170*/  FADD.FTZ R3, |R2|.reuse, -RZ ;  /* 0x800000ff02037221 */ /* 0x040fe20000010200 */
[C---:B------:R-:W-:Y:S01]  /*0180*/  FSETP.GE.FTZ.AND P0, PT, |R2|.reuse, 1.0029599666595458984, PT ;  /* 0x3f8060fe0200780b */ /* 0x040fe20003f16200 */
[----:B------:R-:W-:Y:S01]  /*0190*/  FMUL.FTZ R2, R2, R2 ;  /* 0x0000000202027220 */ /* 0x000fe20000410000 */
[C---:B------:R-:W-:Y:S01]  /*01a0*/  FADD.FTZ R18, |R19|.reuse, -RZ ;  /* 0x800000ff13127221 */ /* 0x040fe20000010200 */
[----:B------:R-:W-:Y:S01]  /*01b0*/  FMUL.FTZ R23, R19, R19 ;  /* 0x0000001313177220 */ /* 0x000fe20000410000 */
[----:B------:R-:W-:Y:S02]  /*01c0*/  FSEL R11, R11, 8.4834944573231041431e-05, P0 ;  /* 0x38b1e96a0b0b7808 */ /* 0x000fe40000000000 */
[C---:B------:R-:W-:Y:S01]  /*01d0*/  FSEL R2, R3.reuse, R2, P0 ;  /* 0x0000000203027208 */ /* 0x040fe20000000000 */
[----:B------:R-:W-:Y:S01]  /*01e0*/  FADD.FTZ R3, -R3, -RZ ;  /* 0x800000ff03037221 */ /* 0x000fe20000010100 */
[----:B------:R-:W-:Y:S02]  /*01f0*/  FSEL R13, -R13, -0.00082130916416645050049, P0 ;  /* 0xba574d200d0d7808 */ /* 0x000fe40000000100 */
[----:B------:R-:W-:-:S02]  /*0200*/  FSETP.GE.FTZ.AND P1, PT, |R19|, 1.0029599666595458984, PT ;  /* 0x3f8060fe1300780b */ /* 0x000fc40003f36200 */
[----:B------:R-:W-:Y:S01]  /*0210*/  FSEL R17, -R15, -0.026868773624300956726, P0 ;  /* 0xbcdc1be70f117808 */ /* 0x000fe20000000100 */
[----:B------:R-:W-:Y:S01]  /*0220*/  FFMA.FTZ R11, R2, R11, R13 ;  /* 0x0000000b020b7223 */ /* 0x000fe2000001000d */
[----:B------:R-:W-:Y:S02]  /*0230*/  FSEL R23, R18, R23, P1 ;  /* 0x0000001712177208 */ /* 0x000fe40000800000 */
[----:B------:R-:W-:Y:S02]  /*0240*/  FSEL R10, R28, 8.4834944573231041431e-05, P1 ;  /* 0x38b1e96a1c0a7808 */ /* 0x000fe40000800000 */
[----:B------:R-:W-:Y:S02]  /*0250*/  FSEL R12, -R29, -0.00082130916416645050049, P1 ;  /* 0xba574d201d0c7808 */ /* 0x000fe40000800100 */
[C---:B------:R-:W-:Y:S02]  /*0260*/  FSEL R13, R27.reuse, 0.0052134888246655464172, P0 ;  /* 0x3baad5ea1b0d7808 */ /* 0x040fe40000000000 */
[----:B------:R-:W-:Y:S01]  /*0270*/  FSEL R21, R27, 0.0052134888246655464172, P1 ;  /* 0x3baad5ea1b157808 */ /* 0x000fe20000800000 */
[----:B------:R-:W-:Y:S01]  /*0280*/  FFMA.FTZ R10, R23, R10, R12 ;  /* 0x0000000a170a7223 */ /* 0x000fe2000001000c */
[----:B------:R-:W-:Y:S01]  /*0290*/  FSEL R12, -R15, -0.026868773624300956726, P1 ;  /* 0xbcdc1be70f0c7808 */ /* 0x000fe20000800100 */
[----:B------:R-:W-:Y:S01]  /*02a0*/  FFMA.FTZ R11, R2, R11, R13 ;  /* 0x0000000b020b7223 */ /* 0x000fe2000001000d */
[C---:B------:R-:W-:Y:S01]  /*02b0*/  FSEL R13, R16.reuse, 0.11284004896879196167, P0 ;  /* 0x3de718af100d7808 */ /* 0x040fe20000000000 */
[C---:B------:R-:W-:Y:S01]  /*02c0*/  FFMA.FTZ R10, R23.reuse, R10, R21 ;  /* 0x0000000a170a7223 */ /* 0x040fe20000010015 */
[----:B------:R-:W-:Y:S01]  /*02d0*/  FSEL R20, R16, 0.11284004896879196167, P1 ;  /* 0x3de718af10147808 */ /* 0x000fe20000800000 */
[----:B------:R-:W-:Y:S01]  /*02e0*/  FFMA.FTZ R11, R2, R11, R17 ;  /* 0x0000000b020b7223 */ /* 0x000fe20000010011 */
[----:B------:R-:W-:Y:S01]  /*02f0*/  MOV R17, 0x3f69b4f9 ;  /* 0x3f69b4f900117802 */ /* 0x000fe20000000f00 */
[----:B------:R-:W-:Y:S01]  /*0300*/  FFMA.FTZ R10, R23, R10, R12 ;  /* 0x0000000a170a7223 */ /* 0x000fe2000001000c */
[----:B------:R-:W-:Y:S01]  /*0310*/  FMUL.FTZ R12, R6, 0.70710676908493041992 ;  /* 0x3f3504f3060c7820 */ /* 0x000fe20000410000 */
[----:B------:R-:W-:Y:S01]  /*0320*/  FFMA.FTZ R11, R2, R11, R13 ;  /* 0x0000000b020b7223 */ /* 0x000fe2000001000d */
[----:B------:R-:W-:Y:S01]  /*0330*/  FSEL R21, R17, -0.37612664699554443359, P0 ;  /* 0xbec093ac11157808 */ /* 0x000fe20000000000 */
[----:B------:R-:W-:Y:S01]  /*0340*/  FFMA.FTZ R20, R23, R10, R20 ;  /* 0x0000000a17147223 */ /* 0x000fe20000010014 */
[----:B------:R-:W-:Y:S01]  /*0350*/  FSEL R10, R14, 0.12837915122509002686, P0 ;  /* 0x3e0375d30e0a7808 */ /* 0x000fe20000000000 */
[----:B------:R-:W-:Y:S01]  /*0360*/  FMUL.FTZ R13, R12, R12 ;  /* 0x0000000c0c0d7220 */ /* 0x000fe20000410000 */
[----:B------:R-:W-:Y:S01]  /*0370*/  FSEL R22, R17, -0.37612664699554443359, P1 ;  /* 0xbec093ac11167808 */ /* 0x000fe20000800000 */
[----:B------:R-:W-:Y:S01]  /*0380*/  FFMA.FTZ R11, R2, R11, R21 ;  /* 0x0000000b020b7223 */ /* 0x000fe20000010015 */
[----:B------:R-:W-:-:S03]  /*0390*/  FSETP.GE.FTZ.AND P2, PT, |R12|, 1.0029599666595458984, PT ;  /* 0x3f8060fe0c00780b */ /* 0x000fc60003f56200 */
[----:B------:R-:W-:Y:S01]  /*03a0*/  FFMA.FTZ R11, R2, R11, R10 ;  /* 0x0000000b020b7223 */ /* 0x000fe2000001000a */
[----:B------:R-:W-:Y:S01]  /*03b0*/  FSEL R10, R14, 0.12837915122509002686, P1 ;  /* 0x3e0375d30e0a7808 */ /* 0x000fe20000800000 */
[----:B------:R-:W-:Y:S01]  /*03c0*/  FFMA.FTZ R20, R23, R20, R22 ;  /* 0x0000001417147223 */ /* 0x000fe20000010016 */
[----:B------:R-:W-:Y:S01]  /*03d0*/  FADD.FTZ R2, |R12|, -RZ ;  /* 0x800000ff0c027221 */ /* 0x000fe20000010200 */
[----:B------:R-:W-:Y:S02]  /*03e0*/  FSEL R21, -R29, -0.00082130916416645050049, P2 ;  /* 0xba574d201d157808 */ /* 0x000fe40001000100 */
[----:B------:R-:W-:Y:S01]  /*03f0*/  FFMA.FTZ R23, R23, R20, R10 ;  /* 0x0000001417177223 */ /* 0x000fe2000001000a */
[----:B------:R-:W-:Y:S01]  /*0400*/  FMUL.FTZ R10, R4, 0.70710676908493041992 ;  /* 0x3f3504f3040a7820 */ /* 0x000fe20000410000 */
[----:B------:R-:W-:Y:S02]  /*0410*/  FSEL R22, R2, R13, P2 ;  /* 0x0000000d02167208 */ /* 0x000fe40001000000 */
[----:B------:R-:W-:-:S02]  /*0420*/  FSEL R13, R28, 8.4834944573231041431e-05, P2 ;  /* 0x38b1e96a1c0d7808 */ /* 0x000fc40001000000 */
[----:B------:R-:W-:-:S03]  /*0430*/  FSEL R20, R3, R10, P0 ;  /* 0x0000000a03147208 */ /* 0x000fc60000000000 */
[----:B------:R-:W-:Y:S01]  /*0440*/  FFMA.FTZ R13, R22, R13, R21 ;  /* 0x0000000d160d7223 */ /* 0x000fe20000010015 */
[----:B------:R-:W-:Y:S01]  /*0450*/  FSEL R21, R27, 0.0052134888246655464172, P2 ;  /* 0x3baad5ea1b157808 */ /* 0x000fe20001000000 */
[----:B------:R-:W-:Y:S01]  /*0460*/  FFMA.FTZ R3, R11, R20, R20 ;  /* 0x000000140b037223 */ /* 0x000fe20000010014 */
[----:B------:R-:W-:-:S03]  /*0470*/  FSEL R20, -R15, -0.026868773624300956726, P2 ;  /* 0xbcdc1be70f147808 */ /* 0x000fc60001000100 */
[C---:B------:R-:W-:Y:S01]  /*0480*/  FFMA.FTZ R13, R22.reuse, R13, R21 ;  /* 0x0000000d160d7223 */ /* 0x040fe20000010015 */
[----:B------:R-:W0:Y:S03]  /*0490*/  @P0 MUFU.EX2 R11, R3 ;  /* 0x00000003000b0308 */ /* 0x000e260000000800 */
[----:B------:R-:W-:Y:S01]  /*04a0*/  FFMA.FTZ R13, R22, R13, R20 ;  /* 0x0000000d160d7223 */ /* 0x000fe20000010014 */
[----:B------:R-:W-:-:S05]  /*04b0*/  FSEL R20, R16, 0.11284004896879196167, P2 ;  /* 0x3de718af10147808 */ /* 0x000fca0001000000 */
[----:B------:R-:W-:Y:S01]  /*04c0*/  FFMA.FTZ R13, R22, R13, R20 ;  /* 0x0000000d160d7223 */ /* 0x000fe20000010014 */
[----:B------:R-:W-:-:S05]  /*04d0*/  FSEL R20, R17, -0.37612664699554443359, P2 ;  /* 0xbec093ac11147808 */ /* 0x000fca0001000000 */
[----:B------:R-:W-:Y:S01]  /*04e0*/  FFMA.FTZ R13, R22, R13, R20 ;  /* 0x0000000d160d7223 */ /* 0x000fe20000010014 */
[----:B------:R-:W-:Y:S01]  /*04f0*/  FSEL R20, R14, 0.12837915122509002686, P2 ;  /* 0x3e0375d30e147808 */ /* 0x000fe20001000000 */
[----:B0-----:R-:W-:-:S04]  /*0500*/  @P0 FADD.FTZ R11, -R11, 1 ;  /* 0x3f8000000b0b0421 */ /* 0x001fc80000010100 */
[----:B------:R-:W-:Y:S01]  /*0510*/  FFMA.FTZ R22, R22, R13, R20 ;  /* 0x0000000d16167223 */ /* 0x000fe20000010014 */
[----:B------:R-:W-:Y:S01]  /*0520*/  FMUL.FTZ R13, R7, 0.70710676908493041992 ;  /* 0x3f3504f3070d7820 */ /* 0x000fe20000410000 */
[----:B------:R-:W-:-:S03]  /*0530*/  @P0 LOP3.LUT R3, R11, 0x80000000, R10, 0xb8, !PT ;  /* 0x800000000b030812 */ /* 0x000fc600078eb80a */
        /* <DEDUP_REMOVED lines=16> */
[----:B------:R-:W-:Y:S02]  /*0640*/  FFMA.FTZ R21, R21, R10, R11 ;  /* 0x0000000a15157223 */ /* 0x000fe4000001000b */
[----:B------:R-:W2:Y:S01]  /*0650*/  LDG.E.128 R8, desc[UR4][R8.64+0x800] ;  /* 0x0008000408087981 */ /* 0x000ea2000c1e1d00 */
[----:B------:R-:W-:Y:S01]  /*0660*/  FADD.FTZ R18, -R18, -RZ ;  /* 0x800000ff12127221 */ /* 0x000fe20000010100 */
[----:B------:R-:W-:-:S04]  /*0670*/  FADD.FTZ R20, -R20, -RZ ;  /* 0x800000ff14147221 */ /* 0x000fc80000010100 */
[----:B------:R-:W-:Y:S02]  /*0680*/  FSEL R18, R18, R19, P1 ;  /* 0x0000001312127208 */ /* 0x000fe40000800000 */
[----:B------:R-:W-:-:S03]  /*0690*/  FSEL R20, R20, R13, P0 ;  /* 0x0000000d14147208 */ /* 0x000fc60000000000 */
[----:B------:R-:W-:Y:S01]  /*06a0*/  FFMA.FTZ R18, R23, R18, R18 ;  /* 0x0000001217127223 */ /* 0x000fe20000010012 */
[----:B------:R-:W-:-:S05]  /*06b0*/  FADD.FTZ R23, -R2, -RZ ;  /* 0x800000ff02177221 */ /* 0x000fca0000010100 */
[----:B------:R-:W-:-:S05]  /*06c0*/  FSEL R23, R23, R12, P2 ;  /* 0x0000000c17177208 */ /* 0x000fca0001000000 */
[----:B------:R-:W-:Y:S01]  /*06d0*/  FFMA.FTZ R2, R22, R23, R23 ;  /* 0x0000001716027223 */ /* 0x000fe20000010017 */
[C---:B------:R-:W-:Y:S01]  /*06e0*/  FMUL.FTZ R23, R6.reuse, -0.5 ;  /* 0xbf00000006177820 */ /* 0x040fe20000410000 */
[----:B------:R-:W0:Y:S03]  /*06f0*/  @P1 MUFU.EX2 R22, R18 ;  /* 0x0000001200161308 */ /* 0x000e260000000800 */
[----:B------:R-:W-:-:S04]  /*0700*/  FMUL.FTZ R23, R6, R23 ;  /* 0x0000001706177220 */ /* 0x000fc80000410000 */
[----:B------:R-:W-:Y:S01]  /*0710*/  FMUL.FTZ R24, R23, 1.4426950216293334961 ;  /* 0x3fb8aa3b17187820 */ /* 0x000fe20000410000 */
[----:B0-----:R-:W-:-:S05]  /*0720*/  @P1 FADD.FTZ R22, -R22, 1 ;  /* 0x3f80000016161421 */ /* 0x001fca0000010100 */
[----:B------:R-:W-:Y:S01]  /*0730*/  @P1 LOP3.LUT R18, R22, 0x80000000, R19, 0xb8, !PT ;  /* 0x8000000016121812 */ /* 0x000fe200078eb813 */
[----:B------:R-:W-:Y:S01]  /*0740*/  FFMA.FTZ R19, R21, R20, R20 ;  /* 0x0000001415137223 */ /* 0x000fe20000010014 */
[----:B------:R-:W0:Y:S08]  /*0750*/  @P2 MUFU.EX2 R22, R2 ;  /* 0x0000000200162308 */ /* 0x000e300000000800 */
[----:B------:R-:W1:Y:S01]  /*0760*/  @P0 MUFU.EX2 R20, R19 ;  /* 0x0000001300140308 */ /* 0x000e620000000800 */
[----:B0-----:R-:W-:-:S05]  /*0770*/  @P2 FADD.FTZ R21, -R22, 1 ;  /* 0x3f80000016152421 */ /* 0x001fca0000010100 */
[----:B------:R-:W-:Y:S01]  /*0780*/  @P2 LOP3.LUT R2, R21, 0x80000000, R12, 0xb8, !PT ;  /* 0x8000000015022812 */ /* 0x000fe200078eb80c */
[----:B------:R-:W-:Y:S01]  /*0790*/  FMUL.FTZ R21, R4, -0.5 ;  /* 0xbf00000004157820 */ /* 0x000fe20000410000 */
[C---:B------:R-:W-:Y:S01]  /*07a0*/  FMUL.FTZ R12, R5.reuse, -0.5 ;  /* 0xbf000000050c7820 */ /* 0x040fe20000410000 */
[----:B-1----:R-:W-:Y:S02]  /*07b0*/  @P0 FADD.FTZ R22, -R20, 1 ;  /* 0x3f80000014160421 */ /* 0x002fe40000010100 */
[----:B------:R-:W-:Y:S01]  /*07c0*/  FMUL.FTZ R21, R4, R21 ;  /* 0x0000001504157220 */ /* 0x000fe20000410000 */
[----:B------:R-:W-:Y:S01]  /*07d0*/  FMUL.FTZ R12, R5, R12 ;  /* 0x0000000c050c7220 */ /* 0x000fe20000410000 */
[----:B------:R-:W-:Y:S01]  /*07e0*/  FADD.FTZ R2, R2, 1 ;  /* 0x3f80000002027421 */ /* 0x000fe20000010000 */
[----:B------:R-:W-:Y:S01]  /*07f0*/  @P0 LOP3.LUT R19, R22, 0x80000000, R13, 0xb8, !PT ;  /* 0x8000000016130812 */ /* 0x000fe200078eb80d */
[----:B------:R-:W-:Y:S01]  /*0800*/  FMUL.FTZ R21, R21, 1.4426950216293334961 ;  /* 0x3fb8aa3b15157820 */ /* 0x000fe20000410000 */
[----:B------:R-:W-:Y:S01]  /*0810*/  FMUL.FTZ R13, R12, 1.4426950216293334961 ;  /* 0x3fb8aa3b0c0d7820 */ /* 0x000fe20000410000 */
[----:B------:R-:W-:Y:S01]  /*0820*/  FMUL.FTZ R12, R7, -0.5 ;  /* 0xbf000000070c7820 */ /* 0x000fe20000410000 */
[----:B------:R-:W0:Y:S01]  /*0830*/  MUFU.EX2 R22, R24 ;  /* 0x0000001800167308 */ /* 0x000e220000000800 */
[----:B------:R-:W-:-:S02]  /*0840*/  FADD.FTZ R19, R19, 1 ;  /* 0x3f80000013137421 */ /* 0x000fc40000010000 */
[----:B------:R-:W-:-:S04]  /*0850*/  FMUL.FTZ R12, R7, R12 ;  /* 0x0000000c070c7220 */ /* 0x000fc80000410000 */
[----:B------:R-:W-:Y:S01]  /*0860*/  FMUL.FTZ R12, R12, 1.4426950216293334961 ;  /* 0x3fb8aa3b0c0c7820 */ /* 0x000fe20000410000 */
[----:B------:R-:W1:Y:S08]  /*0870*/  MUFU.EX2 R20, R21 ;  /* 0x0000001500147308 */ /* 0x000e700000000800 */
[----:B------:R-:W3:Y:S01]  /*0880*/  MUFU.EX2 R13, R13 ;  /* 0x0000000d000d7308 */ /* 0x000ee20000000800 */
[----:B0-----:R-:W-:-:S04]  /*0890*/  FMUL.FTZ R23, R22, 0.3989422917366027832 ;  /* 0x3ecc422a16177820 */ /* 0x001fc80000410000 */
[----:B------:R-:W-:-:S03]  /*08a0*/  FMUL.FTZ R23, R6, R23 ;  /* 0x0000001706177220 */ /* 0x000fc60000410000 */
[----:B------:R-:W0:Y:S01]  /*08b0*/  MUFU.EX2 R12, R12 ;  /* 0x0000000c000c7308 */ /* 0x000e220000000800 */
[----:B-1----:R-:W-:Y:S01]  /*08c0*/  FMUL.FTZ R21, R20, 0.3989422917366027832 ;  /* 0x3ecc422a14157820 */ /* 0x002fe20000410000 */
[----:B------:R-:W-:-:S03]  /*08d0*/  FFMA.FTZ R23, R2, 0.5, R23 ;  /* 0x3f00000002177823 */ /* 0x000fc60000010017 */
[----:B------:R-:W-:Y:S01]  /*08e0*/  FMUL.FTZ R21, R4, R21 ;  /* 0x0000001504157220 */ /* 0x000fe20000410000 */
[----:B---3--:R-:W-:-:S04]  /*08f0*/  FMUL.FTZ R4, R13, 0.3989422917366027832 ;  /* 0x3ecc422a0d047820 */ /* 0x008fc80000410000 */
[----:B------:R-:W-:Y:S01]  /*0900*/  FMUL.FTZ R22, R5, R4 ;  /* 0x0000000405167220 */ /* 0x000fe20000410000 */
[----:B0-----:R-:W-:-:S04]  /*0910*/  FMUL.FTZ R24, R12, 0.3989422917366027832 ;  /* 0x3ecc422a0c187820 */ /* 0x001fc80000410000 */
[----:B------:R-:W-:-:S04]  /*0920*/  FMUL.FTZ R24, R7, R24 ;  /* 0x0000001807187220 */ /* 0x000fc80000410000 */
[----:B------:R-:W-:Y:S01]  /*0930*/  FFMA.FTZ R24, R19, 0.5, R24 ;  /* 0x3f00000013187823 */ /* 0x000fe20000010018 */
[----:B--2---:R-:W-:Y:S01]  /*0940*/  FMUL.FTZ R13, R8, 0.70710676908493041992 ;  /* 0x3f3504f3080d7820 */ /* 0x004fe20000410000 */
[----:B------:R-:W-:Y:S01]  /*0950*/  FMUL.FTZ R12, R9, 0.70710676908493041992 ;  /* 0x3f3504f3090c7820 */ /* 0x000fe20000410000 */
[----:B------:R-:W-:Y:S02]  /*0960*/  FMUL.FTZ R25, R11, 0.70710676908493041992 ;  /* 0x3f3504f30b197820 */ /* 0x000fe40000410000 */
[C---:B------:R-:W-:Y:S01]  /*0970*/  FADD.FTZ R4, |R13|.reuse, -RZ ;  /* 0x800000ff0d047221 */ /* 0x040fe20000010200 */
[C---:B------:R-:W-:Y:S01]  /*0980*/  FMUL.FTZ R5, R13.reuse, R13 ;  /* 0x0000000d0d057220 */ /* 0x040fe20000410000 */
[----:B------:R-:W-:Y:S02]  /*0990*/  FSETP.GE.FTZ.AND P0, PT, |R13|, 1.0029599666595458984, PT ;  /* 0x3f8060fe0d00780b */ /* 0x000fe40003f16200 */
[----:B------:R-:W-:Y:S02]  /*09a0*/  FSETP.GE.FTZ.AND P1, PT, |R12|, 1.0029599666595458984, PT ;  /* 0x3f8060fe0c00780b */ /* 0x000fe40003f36200 */
[----:B------:R-:W-:-:S02]  /*09b0*/  FSEL R20, R4, R5, P0 ;  /* 0x0000000504147208 */ /* 0x000fc40000000000 */
[----:B------:R-:W-:Y:S02]  /*09c0*/  FSEL R5, R28, 8.4834944573231041431e-05, P0 ;  /* 0x38b1e96a1c057808 */ /* 0x000fe40000000000 */
[----:B------:R-:W-:Y:S02]  /*09d0*/  FSEL R7, -R29, -0.00082130916416645050049, P0 ;  /* 0xba574d201d077808 */ /* 0x000fe40000000100 */
[----:B------:R-:W-:Y:S02]  /*09e0*/  FSEL R6, R27, 0.0052134888246655464172, P0 ;  /* 0x3baad5ea1b067808 */ /* 0x000fe40000000000 */
[----:B------:R-:W-:Y:S01]  /*09f0*/  FSETP.GE.FTZ.AND P3, PT, |R25|, 1.0029599666595458984, PT ;  /* 0x3f8060fe1900780b */ /* 0x000fe20003f76200 */
[----:B------:R-:W-:Y:S01]  /*0a00*/  FFMA.FTZ R5, R20, R5, R7 ;  /* 0x0000000514057223 */ /* 0x000fe20000010007 */
[----:B------:R-:W-:-:S03]  /*0a10*/  FSEL R7, -R29, -0.00082130916416645050049, P1 ;  /* 0xba574d201d077808 */ /* 0x000fc60000800100 */
        /* <DEDUP_REMOVED lines=9> */
[----:B------:R-:W-:Y:S01]  /*0ab0*/  FADD.FTZ R6, R3, 1 ;  /* 0x3f80000003067421 */ /* 0x000fe20000010000 */
[----:B------:R-:W-:Y:S01]  /*0ac0*/  FADD.FTZ R3, R18, 1 ;  /* 0x3f80000012037421 */ /* 0x000fe20000010000 */
[----:B------:R-:W-:Y:S02]  /*0ad0*/  FSEL R5, R28, 8.4834944573231041431e-05, P1 ;  /* 0x38b1e96a1c057808 */ /* 0x000fe40000800000 */
[----:B------:R-:W-:Y:S01]  /*0ae0*/  FFMA.FTZ R21, R6, 0.5, R21 ;  /* 0x3f00000006157823 */ /* 0x000fe20000010015 */
[----:B------:R-:W-:Y:S01]  /*0af0*/  FFMA.FTZ R22, R3, 0.5, R22 ;  /* 0x3f00000003167823 */ /* 0x000fe20000010016 */
[C---:B------:R-:W-:Y:S01]  /*0b00*/  FADD.FTZ R3, |R12|.reuse, -RZ ;  /* 0x800000ff0c037221 */ /* 0x040fe20000010200 */
[----:B------:R-:W-:-:S05]  /*0b10*/  FMUL.FTZ R6, R12, R12 ;  /* 0x0000000c0c067220 */ /* 0x000fca0000410000 */
[----:B------:R-:W-:Y:S02]  /*0b20*/  FSEL R2, R3, R6, P1 ;  /* 0x0000000603027208 */ /* 0x000fe40000800000 */
[----:B------:R-:W-:-:S03]  /*0b30*/  FSEL R6, R27, 0.0052134888246655464172, P1 ;  /* 0x3baad5ea1b067808 */ /* 0x000fc60000800000 */
[----:B------:R-:W-:Y:S01]  /*0b40*/  FFMA.FTZ R5, R2, R5, R7 ;  /* 0x0000000502057223 */ /* 0x000fe20000010007 */
[----:B------:R-:W-:-:S03]  /*0b50*/  FADD.FTZ R7, -R3, -RZ ;  /* 0x800000ff03077221 */ /* 0x000fc60000010100 */
[----:B------:R-:W-:Y:S01]  /*0b60*/  FFMA.FTZ R5, R2, R5, R6 ;  /* 0x0000000502057223 */ /* 0x000fe20000010006 */
[----:B------:R-:W-:Y:S02]  /*0b70*/  FSEL R6, -R15, -0.026868773624300956726, P1 ;  /* 0xbcdc1be70f067808 */ /* 0x000fe40000800100 */
[----:B------:R-:W-:-:S03]  /*0b80*/  FSEL R7, R7, R12, P1 ;  /* 0x0000000c07077208 */ /* 0x000fc60000800000 */
        /* <DEDUP_REMOVED lines=8> */
[----:B------:R-:W-:Y:S01]  /*0c10*/  FMUL.FTZ R2, R10, 0.70710676908493041992 ;  /* 0x3f3504f30a027820 */ /* 0x000fe20000410000 */
[----:B------:R-:W-:Y:S02]  /*0c20*/  FSEL R5, R6, R13, P0 ;  /* 0x0000000d06057208 */ /* 0x000fe40000000000 */
[----:B------:R-:W-:Y:S01]  /*0c30*/  FFMA.FTZ R19, R4, R7, R7 ;  /* 0x0000000704137223 */ /* 0x000fe20000010007 */
        /* <DEDUP_REMOVED lines=9> */
[----:B------:R-:W-:Y:S01]  /*0cd0*/  FSEL R18, R3, R2, P2 ;  /* 0x0000000203127208 */ /* 0x000fe20001000000 */
[----:B------:R-:W-:Y:S01]  /*0ce0*/  FFMA.FTZ R5, R4, R5, R7 ;  /* 0x0000000504057223 */ /* 0x000fe20000010007 */
[----:B------:R-:W-:Y:S01]  /*0cf0*/  FADD.FTZ R3, |R25|, -RZ ;  /* 0x800000ff19037221 */ /* 0x000fe20000010200 */
[----:B------:R-:W-:-:S02]  /*0d00*/  FSEL R29, -R29, -0.00082130916416645050049, P3 ;  /* 0xba574d201d1d7808 */ /* 0x000fc40001800100 */
[----:B------:R-:W-:Y:S01]  /*0d10*/  FFMA.FTZ R5, R4, R5, R6 ;  /* 0x0000000504057223 */ /* 0x000fe20000010006 */
[----:B------:R-:W-:-:S05]  /*0d20*/  FSEL R6, -R15, -0.026868773624300956726, P2 ;  /* 0xbcdc1be70f067808 */ /* 0x000fca0001000100 */
[----:B------:R-:W-:Y:S01]  /*0d30*/  FFMA.FTZ R5, R4, R5, R6 ;  /* 0x0000000504057223 */ /* 0x000fe20000010006 */
[C---:B------:R-:W-:Y:S02]  /*0d40*/  FSEL R6, R16.reuse, 0.11284004896879196167, P2 ;  /* 0x3de718af10067808 */ /* 0x040fe40001000000 */
[----:B------:R-:W-:-:S03]  /*0d50*/  FSEL R16, R16, 0.11284004896879196167, P3 ;  /* 0x3de718af10107808 */ /* 0x000fc60001800000 */
[----:B------:R-:W-:Y:S01]  /*0d60*/  FFMA.FTZ R5, R4, R5, R6 ;  /* 0x0000000504057223 */ /* 0x000fe20000010006 */
[----:B------:R-:W-:-:S05]  /*0d70*/  FSEL R6, R17, -0.37612664699554443359, P2 ;  /* 0xbec093ac11067808 */ /* 0x000fca0001000000 */
[----:B------:R-:W-:Y:S01]  /*0d80*/  FFMA.FTZ R5, R4, R5, R6 ;  /* 0x0000000504057223 */ /* 0x000fe20000010006 */
[----:B------:R-:W-:-:S05]  /*0d90*/  FSEL R6, R14, 0.12837915122509002686, P2 ;  /* 0x3e0375d30e067808 */ /* 0x000fca0001000000 */
[----:B------:R-:W-:Y:S01]  /*0da0*/  FFMA.FTZ R5, R4, R5, R6 ;  /* 0x0000000504057223 */ /* 0x000fe20000010006 */
[----:B------:R-:W-:Y:S01]  /*0db0*/  FMUL.FTZ R6, R25, R25 ;  /* 0x0000001919067220 */ /* 0x000fe20000410000 */
[----:B------:R-:W-:Y:S02]  /*0dc0*/  FSEL R4, R27, 0.0052134888246655464172, P3 ;  /* 0x3baad5ea1b047808 */ /* 0x000fe40001800000 */
[----:B------:R-:W-:Y:S01]  /*0dd0*/  FFMA.FTZ R18, R5, R18, R18 ;  /* 0x0000001205127223 */ /* 0x000fe20000010012 */
[----:B------:R-:W-:Y:S02]  /*0de0*/  FSEL R5, R28, 8.4834944573231041431e-05, P3 ;  /* 0x38b1e96a1c057808 */ /* 0x000fe40001800000 */
[----:B------:R-:W-:Y:S02]  /*0df0*/  FSEL R6, R3, R6, P3 ;  /* 0x0000000603067208 */ /* 0x000fe40001800000 */
[----:B------:R-:W-:Y:S02]  /*0e00*/  FSEL R28, -R15, -0.026868773624300956726, P3 ;  /* 0xbcdc1be70f1c7808 */ /* 0x000fe40001800100 */
[----:B------:R-:W0:Y:S01]  /*0e10*/  @P0 MUFU.EX2 R15, R20 ;  /* 0x00000014000f0308 */ /* 0x000e220000000800 */
[----:B------:R-:W-:Y:S01]  /*0e20*/  FFMA.FTZ R5, R6, R5, R29 ;  /* 0x0000000506057223 */ /* 0x000fe2000001001d */
[----:B------:R-:W-:-:S03]  /*0e30*/  FSEL R29, R14, 0.12837915122509002686, P3 ;  /* 0x3e0375d30e1d7808 */ /* 0x000fc60001800000 */
[C---:B------:R-:W-:Y:S02]  /*0e40*/  FFMA.FTZ R7, R6.reuse, R5, R4 ;  /* 0x0000000506077223 */ /* 0x040fe40000010004 */
[----:B------:R-:W1:Y:S02]  /*0e50*/  LDC.64 R4, c[0x0][0x220] ;  /* 0x00008800ff047b82 */ /* 0x000e640000000a00 */
[----:B------:R-:W-:-:S04]  /*0e60*/  FFMA.FTZ R7, R6, R7, R28 ;  /* 0x0000000706077223 */ /* 0x000fc8000001001c */
[----:B------:R-:W-:Y:S01]  /*0e70*/  FFMA.FTZ R27, R6, R7, R16 ;  /* 0x00000007061b7223 */ /* 0x000fe20000010010 */
[----:B------:R-:W-:Y:S01]  /*0e80*/  FSEL R16, R17, -0.37612664699554443359, P3 ;  /* 0xbec093ac11107808 */ /* 0x000fe20001800000 */
[----:B------:R-:W2:Y:S01]  /*0e90*/  @P1 MUFU.EX2 R7, R19 ;  /* 0x0000001300071308 */ /* 0x000ea20000000800 */
[----:B0-----:R-:W-:-:S03]  /*0ea0*/  @P0 FADD.FTZ R14, -R15, 1 ;  /* 0x3f8000000f0e0421 */ /* 0x001fc60000010100 */
[----:B------:R-:W-:Y:S02]  /*0eb0*/  FFMA.FTZ R27, R6, R27, R16 ;  /* 0x0000001b061b7223 */ /* 0x000fe40000010010 */
[----:B------:R-:W-:Y:S02]  /*0ec0*/  @P0 LOP3.LUT R20, R14, 0x80000000, R13, 0xb8, !PT ;  /* 0x800000000e140812 */ /* 0x000fe400078eb80d */
[----:B------:R-:W-:Y:S01]  /*0ed0*/  FFMA.FTZ R27, R6, R27, R29 ;  /* 0x0000001b061b7223 */ /* 0x000fe2000001001d */
[----:B-1----:R-:W-:-:S04]  /*0ee0*/  IMAD.WIDE R4, R0, 0x4, R4 ;  /* 0x0000000400047825 */ /* 0x002fc800078e0204 */
[----:B--2---:R-:W-:Y:S01]  /*0ef0*/  @P1 FADD.FTZ R13, -R7, 1 ;  /* 0x3f800000070d1421 */ /* 0x004fe20000010100 */
[----:B------:R-:W-:-:S04]  /*0f00*/  IMAD.WIDE.U32 R16, R26, 0x10, R4 ;  /* 0x000000101a107825 */ /* 0x000fc800078e0004 */
[----:B------:R-:W-:Y:S01]  /*0f10*/  @P1 LOP3.LUT R19, R13, 0x80000000, R12, 0xb8, !PT ;  /* 0x800000000d131812 */ /* 0x000fe200078eb80c */
[----:B------:R-:W2:Y:S04]  /*0f20*/  LDG.E.128 R4, desc[UR4][R16.64] ;  /* 0x0000000410047981 */ /* 0x000ea8000c1e1d00 */
[----:B------:R0:W3:Y:S01]  /*0f30*/  LDG.E.128 R12, desc[UR4][R16.64+0x800] ;  /* 0x00080004100c7981 */ /* 0x0000e2000c1e1d00 */
[----:B------:R-:W1:Y:S01]  /*0f40*/  @P2 MUFU.EX2 R28, R18 ;  /* 0x00000012001c2308 */ /* 0x000e620000000800 */
[----:B0-----:R-:W-:-:S04]  /*0f50*/  FMUL.FTZ R17, R10, -0.5 ;  /* 0xbf0000000a117820 */ /* 0x001fc80000410000 */
[----:B------:R-:W-:Y:S01]  /*0f60*/  FMUL.FTZ R17, R10, R17 ;  /* 0x000000110a117220 */ /* 0x000fe20000410000 */
[----:B-1----:R-:W-:Y:S01]  /*0f70*/  @P2 FADD.FTZ R29, -R28, 1 ;  /* 0x3f8000001c1d2421 */ /* 0x002fe20000010100 */
[----:B------:R-:W-:Y:S02]  /*0f80*/  FADD.FTZ R28, -R3, -RZ ;  /* 0x800000ff031c7221 */ /* 0x000fe40000010100 */
[----:B------:R-:W-:Y:S02]  /*0f90*/  FMUL.FTZ R17, R17, 1.4426950216293334961 ;  /* 0x3fb8aa3b11117820 */ /* 0x000fe40000410000 */
[----:B------:R-:W-:Y:S01]  /*0fa0*/  @P2 LOP3.LUT R18, R29, 0x80000000, R2, 0xb8, !PT ;  /* 0x800000001d122812 */ /* 0x000fe200078eb802 */
[----:B------:R-:W-:Y:S01]  /*0fb0*/  FMUL.FTZ R29, R8, -0.5 ;  /* 0xbf000000081d7820 */ /* 0x000fe20000410000 */
[----:B------:R0:W-:Y:S01]  /*0fc0*/  MUFU.EX2 R16, R17 ;  /* 0x0000001100107308 */ /* 0x0001e20000000800 */
[----:B------:R-:W-:Y:S02]  /*0fd0*/  FSEL R28, R28, R25, P3 ;  /* 0x000000191c1c7208 */ /* 0x000fe40001800000 */
[----:B------:R-:W-:-:S03]  /*0fe0*/  FMUL.FTZ R29, R8, R29 ;  /* 0x0000001d081d7220 */ /* 0x000fc60000410000 */
[----:B------:R-:W-:Y:S01]  /*0ff0*/  FFMA.FTZ R27, R27, R28, R28 ;  /* 0x0000001c1b1b7223 */ /* 0x000fe2000001001c */
[----:B------:R-:W-:Y:S01]  /*1000*/  FMUL.FTZ R29, R29, 1.4426950216293334961 ;  /* 0x3fb8aa3b1d1d7820 */ /* 0x000fe20000410000 */
[----:B0-----:R-:W-:-:S05]  /*1010*/  FADD.FTZ R17, R20, 1 ;  /* 0x3f80000014117421 */ /* 0x001fca0000010000 */
[----:B------:R-:W0:Y:S02]  /*1020*/  MUFU.EX2 R29, R29 ;  /* 0x0000001d001d7308 */ /* 0x000e240000000800 */
[----:B0-----:R-:W-:Y:S01]  /*1030*/  FMUL.FTZ R2, R29, 0.3989422917366027832 ;  /* 0x3ecc422a1d027820 */ /* 0x001fe20000410000 */
[----:B------:R-:W-:-:S05]  /*1040*/  FMUL.FTZ R29, R16, 0.3989422917366027832 ;  /* 0x3ecc422a101d7820 */ /* 0x000fca0000410000 */
[----:B------:R-:W0:Y:S01]  /*1050*/  @P3 MUFU.EX2 R16, R27 ;  /* 0x0000001b00103308 */ /* 0x000e220000000800 */
[----:B------:R-:W-:Y:S01]  /*1060*/  FMUL.FTZ R8, R8, R2 ;  /* 0x0000000208087220 */ /* 0x000fe20000410000 */
[----:B------:R-:W-:Y:S01]  /*1070*/  FMUL.FTZ R2, R9, -0.5 ;  /* 0xbf00000009027820 */ /* 0x000fe20000410000 */
[----:B------:R-:W-:Y:S02]  /*1080*/  FMUL.FTZ R10, R10, R29 ;  /* 0x0000001d0a0a7220 */ /* 0x000fe40000410000 */
[----:B------:R-:W-:Y:S01]  /*1090*/  FFMA.FTZ R17, R17, 0.5, R8 ;  /* 0x3f00000011117823 */ /* 0x000fe20000010008 */
[----:B------:R-:W-:-:S04]  /*10a0*/  FMUL.FTZ R2, R9, R2 ;  /* 0x0000000209027220 */ /* 0x000fc80000410000 */
[----:B------:R-:W-:Y:S01]  /*10b0*/  FMUL.FTZ R3, R2, 1.4426950216293334961 ;  /* 0x3fb8aa3b02037820 */ /* 0x000fe20000410000 */
[----:B------:R-:W-:-:S04]  /*10c0*/  FMUL.FTZ R2, R11, -0.5 ;  /* 0xbf0000000b027820 */ /* 0x000fc80000410000 */
[----:B------:R-:W-:Y:S01]  /*10d0*/  FMUL.FTZ R2, R11, R2 ;  /* 0x000000020b027220 */ /* 0x000fe20000410000 */
[----:B------:R-:W1:Y:S01]  /*10e0*/  MUFU.EX2 R3, R3 ;  /* 0x0000000300037308 */ /* 0x000e620000000800 */
[----:B0-----:R-:W-:Y:S02]  /*10f0*/  @P3 FADD.FTZ R16, -R16, 1 ;  /* 0x3f80000010103421 */ /* 0x001fe40000010100 */
[----:B------:R-:W-:-:S03]  /*1100*/  FMUL.FTZ R2, R2, 1.4426950216293334961 ;  /* 0x3fb8aa3b02027820 */ /* 0x000fc60000410000 */
[----:B------:R-:W-:Y:S01]  /*1110*/  @P3 LOP3.LUT R27, R16, 0x80000000, R25, 0xb8, !PT ;  /* 0x80000000101b3812 */ /* 0x000fe200078eb819 */
[----:B------:R-:W-:Y:S01]  /*1120*/  FADD.FTZ R16, R19, 1 ;  /* 0x3f80000013107421 */ /* 0x000fe20000010000 */
[----:B------:R-:W-:Y:S01]  /*1130*/  FADD.FTZ R19, R18, 1 ;  /* 0x3f80000012137421 */ /* 0x000fe20000010000 */
[----:B------:R-:W0:Y:S02]  /*1140*/  MUFU.EX2 R2, R2 ;  /* 0x0000000200027308 */ /* 0x000e240000000800 */
[----:B------:R-:W-:Y:S01]  /*1150*/  FADD.FTZ R18, R27, 1 ;  /* 0x3f8000001b127421 */ /* 0x000fe20000010000 */
[----:B-1----:R-:W-:-:S04]  /*1160*/  FMUL.FTZ R28, R3, 0.3989422917366027832 ;  /* 0x3ecc422a031c7820 */ /* 0x002fc80000410000 */
[----:B------:R-:W-:-:S04]  /*1170*/  FMUL.FTZ R9, R9, R28 ;  /* 0x0000001c09097220 */ /* 0x000fc80000410000 */
[----:B------:R-:W-:Y:S01]  /*1180*/  FFMA.FTZ R8, R16, 0.5, R9 ;  /* 0x3f00000010087823 */ /* 0x000fe20000010009 */
[----:B0-----:R-:W-:Y:S01]  /*1190*/  FMUL.FTZ R28, R2, 0.3989422917366027832 ;  /* 0x3ecc422a021c7820 */ /* 0x001fe20000410000 */
[----:B------:R-:W-:Y:S01]  /*11a0*/  FFMA.FTZ R9, R19, 0.5, R10 ;  /* 0x3f00000013097823 */ /* 0x000fe2000001000a */
[----:B------:R-:W0:Y:S02]  /*11b0*/  LDC.64 R2, c[0x0][0x218] ;  /* 0x00008600ff027b82 */ /* 0x000e240000000a00 */
[----:B------:R-:W-:-:S04]  /*11c0*/  FMUL.FTZ R11, R11, R28 ;  /* 0x0000001c0b0b7220 */ /* 0x000fc80000410000 */
[----:B------:R-:W-:Y:S01]  /*11d0*/  FFMA.FTZ R18, R18, 0.5, R11 ;  /* 0x3f00000012127823 */ /* 0x000fe2000001000b */
[----:B0-----:R-:W-:-:S04]  /*11e0*/  IMAD.WIDE.U32 R2, R0, 0x4, R2 ;  /* 0x0000000400027825 */ /* 0x001fc800078e0002 */
[----:B------:R-:W-:-:S04]  /*11f0*/  IMAD.WIDE R2, R26, 0x10, R2 ;  /* 0x000000101a027825 */ /* 0x000fc800078e0202 */
[----:B--2---:R-:W-:Y:S01]  /*1200*/  FMUL.FTZ R4, R4, R21 ;  /* 0x0000001504047220 */ /* 0x004fe20000410000 */
[----:B------:R-:W-:Y:S01]  /*1210*/  FMUL.FTZ R5, R5, R22 ;  /* 0x0000001605057220 */ /* 0x000fe20000410000 */
[----:B------:R-:W-:Y:S01]  /*1220*/  FMUL.FTZ R7, R7, R24 ;  /* 0x0000001807077220 */ /* 0x000fe20000410000 */
[----:B------:R-:W-:Y:S01]  /*1230*/  FMUL.FTZ R6, R6, R23 ;  /* 0x0000001706067220 */ /* 0x000fe20000410000 */
[----:B---3--:R-:W-:Y:S01]  /*1240*/  FMUL.FTZ R12, R12, R17 ;  /* 0x000000110c0c7220 */ /* 0x008fe20000410000 */
[----:B------:R-:W-:Y:S01]  /*1250*/  FMUL.FTZ R13, R13, R8 ;  /* 0x000000080d0d7220 */ /* 0x000fe20000410000 */
[----:B------:R-:W-:Y:S01]  /*1260*/  FMUL.FTZ R14, R14, R9 ;  /* 0x000000090e0e7220 */ /* 0x000fe20000410000 */
[----:B------:R-:W-:Y:S01]  /*1270*/  FMUL.FTZ R15, R15, R18 ;  /* 0x000000120f0f7220 */ /* 0x000fe20000410000 */
[----:B------:R-:W-:Y:S04]  /*1280*/  STG.E.128 desc[UR4][R2.64], R4 ;  /* 0x0000000402007986 */ /* 0x000fe8000c101d04 */
[----:B------:R-:W-:Y:S01]  /*1290*/  STG.E.128 desc[UR4][R2.64+0x800], R12 ;  /* 0x0008000c02007986 */ /* 0x000fe2000c101d04 */
[----:B------:R-:W-:Y:S05]  /*12a0*/  EXIT ;  /* 0x000000000000794d */ /* 0x000fea0003800000 */
.L_x_2634:
        /* <DEDUP_REMOVED lines=129> */
.L_x_2636:
[----:B------:R-:W-:Y:S05]  /*1ac0*/  BSYNC B0 ;  /* 0x0000000000007941 */ /* 0x000fea0003800000 */
.L_x_2635:
        /* <DEDUP_REMOVED lines=44> */
.L_x_2638:
[----:B------:R-:W-:Y:S05]  /*1d90*/  BSYNC B0 ;  /* 0x0000000000007941 */ /* 0x000fea0003800000 */
.L_x_2637:
        /* <DEDUP_REMOVED lines=44> */
.L_x_2640:
[----:B------:R-:W-:Y:S05]  /*2060*/  BSYNC B0 ;  /* 0x0000000000007941 */ /* 0x000fea0003800000 */
.L_x_2639:
        /* <DEDUP_REMOVED lines=44> */
.L_x_2642:
[----:B------:R-:W-:Y:S05]  /*2330*/  BSYNC B0 ;  /* 0x0000000000007941 */ /* 0x000fea0003800000 */
.L_x_2641:
        /* <DEDUP_REMOVED lines=53> */
.L_x_2644:
[----:B------:R-:W-:Y:S05]  /*2690*/  BSYNC B0 ;  /* 0x0000000000007941 */ /* 0x000fea0003800000 */
.L_x_2643:
        /* <DEDUP_REMOVED lines=42> */
.L_x_2646:
[----:B------:R-:W-:Y:S05]  /*2940*/  BSYNC B0 ;  /* 0x0000000000007941 */ /* 0x000fea0003800000 */
.L_x_2645:
        /* <DEDUP_REMOVED lines=42> */
.L_x_2648:
[----:B------:R-:W-:Y:S05]  /*2bf0*/  BSYNC B0 ;  /* 0x0000000000007941 */ /* 0x000fea0003800000 */
.L_x_2647:
        /* <DEDUP_REMOVED lines=42> */
.L_x_2650:
[----:B------:R-:W-:Y:S05]  /*2ea0*/  BSYNC B0 ;  /* 0x0000000000007941 */ /* 0x000fea0003800000 */
.L_x_2649:
        /* <DEDUP_REMOVED lines=18> */
.L_x_2653:
[----:B------:R-:W-:-:S13]  /*2fd0*/  ISETP.GE.AND P0, PT, R3, R2, PT ;  /* 0x000000020300720c */ /* 0x000fda0003f06270 */
[----:B------:R-:W-:Y:S05]  /*2fe0*/  @P0 BRA `(.L_x_2655) ;  /* 0x0000000000300947 */ /* 0x000fea0003800000 */
[----:B0-----:R-:W0:Y:S01]  /*2ff0*/  LDC.64 R4, c[0x0][0x218] ;  /* 0x00008600ff047b82 */ /* 0x001e220000000a00 */
[----:B------:R-:W-:Y:S02]  /*3000*/  IADD3 R7, R0, R3, RZ ;  /* 0x0000000300077210 */ /* 0x000fe40007ffe0ff */
[----:B------:R-:W-:-:S03]  /*3010*/  IADD3 R3, R3, 0x80, RZ ;  /* 0x0000008003037810 */ /* 0x000fc60007ffe0ff */
[----:B0-----:R-:W-:-:S05]  /*3020*/  IMAD.WIDE.U32 R4, R7, 0x4, R4 ;  /* 0x0000000407047825 */ /* 0x001fca00078e0004 */
[----:B------:R1:W-:Y:S02]  /*3030*/  STG.E desc[UR4][R4.64], R10 ;  /* 0x0000000a04007986 */ /* 0x0003e4000c101904 */
.L_x_2654:
[----:B------:R-:W-:-:S13]  /*3040*/  ISETP.GE.AND P0, PT, R3, R2, PT ;  /* 0x000000020300720c */ /* 0x000fda0003f06270 */
[----:B------:R-:W-:Y:S05]  /*3050*/  @P0 BRA `(.L_x_2656) ;  /* 0x0000000000340947 */ /* 0x000fea0003800000 */
[----:B01----:R-:W0:Y:S01]  /*3060*/  LDC.64 R4, c[0x0][0x218] ;  /* 0x00008600ff047b82 */ /* 0x003e220000000a00 */
[----:B------:R-:W-:Y:S02]  /*3070*/  IADD3 R7, R0, R3, RZ ;  /* 0x0000000300077210 */ /* 0x000fe40007ffe0ff */
[----:B------:R-:W-:-:S03]  /*3080*/  IADD3 R3, R3, 0x80, RZ ;  /* 0x0000008003037810 */ /* 0x000fc60007ffe0ff */
[----:B0-----:R-:W-:-:S05]  /*3090*/  IMAD.WIDE.U32 R4, R7, 0x4, R4 ;  /* 0x0000000407047825 */ /* 0x001fca00078e0004 */
[----:B------:R1:W-:Y:S02]  /*30a0*/  STG.E desc[UR4][R4.64], R12 ;  /* 0x0000000c04007986 */ /* 0x0003e4000c101904 */
.L_x_2655:
        /* <DEDUP_REMOVED lines=8> */
.L_x_2656:
[----:B------:R-:W-:Y:S05]  /*3130*/  BSYNC B1 ;  /* 0x0000000000017941 */ /* 0x000fea0003800000 */
.L_x_2652:
[----:B------:R-:W-:-:S13]  /*3140*/  ISETP.GE.AND P0, PT, R3, R2, PT ;  /* 0x000000020300720c */ /* 0x000fda0003f06270 */
[----:B012---:R-:W0:Y:S01]  /*3150*/  @!P0 LDC.64 R4, c[0x0][0x218] ;  /* 0x00008600ff048b82 */ /* 0x007e220000000a00 */
[----:B------:R-:W-:Y:S02]  /*3160*/  @!P0 IADD3 R7, R0, R3, RZ ;  /* 0x0000000300078210 */ /* 0x000fe40007ffe0ff */
[----:B------:R-:W-:-:S03]  /*3170*/  @!P0 IADD3 R3, R3, 0x80, RZ ;  /* 0x0000008003038810 */ /* 0x000fc60007ffe0ff */
[----:B0-----:R-:W-:-:S05]  /*3180*/  @!P0 IMAD.WIDE.U32 R4, R7, 0x4, R4 ;  /* 0x0000000407048825 */ /* 0x001fca00078e0004 */
[----:B------:R2:W-:Y:S02]  /*3190*/  @!P0 STG.E desc[UR4][R4.64], R22 ;  /* 0x0000001604008986 */ /* 0x0005e4000c101904 */
.L_x_2657:
[----:B------:R-:W-:Y:S05]  /*31a0*/  BSYNC B0 ;  /* 0x0000000000007941 */ /* 0x000fea0003800000 */
.L_x_2651:
        /* <DEDUP_REMOVED lines=8> */
.L_x_2658:
        /* <DEDUP_REMOVED lines=13> */
.L_x_12842:


//--------------------- .text._ZN2at6native29vectorized_elementwise_kernelILi8EZZZNS0_26GeluBackwardCUDAKernelImplERNS_18TensorIteratorBaseENS0_8GeluTypeEENKUlvE0_clEvENKUlvE0_clEvEUlffE_St5arrayIPcLm3EEEEviT0_T1_ --------------------------
	.section	.text._ZN2at6native29vectorized_elementwise_kernelILi8EZZZNS0_26GeluBackwardCUDAKernelImplERNS_18TensorIteratorBaseENS0_8GeluTypeEENKUlvE0_clEvENKUlvE0_clEvEUlffE_St5arrayIPcLm3EEEEviT0_T1_,"ax",@progbits
	.align	128
        .global         _ZN2at6native29vectorized_elementwise_kernelILi8EZZZNS0_26GeluBackwardCUDAKernelImplERNS_18TensorIteratorBaseENS0_8GeluTypeEENKUlvE0_clEvENKUlvE0_clEvEUlffE_St5arrayIPcLm3EEEEviT0_T1_
        .type           _ZN2at6native29vectorized_elementwise_kernelILi8EZZZNS0_26GeluBackwardCUDAKernelImplERNS_18TensorIteratorBaseENS0_8GeluTypeEENKUlvE0_clEvENKUlvE0_clEvEUlffE_St5arrayIPcLm3EEEEviT0_T1_,@function
        .size           _ZN2at6native29vectorized_elementwise_kernelILi8EZZZNS0_26GeluBackwardCUDAKernelImplERNS_18TensorIteratorBaseENS0_8GeluTypeEENKUlvE0_clEvENKUlvE0_clEvEUlffE_St5arrayIPcLm3EEEEviT0_T1_,(.L_x_12843 - _ZN2at6native29vectorized_elementwise_kernelILi8EZZZNS0_26GeluBackwardCUDAKernelImplERNS_18TensorIteratorBaseENS0_8GeluTypeEENKUlvE0_clEvENKUlvE0_clEvEUlffE_St5arrayIPcLm3EEEEviT0_T1_)
        .other          _ZN2at6native29vectorized_elementwise_kernelILi8EZZZNS0_26GeluBackwardCUDAKernelImplERNS_18TensorIteratorBaseENS0_8GeluTypeEENKUlvE0_clEvENKUlvE0_clEvEUlffE_St5arrayIPcLm3EEEEviT0_T1_,@"STO_CUDA_ENTRY STV_DEFAULT"
_ZN2at6native29vectorized_elementwise_kernelILi8EZZZNS0_26GeluBackwardCUDAKernelImplERNS_18TensorIteratorBaseENS0_8GeluTypeEENKUlvE0_clEvENKUlvE0_clEvEUlffE_St5arrayIPcLm3EEEEviT0_T1_:
.text._ZN2at6native29vectorized_elementwise_kernelILi8EZZZNS0_26GeluBackwardCUDAKernelImplERNS_18TensorIteratorBaseENS0_8GeluTypeEENKUlvE0_clEvENKUlvE0_clEvEUlffE_St5arrayIPcLm3EEEEviT0_T1_:
        /* <DEDUP_REMOVED lines=299> */
.L_x_2659:
        /* <DEDUP_REMOVED lines=129> */
.L_x_2661:
[----:B------:R-:W-:Y:S05]  /*1ac0*/  BSYNC B0 ;  /* 0x0000000000007941 */ /* 0x000fea0003800000 */
.L_x_2660:
        /* <DEDUP_REMOVED lines=44> */
.L_x_2663:
[----:B------:R-:W-:Y:S05]  /*1d90*/  BSYNC B0 ;  /* 0x0000000000007941 */ /* 0x000fea0003800000 */
.L_x_2662:
        /* <DEDUP_REMOVED lines=44> */
.L_x_2665:
[----:B------:R-:W-:Y:S05]  /*2060*/  BSYNC B0 ;  /* 0x0000000000007941 */ /* 0x000fea0003800000 */
.L_x_2664:
        /* <DEDUP_REMOVED lines=44> */
.L_x_2667:
[----:B------:R-:W-:Y:S05]  /*2330*/  BSYNC B0 ;  /* 0x0000000000007941 */ /* 0x000fea0003800000 */
.L_x_2666:
        /* <DEDUP_REMOVED lines=53> */
.L_x_2669:
[----:B------:R-:W-:Y:S05]  /*2690*/  BSYNC B0 ;  /* 0x0000000000007941 */ /* 0x000fea0003800000 */
.L_x_2668:
        /* <DEDUP_REMOVED lines=42> */
.L_x_2671:
[----:B------:R-:W-:Y:S05]  /*2940*/  BSYNC B0 ;  /* 0x0000000000007941 */ /* 0x000fea0003800000 */
.L_x_2670:
        /* <DEDUP_REMOVED lines=42> */
.L_x_2673:
[----:B------:R-:W-:Y:S05]  /*2bf0*/  BSYNC B0 ;  /* 0x0000000000007941 */ /* 0x000fea0003800000 */
.L_x_2672:
        /* <DEDUP_REMOVED lines=42> */
.L_x_2675:
[----:B------:R-:W-:Y:S05]  /*2ea0*/  BSYNC B0 ;  /* 0x0000000000007941 */ /* 0x000fea0003800000 */
.L_x_2674:
        /* <DEDUP_REMOVED lines=18> */
.L_x_2678:
[----:B------:R-:W-:-:S13]  /*2fd0*/  ISETP.GE.AND P0, PT, R3, R2, PT ;  /* 0x000000020300720c */ /* 0x000fda0003f06270 */
[----:B------:R-:W-:Y:S05]  /*2fe0*/  @P0 BRA `(.L_x_2680) ;  /* 0x0000000000300947 */ /* 0x000fea0003800000 */
[----:B0-----:R-:W0:Y:S01]  /*2ff0*/  LDC.64 R4, c[0x0][0x218] ;  /* 0x00008600ff047b82 */ /* 0x001e220000000a00 */
[----:B------:R-:W-:Y:S02]  /*3000*/  IADD3 R7, R0, R3, RZ ;  /* 0x0000000300077210 */ /* 0x000fe40007ffe0ff */
[----:B------:R-:W-:-:S03]  /*3010*/  IADD3 R3, R3, 0x80, RZ ;  /* 0x0000008003037810 */ /* 0x000fc60007ffe0ff */
[----:B0-----:R-:W-:-:S05]  /*3020*/  IMAD.WIDE.U32 R4, R7, 0x4, R4 ;  /* 0x0000000407047825 */ /* 0x001fca00078e0004 */
[----:B------:R1:W-:Y:S02]  /*3030*/  STG.E desc[UR4][R4.64], R10 ;  /* 0x0000000a04007986 */ /* 0x0003e4000c101904 */
.L_x_2679:
[----:B------:R-:W-:-:S13]  /*3040*/  ISETP.GE.AND P0, PT, R3, R2, PT ;  /* 0x000000020300720c */ /* 0x000fda0003f06270 */
[----:B------:R-:W-:Y:S05]  /*3050*/  @P0 BRA `(.L_x_2681) ;  /* 0x0000000000340947 */ /* 0x000fea0003800000 */
[----:B01----:R-:W0:Y:S01]  /*3060*/  LDC.64 R4, c[0x0][0x218] ;  /* 0x00008600ff047b82 */ /* 0x003e220000000a00 */
[----:B------:R-:W-:Y:S02]  /*3070*/  IADD3 R7, R0, R3, RZ ;  /* 0x0000000300077210 */ /* 0x000fe40007ffe0ff */
[----:B------:R-:W-:-:S03]  /*3080*/  IADD3 R3, R3, 0x80, RZ ;  /* 0x0000008003037810 */ /* 0x000fc60007ffe0ff */
[----:B0-----:R-:W-:-:S05]  /*3090*/  IMAD.WIDE.U32 R4, R7, 0x4, R4 ;  /* 0x0000000407047825 */ /* 0x001fca00078e0004 */
[----:B------:R1:W-:Y:S02]  /*30a0*/  STG.E desc[UR4][R4.64], R12 ;  /* 0x0000000c04007986 */ /* 0x0003e4000c101904 */
.L_x_2680:
        /* <DEDUP_REMOVED lines=8> */
.L_x_2681:
[----:B------:R-:W-:Y:S05]  /*3130*/  BSYNC B1 ;  /* 0x0000000000017941 */ /* 0x000fea0003800000 */
.L_x_2677:
[----:B------:R-:W-:-:S13]  /*3140*/  ISETP.GE.AND P0, PT, R3, R2, PT ;  /* 0x000000020300720c */ /* 0x000fda0003f06270 */
[----:B012---:R-:W0:Y:S01]  /*3150*/  @!P0 LDC.64 R4, c[0x0][0x218] ;  /* 0x00008600ff048b82 */ /* 0x007e220000000a00 */
[----:B------:R-:W-:Y:S02]  /*3160*/  @!P0 IADD3 R7, R0, R3, RZ ;  /* 0x0000000300078210 */ /* 0x000fe40007ffe0ff */
[----:B------:R-:W-:-:S03]  /*3170*/  @!P0 IADD3 R3, R3, 0x80, RZ ;  /* 0x0000008003038810 */ /* 0x000fc60007ffe0ff */
[----:B0-----:R-:W-:-:S05]  /*3180*/  @!P0 IMAD.WIDE.U32 R4, R7, 0x4, R4 ;  /* 0x0000000407048825 */ /* 0x001fca00078e0004 */
[----:B------:R2:W-:Y:S02]  /*3190*/  @!P0 STG.E desc[UR4][R4.64], R22 ;  /* 0x0000001604008986 */ /* 0x0005e4000c101904 */
.L_x_2682:
[----:B------:R-:W-:Y:S05]  /*31a0*/  BSYNC B0 ;  /* 0x0000000000007941 */ /* 0x000fea0003800000 */
.L_x_2676:
        /* <DEDUP_REMOVED lines=8> */
.L_x_2683:
        /* <DEDUP_REMOVED lines=13> */
.L_x_12843:


//--------------------- .text._ZN2at6native18elementwise_kernelILi128ELi4EZNS0_15gpu_kernel_implIZZZNS0_26GeluBackwardCUDAKernelImplERNS_18TensorIteratorBaseENS0_8GeluTypeEENKUlvE0_clEvENKUlvE_clEvEUlddE_EEvS4_RKT_EUliE_EEviT1_ --------------------------
	.section	.text._ZN2at6native18elementwise_kernelILi128ELi4EZNS0_15gpu_kernel_implIZZZNS0_26GeluBackwardCUDAKernelImplERNS_18TensorIteratorBaseENS0_8GeluTypeEENKUlvE0_clEvENKUlvE_clEvEUlddE_EEvS4_RKT_EUliE_EEviT1_,"ax",@progbits
	.align	128
        .global         _ZN2at6native18elementwise_kernelILi128ELi4EZNS0_15gpu_kernel_implIZZZNS0_26GeluBackwardCUDAKernelImplERNS_18TensorIteratorBaseENS0_8GeluTypeEENKUlvE0_clEvENKUlvE_clEvEUlddE_EEvS4_RKT_EUliE_EEviT1_
        .type           _ZN2at6native18elementwise_kernelILi128ELi4EZNS0_15gpu_kernel_implIZZZNS0_26GeluBackwardCUDAKernelImplERNS_18TensorIteratorBaseENS0_8GeluTypeEENKUlvE0_clEvENKUlvE_clEvEUlddE_EEvS4_RKT_EUliE_EEviT1_,@function
        .size           _ZN2at6native18elementwise_kernelILi128ELi4EZNS0_15gpu_kernel_implIZZZNS0_26GeluBackwardCUDAKernelImplERNS_18TensorIteratorBaseENS0_8GeluTypeEENKUlvE0_clEvENKUlvE_clEvEUlddE_EEvS4_RKT_EUliE_EEviT1_,(.L_x_12844 - _ZN2at6native18elementwise_kernelILi128ELi4EZNS0_15gpu_kernel_implIZZZNS0_26GeluBackwardCUDAKernelImplERNS_18TensorIteratorBaseENS0_8GeluTypeEENKUlvE0_clEvENKUlvE_clEvEUlddE_EEvS4_RKT_EUliE_EEviT1_)
        .other          _ZN2at6native18elementwise_kernelILi128ELi4EZNS0_15gpu_kernel_implIZZZNS0_26GeluBackwardCUDAKernelImplERNS_18TensorIteratorBaseENS0_8GeluTypeEENKUlvE0_clEvENKUlvE_clEvEUlddE_EEvS4_RKT_EUliE_EEviT1_,@"STO_CUDA_ENTRY STV_DEFAULT"
_ZN2at6native18elementwise_kernelILi128ELi4EZNS0_15gpu_kernel_implIZZZNS0_26GeluBackwardCUDAKernelImplERNS_18TensorIteratorBaseENS0_8GeluTypeEENKUlvE0_clEvENKUlvE_clEvEUlddE_EEvS4_RKT_EUliE_EEviT1_:
.text._ZN2at6native18elementwise_kernelILi128ELi4EZNS0_15gpu_kernel_implIZZZNS0_26GeluBackwardCUDAKernelImplERNS_18TensorIteratorBaseENS0_8GeluTypeEENKUlvE0_clEvENKUlvE_clEvEUlddE_EEvS4_RKT_EUliE_EEviT1_:
        /* <DEDUP_REMOVED lines=363> */
.L_x_2686:
        /* <DEDUP_REMOVED lines=19> */
[----:B--2---:R0:W1:Y:S01]  /*17e0*/  I2F.F64.S16 R18, R2 ;  /* 0x0000000200127312 */ /* 0x0040620000101c00 */
[----:B------:R-:W-:Y:S05]  /*17f0*/  BRA `(.L_x_2692) ;  /* 0x0000000c007c7947 */ /* 0x000fea0003800000 */
.L_x_2690:
[----:B------:R-:W2:Y:S02]  /*1800*/  LDG.E.U8 R2, desc[UR36][R2.64] ;  /* 0x0000002402027981 */ /* 0x000ea4000c1e1100 */
[----:B--2---:R0:W1:Y:S01]  /*1810*/  I2F.F64.U16 R18, R2 ;  /* 0x0000000200127312 */ /* 0x0040620000101800 */
[----:B------:R-:W-:Y:S05]  /*1820*/  BRA `(.L_x_2692) ;  /* 0x0000000c00707947 */ /* 0x000fea0003800000 */
.L_x_2689:
[----:B------:R-:W-:-:S13]  /*1830*/  ISETP.NE.AND P0, PT, R4, 0x2, PT ;  /* 0x000000020400780c */ /* 0x000fda0003f05270 */
[----:B------:R-:W-:Y:S05]  /*1840*/  @!P0 BRA `(.L_x_2693) ;  /* 0x0000000000288947 */ /* 0x000fea0003800000 */
[----:B------:R-:W-:-:S13]  /*1850*/  ISETP.NE.AND P0, PT, R4, 0x3, PT ;  /* 0x000000030400780c */ /* 0x000fda0003f05270 */
[----:B------:R-:W-:Y:S05]  /*1860*/  @!P0 BRA `(.L_x_2694) ;  /* 0x0000000000148947 */ /* 0x000fea0003800000 */
[----:B------:R-:W-:-:S13]  /*1870*/  ISETP.NE.AND P0, PT, R4, 0x4, PT ;  /* 0x000000040400780c */ /* 0x000fda0003f05270 */
[----:B------:R-:W-:Y:S05]  /*1880*/  @P0 BRA `(.L_x_2691) ;  /* 0x0000000800fc0947 */ /* 0x000fea0003800000 */
[----:B------:R-:W2:Y:S02]  /*1890*/  LDG.E.64 R18, desc[UR36][R2.64] ;  /* 0x0000002402127981 */ /* 0x000ea4000c1e1b00 */
[----:B--2---:R-:W0:Y:S01]  /*18a0*/  I2F.F64.S64 R18, R18 ;  /* 0x0000001200127312 */ /* 0x004e220000301c00 */
[----:B------:R-:W-:Y:S05]  /*18b0*/  BRA `(.L_x_2692) ;  /* 0x0000000c004c7947 */ /* 0x000fea0003800000 */
.L_x_2694:
[----:B------:R-:W2:Y:S02]  /*18c0*/  LDG.E R2, desc[UR36][R2.64] ;  /* 0x0000002402027981 */ /* 0x000ea4000c1e1900 */
[----:B--2---:R0:W1:Y:S01]  /*18d0*/  I2F.F64 R18, R2 ;  /* 0x0000000200127312 */ /* 0x0040620000201c00 */
[----:B------:R-:W-:Y:S05]  /*18e0*/  BRA `(.L_x_2692) ;  /* 0x0000000c00407947 */ /* 0x000fea0003800000 */
.L_x_2693:
[----:B------:R-:W2:Y:S02]  /*18f0*/  LDG.E.U16 R2, desc[UR36][R2.64] ;  /* 0x0000002402027981 */ /* 0x000ea4000c1e1500 */
[----:B--2---:R0:W1:Y:S01]  /*1900*/  I2F.F64.S16 R18, R2 ;  /* 0x0000000200127312 */ /* 0x0040620000101c00 */
[----:B------:R-:W-:Y:S05]  /*1910*/  BRA `(.L_x_2692) ;  /* 0x0000000c00347947 */ /* 0x000fea0003800000 */
.L_x_2688:
[----:B------:R-:W-:-:S13]  /*1920*/  ISETP.GT.AND P0, PT, R4, 0x6, PT ;  /* 0x000000060400780c */ /* 0x000fda0003f04270 */
[----:B------:R-:W-:Y:S05]  /*1930*/  @P0 BRA `(.L_x_2695) ;  /* 0x0000000000340947 */ /* 0x000fea0003800000 */
[----:B------:R-:W-:-:S13]  /*1940*/  ISETP.NE.AND P0, PT, R4, 0x5, PT ;  /* 0x000000050400780c */ /* 0x000fda0003f05270 */
[----:B------:R-:W-:Y:S05]  /*1950*/  @!P0 BRA `(.L_x_2696) ;  /* 0x0000000000188947 */ /* 0x000fea0003800000 */
[----:B------:R-:W-:-:S13]  /*1960*/  ISETP.NE.AND P0, PT, R4, 0x6, PT ;  /* 0x000000060400780c */ /* 0x000fda0003f05270 */
[----:B------:R-:W-:Y:S05]  /*1970*/  @P0 BRA `(.L_x_2691) ;  /* 0x0000000800c00947 */ /* 0x000fea0003800000 */
[----:B------:R-:W2:Y:S02]  /*1980*/  LDG.E R18, desc[UR36][R2.64] ;  /* 0x0000002402127981 */ /* 0x000ea4000c1e1900 */
[----:B--2---:R-:W-:-:S06]  /*1990*/  FMUL.FTZ R18, R18, 1 ;  /* 0x3f80000012127820 */ /* 0x004fcc0000410000 */
[----:B------:R-:W0:Y:S01]  /*19a0*/  F2F.F64.F32 R18, R18 ;  /* 0x0000001200127310 */ /* 0x000e220000201800 */
[----:B------:R-:W-:Y:S05]  /*19b0*/  BRA `(.L_x_2692) ;  /* 0x0000000c000c7947 */ /* 0x000fea0003800000 */
.L_x_2696:
[----:B------:R-:W2:Y:S02]  /*19c0*/  LDG.E.U16 R0, desc[UR36][R2.64] ;  /* 0x0000002402007981 */ /* 0x000ea4000c1e1500 */
[----:B--2---:R-:W-:-:S05]  /*19d0*/  HADD2.F32 R0, -RZ, R0.H0_H0 ;  /* 0x20000000ff007230 */ /* 0x004fca0000004100 */
[----:B------:R-:W-:-:S04]  /*19e0*/  FMUL.FTZ R0, R0, 1 ;  /* 0x3f80000000007820 */ /* 0x000fc80000410000 */
[----:B------:R0:W1:Y:S01]  /*19f0*/  F2F.F64.F32 R18, R0 ;  /* 0x0000000000127310 */ /* 0x0000620000201800 */
[----:B------:R-:W-:Y:S05]  /*1a00*/  BRA `(.L_x_2692) ;  /* 0x0000000800f87947 */ /* 0x000fea0003800000 */
.L_x_2695:
[----:B------:R-:W-:-:S13]  /*1a10*/  ISETP.NE.AND P0, PT, R4, 0x7, PT ;  /* 0x000000070400780c */ /* 0x000fda0003f05270 */
[----:B------:R-:W-:Y:S05]  /*1a20*/  @!P0 BRA `(.L_x_2697) ;  /* 0x0000000000348947 */ /* 0x000fea0003800000 */
        /* <DEDUP_REMOVED lines=8> */
.L_x_2698:
[----:B------:R-:W2:Y:S02]  /*1ab0*/  LDG.E.U16 R2, desc[UR36][R2.64] ;  /* 0x0000002402027981 */ /* 0x000ea4000c1e1500 */
[----:B--2---:R-:W-:-:S05]  /*1ac0*/  HADD2.F32 R0, -RZ, R2.H0_H0 ;  /* 0x20000002ff007230 */ /* 0x004fca0000004100 */
[----:B------:R-:W-:-:S04]  /*1ad0*/  FMUL.FTZ R0, R0, 1 ;  /* 0x3f80000000007820 */ /* 0x000fc80000410000 */
[----:B------:R0:W1:Y:S01]  /*1ae0*/  F2F.F64.F32 R18, R0 ;  /* 0x0000000000127310 */ /* 0x0000620000201800 */
[----:B------:R-:W-:Y:S05]  /*1af0*/  BRA `(.L_x_2692) ;  /* 0x0000000800bc7947 */ /* 0x000fea0003800000 */
.L_x_2697:
[----:B------:R0:W5:Y:S01]  /*1b00*/  LDG.E.64 R18, desc[UR36][R2.64] ;  /* 0x0000002402127981 */ /* 0x000162000c1e1b00 */
[----:B------:R-:W-:Y:S05]  /*1b10*/  BRA `(.L_x_2692) ;  /* 0x0000000800b47947 */ /* 0x000fea0003800000 */
.L_x_2687:
        /* <DEDUP_REMOVED lines=8> */
[----:B------:R-:W2:Y:S01]  /*1ba0*/  LDG.E.U8 R2, desc[UR36][R2.64] ;  /* 0x0000002402027981 */ /* 0x000ea2000c1e1100 */
[----:B------:R-:W-:Y:S01]  /*1bb0*/  IMAD.MOV.U32 R18, RZ, RZ, RZ ;  /* 0x000000ffff127224 */ /* 0x000fe200078e00ff */
[----:B--2---:R-:W-:-:S04]  /*1bc0*/  ISETP.NE.AND P0, PT, R2, RZ, PT ;  /* 0x000000ff0200720c */ /* 0x004fc80003f05270 */
[----:B------:R-:W-:Y:S01]  /*1bd0*/  FSEL R19, RZ, 1.875, !P0 ;  /* 0x3ff00000ff137808 */ /* 0x000fe20004000000 */
[----:B------:R-:W-:Y:S08]  /*1be0*/  BRA `(.L_x_2692) ;  /* 0x0000000800807947 */ /* 0x000ff00003800000 */
.L_x_2701:
[----:B------:R0:W5:Y:S01]  /*1bf0*/  LDG.E.64 R18, desc[UR36][R2.64] ;  /* 0x0000002402127981 */ /* 0x000162000c1e1b00 */
[----:B------:R-:W-:Y:S05]  /*1c00*/  BRA `(.L_x_2692) ;  /* 0x0000000800787947 */ /* 0x000fea0003800000 */
.L_x_2700:
        /* <DEDUP_REMOVED lines=24> */
[----:B------:R-:W-:-:S05]  /*1d90*/  LOP3.LUT R5, R5, 0x80000000, R0, 0xf8, !PT ;  /* 0x8000000005057812 */ /* 0x000fca00078ef800 */
[----:B------:R-:W-:-:S04]  /*1da0*/  FMUL.FTZ R5, R5, 1 ;  /* 0x3f80000005057820 */ /* 0x000fc80000410000 */
[----:B------:R0:W1:Y:S01]  /*1db0*/  F2F.F64.F32 R18, R5 ;  /* 0x0000000500127310 */ /* 0x0000620000201800 */
[----:B------:R-:W-:Y:S05]  /*1dc0*/  BRA `(.L_x_2692) ;  /* 0x0000000800087947 */ /* 0x000fea0003800000 */
.L_x_2703:
[----:B------:R-:W2:Y:S02]  /*1dd0*/  LDG.E.U8 R2, desc[UR36][R2.64] ;  /* 0x0000002402027981 */ /* 0x000ea4000c1e1100 */
[C---:B--2---:R-:W-:Y:S02]  /*1de0*/  IMAD.SHL.U32 R0, R2.reuse, 0x2000000, RZ ;  /* 0x0200000002007824 */ /* 0x044fe400078e00ff */
[----:B------:R-:W-:-:S03]  /*1df0*/  IMAD.SHL.U32 R5, R2, 0x1000000, RZ ;  /* 0x0100000002057824 */ /* 0x000fc600078e00ff */
[----:B------:R-:W-:-:S13]  /*1e00*/  ISETP.GE.U32.AND P0, PT, R0, 0x8000000, PT ;  /* 0x080000000000780c */ /* 0x000fda0003f06070 */
[C---:B------:R-:W-:Y:S01]  /*1e10*/  @!P0 IMAD.SHL.U32 R0, R2.reuse, 0x100, RZ ;  /* 0x0000010002008824 */ /* 0x040fe200078e00ff */
[----:B------:R-:W-:-:S04]  /*1e20*/  @P0 SHF.L.U32 R4, R2, 0x15, RZ ;  /* 0x0000001502040819 */ /* 0x000fc800000006ff */
[----:B------:R-:W-:Y:S02]  /*1e30*/  @!P0 LOP3.LUT R0, R0, 0x7f00, RZ, 0xc0, !PT ;  /* 0x00007f0000008812 */ /* 0x000fe400078ec0ff */
[----:B------:R-:W-:Y:S02]  /*1e40*/  @P0 LOP3.LUT R4, R4, 0x70000000, RZ, 0xfc, !PT ;  /* 0x7000000004040812 */ /* 0x000fe400078efcff */
[----:B------:R-:W-:-:S03]  /*1e50*/  @!P0 LOP3.LUT R0, R0, 0x3f000000, RZ, 0xfc, !PT ;  /* 0x3f00000000008812 */ /* 0x000fc600078efcff */
[----:B------:R-:W-:Y:S02]  /*1e60*/  @P0 FMUL.FTZ R4, R4, 1.9259299443872358531e-34 ;  /* 0x0780000004040820 */ /* 0x000fe40000410000 */
[----:B------:R-:W-:-:S05]  /*1e70*/  @!P0 FADD.FTZ R4, R0, -0.5 ;  /* 0xbf00000000048421 */ /* 0x000fca0000010000 */
[----:B------:R-:W-:-:S05]  /*1e80*/  LOP3.LUT R4, R4, 0x80000000, R5, 0xf8, !PT ;  /* 0x8000000004047812 */ /* 0x000fca00078ef805 */
[----:B------:R-:W-:-:S04]  /*1e90*/  FMUL.FTZ R4, R4, 1 ;  /* 0x3f80000004047820 */ /* 0x000fc80000410000 */
[----:B------:R0:W1:Y:S01]  /*1ea0*/  F2F.F64.F32 R18, R4 ;  /* 0x0000000400127310 */ /* 0x0000620000201800 */
[----:B------:R-:W-:Y:S05]  /*1eb0*/  BRA `(.L_x_2692) ;  /* 0x0000000400cc7947 */ /* 0x000fea0003800000 */
.L_x_2702:
[----:B------:R-:W2:Y:S02]  /*1ec0*/  LDG.E.U16 R0, desc[UR36][R2.64] ;  /* 0x0000002402007981 */ /* 0x000ea4000c1e1500 */
[----:B--2---:R-:W-:-:S04]  /*1ed0*/  IMAD.U32 R0, R0, 0x10000, RZ ;  /* 0x0001000000007824 */ /* 0x004fc800078e00ff */
[----:B------:R-:W-:-:S04]  /*1ee0*/  FMUL.FTZ R0, R0, 1 ;  /* 0x3f80000000007820 */ /* 0x000fc80000410000 */
[----:B------:R0:W1:Y:S01]  /*1ef0*/  F2F.F64.F32 R18, R0 ;  /* 0x0000000000127310 */ /* 0x0000620000201800 */
[----:B------:R-:W-:Y:S05]  /*1f00*/  BRA `(.L_x_2692) ;  /* 0x0000000400b87947 */ /* 0x000fea0003800000 */
.L_x_2699:
        /* <DEDUP_REMOVED lines=9> */
[----:B--2---:R0:W1:Y:S01]  /*1fa0*/  I2F.F64.U16 R18, R2 ;  /* 0x0000000200127312 */ /* 0x0040620000101800 */
[----:B------:R-:W-:Y:S05]  /*1fb0*/  BRA `(.L_x_2692) ;  /* 0x00000004008c7947 */ /* 0x000fea0003800000 */
.L_x_2706:
        /* <DEDUP_REMOVED lines=21> */
.L_x_2710:
[----:B------:R-:W-:Y:S05]  /*2110*/  BSYNC B1 ;  /* 0x0000000000017941 */ /* 0x000fea0003800000 */
.L_x_2709:
[----:B------:R-:W-:Y:S01]  /*2120*/  LEA R3, R0, 0x3b800000, 0x17 ;  /* 0x3b80000000037811 */ /* 0x000fe200078eb8ff */
[----:B------:R-:W-:-:S05]  /*2130*/  IMAD.SHL.U32 R0, R2, 0x100000, RZ ;  /* 0x0010000002007824 */ /* 0x000fca00078e00ff */
[----:B------:R-:W-:-:S07]  /*2140*/  LOP3.LUT R0, R3, R0, R4, 0xfe, !PT ;  /* 0x0000000003007212 */ /* 0x000fce00078efe04 */
.L_x_2708:
[----:B------:R-:W-:Y:S05]  /*2150*/  BSYNC B0 ;  /* 0x0000000000007941 */ /* 0x000fea0003800000 */
.L_x_2707:
[----:B------:R-:W-:-:S04]  /*2160*/  FMUL.FTZ R0, R0, 1 ;  /* 0x3f80000000007820 */ /* 0x000fc80000410000 */
[----:B------:R2:W3:Y:S01]  /*2170*/  F2F.F64.F32 R18, R0 ;  /* 0x0000000000127310 */ /* 0x0004e20000201800 */
[----:B------:R-:W-:Y:S05]  /*2180*/  BRA `(.L_x_2692) ;  /* 0x0000000400187947 */ /* 0x000fea0003800000 */
.L_x_2705:
        /* <DEDUP_REMOVED lines=21> */
.L_x_2714:
[----:B------:R-:W-:Y:S05]  /*22e0*/  BSYNC B1 ;  /* 0x0000000000017941 */ /* 0x000fea0003800000 */
.L_x_2713:
[----:B------:R-:W-:Y:S01]  /*22f0*/  LEA R3, R0, 0x37800000, 0x17 ;  /* 0x3780000000037811 */ /* 0x000fe200078eb8ff */
[----:B------:R-:W-:-:S05]  /*2300*/  IMAD.SHL.U32 R0, R2, 0x200000, RZ ;  /* 0x0020000002007824 */ /* 0x000fca00078e00ff */
[----:B------:R-:W-:-:S07]  /*2310*/  LOP3.LUT R0, R3, R0, R4, 0xfe, !PT ;  /* 0x0000000003007212 */ /* 0x000fce00078efe04 */
.L_x_2712:
[----:B------:R-:W-:Y:S05]  /*2320*/  BSYNC B0 ;  /* 0x0000000000007941 */ /* 0x000fea0003800000 */
.L_x_2711:
[----:B------:R-:W-:-:S04]  /*2330*/  FMUL.FTZ R0, R0, 1 ;  /* 0x3f80000000007820 */ /* 0x000fc80000410000 */
[----:B------:R4:W0:Y:S01]  /*2340*/  F2F.F64.F32 R18, R0 ;  /* 0x0000000000127310 */ /* 0x0008220000201800 */
[----:B------:R-:W-:Y:S05]  /*2350*/  BRA `(.L_x_2692) ;  /* 0x0000000000a47947 */ /* 0x000fea0003800000 */
.L_x_2704:
        /* <DEDUP_REMOVED lines=12> */
[----:B------:R-:W-:Y:S01]  /*2420*/  @!P0 IMAD.MOV.U32 R0, RZ, RZ, 0x7f800001 ;  /* 0x7f800001ff008424 */ /* 0x000fe200078e00ff */
[----:B------:R-:W-:-:S07]  /*2430*/  @P0 SHF.L.U32 R0, R2, 0x17, RZ ;  /* 0x0000001702000819 */ /* 0x000fce00000006ff */
.L_x_2718:
[----:B------:R-:W-:Y:S05]  /*2440*/  BSYNC B0 ;  /* 0x0000000000007941 */ /* 0x000fea0003800000 */
.L_x_2717:
[----:B------:R-:W-:-:S04]  /*2450*/  FMUL.FTZ R0, R0, 1 ;  /* 0x3f80000000007820 */ /* 0x000fc80000410000 */
[----:B------:R0:W1:Y:S01]  /*2460*/  F2F.F64.F32 R18, R0 ;  /* 0x0000000000127310 */ /* 0x0000620000201800 */
[----:B------:R-:W-:Y:S05]  /*2470*/  BRA `(.L_x_2692) ;  /* 0x00000000005c7947 */ /* 0x000fea0003800000 */
.L_x_2691:
        /* <DEDUP_REMOVED lines=16> */
.L_x_2719:
[----:B------:R-:W-:Y:S01]  /*2580*/  CS2R R18, SRZ ;  /* 0x0000000000127805 */ /* 0x000fe2000001ff00 */
[----:B------:R-:W-:Y:S06]  /*2590*/  BRA `(.L_x_2692) ;  /* 0x0000000000147947 */ /* 0x000fec0003800000 */
.L_x_2716:
[----:B------:R-:W2:Y:S02]  /*25a0*/  LDG.E.64 R18, desc[UR36][R2.64] ;  /* 0x0000002402127981 */ /* 0x000ea4000c1e1b00 */
[----:B--2---:R-:W0:Y:S01]  /*25b0*/  I2F.F64.U64 R18, R18 ;  /* 0x0000001200127312 */ /* 0x004e220000301800 */
[----:B------:R-:W-:Y:S05]  /*25c0*/  BRA `(.L_x_2692) ;  /* 0x0000000000087947 */ /* 0x000fea0003800000 */
.L_x_2715:
[----:B------:R-:W2:Y:S02]  /*25d0*/  LDG.E R2, desc[UR36][R2.64] ;  /* 0x0000002402027981 */ /* 0x000ea4000c1e1900 */
[----:B--2---:R0:W1:Y:S02]  /*25e0*/  I2F.F64.U32 R18, R2 ;  /* 0x0000000200127312 */ /* 0x0040640000201800 */
.L_x_2692:
[----:B0-----:R-:W2:Y:S01]  /*25f0*/  LDC.U8 R2, c[0x0][0x493] ;  /* 0x000124c0ff027b82 */ /* 0x001ea20000000000 */
[----:B------:R-:W-:Y:S02]  /*2600*/  ULDC.64 UR4, c[0x0][0x488] ;  /* 0x0001220000047ab9 */ /* 0x000fe40000000a00 */
[----:B------:R-:W-:-:S05]  /*2610*/  IADD3 R22, P1, R22, UR4, RZ ;  /* 0x0000000416167c10 */ /* 0x000fca000ff3e0ff */
[----:B------:R-:W-:Y:S01]  /*2620*/  IMAD.X R23, RZ, RZ, UR5, P1 ;  /* 0x00000005ff177e24 */ /* 0x000fe200088e06ff */
[----:B--2-4-:R-:W-:-:S04]  /*2630*/  PRMT R0, R2, 0x9910, RZ ;  /* 0x0000991002007816 */ /* 0x014fc800000000ff */
        /* <DEDUP_REMOVED lines=11> */
[----:B--2---:R-:W0:Y:S01]  /*26f0*/  I2F.F64.S16 R2, R2 ;  /* 0x0000000200027312 */ /* 0x004e220000101c00 */
[----:B------:R-:W-:Y:S05]  /*2700*/  BRA `(.L_x_2725) ;  /* 0x0000000c007c7947 */ /* 0x000fea0003800000 */
.L_x_2723:
[----:B------:R-:W2:Y:S02]  /*2710*/  LDG.E.U8 R2, desc[UR36][R22.64] ;  /* 0x0000002416027981 */ /* 0x000ea4000c1e1100 */
[----:B--2---:R-:W0:Y:S01]  /*2720*/  I2F.F64.U16 R2, R2 ;  /* 0x0000000200027312 */ /* 0x004e220000101800 */
[----:B------:R-:W-:Y:S05]  /*2730*/  BRA `(.L_x_2725) ;  /* 0x0000000c00707947 */ /* 0x000fea0003800000 */
.L_x_2722:
        /* <DEDUP_REMOVED lines=9> */
.L_x_2727:
[----:B------:R-:W2:Y:S02]  /*27d0*/  LDG.E R2, desc[UR36][R22.64] ;  /* 0x0000002416027981 */ /* 0x000ea4000c1e1900 */
[----:B--2---:R-:W2:Y:S01]  /*27e0*/  I2F.F64 R2, R2 ;  /* 0x0000000200027312 */ /* 0x004ea20000201c00 */
[----:B------:R-:W-:Y:S05]  /*27f0*/  BRA `(.L_x_2725) ;  /* 0x0000000c00407947 */ /* 0x000fea0003800000 */
.L_x_2726:
[----:B------:R-:W2:Y:S02]  /*2800*/  LDG.E.U16 R2, desc[UR36][R22.64] ;  /* 0x0000002416027981 */ /* 0x000ea4000c1e1500 */
[----:B--2---:R-:W4:Y:S01]  /*2810*/  I2F.F64.S16 R2, R2 ;  /* 0x0000000200027312 */ /* 0x004f220000101c00 */
[----:B------:R-:W-:Y:S05]  /*2820*/  BRA `(.L_x_2725) ;  /* 0x0000000c00347947 */ /* 0x000fea0003800000 */
.L_x_2721:
        /* <DEDUP_REMOVED lines=10> */
.L_x_2729:
[----:B------:R-:W2:Y:S02]  /*28d0*/  LDG.E.U16 R0, desc[UR36][R22.64] ;  /* 0x0000002416007981 */ /* 0x000ea4000c1e1500 */
[----:B--2---:R-:W-:-:S05]  /*28e0*/  HADD2.F32 R0, -RZ, R0.H0_H0 ;  /* 0x20000000ff007230 */ /* 0x004fca0000004100 */
[----:B------:R-:W-:-:S04]  /*28f0*/  FMUL.FTZ R0, R0, 1 ;  /* 0x3f80000000007820 */ /* 0x000fc80000410000 */
[----:B------:R0:W2:Y:S01]  /*2900*/  F2F.F64.F32 R2, R0 ;  /* 0x0000000000027310 */ /* 0x0000a20000201800 */
[----:B------:R-:W-:Y:S05]  /*2910*/  BRA `(.L_x_2725) ;  /* 0x0000000800f87947 */ /* 0x000fea0003800000 */
.L_x_2728:
        /* <DEDUP_REMOVED lines=10> */
.L_x_2731:
[----:B------:R-:W2:Y:S02]  /*29c0*/  LDG.E.U16 R22, desc[UR36][R22.64] ;  /* 0x0000002416167981 */ /* 0x000ea4000c1e1500 */
[----:B--2---:R-:W-:-:S05]  /*29d0*/  HADD2.F32 R0, -RZ, R22.H0_H0 ;  /* 0x20000016ff007230 */ /* 0x004fca0000004100 */
[----:B------:R-:W-:-:S04]  /*29e0*/  FMUL.FTZ R0, R0, 1 ;  /* 0x3f80000000007820 */ /* 0x000fc80000410000 */
[----:B------:R0:W2:Y:S01]  /*29f0*/  F2F.F64.F32 R2, R0 ;  /* 0x0000000000027310 */ /* 0x0000a20000201800 */
[----:B------:R-:W-:Y:S05]  /*2a00*/  BRA `(.L_x_2725) ;  /* 0x0000000800bc7947 */ /* 0x000fea0003800000 */
.L_x_2730:
[----:B------:R0:W5:Y:S01]  /*2a10*/  LDG.E.64 R2, desc[UR36][R22.64] ;  /* 0x0000002416027981 */ /* 0x000162000c1e1b00 */
[----:B------:R-:W-:Y:S05]  /*2a20*/  BRA `(.L_x_2725) ;  /* 0x0000000800b47947 */ /* 0x000fea0003800000 */
.L_x_2720:
        /* <DEDUP_REMOVED lines=13> */
.L_x_2734:
[----:B------:R0:W5:Y:S01]  /*2b00*/  LDG.E.64 R2, desc[UR36][R22.64] ;  /* 0x0000002416027981 */ /* 0x000162000c1e1b00 */
[----:B------:R-:W-:Y:S05]  /*2b10*/  BRA `(.L_x_2725) ;  /* 0x0000000800787947 */ /* 0x000fea0003800000 */
.L_x_2733:
        /* <DEDUP_REMOVED lines=18> */
[----:B------:R-:W-:Y:S01]  /*2c40*/  IMAD R6, R3, R6, 0x3c000000 ;  /* 0x3c00000003067424 */ /* 0x000fe200078e0206 */
[----:B------:R-:W-:-:S04]  /*2c50*/  IADD3 R3, R2, -0x1, RZ ;  /* 0xffffffff02037810 */ /* 0x000fc80007ffe0ff */
[----:B------:R-:W-:Y:S02]  /*2c60*/  LEA.HI R5, R5, R6, RZ, 0x1c ;  /* 0x0000000605057211 */ /* 0x000fe400078fe0ff */
[----:B------:R-:W-:Y:S02]  /*2c70*/  SHF.R.S32.HI R3, RZ, 0x1f, R3 ;  /* 0x0000001fff037819 */ /* 0x000fe40000011403 */
[----:B------:R-:W-:-:S04]  /*2c80*/  LOP3.LUT R4, R5, 0x7f800000, R4, 0xf8, !PT ;  /* 0x7f80000005047812 */ /* 0x000fc800078ef804 */
[----:B------:R-:W-:-:S04]  /*2c90*/  LOP3.LUT R3, R4, R3, RZ, 0x30, !PT ;  /* 0x0000000304037212 */ /* 0x000fc800078e30ff */
[----:B------:R-:W-:-:S05]  /*2ca0*/  LOP3.LUT R3, R3, 0x80000000, R0, 0xf8, !PT ;  /* 0x8000000003037812 */ /* 0x000fca00078ef800 */
[----:B------:R-:W-:-:S06]  /*2cb0*/  FMUL.FTZ R3, R3, 1 ;  /* 0x3f80000003037820 */ /* 0x000fcc0000410000 */
[----:B------:R-:W0:Y:S01]  /*2cc0*/  F2F.F64.F32 R2, R3 ;  /* 0x0000000300027310 */ /* 0x000e220000201800 */
[----:B------:R-:W-:Y:S05]  /*2cd0*/  BRA `(.L_x_2725) ;  /* 0x0000000800087947 */ /* 0x000fea0003800000 */
.L_x_2736:
[----:B------:R-:W2:Y:S02]  /*2ce0*/  LDG.E.U8 R3, desc[UR36][R22.64] ;  /* 0x0000002416037981 */ /* 0x000ea4000c1e1100 */
[----:B--2---:R-:W-:-:S05]  /*2cf0*/  IMAD.SHL.U32 R0, R3, 0x2000000, RZ ;  /* 0x0200000003007824 */ /* 0x004fca00078e00ff */
[----:B------:R-:W-:-:S13]  /*2d00*/  ISETP.GE.U32.AND P0, PT, R0, 0x8000000, PT ;  /* 0x080000000000780c */ /* 0x000fda0003f06070 */
[C---:B------:R-:W-:Y:S02]  /*2d10*/  @!P0 IMAD.SHL.U32 R0, R3.reuse, 0x100, RZ ;  /* 0x0000010003008824 */ /* 0x040fe400078e00ff */
[C---:B------:R-:W-:Y:S02]  /*2d20*/  @P0 IMAD.SHL.U32 R2, R3.reuse, 0x200000, RZ ;  /* 0x0020000003020824 */ /* 0x040fe400078e00ff */
[----:B------:R-:W-:Y:S01]  /*2d30*/  IMAD.SHL.U32 R3, R3, 0x1000000, RZ ;  /* 0x0100000003037824 */ /* 0x000fe200078e00ff */
[----:B------:R-:W-:Y:S02]  /*2d40*/  @!P0 LOP3.LUT R0, R0, 0x7f00, RZ, 0xc0, !PT ;  /* 0x00007f0000008812 */ /* 0x000fe400078ec0ff */
[----:B------:R-:W-:Y:S02]  /*2d50*/  @P0 LOP3.LUT R2, R2, 0x70000000, RZ, 0xfc, !PT ;  /* 0x7000000002020812 */ /* 0x000fe400078efcff */
[----:B------:R-:W-:-:S03]  /*2d60*/  @!P0 LOP3.LUT R0, R0, 0x3f000000, RZ, 0xfc, !PT ;  /* 0x3f00000000008812 */ /* 0x000fc600078efcff */
[----:B------:R-:W-:Y:S02]  /*2d70*/  @P0 FMUL.FTZ R2, R2, 1.9259299443872358531e-34 ;  /* 0x0780000002020820 */ /* 0x000fe40000410000 */
[----:B------:R-:W-:-:S05]  /*2d80*/  @!P0 FADD.FTZ R2, R0, -0.5 ;  /* 0xbf00000000028421 */ /* 0x000fca0000010000 */
[----:B------:R-:W-:-:S05]  /*2d90*/  LOP3.LUT R2, R2, 0x80000000, R3, 0xf8, !PT ;  /* 0x8000000002027812 */ /* 0x000fca00078ef803 */
[----:B------:R-:W-:-:S06]  /*2da0*/  FMUL.FTZ R2, R2, 1 ;  /* 0x3f80000002027820 */ /* 0x000fcc0000410000 */
[----:B------:R-:W0:Y:S01]  /*2db0*/  F2F.F64.F32 R2, R2 ;  /* 0x0000000200027310 */ /* 0x000e220000201800 */
[----:B------:R-:W-:Y:S05]  /*2dc0*/  BRA `(.L_x_2725) ;  /* 0x0000000400cc7947 */ /* 0x000fea0003800000 */
.L_x_2735:
[----:B------:R-:W2:Y:S02]  /*2dd0*/  LDG.E.U16 R0, desc[UR36][R22.64] ;  /* 0x0000002416007981 */ /* 0x000ea4000c1e1500 */
[----:B--2---:R-:W-:-:S04]  /*2de0*/  IMAD.U32 R0, R0, 0x10000, RZ ;  /* 0x0001000000007824 */ /* 0x004fc800078e00ff */
[----:B------:R-:W-:-:S04]  /*2df0*/  FMUL.FTZ R0, R0, 1 ;  /* 0x3f80000000007820 */ /* 0x000fc80000410000 */
[----:B------:R0:W2:Y:S01]  /*2e00*/  F2F.F64.F32 R2, R0 ;  /* 0x0000000000027310 */ /* 0x0000a20000201800 */
[----:B------:R-:W-:Y:S05]  /*2e10*/  BRA `(.L_x_2725) ;  /* 0x0000000400b87947 */ /* 0x000fea0003800000 */
.L_x_2732:
        /* <DEDUP_REMOVED lines=9> */
[----:B--2---:R-:W0:Y:S01]  /*2eb0*/  I2F.F64.U16 R2, R2 ;  /* 0x0000000200027312 */ /* 0x004e220000101800 */
[----:B------:R-:W-:Y:S05]  /*2ec0*/  BRA `(.L_x_2725) ;  /* 0x00000004008c7947 */ /* 0x000fea0003800000 */
.L_x_2739:
        /* <DEDUP_REMOVED lines=21> */
.L_x_2743:
[----:B------:R-:W-:Y:S05]  /*3020*/  BSYNC B1 ;  /* 0x0000000000017941 */ /* 0x000fea0003800000 */
.L_x_2742:
[----:B------:R-:W-:Y:S01]  /*3030*/  LEA R3, R0, 0x3b800000, 0x17 ;  /* 0x3b80000000037811 */ /* 0x000fe200078eb8ff */
[----:B------:R-:W-:-:S05]  /*3040*/  IMAD.SHL.U32 R0, R2, 0x100000, RZ ;  /* 0x0010000002007824 */ /* 0x000fca00078e00ff */
[----:B------:R-:W-:-:S07]  /*3050*/  LOP3.LUT R0, R3, R0, R4, 0xfe, !PT ;  /* 0x0000000003007212 */ /* 0x000fce00078efe04 */
.L_x_2741:
[----:B------:R-:W-:Y:S05]  /*3060*/  BSYNC B0 ;  /* 0x0000000000007941 */ /* 0x000fea0003800000 */
.L_x_2740:
[----:B------:R-:W-:-:S04]  /*3070*/  FMUL.FTZ R0, R0, 1 ;  /* 0x3f80000000007820 */ /* 0x000fc80000410000 */
[----:B------:R0:W2:Y:S01]  /*3080*/  F2F.F64.F32 R2, R0 ;  /* 0x0000000000027310 */ /* 0x0000a20000201800 */
[----:B------:R-:W-:Y:S05]  /*3090*/  BRA `(.L_x_2725) ;  /* 0x0000000400187947 */ /* 0x000fea0003800000 */
.L_x_2738:
        /* <DEDUP_REMOVED lines=21> */
.L_x_2747:
[----:B------:R-:W-:Y:S05]  /*31f0*/  BSYNC B1 ;  /* 0x0000000000017941 */ /* 0x000fea0003800000 */
.L_x_2746:
[----:B------:R-:W-:Y:S01]  /*3200*/  LEA R3, R0, 0x37800000, 0x17 ;  /* 0x3780000000037811 */ /* 0x000fe200078eb8ff */
[----:B------:R-:W-:-:S05]  /*3210*/  IMAD.SHL.U32 R0, R2, 0x200000, RZ ;  /* 0x0020000002007824 */ /* 0x000fca00078e00ff */
[----:B------:R-:W-:-:S07]  /*3220*/  LOP3.LUT R0, R3, R0, R4, 0xfe, !PT ;  /* 0x0000000003007212 */ /* 0x000fce00078efe04 */
.L_x_2745:
[----:B------:R-:W-:Y:S05]  /*3230*/  BSYNC B0 ;  /* 0x0000000000007941 */ /* 0x000fea0003800000 */
.L_x_2744:
[----:B------:R-:W-:-:S04]  /*3240*/  FMUL.FTZ R0, R0, 1 ;  /* 0x3f80000000007820 */ /* 0x000fc80000410000 */
[----:B------:R0:W2:Y:S01]  /*3250*/  F2F.F64.F32 R2, R0 ;  /* 0x0000000000027310 */ /* 0x0000a20000201800 */
[----:B------:R-:W-:Y:S05]  /*3260*/  BRA `(.L_x_2725) ;  /* 0x0000000000a47947 */ /* 0x000fea0003800000 */
.L_x_2737:
        /* <DEDUP_REMOVED lines=8> */
[----:B------:R-:W-:Y:S01]  /*32f0*/  HFMA2.MMA R0, -RZ, RZ, 3.814697265625e-06, 0 ;  /* 0x00400000ff007435 */ /* 0x000fe200000001ff */
[----:B--2---:R-:W-:-:S13]  /*3300*/  ISETP.NE.AND P0, PT, R22, RZ, PT ;  /* 0x000000ff1600720c */ /* 0x004fda0003f05270 */
[----:B------:R-:W-:Y:S05]  /*3310*/  @!P0 BRA `(.L_x_2751) ;  /* 0x00000000000c8947 */ /* 0x000fea0003800000 */
[----:B------:R-:W-:-:S13]  /*3320*/  ISETP.NE.AND P0, PT, R22, 0xff, PT ;  /* 0x000000ff1600780c */ /* 0x000fda0003f05270 */
[----:B------:R-:W-:Y:S02]  /*3330*/  @!P0 IMAD.MOV.U32 R0, RZ, RZ, 0x7f800001 ;  /* 0x7f800001ff008424 */ /* 0x000fe400078e00ff */
[----:B------:R-:W-:-:S07]  /*3340*/  @P0 IMAD.SHL.U32 R0, R22, 0x800000, RZ ;  /* 0x0080000016000824 */ /* 0x000fce00078e00ff */
.L_x_2751:
[----:B------:R-:W-:Y:S05]  /*3350*/  BSYNC B0 ;  /* 0x0000000000007941 */ /* 0x000fea0003800000 */
.L_x_2750:
[----:B------:R-:W-:-:S04]  /*3360*/  FMUL.FTZ R0, R0, 1 ;  /* 0x3f80000000007820 */ /* 0x000fc80000410000 */
[----:B------:R0:W2:Y:S01]  /*3370*/  F2F.F64.F32 R2, R0 ;  /* 0x0000000000027310 */ /* 0x0000a20000201800 */
[----:B------:R-:W-:Y:S05]  /*3380*/  BRA `(.L_x_2725) ;  /* 0x00000000005c7947 */ /* 0x000fea0003800000 */
.L_x_2724:
        /* <DEDUP_REMOVED lines=16> */
.L_x_2752:
[----:B------:R-:W-:Y:S01]  /*3490*/  CS2R R2, SRZ ;  /* 0x0000000000027805 */ /* 0x000fe2000001ff00 */
[----:B------:R-:W-:Y:S06]  /*34a0*/  BRA `(.L_x_2725) ;  /* 0x0000000000147947 */ /* 0x000fec0003800000 */
.L_x_2749:
[----:B------:R-:W2:Y:S02]  /*34b0*/  LDG.E.64 R2, desc[UR36][R22.64] ;  /* 0x0000002416027981 */ /* 0x000ea4000c1e1b00 */
[----:B--2---:R-:W0:Y:S01]  /*34c0*/  I2F.F64.U64 R2, R2 ;  /* 0x0000000200027312 */ /* 0x004e220000301800 */
[----:B------:R-:W-:Y:S05]  /*34d0*/  BRA `(.L_x_2725) ;  /* 0x0000000000087947 */ /* 0x000fea0003800000 */
.L_x_2748:
[----:B------:R-:W2:Y:S02]  /*34e0*/  LDG.E R2, desc[UR36][R22.64] ;  /* 0x0000002416027981 */ /* 0x000ea4000c1e1900 */
[----:B--2---:R-:W0:Y:S02]  /*34f0*/  I2F.F64.U32 R2, R2 ;  /* 0x0000000200027312 */ /* 0x004e240000201800 */
.L_x_2725:
[----:B0-2-45:R-:W-:Y:S01]  /*3500*/  DMUL R4, R2, -0.5 ;  /* 0xbfe0000002047828 */ /* 0x035fe20000000000 */
[----:B------:R-:W-:Y:S01]  /*3510*/  IMAD.MOV.U32 R6, RZ, RZ, 0x652b82fe ;  /* 0x652b82feff067424 */ /* 0x000fe200078e00ff */
[----:B------:R-:W-:Y:S01]  /*3520*/  UMOV UR4, 0xfefa39ef ;  /* 0xfefa39ef00047882 */ /* 0x000fe20000000000 */
[----:B------:R-:W-:Y:S01]  /*3530*/  IMAD.MOV.U32 R7, RZ, RZ, 0x3ff71547 ;  /* 0x3ff71547ff077424 */ /* 0x000fe200078e00ff */
[----:B------:R-:W-:Y:S01]  /*3540*/  UMOV UR5, 0x3fe62e42 ;  /* 0x3fe62e4200057882 */ /* 0x000fe20000000000 */
[----:B------:R-:W-:Y:S03]  /*3550*/  BSSY B0, `(.L_x_2753) ;  /* 0x0000038000007945 */ /* 0x000fe60003800000 */
[----:B------:R-:W-:-:S08]  /*3560*/  DMUL R4, R4, R2 ;  /* 0x0000000204047228 */ /* 0x000fd00000000000 */
[----:B------:R-:W-:Y:S02]  /*3570*/  DFMA R6, R4, R6, 6.75539944105574400000e+15 ;  /* 0x433800000406742b */ /* 0x000fe40000000006 */
[----:B------:R-:W-:-:S06]  /*3580*/  FSETP.GEU.FTZ.AND P0, PT, |R5|, 4.1917929649353027344, PT ;  /* 0x4086232b0500780b */ /* 0x000fcc0003f1e200 */
[----:B------:R-:W-:-:S08]  /*3590*/  DADD R8, R6, -6.75539944105574400000e+15 ;  /* 0xc338000006087429 */ /* 0x000fd00000000000 */
[----:B------:R-:W-:Y:S01]  /*35a0*/  DFMA R10, R8, -UR4, R4 ;  /* 0x80000004080a7c2b */ /* 0x000fe20008000004 */
[----:B------:R-:W-:Y:S01]  /*35b0*/  UMOV UR4, 0x3b39803f ;  /* 0x3b39803f00047882 */ /* 0x000fe20000000000 */
[----:B------:R-:W-:-:S06]  /*35c0*/  UMOV UR5, 0x3c7abc9e ;  /* 0x3c7abc9e00057882 */ /* 0x000fcc0000000000 */
[----:B------:R-:W-:Y:S01]  /*35d0*/  DFMA R8, R8, -UR4, R10 ;  /* 0x8000000408087c2b */ /* 0x000fe2000800000a */
[----:B------:R-:W-:Y:S01]  /*35e0*/  UMOV UR4, 0x69ce2bdf ;  /* 0x69ce2bdf00047882 */ /* 0x000fe20000000000 */
[----:B------:R-:W-:Y:S01]  /*35f0*/  IMAD.MOV.U32 R10, RZ, RZ, -0x35dec16 ;  /* 0xfca213eaff0a7424 */ /* 0x000fe200078e00ff */
[----:B------:R-:W-:Y:S01]  /*3600*/  UMOV UR5, 0x3e5ade15 ;  /* 0x3e5ade1500057882 */ /* 0x000fe20000000000 */
[----:B------:R-:W-:-:S06]  /*3610*/  IMAD.MOV.U32 R11, RZ, RZ, 0x3e928af3 ;  /* 0x3e928af3ff0b7424 */ /* 0x000fcc00078e00ff */
[----:B------:R-:W-:Y:S01]  /*3620*/  DFMA R10, R8, UR4, R10 ;  /* 0x00000004080a7c2b */ /* 0x000fe2000800000a */
[----:B------:R-:W-:Y:S01]  /*3630*/  UMOV UR4, 0x62401315 ;  /* 0x6240131500047882 */ /* 0x000fe20000000000 */
[----:B------:R-:W-:-:S06]  /*3640*/  UMOV UR5, 0x3ec71dee ;  /* 0x3ec71dee00057882 */ /* 0x000fcc0000000000 */
[----:B------:R-:W-:Y:S01]  /*3650*/  DFMA R10, R8, R10, UR4 ;  /* 0x00000004080a7e2b */ /* 0x000fe2000800000a */
        /* <DEDUP_REMOVED lines=20> */
[----:B------:R-:W-:-:S08]  /*37a0*/  DFMA R10, R8, R10, UR4 ;  /* 0x00000004080a7e2b */ /* 0x000fd0000800000a */
[----:B------:R-:W-:-:S08]  /*37b0*/  DFMA R10, R8, R10, 1 ;  /* 0x3ff00000080a742b */ /* 0x000fd0000000000a */
[----:B------:R-:W-:-:S10]  /*37c0*/  DFMA R10, R8, R10, 1 ;  /* 0x3ff00000080a742b */ /* 0x000fd4000000000a */
[----:B------:R-:W-:Y:S01]  /*37d0*/  LEA R9, R6, R11, 0x14 ;  /* 0x0000000b06097211 */ /* 0x000fe200078ea0ff */
[----:B------:R-:W-:Y:S01]  /*37e0*/  IMAD.MOV.U32 R8, RZ, RZ, R10 ;  /* 0x000000ffff087224 */ /* 0x000fe200078e000a */
[----:B------:R-:W-:Y:S06]  /*37f0*/  @!P0 BRA `(.L_x_2754) ;  /* 0x0000000000348947 */ /* 0x000fec0003800000 */
[----:B------:R-:W-:Y:S01]  /*3800*/  FSETP.GEU.FTZ.AND P0, PT, |R5|, 4.2275390625, PT ;  /* 0x408748000500780b */ /* 0x000fe20003f1e200 */
[C---:B------:R-:W-:Y:S02]  /*3810*/  DADD R8, R4.reuse, +INF ;  /* 0x7ff0000004087429 */ /* 0x040fe40000000000 */
[----:B------:R-:W-:-:S08]  /*3820*/  DSETP.GEU.AND P1, PT, R4, RZ, PT ;  /* 0x000000ff0400722a */ /* 0x000fd00003f2e000 */
[----:B------:R-:W-:Y:S02]  /*3830*/  FSEL R8, R8, RZ, P1 ;  /* 0x000000ff08087208 */ /* 0x000fe40000800000 */
[----:B------:R-:W-:Y:S01]  /*3840*/  @!P0 LEA.HI R0, R6, R6, RZ, 0x1 ;  /* 0x0000000606008211 */ /* 0x000fe200078f08ff */
[----:B------:R-:W-:Y:S01]  /*3850*/  @!P0 IMAD.MOV.U32 R4, RZ, RZ, R10 ;  /* 0x000000ffff048224 */ /* 0x000fe200078e000a */
[----:B------:R-:W-:Y:S02]  /*3860*/  FSEL R9, R9, RZ, P1 ;  /* 0x000000ff09097208 */ /* 0x000fe40000800000 */
[----:B------:R-:W-:-:S05]  /*3870*/  @!P0 SHF.R.S32.HI R5, RZ, 0x1, R0 ;  /* 0x00000001ff058819 */ /* 0x000fca0000011400 */
[----:B------:R-:W-:Y:S02]  /*3880*/  @!P0 IMAD.IADD R6, R6, 0x1, -R5 ;  /* 0x0000000106068824 */ /* 0x000fe400078e0a05 */
[----:B------:R-:W-:-:S03]  /*3890*/  @!P0 IMAD R5, R5, 0x100000, R11 ;  /* 0x0010000005058824 */ /* 0x000fc600078e020b */
[----:B------:R-:W-:Y:S01]  /*38a0*/  @!P0 LEA R7, R6, 0x3ff00000, 0x14 ;  /* 0x3ff0000006078811 */ /* 0x000fe200078ea0ff */
[----:B------:R-:W-:-:S06]  /*38b0*/  @!P0 IMAD.MOV.U32 R6, RZ, RZ, RZ ;  /* 0x000000ffff068224 */ /* 0x000fcc00078e00ff */
[----:B------:R-:W-:-:S11]  /*38c0*/  @!P0 DMUL R8, R4, R6 ;  /* 0x0000000604088228 */ /* 0x000fd60000000000 */
.L_x_2754:
[----:B------:R-:W-:Y:S05]  /*38d0*/  BSYNC B0 ;  /* 0x0000000000007941 */ /* 0x000fea0003800000 */
.L_x_2753:
[----:B------:R-:W-:Y:S01]  /*38e0*/  UMOV UR4, 0x667f3bcd ;  /* 0x667f3bcd00047882 */ /* 0x000fe20000000000 */
[----:B------:R-:W-:Y:S01]  /*38f0*/  UMOV UR5, 0x3fe6a09e ;  /* 0x3fe6a09e00057882 */ /* 0x000fe20000000000 */
[----:B------:R-:W-:Y:S01]  /*3900*/  IMAD.MOV.U32 R6, RZ, RZ, -0x24b905a1 ;  /* 0xdb46fa5fff067424 */ /* 0x000fe200078e00ff */
[----:B------:R-:W-:Y:S01]  /*3910*/  DMUL R4, R2, UR4 ;  /* 0x0000000402047c28 */ /* 0x000fe20008000000 */
[----:B------:R-:W-:Y:S01]  /*3920*/  IMAD.MOV.U32 R7, RZ, RZ, 0x3d47088f ;  /* 0x3d47088fff077424 */ /* 0x000fe200078e00ff */
[----:B------:R-:W-:Y:S01]  /*3930*/  UMOV UR4, 0xfba6f279 ;  /* 0xfba6f27900047882 */ /* 0x000fe20000000000 */
[----:B------:R-:W-:Y:S01]  /*3940*/  UMOV UR5, 0x3cf0679a ;  /* 0x3cf0679a00057882 */ /* 0x000fe20000000000 */
[----:B------:R-:W-:Y:S01]  /*3950*/  UMOV UR6, 0xfefa39ef ;  /* 0xfefa39ef00067882 */ /* 0x000fe20000000000 */
[----:B------:R-:W-:Y:S01]  /*3960*/  UMOV UR7, 0x3fe62e42 ;  /* 0x3fe62e4200077882 */ /* 0x000fe20000000000 */
[----:B------:R-:W-:Y:S02]  /*3970*/  IMAD.MOV.U32 R14, RZ, RZ, -0x7649667 ;  /* 0xf89b6999ff0e7424 */ /* 0x000fe400078e00ff */
[----:B------:R-:W-:Y:S01]  /*3980*/  DFMA R6, |R4|, -UR4, R6 ;  /* 0x8000000404067c2b */ /* 0x000fe20008000206 */
[----:B------:R-:W-:Y:S01]  /*3990*/  UMOV UR4, 0xb976a9b2 ;  /* 0xb976a9b200047882 */ /* 0x000fe20000000000 */
[----:B------:R-:W-:Y:S01]  /*39a0*/  UMOV UR5, 0x3d8df9f9 ;  /* 0x3d8df9f900057882 */ /* 0x000fe20000000000 */
[----:B------:R-:W-:-:S05]  /*39b0*/  IMAD.MOV.U32 R15, RZ, RZ, 0x3e928a27 ;  /* 0x3e928a27ff0f7424 */ /* 0x000fca00078e00ff */
[----:B------:R-:W-:Y:S01]  /*39c0*/  DFMA R6, |R4|, R6, -UR4 ;  /* 0x8000000404067e2b */ /* 0x000fe20008000206 */
[----:B------:R-:W-:Y:S01]  /*39d0*/  UMOV UR4, 0x590cc332 ;  /* 0x590cc33200047882 */ /* 0x000fe20000000000 */
[----:B------:R-:W-:-:S06]  /*39e0*/  UMOV UR5, 0x3dc7f1f5 ;  /* 0x3dc7f1f500057882 */ /* 0x000fcc0000000000 */
[----:B------:R-:W-:Y:S01]  /*39f0*/  DFMA R6, |R4|, R6, UR4 ;  /* 0x0000000404067e2b */ /* 0x000fe20008000206 */
[----:B------:R-:W-:Y:S01]  /*3a00*/  UMOV UR4, 0xcd2d56c4 ;  /* 0xcd2d56c400047882 */ /* 0x000fe20000000000 */
[----:B------:R-:W-:-:S06]  /*3a10*/  UMOV UR5, 0x3dfa28a3 ;  /* 0x3dfa28a300057882 */ /* 0x000fcc0000000000 */
        /* <DEDUP_REMOVED lines=60> */
[----:B------:R-:W-:-:S06]  /*3de0*/  DFMA R10, |R4|, R12, |R4| ;  /* 0x0000000c040a722b */ /* 0x000fcc0000000604 */
[----:B------:R-:W0:Y:S02]  /*3df0*/  F2F.F32.F64 R0, R10 ;  /* 0x0000000a00007310 */ /* 0x000e240000301000 */
[----:B------:R-:W-:-:S14]  /*3e00*/  DSETP.GEU.AND P0, PT, |R10|, UR4, PT ;  /* 0x000000040a007e2a */ /* 0x000fdc000bf0e200 */
[----:B0-----:R-:W-:-:S04]  /*3e10*/  @!P0 FMUL R0, R0, 1.175494350822287508e-38 ;  /* 0x0080000000008820 */ /* 0x001fc80000400000 */
[----:B------:R-:W-:-:S06]  /*3e20*/  FMUL.FTZ R0, R0, -1.4426950216293334961 ;  /* 0xbfb8aa3b00007820 */ /* 0x000fcc0000410000 */
[----:B------:R-:W0:Y:S02]  /*3e30*/  FRND R0, R0 ;  /* 0x0000000000007307 */ /* 0x000e240000201000 */
[----:B0-----:R-:W-:-:S06]  /*3e40*/  FMUL.FTZ R20, R0, 1 ;  /* 0x3f80000000147820 */ /* 0x001fcc0000410000 */
[----:B------:R-:W0:Y:S08]  /*3e50*/  MUFU.EX2 R0, R0 ;  /* 0x0000000000007308 */ /* 0x000e300000000800 */
[----:B------:R0:W2:Y:S02]  /*3e60*/  F2F.F64.F32 R6, R20 ;  /* 0x0000001400067310 */ /* 0x0000a40000201800 */
[----:B0-----:R-:W-:Y:S01]  /*3e70*/  FMUL.FTZ R20, R0, 1 ;  /* 0x3f80000000147820 */ /* 0x001fe20000410000 */
[--C-:B--2---:R-:W-:Y:S01]  /*3e80*/  DFMA R6, -R6, UR6, -R10.reuse ;  /* 0x0000000606067c2b */ /* 0x104fe2000800090a */
[----:B------:R-:W-:Y:S01]  /*3e90*/  UMOV UR6, 0xa4741b81 ;  /* 0xa4741b8100067882 */ /* 0x000fe20000000000 */
[----:B------:R-:W-:Y:S01]  /*3ea0*/  UMOV UR7, 0x3e5ae904 ;  /* 0x3e5ae90400077882 */ /* 0x000fe20000000000 */
[----:B------:R-:W-:-:S05]  /*3eb0*/  DADD R10, |R4|, -R10 ;  /* 0x00000000040a7229 */ /* 0x000fca0000000a0a */
[----:B------:R-:W-:Y:S01]  /*3ec0*/  DFMA R14, R6, UR6, R14 ;  /* 0x00000006060e7c2b */ /* 0x000fe2000800000e */
[----:B------:R-:W-:Y:S01]  /*3ed0*/  UMOV UR6, 0x15ff7e07 ;  /* 0x15ff7e0700067882 */ /* 0x000fe20000000000 */
[----:B------:R-:W-:Y:S01]  /*3ee0*/  UMOV UR7, 0x3ec71de7 ;  /* 0x3ec71de700077882 */ /* 0x000fe20000000000 */
[----:B------:R-:W-:Y:S02]  /*3ef0*/  DFMA R12, |R4|, R12, R10 ;  /* 0x0000000c040c722b */ /* 0x000fe4000000020a */
[----:B------:R-:W0:Y:S03]  /*3f00*/  F2F.F64.F32 R10, R20 ;  /* 0x00000014000a7310 */ /* 0x000e260000201800 */
        /* <DEDUP_REMOVED lines=23> */
[----:B------:R-:W-:Y:S02]  /*4080*/  UMOV UR7, 0x4017afb4 ;  /* 0x4017afb400077882 */ /* 0x000fe40000000000 */
[----:B------:R-:W-:Y:S01]  /*4090*/  DSETP.GE.AND P0, PT, |R4|, UR6, PT ;  /* 0x0000000604007e2a */ /* 0x000fe2000bf06200 */
[----:B------:R-:W-:Y:S01]  /*40a0*/  UMOV UR6, 0x33d43651 ;  /* 0x33d4365100067882 */ /* 0x000fe20000000000 */
[----:B------:R-:W-:Y:S02]  /*40b0*/  UMOV UR7, 0x3fd98845 ;  /* 0x3fd9884500077882 */ /* 0x000fe40000000000 */
[----:B------:R-:W-:Y:S02]  /*40c0*/  DMUL R14, R6, R14 ;  /* 0x0000000e060e7228 */ /* 0x000fe40000000000 */
[----:B------:R-:W-:-:S06]  /*40d0*/  DMUL R8, R8, UR6 ;  /* 0x0000000608087c28 */ /* 0x000fcc0008000000 */
[----:B------:R-:W-:Y:S02]  /*40e0*/  DFMA R12, R6, R14, -R12 ;  /* 0x0000000e060c722b */ /* 0x000fe4000000080c */
[----:B0-----:R-:W-:Y:S02]  /*40f0*/  DADD R14, -R10, 1 ;  /* 0x3ff000000a0e7429 */ /* 0x001fe40000000100 */
[----:B------:R-:W-:-:S04]  /*4100*/  DMUL R8, R8, R2 ;  /* 0x0000000208087228 */ /* 0x000fc80000000000 */
[----:B------:R-:W-:Y:S01]  /*4110*/  DADD R12, R6, R12 ;  /* 0x00000000060c7229 */ /* 0x000fe2000000000c */
[----:B------:R-:W0:Y:S07]  /*4120*/  LDC.U8 R6, c[0x0][0x491] ;  /* 0x00012440ff067b82 */ /* 0x000e2e0000000000 */
[----:B------:R-:W-:-:S10]  /*4130*/  DFMA R12, R10, -R12, R14 ;  /* 0x8000000c0a0c722b */ /* 0x000fd4000000000e */
[----:B------:R-:W-:Y:S02]  /*4140*/  FSEL R4, R13, 1.875, !P0 ;  /* 0x3ff000000d047808 */ /* 0x000fe40004000000 */
[----:B------:R-:W-:Y:S02]  /*4150*/  FSEL R12, R12, RZ, !P0 ;  /* 0x000000ff0c0c7208 */ /* 0x000fe40004000000 */
[----:B------:R-:W-:Y:S02]  /*4160*/  LOP3.LUT R13, R4, 0x80000000, R5, 0xb8, !PT ;  /* 0x80000000040d7812 */ /* 0x000fe400078eb805 */
[----:B0-----:R-:W-:-:S04]  /*4170*/  PRMT R0, R6, 0x9910, RZ ;  /* 0x0000991006007816 */ /* 0x001fc800000000ff */
[----:B------:R-:W-:Y:S01]  /*4180*/  DADD R12, R12, 1 ;  /* 0x3ff000000c0c7429 */ /* 0x000fe20000000000 */
[----:B------:R-:W-:-:S07]  /*4190*/  ISETP.GT.AND P0, PT, R0, 0x9, PT ;  /* 0x000000090000780c */ /* 0x000fce0003f04270 */
[----:B------:R-:W-:-:S08]  /*41a0*/  DFMA R4, R12, 0.5, R8 ;  /* 0x3fe000000c04782b */ /* 0x000fd00000000008 */
[----:B-1-3--:R-:W-:Y:S01]  /*41b0*/  DMUL R4, R4, R18 ;  /* 0x0000001204047228 */ /* 0x00afe20000000000 */
[----:B------:R-:W-:Y:S10]  /*41c0*/  @P0 BRA `(.L_x_2755) ;  /* 0x0000000400100947 */ /* 0x000ff40003800000 */
        /* <DEDUP_REMOVED lines=8> */
[----:B------:R-:W0:Y:S02]  /*4250*/  F2I.F64.TRUNC R5, R4 ;  /* 0x0000000400057311 */ /* 0x000e24000030d100 */
[----:B0-----:R0:W-:Y:S01]  /*4260*/  STG.E.U8 desc[UR36][R16.64], R5 ;  /* 0x0000000510007986 */ /* 0x0011e2000c101124 */
[----:B------:R-:W-:Y:S05]  /*4270*/  BRA `(.L_x_2760) ;  /* 0x0000000c00b87947 */ /* 0x000fea0003800000 */
.L_x_2758:
[----:B------:R-:W0:Y:S02]  /*4280*/  F2I.S64.F64.TRUNC R4, R4 ;  /* 0x0000000400047311 */ /* 0x000e24000030d900 */
[----:B0-----:R-:W-:-:S05]  /*4290*/  IMAD.MOV.U32 R3, RZ, RZ, R4 ;  /* 0x000000ffff037224 */ /* 0x001fca00078e0004 */
[----:B------:R0:W-:Y:S01]  /*42a0*/  STG.E.U8 desc[UR36][R16.64], R3 ;  /* 0x0000000310007986 */ /* 0x0001e2000c101124 */
[----:B------:R-:W-:Y:S05]  /*42b0*/  BRA `(.L_x_2760) ;  /* 0x0000000c00a87947 */ /* 0x000fea0003800000 */
.L_x_2757:
[----:B------:R-:W-:-:S13]  /*42c0*/  ISETP.NE.AND P0, PT, R0, 0x2, PT ;  /* 0x000000020000780c */ /* 0x000fda0003f05270 */
[----:B------:R-:W-:Y:S05]  /*42d0*/  @!P0 BRA `(.L_x_2761) ;  /* 0x0000000000288947 */ /* 0x000fea0003800000 */
[----:B------:R-:W-:-:S13]  /*42e0*/  ISETP.NE.AND P0, PT, R0, 0x3, PT ;  /* 0x000000030000780c */ /* 0x000fda0003f05270 */
[----:B------:R-:W-:Y:S05]  /*42f0*/  @!P0 BRA `(.L_x_2762) ;  /* 0x0000000000148947 */ /* 0x000fea0003800000 */
[----:B------:R-:W-:-:S13]  /*4300*/  ISETP.NE.AND P0, PT, R0, 0x4, PT ;  /* 0x000000040000780c */ /* 0x000fda0003f05270 */
[----:B------:R-:W-:Y:S05]  /*4310*/  @P0 BRA `(.L_x_2759) ;  /* 0x0000000c00380947 */ /* 0x000fea0003800000 */
[----:B------:R-:W0:Y:S02]  /*4320*/  F2I.S64.F64.TRUNC R4, R4 ;  /* 0x0000000400047311 */ /* 0x000e24000030d900 */
[----:B0-----:R0:W-:Y:S01]  /*4330*/  STG.E.64 desc[UR36][R16.64], R4 ;  /* 0x0000000410007986 */ /* 0x0011e2000c101b24 */
[----:B------:R-:W-:Y:S05]  /*4340*/  BRA `(.L_x_2760) ;  /* 0x0000000c00847947 */ /* 0x000fea0003800000 */
.L_x_2762:
[----:B------:R-:W0:Y:S02]  /*4350*/  F2I.F64.TRUNC R5, R4 ;  /* 0x0000000400057311 */ /* 0x000e24000030d100 */
[----:B0-----:R0:W-:Y:S01]  /*4360*/  STG.E desc[UR36][R16.64], R5 ;  /* 0x0000000510007986 */ /* 0x0011e2000c101924 */
[----:B------:R-:W-:Y:S05]  /*4370*/  BRA `(.L_x_2760) ;  /* 0x0000000c00787947 */ /* 0x000fea0003800000 */
.L_x_2761:
[----:B------:R-:W0:Y:S02]  /*4380*/  F2I.F64.TRUNC R5, R4 ;  /* 0x0000000400057311 */ /* 0x000e24000030d100 */
[----:B0-----:R0:W-:Y:S01]  /*4390*/  STG.E.U16 desc[UR36][R16.64], R5 ;  /* 0x0000000510007986 */ /* 0x0011e2000c101524 */
[----:B------:R-:W-:Y:S05]  /*43a0*/  BRA `(.L_x_2760) ;  /* 0x0000000c006c7947 */ /* 0x000fea0003800000 */
.L_x_2756:
[----:B------:R-:W-:-:S13]  /*43b0*/  ISETP.GT.AND P0, PT, R0, 0x6, PT ;  /* 0x000000060000780c */ /* 0x000fda0003f04270 */
[----:B------:R-:W-:Y:S05]  /*43c0*/  @P0 BRA `(.L_x_2763) ;  /* 0x00000000003c0947 */ /* 0x000fea0003800000 */
[----:B------:R-:W-:-:S13]  /*43d0*/  ISETP.NE.AND P0, PT, R0, 0x5, PT ;  /* 0x000000050000780c */ /* 0x000fda0003f05270 */
[----:B------:R-:W-:Y:S05]  /*43e0*/  @!P0 BRA `(.L_x_2764) ;  /* 0x00000000001c8947 */ /* 0x000fea0003800000 */
[----:B------:R-:W-:-:S13]  /*43f0*/  ISETP.NE.AND P0, PT, R0, 0x6, PT ;  /* 0x000000060000780c */ /* 0x000fda0003f05270 */
[----:B------:R-:W-:Y:S05]  /*4400*/  @P0 BRA `(.L_x_2759) ;  /* 0x0000000800fc0947 */ /* 0x000fea0003800000 */
[----:B------:R-:W0:Y:S01]  /*4410*/  F2F.F32.F64 R3, R4 ;  /* 0x0000000400037310 */ /* 0x000e220000301000 */
[----:B------:R-:W-:-:S14]  /*4420*/  DSETP.GEU.AND P0, PT, |R4|, UR4, PT ;  /* 0x0000000404007e2a */ /* 0x000fdc000bf0e200 */
[----:B0-----:R-:W-:-:S05]  /*4430*/  @!P0 FMUL R3, R3, 1.175494350822287508e-38 ;  /* 0x0080000003038820 */ /* 0x001fca0000400000 */
[----:B------:R0:W-:Y:S01]  /*4440*/  STG.E desc[UR36][R16.64], R3 ;  /* 0x0000000310007986 */ /* 0x0001e2000c101924 */
[----:B------:R-:W-:Y:S05]  /*4450*/  BRA `(.L_x_2760) ;  /* 0x0000000c00407947 */ /* 0x000fea0003800000 */
.L_x_2764:
[----:B------:R-:W0:Y:S01]  /*4460*/  F2F.F32.F64 R0, R4 ;  /* 0x0000000400007310 */ /* 0x000e220000301000 */
[----:B------:R-:W-:-:S14]  /*4470*/  DSETP.GEU.AND P0, PT, |R4|, UR4, PT ;  /* 0x0000000404007e2a */ /* 0x000fdc000bf0e200 */
[----:B0-----:R-:W-:-:S05]  /*4480*/  @!P0 FMUL R0, R0, 1.175494350822287508e-38 ;  /* 0x0080000000008820 */ /* 0x001fca0000400000 */
[----:B------:R-:W-:-:S05]  /*4490*/  F2FP.F16.F32.PACK_AB R0, RZ, R0 ;  /* 0x00000000ff00723e */ /* 0x000fca00000000ff */
[----:B------:R0:W-:Y:S01]  /*44a0*/  STG.E.U16 desc[UR36][R16.64], R0 ;  /* 0x0000000010007986 */ /* 0x0001e2000c101524 */
[----:B------:R-:W-:Y:S05]  /*44b0*/  BRA `(.L_x_2760) ;  /* 0x0000000c00287947 */ /* 0x000fea0003800000 */
.L_x_2763:
[----:B------:R-:W-:-:S13]  /*44c0*/  ISETP.NE.AND P0, PT, R0, 0x7, PT ;  /* 0x000000070000780c */ /* 0x000fda0003f05270 */
[----:B------:R-:W-:Y:S05]  /*44d0*/  @!P0 BRA `(.L_x_2765) ;  /* 0x0000000000448947 */ /* 0x000fea0003800000 */
[----:B------:R-:W-:-:S13]  /*44e0*/  ISETP.NE.AND P0, PT, R0, 0x8, PT ;  /* 0x000000080000780c */ /* 0x000fda0003f05270 */
[----:B------:R-:W-:Y:S05]  /*44f0*/  @!P0 BRA `(.L_x_2766) ;  /* 0x0000000000208947 */ /* 0x000fea0003800000 */
[----:B------:R-:W-:-:S13]  /*4500*/  ISETP.NE.AND P0, PT, R0, 0x9, PT ;  /* 0x000000090000780c */ /* 0x000fda0003f05270 */
[----:B------:R-:W-:Y:S05]  /*4510*/  @P0 BRA `(.L_x_2759) ;  /* 0x0000000800b80947 */ /* 0x000fea0003800000 */
[----:B------:R-:W0:Y:S01]  /*4520*/  F2F.F32.F64 R2, R4 ;  /* 0x0000000400027310 */ /* 0x000e220000301000 */
[----:B------:R-:W-:Y:S01]  /*4530*/  DSETP.GEU.AND P0, PT, |R4|, UR4, PT ;  /* 0x0000000404007e2a */ /* 0x000fe2000bf0e200 */
[----:B------:R-:W-:-:S13]  /*4540*/  IMAD.MOV.U32 R3, RZ, RZ, RZ ;  /* 0x000000ffff037224 */ /* 0x000fda00078e00ff */
[----:B0-----:R-:W-:-:S05]  /*4550*/  @!P0 FMUL R2, R2, 1.175494350822287508e-38 ;  /* 0x0080000002028820 */ /* 0x001fca0000400000 */
[----:B------:R0:W-:Y:S01]  /*4560*/  STG.E.64 desc[UR36][R16.64], R2 ;  /* 0x0000000210007986 */ /* 0x0001e2000c101b24 */
[----:B------:R-:W-:Y:S05]  /*4570*/  BRA `(.L_x_2760) ;  /* 0x0000000800f87947 */ /* 0x000fea0003800000 */
.L_x_2766:
[----:B------:R-:W0:Y:S01]  /*4580*/  F2F.F32.F64 R0, R4 ;  /* 0x0000000400007310 */ /* 0x000e220000301000 */
[----:B------:R-:W-:-:S14]  /*4590*/  DSETP.GEU.AND P0, PT, |R4|, UR4, PT ;  /* 0x0000000404007e2a */ /* 0x000fdc000bf0e200 */
[----:B0-----:R-:W-:-:S05]  /*45a0*/  @!P0 FMUL R0, R0, 1.175494350822287508e-38 ;  /* 0x0080000000008820 */ /* 0x001fca0000400000 */
[----:B------:R-:W-:-:S04]  /*45b0*/  F2FP.F16.F32.PACK_AB R3, RZ, R0 ;  /* 0x00000000ff03723e */ /* 0x000fc800000000ff */
[----:B------:R-:W-:-:S05]  /*45c0*/  PRMT R3, R3, 0x5410, RZ ;  /* 0x0000541003037816 */ /* 0x000fca00000000ff */
[----:B------:R0:W-:Y:S01]  /*45d0*/  STG.E desc[UR36][R16.64], R3 ;  /* 0x0000000310007986 */ /* 0x0001e2000c101924 */
[----:B------:R-:W-:Y:S05]  /*45e0*/  BRA `(.L_x_2760) ;  /* 0x0000000800dc7947 */ /* 0x000fea0003800000 */
.L_x_2765:
[----:B------:R0:W-:Y:S01]  /*45f0*/  STG.E.64 desc[UR36][R16.64], R4 ;  /* 0x0000000410007986 */ /* 0x0001e2000c101b24 */
[----:B------:R-:W-:Y:S05]  /*4600*/  BRA `(.L_x_2760) ;  /* 0x0000000800d47947 */ /* 0x000fea0003800000 */
.L_x_2755:
        /* <DEDUP_REMOVED lines=8> */
[----:B------:R-:W-:-:S06]  /*4690*/  DSETP.NEU.AND P0, PT, R4, RZ, PT ;  /* 0x000000ff0400722a */ /* 0x000fcc0003f0d000 */
[----:B------:R-:W-:-:S05]  /*46a0*/  SEL R3, RZ, 0x1, !P0 ;  /* 0x00000001ff037807 */ /* 0x000fca0004000000 */
[----:B------:R4:W-:Y:S01]  /*46b0*/  STG.E.U8 desc[UR36][R16.64], R3 ;  /* 0x0000000310007986 */ /* 0x0009e2000c101124 */
[----:B------:R-:W-:Y:S05]  /*46c0*/  BRA `(.L_x_2760) ;  /* 0x0000000800a47947 */ /* 0x000fea0003800000 */
.L_x_2769:
[----:B------:R-:W-:-:S05]  /*46d0*/  CS2R R6, SRZ ;  /* 0x0000000000067805 */ /* 0x000fca000001ff00 */
[----:B------:R3:W-:Y:S01]  /*46e0*/  STG.E.128 desc[UR36][R16.64], R4 ;  /* 0x0000000410007986 */ /* 0x0007e2000c101d24 */
[----:B------:R-:W-:Y:S05]  /*46f0*/  BRA `(.L_x_2760) ;  /* 0x0000000800987947 */ /* 0x000fea0003800000 */
.L_x_2768:
        /* <DEDUP_REMOVED lines=8> */
[----:B------:R-:W-:-:S13]  /*4780*/  BSSY B0, `(.L_x_2772) ;  /* 0x000000f000007945 */ /* 0x000fda0003800000 */
[----:B0-----:R-:W-:-:S05]  /*4790*/  @!P0 FMUL R7, R7, 1.175494350822287508e-38 ;  /* 0x0080000007078820 */ /* 0x001fca0000400000 */
        /* <DEDUP_REMOVED lines=13> */
.L_x_2773:
[----:B------:R-:W-:Y:S05]  /*4870*/  BSYNC B0 ;  /* 0x0000000000007941 */ /* 0x000fea0003800000 */
.L_x_2772:
[----:B------:R-:W-:-:S05]  /*4880*/  LOP3.LUT R3, R0, R3, RZ, 0xfc, !PT ;  /* 0x0000000300037212 */ /* 0x000fca00078efcff */
[----:B------:R0:W-:Y:S01]  /*4890*/  STG.E.U8 desc[UR36][R16.64], R3 ;  /* 0x0000000310007986 */ /* 0x0001e2000c101124 */
[----:B------:R-:W-:Y:S05]  /*48a0*/  BRA `(.L_x_2760) ;  /* 0x00000008002c7947 */ /* 0x000fea0003800000 */
.L_x_2771:
[----:B------:R-:W0:Y:S01]  /*48b0*/  F2F.F32.F64 R3, R4 ;  /* 0x0000000400037310 */ /* 0x000e220000301000 */
[----:B------:R-:W-:Y:S01]  /*48c0*/  DSETP.GEU.AND P0, PT, |R4|, UR4, PT ;  /* 0x0000000404007e2a */ /* 0x000fe2000bf0e200 */
[----:B------:R-:W-:-:S13]  /*48d0*/  BSSY B0, `(.L_x_2774) ;  /* 0x0000010000007945 */ /* 0x000fda0003800000 */
[----:B0-----:R-:W-:-:S05]  /*48e0*/  @!P0 FMUL R3, R3, 1.175494350822287508e-38 ;  /* 0x0080000003038820 */ /* 0x001fca0000400000 */
        /* <DEDUP_REMOVED lines=11> */
.L_x_2775:
[----:B------:R-:W-:Y:S01]  /*49a0*/  IMAD.MOV.U32 R0, RZ, RZ, 0x7f ;  /* 0x0000007fff007424 */ /* 0x000fe200078e00ff */
[----:B------:R-:W-:-:S04]  /*49b0*/  ISETP.GT.U32.AND P0, PT, R2, 0x7f800000, PT ;  /* 0x7f8000000200780c */ /* 0x000fc80003f04070 */
[----:B------:R-:W-:-:S09]  /*49c0*/  SEL R0, R0, 0x7c, P0 ;  /* 0x0000007c00007807 */ /* 0x000fd20000000000 */
.L_x_2776:
[----:B------:R-:W-:Y:S05]  /*49d0*/  BSYNC B0 ;  /* 0x0000000000007941 */ /* 0x000fea0003800000 */
.L_x_2774:
[----:B------:R-:W-:-:S04]  /*49e0*/  LOP3.LUT R2, R3, 0x80000000, RZ, 0xc0, !PT ;  /* 0x8000000003027812 */ /* 0x000fc800078ec0ff */
[----:B------:R-:W-:-:S04]  /*49f0*/  SHF.R.U32.HI R3, RZ, 0x18, R2 ;  /* 0x00000018ff037819 */ /* 0x000fc80000011602 */
[----:B------:R-:W-:-:S05]  /*4a00*/  LOP3.LUT R3, R0, R3, RZ, 0xfc, !PT ;  /* 0x0000000300037212 */ /* 0x000fca00078efcff */
[----:B------:R1:W-:Y:S01]  /*4a10*/  STG.E.U8 desc[UR36][R16.64], R3 ;  /* 0x0000000310007986 */ /* 0x0003e2000c101124 */
[----:B------:R-:W-:Y:S05]  /*4a20*/  BRA `(.L_x_2760) ;  /* 0x0000000400cc7947 */ /* 0x000fea0003800000 */
.L_x_2770:
[----:B------:R-:W0:Y:S01]  /*4a30*/  F2F.F32.F64 R0, R4 ;  /* 0x0000000400007310 */ /* 0x000e220000301000 */
[----:B------:R-:W-:-:S14]  /*4a40*/  DSETP.GEU.AND P0, PT, |R4|, UR4, PT ;  /* 0x0000000404007e2a */ /* 0x000fdc000bf0e200 */
[----:B0-----:R-:W-:-:S05]  /*4a50*/  @!P0 FMUL R0, R0, 1.175494350822287508e-38 ;  /* 0x0080000000008820 */ /* 0x001fca0000400000 */
[----:B------:R-:W-:-:S05]  /*4a60*/  F2FP.BF16.F32.PACK_AB R0, RZ, R0 ;  /* 0x00000000ff00723e */ /* 0x000fca00000010ff */
[----:B------:R2:W-:Y:S01]  /*4a70*/  STG.E.U16 desc[UR36][R16.64], R0 ;  /* 0x0000000010007986 */ /* 0x0005e2000c101524 */
[----:B------:R-:W-:Y:S05]  /*4a80*/  BRA `(.L_x_2760) ;  /* 0x0000000400b47947 */ /* 0x000fea0003800000 */
.L_x_2767:
        /* <DEDUP_REMOVED lines=8> */
[----:B------:R-:W0:Y:S02]  /*4b10*/  F2I.U32.F64.TRUNC R5, R4 ;  /* 0x0000000400057311 */ /* 0x000e24000030d000 */
[----:B0-----:R0:W-:Y:S01]  /*4b20*/  STG.E.U16 desc[UR36][R16.64], R5 ;  /* 0x0000000510007986 */ /* 0x0011e2000c101524 */
[----:B------:R-:W-:Y:S05]  /*4b30*/  BRA `(.L_x_2760) ;  /* 0x0000000400887947 */ /* 0x000fea0003800000 */
.L_x_2779:
[----:B------:R-:W0:Y:S01]  /*4b40*/  F2F.F32.F64 R3, R4 ;  /* 0x0000000400037310 */ /* 0x000e220000301000 */
[----:B------:R-:W-:Y:S01]  /*4b50*/  DSETP.GEU.AND P0, PT, |R4|, UR4, PT ;  /* 0x0000000404007e2a */ /* 0x000fe2000bf0e200 */
[----:B------:R-:W-:Y:S01]  /*4b60*/  BSSY B0, `(.L_x_2780) ;  /* 0x0000015000007945 */ /* 0x000fe20003800000 */
[----:B------:R-:W-:-:S12]  /*4b70*/  MOV R8, 0x80 ;  /* 0x0000008000087802 */ /* 0x000fd80000000f00 */
[----:B0-----:R-:W-:-:S05]  /*4b80*/  @!P0 FMUL R3, R3, 1.175494350822287508e-38 ;  /* 0x0080000003038820 */ /* 0x001fca0000400000 */
        /* <DEDUP_REMOVED lines=14> */
.L_x_2782:
[----:B------:R-:W-:-:S04]  /*4c70*/  LOP3.LUT R2, R3, 0x80000000, RZ, 0xc0, !PT ;  /* 0x8000000003027812 */ /* 0x000fc800078ec0ff */
[----:B------:R-:W-:-:S04]  /*4c80*/  SHF.R.U32.HI R3, RZ, 0x18, R2 ;  /* 0x00000018ff037819 */ /* 0x000fc80000011602 */
[----:B------:R-:W-:-:S04]  /*4c90*/  LOP3.LUT R0, R0, R3, RZ, 0xfc, !PT ;  /* 0x0000000300007212 */ /* 0x000fc800078efcff */
[----:B------:R-:W-:-:S07]  /*4ca0*/  PRMT R8, R0, 0x7610, R8 ;  /* 0x0000761000087816 */ /* 0x000fce0000000008 */
.L_x_2781:
[----:B------:R-:W-:Y:S05]  /*4cb0*/  BSYNC B0 ;  /* 0x0000000000007941 */ /* 0x000fea0003800000 */
.L_x_2780:
[----:B------:R0:W-:Y:S01]  /*4cc0*/  STG.E.U8 desc[UR36][R16.64], R8 ;  /* 0x0000000810007986 */ /* 0x0001e2000c101124 */
[----:B------:R-:W-:Y:S05]  /*4cd0*/  BRA `(.L_x_2760) ;  /* 0x0000000400207947 */ /* 0x000fea0003800000 */
.L_x_2778:
[----:B------:R-:W0:Y:S01]  /*4ce0*/  F2F.F32.F64 R3, R4 ;  /* 0x0000000400037310 */ /* 0x000e220000301000 */
[----:B------:R-:W-:Y:S01]  /*4cf0*/  DSETP.GEU.AND P0, PT, |R4|, UR4, PT ;  /* 0x0000000404007e2a */ /* 0x000fe2000bf0e200 */
[----:B------:R-:W-:Y:S01]  /*4d00*/  BSSY B0, `(.L_x_2783) ;  /* 0x0000015000007945 */ /* 0x000fe20003800000 */
[----:B------:R-:W-:-:S12]  /*4d10*/  IMAD.MOV.U32 R8, RZ, RZ, 0x80 ;  /* 0x00000080ff087424 */ /* 0x000fd800078e00ff */
        /* <DEDUP_REMOVED lines=15> */
.L_x_2785:
[----:B------:R-:W-:-:S04]  /*4e10*/  LOP3.LUT R2, R3, 0x80000000, RZ, 0xc0, !PT ;  /* 0x8000000003027812 */ /* 0x000fc800078ec0ff */
[----:B------:R-:W-:-:S04]  /*4e20*/  SHF.R.U32.HI R3, RZ, 0x18, R2 ;  /* 0x00000018ff037819 */ /* 0x000fc80000011602 */
[----:B------:R-:W-:-:S04]  /*4e30*/  LOP3.LUT R0, R0, R3, RZ, 0xfc, !PT ;  /* 0x0000000300007212 */ /* 0x000fc800078efcff */
[----:B------:R-:W-:-:S07]  /*4e40*/  PRMT R8, R0, 0x7610, R8 ;  /* 0x0000761000087816 */ /* 0x000fce0000000008 */
.L_x_2784:
[----:B------:R-:W-:Y:S05]  /*4e50*/  BSYNC B0 ;  /* 0x0000000000007941 */ /* 0x000fea0003800000 */
.L_x_2783:
[----:B------:R0:W-:Y:S01]  /*4e60*/  STG.E.U8 desc[UR36][R16.64], R8 ;  /* 0x0000000810007986 */ /* 0x0001e2000c101124 */
[----:B------:R-:W-:Y:S05]  /*4e70*/  BRA `(.L_x_2760) ;  /* 0x0000000000b87947 */ /* 0x000fea0003800000 */
.L_x_2777:
[----:B------:R-:W-:-:S13]  /*4e80*/  ISETP.NE.AND P0, PT, R0, 0x1c, PT ;  /* 0x0000001c0000780c */ /* 0x000fda0003f05270 */
[----:B------:R-:W-:Y:S05]  /*4e90*/  @!P0 BRA `(.L_x_2786) ;  /* 0x0000000000a88947 */ /* 0x000fea0003800000 */
[----:B------:R-:W-:-:S13]  /*4ea0*/  ISETP.NE.AND P0, PT, R0, 0x1d, PT ;  /* 0x0000001d0000780c */ /* 0x000fda0003f05270 */
[----:B------:R-:W-:Y:S05]  /*4eb0*/  @!P0 BRA `(.L_x_2787) ;  /* 0x0000000000948947 */ /* 0x000fea0003800000 */
[----:B------:R-:W-:-:S13]  /*4ec0*/  ISETP.NE.AND P0, PT, R0, 0x2c, PT ;  /* 0x0000002c0000780c */ /* 0x000fda0003f05270 */
[----:B------:R-:W-:Y:S05]  /*4ed0*/  @P0 BRA `(.L_x_2759) ;  /* 0x0000000000480947 */ /* 0x000fea0003800000 */
[----:B------:R-:W0:Y:S01]  /*4ee0*/  F2F.F32.F64 R6, R4 ;  /* 0x0000000400067310 */ /* 0x000e220000301000 */
[----:B------:R-:W-:-:S14]  /*4ef0*/  DSETP.GEU.AND P0, PT, |R4|, UR4, PT ;  /* 0x0000000404007e2a */ /* 0x000fdc000bf0e200 */
[----:B0-----:R-:W-:-:S05]  /*4f00*/  @!P0 FMUL R6, R6, 1.175494350822287508e-38 ;  /* 0x0080000006068820 */ /* 0x001fca0000400000 */
        /* <DEDUP_REMOVED lines=15> */
.L_x_2759:
        /* <DEDUP_REMOVED lines=16> */
.L_x_2788:
[----:B------:R-:W-:Y:S05]  /*5100*/  BRA `(.L_x_2760) ;  /* 0x0000000000147947 */ /* 0x000fea0003800000 */
.L_x_2787:
[----:B------:R-:W0:Y:S02]  /*5110*/  F2I.U64.F64.TRUNC R4, R4 ;  /* 0x0000000400047311 */ /* 0x000e24000030d800 */
[----:B0-----:R0:W-:Y:S01]  /*5120*/  STG.E.64 desc[UR36][R16.64], R4 ;  /* 0x0000000410007986 */ /* 0x0011e2000c101b24 */
[----:B------:R-:W-:Y:S05]  /*5130*/  BRA `(.L_x_2760) ;  /* 0x0000000000087947 */ /* 0x000fea0003800000 */
.L_x_2786:
[----:B------:R-:W0:Y:S02]  /*5140*/  F2I.U32.F64.TRUNC R5, R4 ;  /* 0x0000000400057311 */ /* 0x000e24000030d000 */
[----:B0-----:R0:W-:Y:S02]  /*5150*/  STG.E desc[UR36][R16.64], R5 ;  /* 0x0000000510007986 */ /* 0x0011e4000c101924 */
.L_x_2760:
[----:B0-2---:R-:W0:Y:S01]  /*5160*/  S2R R0, SR_TID.X ;  /* 0x0000000000007919 */ /* 0x005e220000002100 */
[----:B-1--4-:R-:W0:Y:S02]  /*5170*/  S2R R3, SR_CTAID.X ;  /* 0x0000000000037919 */ /* 0x012e240000002500 */
[----:B0-----:R-:W-:-:S05]  /*5180*/  IMAD R0, R3, 0x200, R0 ;  /* 0x0000020003007824 */ /* 0x001fca00078e0200 */
[----:B------:R-:W-:-:S07]  /*5190*/  IADD3 R23, R0, 0x80, RZ ;  /* 0x0000008000177810 */ /* 0x000fce0007ffe0ff */
.L_x_2685:
[----:B------:R-:W-:Y:S05]  /*51a0*/  BSYNC B6 ;  /* 0x0000000000067941 */ /* 0x000fea0003800000 */
.L_x_2684:
[----:B------:R-:W-:Y:S01]  /*51b0*/  ULDC UR4, c[0x0][0x210] ;  /* 0x0000840000047ab9 */ /* 0x000fe20000000800 */
[----:B------:R-:W-:Y:S01]  /*51c0*/  BSSY B6, `(.L_x_2789) ;  /* 0x0000511000067945 */ /* 0x000fe20003800000 */
[----:B------:R-:W-:-:S13]  /*51d0*/  ISETP.GE.AND P0, PT, R23, UR4, PT ;  /* 0x0000000417007c0c */ /* 0x000fda000bf06270 */
[----:B------:R-:W-:Y:S05]  /*51e0*/  @P0 BRA `(.L_x_2790) ;  /* 0x0000005000380947 */ /* 0x000fea0003800000 */
[----:B---3--:R-:W0:Y:S01]  /*51f0*/  LDC R6, c[0x0][0x218] ;  /* 0x00008600ff067b82 */ /* 0x008e220000000800 */
        /* <DEDUP_REMOVED lines=353> */
.L_x_2791:
        /* <DEDUP_REMOVED lines=21> */
.L_x_2795:
[----:B------:R-:W2:Y:S02]  /*6960*/  LDG.E.U8 R2, desc[UR36][R2.64] ;  /* 0x0000002402027981 */ /* 0x000ea4000c1e1100 */
[----:B--2---:R0:W1:Y:S01]  /*6970*/  I2F.F64.U16 R18, R2 ;  /* 0x0000000200127312 */ /* 0x0040620000101800 */
[----:B------:R-:W-:Y:S05]  /*6980*/  BRA `(.L_x_2797) ;  /* 0x0000000c00707947 */ /* 0x000fea0003800000 */
.L_x_2794:
        /* <DEDUP_REMOVED lines=9> */
.L_x_2799:
[----:B------:R-:W2:Y:S02]  /*6a20*/  LDG.E R2, desc[UR36][R2.64] ;  /* 0x0000002402027981 */ /* 0x000ea4000c1e1900 */
[----:B--2---:R0:W1:Y:S01]  /*6a30*/  I2F.F64 R18, R2 ;  /* 0x0000000200127312 */ /* 0x0040620000201c00 */
[----:B------:R-:W-:Y:S05]  /*6a40*/  BRA `(.L_x_2797) ;  /* 0x0000000c00407947 */ /* 0x000fea0003800000 */
.L_x_2798:
[----:B------:R-:W2:Y:S02]  /*6a50*/  LDG.E.U16 R2, desc[UR36][R2.64] ;  /* 0x0000002402027981 */ /* 0x000ea4000c1e1500 */
[----:B--2---:R0:W1:Y:S01]  /*6a60*/  I2F.F64.S16 R18, R2 ;  /* 0x0000000200127312 */ /* 0x0040620000101c00 */
[----:B------:R-:W-:Y:S05]  /*6a70*/  BRA `(.L_x_2797) ;  /* 0x0000000c00347947 */ /* 0x000fea0003800000 */
.L_x_2793:
        /* <DEDUP_REMOVED lines=10> */
.L_x_2801:
[----:B------:R-:W2:Y:S02]  /*6b20*/  LDG.E.U16 R0, desc[UR36][R2.64] ;  /* 0x0000002402007981 */ /* 0x000ea4000c1e1500 */
[----:B--2---:R-:W-:-:S05]  /*6b30*/  HADD2.F32 R0, -RZ, R0.H0_H0 ;  /* 0x20000000ff007230 */ /* 0x004fca0000004100 */
[----:B------:R-:W-:-:S04]  /*6b40*/  FMUL.FTZ R0, R0, 1 ;  /* 0x3f80000000007820 */ /* 0x000fc80000410000 */
[----:B------:R0:W1:Y:S01]  /*6b50*/  F2F.F64.F32 R18, R0 ;  /* 0x0000000000127310 */ /* 0x0000620000201800 */
[----:B------:R-:W-:Y:S05]  /*6b60*/  BRA `(.L_x_2797) ;  /* 0x0000000800f87947 */ /* 0x000fea0003800000 */
.L_x_2800:
        /* <DEDUP_REMOVED lines=10> */
.L_x_2803:
[----:B------:R-:W2:Y:S02]  /*6c10*/  LDG.E.U16 R2, desc[UR36][R2.64] ;  /* 0x0000002402027981 */ /* 0x000ea4000c1e1500 */
[----:B--2---:R-:W-:-:S05]  /*6c20*/  HADD2.F32 R0, -RZ, R2.H0_H0 ;  /* 0x20000002ff007230 */ /* 0x004fca0000004100 */
[----:B------:R-:W-:-:S04]  /*6c30*/  FMUL.FTZ R0, R0, 1 ;  /* 0x3f80000000007820 */ /* 0x000fc80000410000 */
[----:B------:R0:W1:Y:S01]  /*6c40*/  F2F.F64.F32 R18, R0 ;  /* 0x0000000000127310 */ /* 0x0000620000201800 */
[----:B------:R-:W-:Y:S05]  /*6c50*/  BRA `(.L_x_2797) ;  /* 0x0000000800bc7947 */ /* 0x000fea0003800000 */
.L_x_2802:
[----:B------:R0:W5:Y:S01]  /*6c60*/  LDG.E.64 R18, desc[UR36][R2.64] ;  /* 0x0000002402127981 */ /* 0x000162000c1e1b00 */
[----:B------:R-:W-:Y:S05]  /*6c70*/  BRA `(.L_x_2797) ;  /* 0x0000000800b47947 */ /* 0x000fea0003800000 */
.L_x_2792:
        /* <DEDUP_REMOVED lines=13> */
.L_x_2806:
[----:B------:R0:W5:Y:S01]  /*6d50*/  LDG.E.64 R18, desc[UR36][R2.64] ;  /* 0x0000002402127981 */ /* 0x000162000c1e1b00 */
[----:B------:R-:W-:Y:S05]  /*6d60*/  BRA `(.L_x_2797) ;  /* 0x0000000800787947 */ /* 0x000fea0003800000 */
.L_x_2805:
        /* <DEDUP_REMOVED lines=28> */
.L_x_2808:
[----:B------:R-:W2:Y:S02]  /*6f30*/  LDG.E.U8 R2, desc[UR36][R2.64] ;  /* 0x0000002402027981 */ /* 0x000ea4000c1e1100 */
[C---:B--2---:R-:W-:Y:S02]  /*6f40*/  IMAD.SHL.U32 R0, R2.reuse, 0x2000000, RZ ;  /* 0x0200000002007824 */ /* 0x044fe400078e00ff */
[----:B------:R-:W-:-:S03]  /*6f50*/  IMAD.SHL.U32 R5, R2, 0x1000000, RZ ;  /* 0x0100000002057824 */ /* 0x000fc600078e00ff */
[----:B------:R-:W-:-:S13]  /*6f60*/  ISETP.GE.U32.AND P0, PT, R0, 0x8000000, PT ;  /* 0x080000000000780c */ /* 0x000fda0003f06070 */
[C---:B------:R-:W-:Y:S01]  /*6f70*/  @!P0 SHF.L.U32 R0, R2.reuse, 0x8, RZ ;  /* 0x0000000802008819 */ /* 0x040fe200000006ff */
[----:B------:R-:W-:-:S03]  /*6f80*/  @P0 IMAD.SHL.U32 R4, R2, 0x200000, RZ ;  /* 0x0020000002040824 */ /* 0x000fc600078e00ff */
        /* <DEDUP_REMOVED lines=9> */
.L_x_2807:
[----:B------:R-:W2:Y:S02]  /*7020*/  LDG.E.U16 R0, desc[UR36][R2.64] ;  /* 0x0000002402007981 */ /* 0x000ea4000c1e1500 */
[----:B--2---:R-:W-:-:S04]  /*7030*/  IMAD.U32 R0, R0, 0x10000, RZ ;  /* 0x0001000000007824 */ /* 0x004fc800078e00ff */
[----:B------:R-:W-:-:S04]  /*7040*/  FMUL.FTZ R0, R0, 1 ;  /* 0x3f80000000007820 */ /* 0x000fc80000410000 */
[----:B------:R0:W1:Y:S01]  /*7050*/  F2F.F64.F32 R18, R0 ;  /* 0x0000000000127310 */ /* 0x0000620000201800 */
[----:B------:R-:W-:Y:S05]  /*7060*/  BRA `(.L_x_2797) ;  /* 0x0000000400b87947 */ /* 0x000fea0003800000 */
.L_x_2804:
        /* <DEDUP_REMOVED lines=11> */
.L_x_2811:
        /* <DEDUP_REMOVED lines=21> */
.L_x_2815:
[----:B------:R-:W-:Y:S05]  /*7270*/  BSYNC B1 ;  /* 0x0000000000017941 */ /* 0x000fea0003800000 */
.L_x_2814:
[----:B------:R-:W-:Y:S01]  /*7280*/  LEA R3, R0, 0x3b800000, 0x17 ;  /* 0x3b80000000037811 */ /* 0x000fe200078eb8ff */
[----:B------:R-:W-:-:S05]  /*7290*/  IMAD.SHL.U32 R0, R2, 0x100000, RZ ;  /* 0x0010000002007824 */ /* 0x000fca00078e00ff */
[----:B------:R-:W-:-:S07]  /*72a0*/  LOP3.LUT R0, R3, R0, R4, 0xfe, !PT ;  /* 0x0000000003007212 */ /* 0x000fce00078efe04 */
.L_x_2813:
[----:B------:R-:W-:Y:S05]  /*72b0*/  BSYNC B0 ;  /* 0x0000000000007941 */ /* 0x000fea0003800000 */
.L_x_2812:
[----:B------:R-:W-:-:S04]  /*72c0*/  FMUL.FTZ R0, R0, 1 ;  /* 0x3f80000000007820 */ /* 0x000fc80000410000 */
[----:B------:R2:W3:Y:S01]  /*72d0*/  F2F.F64.F32 R18, R0 ;  /* 0x0000000000127310 */ /* 0x0004e20000201800 */
[----:B------:R-:W-:Y:S05]  /*72e0*/  BRA `(.L_x_2797) ;  /* 0x0000000400187947 */ /* 0x000fea0003800000 */
.L_x_2810:
        /* <DEDUP_REMOVED lines=21> */
.L_x_2819:
[----:B------:R-:W-:Y:S05]  /*7440*/  BSYNC B1 ;  /* 0x0000000000017941 */ /* 0x000fea0003800000 */
.L_x_2818:
[----:B------:R-:W-:Y:S01]  /*7450*/  LEA R3, R0, 0x37800000, 0x17 ;  /* 0x3780000000037811 */ /* 0x000fe200078eb8ff */
[----:B------:R-:W-:-:S05]  /*7460*/  IMAD.SHL.U32 R0, R2, 0x200000, RZ ;  /* 0x0020000002007824 */ /* 0x000fca00078e00ff */
[----:B------:R-:W-:-:S07]  /*7470*/  LOP3.LUT R0, R3, R0, R4, 0xfe, !PT ;  /* 0x0000000003007212 */ /* 0x000fce00078efe04 */
.L_x_2817:
[----:B------:R-:W-:Y:S05]  /*7480*/  BSYNC B0 ;  /* 0x0000000000007941 */ /* 0x000fea0003800000 */
.L_x_2816:
[----:B------:R-:W-:-:S04]  /*7490*/  FMUL.FTZ R0, R0, 1 ;  /* 0x3f80000000007820 */ /* 0x000fc80000410000 */
[----:B------:R4:W0:Y:S01]  /*74a0*/  F2F.F64.F32 R18, R0 ;  /* 0x0000000000127310 */ /* 0x0008220000201800 */
[----:B------:R-:W-:Y:S05]  /*74b0*/  BRA `(.L_x_2797) ;  /* 0x0000000000a47947 */ /* 0x000fea0003800000 */
.L_x_2809:
        /* <DEDUP_REMOVED lines=14> */
.L_x_2823:
[----:B------:R-:W-:Y:S05]  /*75a0*/  BSYNC B0 ;  /* 0x0000000000007941 */ /* 0x000fea0003800000 */
.L_x_2822:
[----:B------:R-:W-:-:S04]  /*75b0*/  FMUL.FTZ R0, R0, 1 ;  /* 0x3f80000000007820 */ /* 0x000fc80000410000 */
[----:B------:R0:W1:Y:S01]  /*75c0*/  F2F.F64.F32 R18, R0 ;  /* 0x0000000000127310 */ /* 0x0000620000201800 */
[----:B------:R-:W-:Y:S05]  /*75d0*/  BRA `(.L_x_2797) ;  /* 0x00000000005c7947 */ /* 0x000fea0003800000 */
.L_x_2796:
[----:B------:R-:W-:Y:S01]  /*75e0*/  MOV R2, 0x0 ;  /* 0x0000000000027802 */ /* 0x000fe20000000f00 */
[----:B------:R-:W-:Y:S01]  /*75f0*/  ULDC.64 UR4, c[0x4][0x128] ;  /* 0x01004a0000047ab9 */ /* 0x000fe20000000a00 */
[----:B------:R-:W-:Y:S01]  /*7600*/  ULDC.64 UR6, c[0x4][0x8] ;  /* 0x0100020000067ab9 */ /* 0x000fe20000000a00 */
[----:B------:R-:W-:Y:S01]  /*7610*/  MOV R4, UR4 ;  /* 0x0000000400047c02 */ /* 0x000fe20008000f00 */
[----:B------:R-:W-:Y:S01]  /*7620*/  IMAD.U32 R5, RZ, RZ, UR5 ;  /* 0x00000005ff057e24 */ /* 0x000fe2000f8e00ff */
[----:B------:R-:W-:Y:S01]  /*7630*/  ULDC.64 UR4, c[0x4][0x130] ;  /* 0x01004c0000047ab9 */ /* 0x000fe20000000a00 */
[----:B------:R-:W0:Y:S01]  /*7640*/  LDC.64 R2, c[0x4][R2] ;  /* 0x0100000002027b82 */ /* 0x000e220000000a00 */
[----:B------:R-:W-:Y:S02]  /*7650*/  IMAD.U32 R6, RZ, RZ, UR4 ;  /* 0x00000004ff067e24 */ /* 0x000fe4000f8e00ff */
[----:B------:R-:W-:Y:S02]  /*7660*/  IMAD.U32 R7, RZ, RZ, UR5 ;  /* 0x00000005ff077e24 */ /* 0x000fe4000f8e00ff */
[----:B------:R-:W-:-:S02]  /*7670*/  IMAD.U32 R10, RZ, RZ, UR6 ;  /* 0x00000006ff0a7e24 */ /* 0x000fc4000f8e00ff */
[----:B------:R-:W-:Y:S02]  /*7680*/  IMAD.U32 R11, RZ, RZ, UR7 ;  /* 0x00000007ff0b7e24 */ /* 0x000fe4000f8e00ff */
[----:B------:R-:W-:Y:S02]  /*7690*/  IMAD.MOV.U32 R8, RZ, RZ, 0x4e ;  /* 0x0000004eff087424 */ /* 0x000fe400078e00ff */
[----:B------:R-:W-:Y:S02]  /*76a0*/  IMAD.MOV.U32 R12, RZ, RZ, 0x1 ;  /* 0x00000001ff0c7424 */ /* 0x000fe400078e00ff */
[----:B------:R-:W-:-:S07]  /*76b0*/  IMAD.MOV.U32 R13, RZ, RZ, RZ ;  /* 0x000000ffff0d7224 */ /* 0x000fce00078e00ff */
[----:B------:R-:W-:-:S07]  /*76c0*/  LEPC R20, `(.L_x_2824) ;  /* 0x000000001014794e */ /* 0x000fce0000000000 */
[----:B0-----:R-:W-:Y:S05]  /*76d0*/  CALL.ABS.NOINC R2 ;  /* 0x0000000002007343 */ /* 0x001fea0003c00000 */
.L_x_2824:
[----:B------:R-:W-:Y:S01]  /*76e0*/  CS2R R18, SRZ ;  /* 0x0000000000127805 */ /* 0x000fe2000001ff00 */
[----:B------:R-:W-:Y:S06]  /*76f0*/  BRA `(.L_x_2797) ;  /* 0x0000000000147947 */ /* 0x000fec0003800000 */
.L_x_2821:
[----:B------:R-:W2:Y:S02]  /*7700*/  LDG.E.64 R18, desc[UR36][R2.64] ;  /* 0x0000002402127981 */ /* 0x000ea4000c1e1b00 */
[----:B--2---:R-:W0:Y:S01]  /*7710*/  I2F.F64.U64 R18, R18 ;  /* 0x0000001200127312 */ /* 0x004e220000301800 */
[----:B------:R-:W-:Y:S05]  /*7720*/  BRA `(.L_x_2797) ;  /* 0x0000000000087947 */ /* 0x000fea0003800000 */
.L_x_2820:
[----:B------:R-:W2:Y:S02]  /*7730*/  LDG.E R2, desc[UR36][R2.64] ;  /* 0x0000002402027981 */ /* 0x000ea4000c1e1900 */
[----:B--2---:R0:W1:Y:S02]  /*7740*/  I2F.F64.U32 R18, R2 ;  /* 0x0000000200127312 */ /* 0x0040640000201800 */
.L_x_2797:
        /* <DEDUP_REMOVED lines=18> */
.L_x_2828:
[----:B------:R-:W2:Y:S02]  /*7870*/  LDG.E.U8 R2, desc[UR36][R4.64] ;  /* 0x0000002404027981 */ /* 0x000ea4000c1e1100 */
[----:B--2---:R-:W0:Y:S01]  /*7880*/  I2F.F64.U16 R2, R2 ;  /* 0x0000000200027312 */ /* 0x004e220000101800 */
[----:B------:R-:W-:Y:S05]  /*7890*/  BRA `(.L_x_2830) ;  /* 0x0000000c00707947 */ /* 0x000fea0003800000 */
.L_x_2827:
[----:B------:R-:W-:-:S13]  /*78a0*/  ISETP.NE.AND P0, PT, R0, 0x2, PT ;  /* 0x000000020000780c */ /* 0x000fda0003f05270 */
[----:B------:R-:W-:Y:S05]  /*78b0*/  @!P0 BRA `(.L_x_2831) ;  /* 0x0000000000288947 */ /* 0x000fea0003800000 */
[----:B------:R-:W-:-:S13]  /*78c0*/  ISETP.NE.AND P0, PT, R0, 0x3, PT ;  /* 0x000000030000780c */ /* 0x000fda0003f05270 */
[----:B------:R-:W-:Y:S05]  /*78d0*/  @!P0 BRA `(.L_x_2832) ;  /* 0x0000000000148947 */ /* 0x000fea0003800000 */
[----:B------:R-:W-:-:S13]  /*78e0*/  ISETP.NE.AND P0, PT, R0, 0x4, PT ;  /* 0x000000040000780c */ /* 0x000fda0003f05270 */
[----:B------:R-:W-:Y:S05]  /*78f0*/  @P0 BRA `(.L_x_2829) ;  /* 0x0000000800fc0947 */ /* 0x000fea0003800000 */
[----:B------:R-:W2:Y:S02]  /*7900*/  LDG.E.64 R2, desc[UR36][R4.64] ;  /* 0x0000002404027981 */ /* 0x000ea4000c1e1b00 */
[----:B--2---:R-:W2:Y:S01]  /*7910*/  I2F.F64.S64 R2, R2 ;  /* 0x0000000200027312 */ /* 0x004ea20000301c00 */
[----:B------:R-:W-:Y:S05]  /*7920*/  BRA `(.L_x_2830) ;  /* 0x0000000c004c7947 */ /* 0x000fea0003800000 */
.L_x_2832:
[----:B------:R-:W2:Y:S02]  /*7930*/  LDG.E R2, desc[UR36][R4.64] ;  /* 0x0000002404027981 */ /* 0x000ea4000c1e1900 */
[----:B--2---:R-:W4:Y:S01]  /*7940*/  I2F.F64 R2, R2 ;  /* 0x0000000200027312 */ /* 0x004f220000201c00 */
[----:B------:R-:W-:Y:S05]  /*7950*/  BRA `(.L_x_2830) ;  /* 0x0000000c00407947 */ /* 0x000fea0003800000 */
.L_x_2831:
[----:B------:R-:W2:Y:S02]  /*7960*/  LDG.E.U16 R2, desc[UR36][R4.64] ;  /* 0x0000002404027981 */ /* 0x000ea4000c1e1500 */
[----:B--2---:R-:W0:Y:S01]  /*7970*/  I2F.F64.S16 R2, R2 ;  /* 0x0000000200027312 */ /* 0x004e220000101c00 */
[----:B------:R-:W-:Y:S05]  /*7980*/  BRA `(.L_x_2830) ;  /* 0x0000000c00347947 */ /* 0x000fea0003800000 */
.L_x_2826:
        /* <DEDUP_REMOVED lines=10> */
.L_x_2834:
[----:B------:R-:W2:Y:S02]  /*7a30*/  LDG.E.U16 R0, desc[UR36][R4.64] ;  /* 0x0000002404007981 */ /* 0x000ea4000c1e1500 */
[----:B--2---:R-:W-:-:S05]  /*7a40*/  HADD2.F32 R0, -RZ, R0.H0_H0 ;  /* 0x20000000ff007230 */ /* 0x004fca0000004100 */
[----:B------:R-:W-:-:S04]  /*7a50*/  FMUL.FTZ R0, R0, 1 ;  /* 0x3f80000000007820 */ /* 0x000fc80000410000 */
[----:B------:R0:W2:Y:S01]  /*7a60*/  F2F.F64.F32 R2, R0 ;  /* 0x0000000000027310 */ /* 0x0000a20000201800 */
[----:B------:R-:W-:Y:S05]  /*7a70*/  BRA `(.L_x_2830) ;  /* 0x0000000800f87947 */ /* 0x000fea0003800000 */
.L_x_2833:
        /* <DEDUP_REMOVED lines=10> */
.L_x_2836:
[----:B------:R-:W2:Y:S02]  /*7b20*/  LDG.E.U16 R4, desc[UR36][R4.64] ;  /* 0x0000002404047981 */ /* 0x000ea4000c1e1500 */
[----:B--2---:R-:W-:-:S05]  /*7b30*/  HADD2.F32 R0, -RZ, R4.H0_H0 ;  /* 0x20000004ff007230 */ /* 0x004fca0000004100 */
[----:B------:R-:W-:-:S04]  /*7b40*/  FMUL.FTZ R0, R0, 1 ;  /* 0x3f80000000007820 */ /* 0x000fc80000410000 */
[----:B------:R0:W2:Y:S01]  /*7b50*/  F2F.F64.F32 R2, R0 ;  /* 0x0000000000027310 */ /* 0x0000a20000201800 */
[----:B------:R-:W-:Y:S05]  /*7b60*/  BRA `(.L_x_2830) ;  /* 0x0000000800bc7947 */ /* 0x000fea0003800000 */
.L_x_2835:
[----:B------:R0:W5:Y:S01]  /*7b70*/  LDG.E.64 R2, desc[UR36][R4.64] ;  /* 0x0000002404027981 */ /* 0x000162000c1e1b00 */
[----:B------:R-:W-:Y:S05]  /*7b80*/  BRA `(.L_x_2830) ;  /* 0x0000000800b47947 */ /* 0x000fea0003800000 */
.L_x_2825:
        /* <DEDUP_REMOVED lines=13> */
.L_x_2839:
[----:B------:R0:W5:Y:S01]  /*7c60*/  LDG.E.64 R2, desc[UR36][R4.64] ;  /* 0x0000002404027981 */ /* 0x000162000c1e1b00 */
[----:B------:R-:W-:Y:S05]  /*7c70*/  BRA `(.L_x_2830) ;  /* 0x0000000800787947 */ /* 0x000fea0003800000 */
.L_x_2838:
        /* <DEDUP_REMOVED lines=28> */
.L_x_2841:
[----:B------:R-:W2:Y:S02]  /*7e40*/  LDG.E.U8 R3, desc[UR36][R4.64] ;  /* 0x0000002404037981 */ /* 0x000ea4000c1e1100 */
[----:B--2---:R-:W-:-:S04]  /*7e50*/  SHF.L.U32 R0, R3, 0x19, RZ ;  /* 0x0000001903007819 */ /* 0x004fc800000006ff */
        /* <DEDUP_REMOVED lines=13> */
.L_x_2840:
[----:B------:R-:W2:Y:S02]  /*7f30*/  LDG.E.U16 R0, desc[UR36][R4.64] ;  /* 0x0000002404007981 */ /* 0x000ea4000c1e1500 */
[----:B--2---:R-:W-:-:S04]  /*7f40*/  IMAD.U32 R0, R0, 0x10000, RZ ;  /* 0x0001000000007824 */ /* 0x004fc800078e00ff */
[----:B------:R-:W-:-:S04]  /*7f50*/  FMUL.FTZ R0, R0, 1 ;  /* 0x3f80000000007820 */ /* 0x000fc80000410000 */
[----:B------:R0:W2:Y:S01]  /*7f60*/  F2F.F64.F32 R2, R0 ;  /* 0x0000000000027310 */ /* 0x0000a20000201800 */
[----:B------:R-:W-:Y:S05]  /*7f70*/  BRA `(.L_x_2830) ;  /* 0x0000000400b87947 */ /* 0x000fea0003800000 */
.L_x_2837:
        /* <DEDUP_REMOVED lines=11> */
.L_x_2844:
        /* <DEDUP_REMOVED lines=21> */
.L_x_2848:
[----:B------:R-:W-:Y:S05]  /*8180*/  BSYNC B1 ;  /* 0x0000000000017941 */ /* 0x000fea0003800000 */
.L_x_2847:
[----:B------:R-:W-:Y:S01]  /*8190*/  LEA R3, R0, 0x3b800000, 0x17 ;  /* 0x3b80000000037811 */ /* 0x000fe200078eb8ff */
[----:B------:R-:W-:-:S05]  /*81a0*/  IMAD.SHL.U32 R0, R2, 0x100000, RZ ;  /* 0x0010000002007824 */ /* 0x000fca00078e00ff */
[----:B------:R-:W-:-:S07]  /*81b0*/  LOP3.LUT R0, R3, R0, R4, 0xfe, !PT ;  /* 0x0000000003007212 */ /* 0x000fce00078efe04 */
.L_x_2846:
[----:B------:R-:W-:Y:S05]  /*81c0*/  BSYNC B0 ;  /* 0x0000000000007941 */ /* 0x000fea0003800000 */
.L_x_2845:
[----:B------:R-:W-:-:S04]  /*81d0*/  FMUL.FTZ R0, R0, 1 ;  /* 0x3f80000000007820 */ /* 0x000fc80000410000 */
[----:B------:R0:W2:Y:S01]  /*81e0*/  F2F.F64.F32 R2, R0 ;  /* 0x0000000000027310 */ /* 0x0000a20000201800 */
[----:B------:R-:W-:Y:S05]  /*81f0*/  BRA `(.L_x_2830) ;  /* 0x0000000400187947 */ /* 0x000fea0003800000 */
.L_x_2843:
        /* <DEDUP_REMOVED lines=21> */
.L_x_2852:
[----:B------:R-:W-:Y:S05]  /*8350*/  BSYNC B1 ;  /* 0x0000000000017941 */ /* 0x000fea0003800000 */
.L_x_2851:
[----:B------:R-:W-:Y:S01]  /*8360*/  LEA R3, R0, 0x37800000, 0x17 ;  /* 0x3780000000037811 */ /* 0x000fe200078eb8ff */
[----:B------:R-:W-:-:S05]  /*8370*/  IMAD.SHL.U32 R0, R2, 0x200000, RZ ;  /* 0x0020000002007824 */ /* 0x000fca00078e00ff */
[----:B------:R-:W-:-:S07]  /*8380*/  LOP3.LUT R0, R3, R0, R4, 0xfe, !PT ;  /* 0x0000000003007212 */ /* 0x000fce00078efe04 */
.L_x_2850:
[----:B------:R-:W-:Y:S05]  /*8390*/  BSYNC B0 ;  /* 0x0000000000007941 */ /* 0x000fea0003800000 */
.L_x_2849:
[----:B------:R-:W-:-:S04]  /*83a0*/  FMUL.FTZ R0, R0, 1 ;  /* 0x3f80000000007820 */ /* 0x000fc80000410000 */
[----:B------:R0:W2:Y:S01]  /*83b0*/  F2F.F64.F32 R2, R0 ;  /* 0x0000000000027310 */ /* 0x0000a20000201800 */
[----:B------:R-:W-:Y:S05]  /*83c0*/  BRA `(.L_x_2830) ;  /* 0x0000000000a47947 */ /* 0x000fea0003800000 */
.L_x_2842:
        /* <DEDUP_REMOVED lines=12> */
[----:B------:R-:W-:Y:S01]  /*8490*/  @!P0 MOV R0, 0x7f800001 ;  /* 0x7f80000100008802 */ /* 0x000fe20000000f00 */
[----:B------:R-:W-:-:S07]  /*84a0*/  @P0 IMAD.SHL.U32 R0, R4, 0x800000, RZ ;  /* 0x0080000004000824 */ /* 0x000fce00078e00ff */
.L_x_2856:
[----:B------:R-:W-:Y:S05]  /*84b0*/  BSYNC B0 ;  /* 0x0000000000007941 */ /* 0x000fea0003800000 */
.L_x_2855:
[----:B------:R-:W-:-:S04]  /*84c0*/  FMUL.FTZ R0, R0, 1 ;  /* 0x3f80000000007820 */ /* 0x000fc80000410000 */
[----:B------:R0:W2:Y:S01]  /*84d0*/  F2F.F64.F32 R2, R0 ;  /* 0x0000000000027310 */ /* 0x0000a20000201800 */
[----:B------:R-:W-:Y:S05]  /*84e0*/  BRA `(.L_x_2830) ;  /* 0x00000000005c7947 */ /* 0x000fea0003800000 */
.L_x_2829:
        /* <DEDUP_REMOVED lines=16> */
.L_x_2857:
[----:B------:R-:W-:Y:S01]  /*85f0*/  CS2R R2, SRZ ;  /* 0x0000000000027805 */ /* 0x000fe2000001ff00 */
[----:B------:R-:W-:Y:S06]  /*8600*/  BRA `(.L_x_2830) ;  /* 0x0000000000147947 */ /* 0x000fec0003800000 */
.L_x_2854:
[----:B------:R-:W2:Y:S02]  /*8610*/  LDG.E.64 R2, desc[UR36][R4.64] ;  /* 0x0000002404027981 */ /* 0x000ea4000c1e1b00 */
[----:B--2---:R-:W0:Y:S01]  /*8620*/  I2F.F64.U64 R2, R2 ;  /* 0x0000000200027312 */ /* 0x004e220000301800 */
[----:B------:R-:W-:Y:S05]  /*8630*/  BRA `(.L_x_2830) ;  /* 0x0000000000087947 */ /* 0x000fea0003800000 */
.L_x_2853:
[----:B------:R-:W2:Y:S02]  /*8640*/  LDG.E R2, desc[UR36][R4.64] ;  /* 0x0000002404027981 */ /* 0x000ea4000c1e1900 */
[----:B--2---:R-:W0:Y:S02]  /*8650*/  I2F.F64.U32 R2, R2 ;  /* 0x0000000200027312 */ /* 0x004e240000201800 */
.L_x_2830:
        /* <DEDUP_REMOVED lines=45> */
[----:B------:R-:W-:Y:S01]  /*8930*/  IMAD R9, R6, 0x100000, R11 ;  /* 0x0010000006097824 */ /* 0x000fe200078e020b */
[----:B------:R-:W-:Y:S01]  /*8940*/  MOV R8, R10 ;  /* 0x0000000a00087202 */ /* 0x000fe20000000f00 */
        /* <DEDUP_REMOVED lines=14> */
.L_x_2859:
[----:B------:R-:W-:Y:S05]  /*8a30*/  BSYNC B0 ;  /* 0x0000000000007941 */ /* 0x000fea0003800000 */
.L_x_2858:
        /* <DEDUP_REMOVED lines=89> */
[----:B0-----:R-:W-:-:S02]  /*8fd0*/  FMUL.FTZ R20, R0, 1 ;  /* 0x3f80000000147820 */ /* 0x001fc40000410000 */
[----:B------:R-:W0:Y:S01]  /*8fe0*/  LDC.U8 R0, c[0x0][0x491] ;  /* 0x00012440ff007b82 */ /* 0x000e220000000000 */
        /* <DEDUP_REMOVED lines=8> */
[----:B------:R-:W2:Y:S03]  /*9070*/  F2F.F64.F32 R10, R20 ;  /* 0x00000014000a7310 */ /* 0x000ea60000201800 */
        /* <DEDUP_REMOVED lines=30> */
[----:B--2---:R-:W-:Y:S02]  /*9260*/  DADD R14, -R10, 1 ;  /* 0x3ff000000a0e7429 */ /* 0x004fe40000000100 */
[----:B------:R-:W-:Y:S01]  /*9270*/  DMUL R8, R8, R2 ;  /* 0x0000000208087228 */ /* 0x000fe20000000000 */
[----:B0-----:R-:W-:-:S03]  /*9280*/  PRMT R2, R0, 0x9910, RZ ;  /* 0x0000991000027816 */ /* 0x001fc600000000ff */
[----:B------:R-:W-:-:S08]  /*9290*/  DADD R12, R6, R12 ;  /* 0x00000000060c7229 */ /* 0x000fd0000000000c */
[----:B------:R-:W-:-:S10]  /*92a0*/  DFMA R12, R10, -R12, R14 ;  /* 0x8000000c0a0c722b */ /* 0x000fd4000000000e */
[----:B------:R-:W-:Y:S02]  /*92b0*/  FSEL R4, R13, 1.875, !P0 ;  /* 0x3ff000000d047808 */ /* 0x000fe40004000000 */
[----:B------:R-:W-:Y:S02]  /*92c0*/  FSEL R12, R12, RZ, !P0 ;  /* 0x000000ff0c0c7208 */ /* 0x000fe40004000000 */
[----:B------:R-:W-:Y:S02]  /*92d0*/  LOP3.LUT R13, R4, 0x80000000, R5, 0xb8, !PT ;  /* 0x80000000040d7812 */ /* 0x000fe400078eb805 */
[----:B------:R-:W-:-:S04]  /*92e0*/  ISETP.GT.AND P0, PT, R2, 0x9, PT ;  /* 0x000000090200780c */ /* 0x000fc80003f04270 */
[----:B------:R-:W-:-:S08]  /*92f0*/  DADD R12, R12, 1 ;  /* 0x3ff000000c0c7429 */ /* 0x000fd00000000000 */
        /* <DEDUP_REMOVED lines=14> */
.L_x_2863:
[----:B------:R-:W0:Y:S02]  /*93e0*/  F2I.S64.F64.TRUNC R4, R4 ;  /* 0x0000000400047311 */ /* 0x000e24000030d900 */
[----:B0-----:R-:W-:-:S05]  /*93f0*/  IMAD.MOV.U32 R3, RZ, RZ, R4 ;  /* 0x000000ffff037224 */ /* 0x001fca00078e0004 */
[----:B------:R0:W-:Y:S01]  /*9400*/  STG.E.U8 desc[UR36][R16.64], R3 ;  /* 0x0000000310007986 */ /* 0x0001e2000c101124 */
[----:B------:R-:W-:Y:S05]  /*9410*/  BRA `(.L_x_2865) ;  /* 0x0000000c00a87947 */ /* 0x000fea0003800000 */
.L_x_2862:
        /* <DEDUP_REMOVED lines=9> */
.L_x_2867:
[----:B------:R-:W0:Y:S02]  /*94b0*/  F2I.F64.TRUNC R5, R4 ;  /* 0x0000000400057311 */ /* 0x000e24000030d100 */
[----:B0-----:R0:W-:Y:S01]  /*94c0*/  STG.E desc[UR36][R16.64], R5 ;  /* 0x0000000510007986 */ /* 0x0011e2000c101924 */
[----:B------:R-:W-:Y:S05]  /*94d0*/  BRA `(.L_x_2865) ;  /* 0x0000000c00787947 */ /* 0x000fea0003800000 */
.L_x_2866:
[----:B------:R-:W0:Y:S02]  /*94e0*/  F2I.F64.TRUNC R5, R4 ;  /* 0x0000000400057311 */ /* 0x000e24000030d100 */
[----:B0-----:R0:W-:Y:S01]  /*94f0*/  STG.E.U16 desc[UR36][R16.64], R5 ;  /* 0x0000000510007986 */ /* 0x0011e2000c101524 */
[----:B------:R-:W-:Y:S05]  /*9500*/  BRA `(.L_x_2865) ;  /* 0x0000000c006c7947 */ /* 0x000fea0003800000 */
.L_x_2861:
        /* <DEDUP_REMOVED lines=11> */
.L_x_2869:
[----:B------:R-:W0:Y:S01]  /*95c0*/  F2F.F32.F64 R0, R4 ;  /* 0x0000000400007310 */ /* 0x000e220000301000 */
[----:B------:R-:W-:-:S14]  /*95d0*/  DSETP.GEU.AND P0, PT, |R4|, UR4, PT ;  /* 0x0000000404007e2a */ /* 0x000fdc000bf0e200 */
[----:B0-----:R-:W-:-:S05]  /*95e0*/  @!P0 FMUL R0, R0, 1.175494350822287508e-38 ;  /* 0x0080000000008820 */ /* 0x001fca0000400000 */
[----:B------:R-:W-:-:S05]  /*95f0*/  F2FP.F16.F32.PACK_AB R0, RZ, R0 ;  /* 0x00000000ff00723e */ /* 0x000fca00000000ff */
[----:B------:R0:W-:Y:S01]  /*9600*/  STG.E.U16 desc[UR36][R16.64], R0 ;  /* 0x0000000010007986 */ /* 0x0001e2000c101524 */
[----:B------:R-:W-:Y:S05]  /*9610*/  BRA `(.L_x_2865) ;  /* 0x0000000c00287947 */ /* 0x000fea0003800000 */
.L_x_2868:
        /* <DEDUP_REMOVED lines=12> */
.L_x_2871:
[----:B------:R-:W0:Y:S01]  /*96e0*/  F2F.F32.F64 R0, R4 ;  /* 0x0000000400007310 */ /* 0x000e220000301000 */
[----:B------:R-:W-:-:S14]  /*96f0*/  DSETP.GEU.AND P0, PT, |R4|, UR4, PT ;  /* 0x0000000404007e2a */ /* 0x000fdc000bf0e200 */
[----:B0-----:R-:W-:-:S05]  /*9700*/  @!P0 FMUL R0, R0, 1.175494350822287508e-38 ;  /* 0x0080000000008820 */ /* 0x001fca0000400000 */
[----:B------:R-:W-:-:S04]  /*9710*/  F2FP.F16.F32.PACK_AB R3, RZ, R0 ;  /* 0x00000000ff03723e */ /* 0x000fc800000000ff */
[----:B------:R-:W-:-:S05]  /*9720*/  PRMT R3, R3, 0x5410, RZ ;  /* 0x0000541003037816 */ /* 0x000fca00000000ff */
[----:B------:R0:W-:Y:S01]  /*9730*/  STG.E desc[UR36][R16.64], R3 ;  /* 0x0000000310007986 */ /* 0x0001e2000c101924 */
[----:B------:R-:W-:Y:S05]  /*9740*/  BRA `(.L_x_2865) ;  /* 0x0000000800dc7947 */ /* 0x000fea0003800000 */
.L_x_2870:
[----:B------:R0:W-:Y:S01]  /*9750*/  STG.E.64 desc[UR36][R16.64], R4 ;  /* 0x0000000410007986 */ /* 0x0001e2000c101b24 */
[----:B------:R-:W-:Y:S05]  /*9760*/  BRA `(.L_x_2865) ;  /* 0x0000000800d47947 */ /* 0x000fea0003800000 */
.L_x_2860:
        /* <DEDUP_REMOVED lines=12> */
.L_x_2874:
[----:B------:R-:W-:-:S05]  /*9830*/  CS2R R6, SRZ ;  /* 0x0000000000067805 */ /* 0x000fca000001ff00 */
[----:B------:R0:W-:Y:S01]  /*9840*/  STG.E.128 desc[UR36][R16.64], R4 ;  /* 0x0000000410007986 */ /* 0x0001e2000c101d24 */
[----:B------:R-:W-:Y:S05]  /*9850*/  BRA `(.L_x_2865) ;  /* 0x0000000800987947 */ /* 0x000fea0003800000 */
.L_x_2873:
        /* <DEDUP_REMOVED lines=23> */
.L_x_2878:
[----:B------:R-:W-:Y:S05]  /*99d0*/  BSYNC B0 ;  /* 0x0000000000007941 */ /* 0x000fea0003800000 */
.L_x_2877:
[----:B------:R-:W-:-:S05]  /*99e0*/  LOP3.LUT R3, R0, R3, RZ, 0xfc, !PT ;  /* 0x0000000300037212 */ /* 0x000fca00078efcff */
[----:B------:R0:W-:Y:S01]  /*99f0*/  STG.E.U8 desc[UR36][R16.64], R3 ;  /* 0x0000000310007986 */ /* 0x0001e2000c101124 */
[----:B------:R-:W-:Y:S05]  /*9a00*/  BRA `(.L_x_2865) ;  /* 0x00000008002c7947 */ /* 0x000fea0003800000 */
.L_x_2876:
        /* <DEDUP_REMOVED lines=15> */
.L_x_2880:
[----:B------:R-:W-:Y:S01]  /*9b00*/  IMAD.MOV.U32 R0, RZ, RZ, 0x7f ;  /* 0x0000007fff007424 */ /* 0x000fe200078e00ff */
[----:B------:R-:W-:-:S04]  /*9b10*/  ISETP.GT.U32.AND P0, PT, R2, 0x7f800000, PT ;  /* 0x7f8000000200780c */ /* 0x000fc80003f04070 */
[----:B------:R-:W-:-:S09]  /*9b20*/  SEL R0, R0, 0x7c, P0 ;  /* 0x0000007c00007807 */ /* 0x000fd20000000000 */
.L_x_2881:
[----:B------:R-:W-:Y:S05]  /*9b30*/  BSYNC B0 ;  /* 0x0000000000007941 */ /* 0x000fea0003800000 */
.L_x_2879:
[----:B------:R-:W-:-:S04]  /*9b40*/  LOP3.LUT R2, R3, 0x80000000, RZ, 0xc0, !PT ;  /* 0x8000000003027812 */ /* 0x000fc800078ec0ff */
[----:B------:R-:W-:-:S04]  /*9b50*/  SHF.R.U32.HI R3, RZ, 0x18, R2 ;  /* 0x00000018ff037819 */ /* 0x000fc80000011602 */
[----:B------:R-:W-:-:S05]  /*9b60*/  LOP3.LUT R3, R0, R3, RZ, 0xfc, !PT ;  /* 0x0000000300037212 */ /* 0x000fca00078efcff */
[----:B------:R0:W-:Y:S01]  /*9b70*/  STG.E.U8 desc[UR36][R16.64], R3 ;  /* 0x0000000310007986 */ /* 0x0001e2000c101124 */
[----:B------:R-:W-:Y:S05]  /*9b80*/  BRA `(.L_x_2865) ;  /* 0x0000000400cc7947 */ /* 0x000fea0003800000 */
.L_x_2875:
[----:B------:R-:W0:Y:S01]  /*9b90*/  F2F.F32.F64 R0, R4 ;  /* 0x0000000400007310 */ /* 0x000e220000301000 */
[----:B------:R-:W-:-:S14]  /*9ba0*/  DSETP.GEU.AND P0, PT, |R4|, UR4, PT ;  /* 0x0000000404007e2a */ /* 0x000fdc000bf0e200 */
[----:B0-----:R-:W-:-:S05]  /*9bb0*/  @!P0 FMUL R0, R0, 1.175494350822287508e-38 ;  /* 0x0080000000008820 */ /* 0x001fca0000400000 */
[----:B------:R-:W-:-:S05]  /*9bc0*/  F2FP.BF16.F32.PACK_AB R0, RZ, R0 ;  /* 0x00000000ff00723e */ /* 0x000fca00000010ff */
[----:B------:R0:W-:Y:S01]  /*9bd0*/  STG.E.U16 desc[UR36][R16.64], R0 ;  /* 0x0000000010007986 */ /* 0x0001e2000c101524 */
[----:B------:R-:W-:Y:S05]  /*9be0*/  BRA `(.L_x_2865) ;  /* 0x0000000400b47947 */ /* 0x000fea0003800000 */
.L_x_2872:
        /* <DEDUP_REMOVED lines=11> */
.L_x_2884:
        /* <DEDUP_REMOVED lines=19> */
.L_x_2887:
[----:B------:R-:W-:-:S04]  /*9dd0*/  LOP3.LUT R2, R3, 0x80000000, RZ, 0xc0, !PT ;  /* 0x8000000003027812 */ /* 0x000fc800078ec0ff */
[----:B------:R-:W-:-:S04]  /*9de0*/  SHF.R.U32.HI R3, RZ, 0x18, R2 ;  /* 0x00000018ff037819 */ /* 0x000fc80000011602 */
[----:B------:R-:W-:-:S04]  /*9df0*/  LOP3.LUT R0, R0, R3, RZ, 0xfc, !PT ;  /* 0x0000000300007212 */ /* 0x000fc800078efcff */
[----:B------:R-:W-:-:S07]  /*9e00*/  PRMT R8, R0, 0x7610, R8 ;  /* 0x0000761000087816 */ /* 0x000fce0000000008 */
.L_x_2886:
[----:B------:R-:W-:Y:S05]  /*9e10*/  BSYNC B0 ;  /* 0x0000000000007941 */ /* 0x000fea0003800000 */
.L_x_2885:
[----:B------:R3:W-:Y:S01]  /*9e20*/  STG.E.U8 desc[UR36][R16.64], R8 ;  /* 0x0000000810007986 */ /* 0x0007e2000c101124 */
[----:B------:R-:W-:Y:S05]  /*9e30*/  BRA `(.L_x_2865) ;  /* 0x0000000400207947 */ /* 0x000fea0003800000 */
.L_x_2883:
        /* <DEDUP_REMOVED lines=19> */
.L_x_2890:
[----:B------:R-:W-:-:S04]  /*9f70*/  LOP3.LUT R2, R3, 0x80000000, RZ, 0xc0, !PT ;  /* 0x8000000003027812 */ /* 0x000fc800078ec0ff */
[----:B------:R-:W-:-:S04]  /*9f80*/  SHF.R.U32.HI R3, RZ, 0x18, R2 ;  /* 0x00000018ff037819 */ /* 0x000fc80000011602 */
[----:B------:R-:W-:-:S04]  /*9f90*/  LOP3.LUT R0, R0, R3, RZ, 0xfc, !PT ;  /* 0x0000000300007212 */ /* 0x000fc800078efcff */
[----:B------:R-:W-:-:S07]  /*9fa0*/  PRMT R8, R0, 0x7610, R8 ;  /* 0x0000761000087816 */ /* 0x000fce0000000008 */
.L_x_2889:
[----:B------:R-:W-:Y:S05]  /*9fb0*/  BSYNC B0 ;  /* 0x0000000000007941 */ /* 0x000fea0003800000 */
.L_x_2888:
[----:B------:R0:W-:Y:S01]  /*9fc0*/  STG.E.U8 desc[UR36][R16.64], R8 ;  /* 0x0000000810007986 */ /* 0x0001e2000c101124 */
[----:B------:R-:W-:Y:S05]  /*9fd0*/  BRA `(.L_x_2865) ;  /* 0x0000000000b87947 */ /* 0x000fea0003800000 */
.L_x_2882:
        /* <DEDUP_REMOVED lines=24> */
.L_x_2864:
        /* <DEDUP_REMOVED lines=16> */
.L_x_2893:
[----:B------:R-:W-:Y:S05]  /*a260*/  BRA `(.L_x_2865) ;  /* 0x0000000000147947 */ /* 0x000fea0003800000 */
.L_x_2892:
[----:B------:R-:W0:Y:S02]  /*a270*/  F2I.U64.F64.TRUNC R4, R4 ;  /* 0x0000000400047311 */ /* 0x000e24000030d800 */
[----:B0-----:R2:W-:Y:S01]  /*a280*/  STG.E.64 desc[UR36][R16.64], R4 ;  /* 0x0000000410007986 */ /* 0x0015e2000c101b24 */
[----:B------:R-:W-:Y:S05]  /*a290*/  BRA `(.L_x_2865) ;  /* 0x0000000000087947 */ /* 0x000fea0003800000 */
.L_x_2891:
[----:B------:R-:W0:Y:S02]  /*a2a0*/  F2I.U32.F64.TRUNC R5, R4 ;  /* 0x0000000400057311 */ /* 0x000e24000030d000 */
[----:B0-----:R0:W-:Y:S02]  /*a2b0*/  STG.E desc[UR36][R16.64], R5 ;  /* 0x0000000510007986 */ /* 0x0011e4000c101924 */
.L_x_2865:
[----:B------:R-:W-:-:S07]  /*a2c0*/  VIADD R23, R23, 0x80 ;  /* 0x0000008017177836 */ /* 0x000fce0000000000 */
.L_x_2790:
[----:B------:R-:W-:Y:S05]  /*a2d0*/  BSYNC B6 ;  /* 0x0000000000067941 */ /* 0x000fea0003800000 */
.L_x_2789:
[----:B------:R-:W-:Y:S01]  /*a2e0*/  ULDC UR4, c[0x0][0x210] ;  /* 0x0000840000047ab9 */ /* 0x000fe20000000800 */
[----:B------:R-:W-:Y:S01]  /*a2f0*/  BSSY B6, `(.L_x_2894) ;  /* 0x0000511000067945 */ /* 0x000fe20003800000 */
[----:B------:R-:W-:-:S13]  /*a300*/  ISETP.GE.AND P0, PT, R23, UR4, PT ;  /* 0x0000000417007c0c */ /* 0x000fda000bf06270 */
[----:B------:R-:W-:Y:S05]  /*a310*/  @P0 BRA `(.L_x_2895) ;  /* 0x0000005000380947 */ /* 0x000fea0003800000 */
[----:B0--3--:R-:W0:Y:S01]  /*a320*/  LDC R6, c[0x0][0x218] ;  /* 0x00008600ff067b82 */ /* 0x009e220000000800 */
[----:B------:R-:W-:Y:S01]  /*a330*/  HFMA2.MMA R0, -RZ, RZ, 0, 0 ;  /* 0x00000000ff007435 */ /* 0x000fe200000001ff */
[----:B------:R-:W-:Y:S02]  /*a340*/  IMAD.MOV.U32 R22, RZ, RZ, RZ ;  /* 0x000000ffff167224 */ /* 0x000fe400078e00ff */
[----:B-12-4-:R-:W-:Y:S01]  /*a350*/  IMAD.MOV.U32 R16, RZ, RZ, RZ ;  /* 0x000000ffff107224 */ /* 0x016fe200078e00ff */
        /* <DEDUP_REMOVED lines=350> */
.L_x_2896:
        /* <DEDUP_REMOVED lines=21> */
.L_x_2900:
[----:B------:R-:W2:Y:S02]  /*ba90*/  LDG.E.U8 R2, desc[UR36][R2.64] ;  /* 0x0000002402027981 */ /* 0x000ea4000c1e1100 */
[----:B--2---:R0:W1:Y:S01]  /*baa0*/  I2F.F64.U16 R18, R2 ;  /* 0x0000000200127312 */ /* 0x0040620000101800 */
[----:B------:R-:W-:Y:S05]  /*bab0*/  BRA `(.L_x_2902) ;  /* 0x0000000c00707947 */ /* 0x000fea0003800000 */
.L_x_2899:
        /* <DEDUP_REMOVED lines=9> */
.L_x_2904:
[----:B------:R-:W2:Y:S02]  /*bb50*/  LDG.E R2, desc[UR36][R2.64] ;  /* 0x0000002402027981 */ /* 0x000ea4000c1e1900 */
[----:B--2---:R0:W1:Y:S01]  /*bb60*/  I2F.F64 R18, R2 ;  /* 0x0000000200127312 */ /* 0x0040620000201c00 */
[----:B------:R-:W-:Y:S05]  /*bb70*/  BRA `(.L_x_2902) ;  /* 0x0000000c00407947 */ /* 0x000fea0003800000 */
.L_x_2903:
[----:B------:R-:W2:Y:S02]  /*bb80*/  LDG.E.U16 R2, desc[UR36][R2.64] ;  /* 0x0000002402027981 */ /* 0x000ea4000c1e1500 */
[----:B--2---:R0:W1:Y:S01]  /*bb90*/  I2F.F64.S16 R18, R2 ;  /* 0x0000000200127312 */ /* 0x0040620000101c00 */
[----:B------:R-:W-:Y:S05]  /*bba0*/  BRA `(.L_x_2902) ;  /* 0x0000000c00347947 */ /* 0x000fea0003800000 */
.L_x_2898:
        /* <DEDUP_REMOVED lines=8> */
[----:B------:R-:W2:Y:S01]  /*bc30*/  F2F.F64.F32 R18, R18 ;  /* 0x0000001200127310 */ /* 0x000ea20000201800 */
[----:B------:R-:W-:Y:S05]  /*bc40*/  BRA `(.L_x_2902) ;  /* 0x0000000c000c7947 */ /* 0x000fea0003800000 */
.L_x_2906:
[----:B------:R-:W2:Y:S02]  /*bc50*/  LDG.E.U16 R0, desc[UR36][R2.64] ;  /* 0x0000002402007981 */ /* 0x000ea4000c1e1500 */
[----:B--2---:R-:W-:-:S05]  /*bc60*/  HADD2.F32 R0, -RZ, R0.H0_H0 ;  /* 0x20000000ff007230 */ /* 0x004fca0000004100 */
[----:B------:R-:W-:-:S04]  /*bc70*/  FMUL.FTZ R0, R0, 1 ;  /* 0x3f80000000007820 */ /* 0x000fc80000410000 */
[----:B------:R0:W1:Y:S01]  /*bc80*/  F2F.F64.F32 R18, R0 ;  /* 0x0000000000127310 */ /* 0x0000620000201800 */
[----:B------:R-:W-:Y:S05]  /*bc90*/  BRA `(.L_x_2902) ;  /* 0x0000000800f87947 */ /* 0x000fea0003800000 */
.L_x_2905:
        /* <DEDUP_REMOVED lines=10> */
.L_x_2908:
[----:B------:R-:W2:Y:S02]  /*bd40*/  LDG.E.U16 R2, desc[UR36][R2.64] ;  /* 0x0000002402027981 */ /* 0x000ea4000c1e1500 */
[----:B--2---:R-:W-:-:S05]  /*bd50*/  HADD2.F32 R0, -RZ, R2.H0_H0 ;  /* 0x20000002ff007230 */ /* 0x004fca0000004100 */
[----:B------:R-:W-:-:S04]  /*bd60*/  FMUL.FTZ R0, R0, 1 ;  /* 0x3f80000000007820 */ /* 0x000fc80000410000 */
[----:B------:R3:W4:Y:S01]  /*bd70*/  F2F.F64.F32 R18, R0 ;  /* 0x0000000000127310 */ /* 0x0007220000201800 */
[----:B------:R-:W-:Y:S05]  /*bd80*/  BRA `(.L_x_2902) ;  /* 0x0000000800bc7947 */ /* 0x000fea0003800000 */
.L_x_2907:
[----:B------:R0:W5:Y:S01]  /*bd90*/  LDG.E.64 R18, desc[UR36][R2.64] ;  /* 0x0000002402127981 */ /* 0x000162000c1e1b00 */
[----:B------:R-:W-:Y:S05]  /*bda0*/  BRA `(.L_x_2902) ;  /* 0x0000000800b47947 */ /* 0x000fea0003800000 */
.L_x_2897:
        /* <DEDUP_REMOVED lines=13> */
.L_x_2911:
[----:B------:R0:W5:Y:S01]  /*be80*/  LDG.E.64 R18, desc[UR36][R2.64] ;  /* 0x0000002402127981 */ /* 0x000162000c1e1b00 */
[----:B------:R-:W-:Y:S05]  /*be90*/  BRA `(.L_x_2902) ;  /* 0x0000000800787947 */ /* 0x000fea0003800000 */
.L_x_2910:
        /* <DEDUP_REMOVED lines=28> */
.L_x_2913:
[----:B------:R-:W2:Y:S02]  /*c060*/  LDG.E.U8 R2, desc[UR36][R2.64] ;  /* 0x0000002402027981 */ /* 0x000ea4000c1e1100 */
[C---:B--2---:R-:W-:Y:S01]  /*c070*/  SHF.L.U32 R0, R2.reuse, 0x19, RZ ;  /* 0x0000001902007819 */ /* 0x044fe200000006ff */
        /* <DEDUP_REMOVED lines=13> */
.L_x_2912:
[----:B------:R-:W2:Y:S02]  /*c150*/  LDG.E.U16 R0, desc[UR36][R2.64] ;  /* 0x0000002402007981 */ /* 0x000ea4000c1e1500 */
[----:B--2---:R-:W-:-:S04]  /*c160*/  IMAD.U32 R0, R0, 0x10000, RZ ;  /* 0x0001000000007824 */ /* 0x004fc800078e00ff */
[----:B------:R-:W-:-:S04]  /*c170*/  FMUL.FTZ R0, R0, 1 ;  /* 0x3f80000000007820 */ /* 0x000fc80000410000 */
[----:B------:R0:W1:Y:S01]  /*c180*/  F2F.F64.F32 R18, R0 ;  /* 0x0000000000127310 */ /* 0x0000620000201800 */
[----:B------:R-:W-:Y:S05]  /*c190*/  BRA `(.L_x_2902) ;  /* 0x0000000400b87947 */ /* 0x000fea0003800000 */
.L_x_2909:
        /* <DEDUP_REMOVED lines=11> */
.L_x_2916:
        /* <DEDUP_REMOVED lines=21> */
.L_x_2920:
[----:B------:R-:W-:Y:S05]  /*c3a0*/  BSYNC B1 ;  /* 0x0000000000017941 */ /* 0x000fea0003800000 */
.L_x_2919:
[----:B------:R-:W-:Y:S01]  /*c3b0*/  LEA R3, R0, 0x3b800000, 0x17 ;  /* 0x3b80000000037811 */ /* 0x000fe200078eb8ff */
[----:B------:R-:W-:-:S05]  /*c3c0*/  IMAD.SHL.U32 R0, R2, 0x100000, RZ ;  /* 0x0010000002007824 */ /* 0x000fca00078e00ff */
[----:B------:R-:W-:-:S07]  /*c3d0*/  LOP3.LUT R0, R3, R0, R4, 0xfe, !PT ;  /* 0x0000000003007212 */ /* 0x000fce00078efe04 */
.L_x_2918:
[----:B------:R-:W-:Y:S05]  /*c3e0*/  BSYNC B0 ;  /* 0x0000000000007941 */ /* 0x000fea0003800000 */
.L_x_2917:
[----:B------:R-:W-:-:S04]  /*c3f0*/  FMUL.FTZ R0, R0, 1 ;  /* 0x3f80000000007820 */ /* 0x000fc80000410000 */
[----:B------:R0:W1:Y:S01]  /*c400*/  F2F.F64.F32 R18, R0 ;  /* 0x0000000000127310 */ /* 0x0000620000201800 */
[----:B------:R-:W-:Y:S05]  /*c410*/  BRA `(.L_x_2902) ;  /* 0x0000000400187947 */ /* 0x000fea0003800000 */
.L_x_2915:
        /* <DEDUP_REMOVED lines=21> */
.L_x_2924:
[----:B------:R-:W-:Y:S05]  /*c570*/  BSYNC B1 ;  /* 0x0000000000017941 */ /* 0x000fea0003800000 */
.L_x_2923:
[----:B------:R-:W-:Y:S01]  /*c580*/  LEA R3, R0, 0x37800000, 0x17 ;  /* 0x3780000000037811 */ /* 0x000fe200078eb8ff */
[----:B------:R-:W-:-:S05]  /*c590*/  IMAD.SHL.U32 R0, R2, 0x200000, RZ ;  /* 0x0020000002007824 */ /* 0x000fca00078e00ff */
[----:B------:R-:W-:-:S07]  /*c5a0*/  LOP3.LUT R0, R3, R0, R4, 0xfe, !PT ;  /* 0x0000000003007212 */ /* 0x000fce00078efe04 */
.L_x_2922:
[----:B------:R-:W-:Y:S05]  /*c5b0*/  BSYNC B0 ;  /* 0x0000000000007941 */ /* 0x000fea0003800000 */
.L_x_2921:
[----:B------:R-:W-:-:S04]  /*c5c0*/  FMUL.FTZ R0, R0, 1 ;  /* 0x3f80000000007820 */ /* 0x000fc80000410000 */
[----:B------:R0:W1:Y:S01]  /*c5d0*/  F2F.F64.F32 R18, R0 ;  /* 0x0000000000127310 */ /* 0x0000620000201800 */
[----:B------:R-:W-:Y:S05]  /*c5e0*/  BRA `(.L_x_2902) ;  /* 0x0000000000a47947 */ /* 0x000fea0003800000 */
.L_x_2914:
        /* <DEDUP_REMOVED lines=14> */
.L_x_2928:
[----:B------:R-:W-:Y:S05]  /*c6d0*/  BSYNC B0 ;  /* 0x0000000000007941 */ /* 0x000fea0003800000 */
.L_x_2927:
[----:B------:R-:W-:-:S04]  /*c6e0*/  FMUL.FTZ R0, R0, 1 ;  /* 0x3f80000000007820 */ /* 0x000fc80000410000 */
[----:B------:R0:W1:Y:S01]  /*c6f0*/  F2F.F64.F32 R18, R0 ;  /* 0x0000000000127310 */ /* 0x0000620000201800 */
[----:B------:R-:W-:Y:S05]  /*c700*/  BRA `(.L_x_2902) ;  /* 0x00000000005c7947 */ /* 0x000fea0003800000 */
.L_x_2901:
        /* <DEDUP_REMOVED lines=16> */
.L_x_2929:
[----:B------:R-:W-:Y:S01]  /*c810*/  CS2R R18, SRZ ;  /* 0x0000000000127805 */ /* 0x000fe2000001ff00 */
[----:B------:R-:W-:Y:S06]  /*c820*/  BRA `(.L_x_2902) ;  /* 0x0000000000147947 */ /* 0x000fec0003800000 */
.L_x_2926:
[----:B------:R-:W2:Y:S02]  /*c830*/  LDG.E.64 R18, desc[UR36][R2.64] ;  /* 0x0000002402127981 */ /* 0x000ea4000c1e1b00 */
[----:B--2---:R-:W0:Y:S01]  /*c840*/  I2F.F64.U64 R18, R18 ;  /* 0x0000001200127312 */ /* 0x004e220000301800 */
[----:B------:R-:W-:Y:S05]  /*c850*/  BRA `(.L_x_2902) ;  /* 0x0000000000087947 */ /* 0x000fea0003800000 */
.L_x_2925:
[----:B------:R-:W2:Y:S02]  /*c860*/  LDG.E R2, desc[UR36][R2.64] ;  /* 0x0000002402027981 */ /* 0x000ea4000c1e1900 */
[----:B--2---:R0:W1:Y:S02]  /*c870*/  I2F.F64.U32 R18, R2 ;  /* 0x0000000200127312 */ /* 0x0040640000201800 */
.L_x_2902:
[----:B0-----:R-:W3:Y:S01]  /*c880*/  LDC.U8 R2, c[0x0][0x493] ;  /* 0x000124c0ff027b82 */ /* 0x001ee20000000000 */
[----:B------:R-:W-:Y:S02]  /*c890*/  ULDC.64 UR4, c[0x0][0x488] ;  /* 0x0001220000047ab9 */ /* 0x000fe40000000a00 */
[----:B------:R-:W-:-:S05]  /*c8a0*/  IADD3 R4, P0, R22, UR4, RZ ;  /* 0x0000000416047c10 */ /* 0x000fca000ff1e0ff */
[----:B------:R-:W-:Y:S01]  /*c8b0*/  IMAD.X R5, RZ, RZ, UR5, P0 ;  /* 0x00000005ff057e24 */ /* 0x000fe200080e06ff */
[----:B---3--:R-:W-:-:S04]  /*c8c0*/  PRMT R0, R2, 0x9910, RZ ;  /* 0x0000991002007816 */ /* 0x008fc800000000ff */
        /* <DEDUP_REMOVED lines=10> */
[----:B------:R-:W3:Y:S02]  /*c970*/  LDG.E.S8 R2, desc[UR36][R4.64] ;  /* 0x0000002404027981 */ /* 0x000ee4000c1e1300 */
[----:B---3--:R-:W0:Y:S01]  /*c980*/  I2F.F64.S16 R2, R2 ;  /* 0x0000000200027312 */ /* 0x008e220000101c00 */
[----:B------:R-:W-:Y:S05]  /*c990*/  BRA `(.L_x_2935) ;  /* 0x0000000c007c7947 */ /* 0x000fea0003800000 */
.L_x_2933:
[----:B------:R-:W3:Y:S02]  /*c9a0*/  LDG.E.U8 R2, desc[UR36][R4.64] ;  /* 0x0000002404027981 */ /* 0x000ee4000c1e1100 */
[----:B---3--:R-:W0:Y:S01]  /*c9b0*/  I2F.F64.U16 R2, R2 ;  /* 0x0000000200027312 */ /* 0x008e220000101800 */
[----:B------:R-:W-:Y:S05]  /*c9c0*/  BRA `(.L_x_2935) ;  /* 0x0000000c00707947 */ /* 0x000fea0003800000 */
.L_x_2932:
[----:B------:R-:W-:-:S13]  /*c9d0*/  ISETP.NE.AND P0, PT, R0, 0x2, PT ;  /* 0x000000020000780c */ /* 0x000fda0003f05270 */
[----:B------:R-:W-:Y:S05]  /*c9e0*/  @!P0 BRA `(.L_x_2936) ;  /* 0x0000000000288947 */ /* 0x000fea0003800000 */
[----:B------:R-:W-:-:S13]  /*c9f0*/  ISETP.NE.AND P0, PT, R0, 0x3, PT ;  /* 0x000000030000780c */ /* 0x000fda0003f05270 */
[----:B------:R-:W-:Y:S05]  /*ca00*/  @!P0 BRA `(.L_x_2937) ;  /* 0x0000000000148947 */ /* 0x000fea0003800000 */
[----:B------:R-:W-:-:S13]  /*ca10*/  ISETP.NE.AND P0, PT, R0, 0x4, PT ;  /* 0x000000040000780c */ /* 0x000fda0003f05270 */
[----:B------:R-:W-:Y:S05]  /*ca20*/  @P0 BRA `(.L_x_2934) ;  /* 0x0000000800fc0947 */ /* 0x000fea0003800000 */
[----:B------:R-:W3:Y:S02]  /*ca30*/  LDG.E.64 R2, desc[UR36][R4.64] ;  /* 0x0000002404027981 */ /* 0x000ee4000c1e1b00 */
[----:B---3--:R-:W0:Y:S01]  /*ca40*/  I2F.F64.S64 R2, R2 ;  /* 0x0000000200027312 */ /* 0x008e220000301c00 */
[----:B------:R-:W-:Y:S05]  /*ca50*/  BRA `(.L_x_2935) ;  /* 0x0000000c004c7947 */ /* 0x000fea0003800000 */
.L_x_2937:
[----:B------:R-:W3:Y:S02]  /*ca60*/  LDG.E R2, desc[UR36][R4.64] ;  /* 0x0000002404027981 */ /* 0x000ee4000c1e1900 */
[----:B---3--:R-:W0:Y:S01]  /*ca70*/  I2F.F64 R2, R2 ;  /* 0x0000000200027312 */ /* 0x008e220000201c00 */
[----:B------:R-:W-:Y:S05]  /*ca80*/  BRA `(.L_x_2935) ;  /* 0x0000000c00407947 */ /* 0x000fea0003800000 */
.L_x_2936:
[----:B------:R-:W3:Y:S02]  /*ca90*/  LDG.E.U16 R2, desc[UR36][R4.64] ;  /* 0x0000002404027981 */ /* 0x000ee4000c1e1500 */
[----:B---3--:R-:W0:Y:S01]  /*caa0*/  I2F.F64.S16 R2, R2 ;  /* 0x0000000200027312 */ /* 0x008e220000101c00 */
[----:B------:R-:W-:Y:S05]  /*cab0*/  BRA `(.L_x_2935) ;  /* 0x0000000c00347947 */ /* 0x000fea0003800000 */
.L_x_2931:
[----:B------:R-:W-:-:S13]  /*cac0*/  ISETP.GT.AND P0, PT, R0, 0x6, PT ;  /* 0x000000060000780c */ /* 0x000fda0003f04270 */
[----:B------:R-:W-:Y:S05]  /*cad0*/  @P0 BRA `(.L_x_2938) ;  /* 0x0000000000340947 */ /* 0x000fea0003800000 */
[----:B------:R-:W-:-:S13]  /*cae0*/  ISETP.NE.AND P0, PT, R0, 0x5, PT ;  /* 0x000000050000780c */ /* 0x000fda0003f05270 */
[----:B------:R-:W-:Y:S05]  /*caf0*/  @!P0 BRA `(.L_x_2939) ;  /* 0x0000000000188947 */ /* 0x000fea0003800000 */
[----:B------:R-:W-:-:S13]  /*cb00*/  ISETP.NE.AND P0, PT, R0, 0x6, PT ;  /* 0x000000060000780c */ /* 0x000fda0003f05270 */
[----:B------:R-:W-:Y:S05]  /*cb10*/  @P0 BRA `(.L_x_2934) ;  /* 0x0000000800c00947 */ /* 0x000fea0003800000 */
[----:B------:R-:W3:Y:S02]  /*cb20*/  LDG.E R2, desc[UR36][R4.64] ;  /* 0x0000002404027981 */ /* 0x000ee4000c1e1900 */
[----:B---3--:R-:W-:-:S06]  /*cb30*/  FMUL.FTZ R2, R2, 1 ;  /* 0x3f80000002027820 */ /* 0x008fcc0000410000 */
[----:B------:R-:W0:Y:S01]  /*cb40*/  F2F.F64.F32 R2, R2 ;  /* 0x0000000200027310 */ /* 0x000e220000201800 */
[----:B------:R-:W-:Y:S05]  /*cb50*/  BRA `(.L_x_2935) ;  /* 0x0000000c000c7947 */ /* 0x000fea0003800000 */
.L_x_2939:
[----:B------:R-:W3:Y:S02]  /*cb60*/  LDG.E.U16 R0, desc[UR36][R4.64] ;  /* 0x0000002404007981 */ /* 0x000ee4000c1e1500 */
[----:B---3--:R-:W-:-:S05]  /*cb70*/  HADD2.F32 R0, -RZ, R0.H0_H0 ;  /* 0x20000000ff007230 */ /* 0x008fca0000004100 */
[----:B------:R-:W-:-:S04]  /*cb80*/  FMUL.FTZ R0, R0, 1 ;  /* 0x3f80000000007820 */ /* 0x000fc80000410000 */
[----:B------:R0:W3:Y:S01]  /*cb90*/  F2F.F64.F32 R2, R0 ;  /* 0x0000000000027310 */ /* 0x0000e20000201800 */
[----:B------:R-:W-:Y:S05]  /*cba0*/  BRA `(.L_x_2935) ;  /* 0x0000000800f87947 */ /* 0x000fea0003800000 */
.L_x_2938:
[----:B------:R-:W-:-:S13]  /*cbb0*/  ISETP.NE.AND P0, PT, R0, 0x7, PT ;  /* 0x000000070000780c */ /* 0x000fda0003f05270 */
[----:B------:R-:W-:Y:S05]  /*cbc0*/  @!P0 BRA `(.L_x_2940) ;  /* 0x0000000000348947 */ /* 0x000fea0003800000 */
        /* <DEDUP_REMOVED lines=8> */
.L_x_2941:
[----:B------:R-:W3:Y:S02]  /*cc50*/  LDG.E.U16 R4, desc[UR36][R4.64] ;  /* 0x0000002404047981 */ /* 0x000ee4000c1e1500 */
[----:B---3--:R-:W-:-:S05]  /*cc60*/  HADD2.F32 R0, -RZ, R4.H0_H0 ;  /* 0x20000004ff007230 */ /* 0x008fca0000004100 */
[----:B------:R-:W-:-:S04]  /*cc70*/  FMUL.FTZ R0, R0, 1 ;  /* 0x3f80000000007820 */ /* 0x000fc80000410000 */
[----:B------:R0:W3:Y:S01]  /*cc80*/  F2F.F64.F32 R2, R0 ;  /* 0x0000000000027310 */ /* 0x0000e20000201800 */
[----:B------:R-:W-:Y:S05]  /*cc90*/  BRA `(.L_x_2935) ;  /* 0x0000000800bc7947 */ /* 0x000fea0003800000 */
.L_x_2940:
[----:B------:R0:W5:Y:S01]  /*cca0*/  LDG.E.64 R2, desc[UR36][R4.64] ;  /* 0x0000002404027981 */ /* 0x000162000c1e1b00 */
[----:B------:R-:W-:Y:S05]  /*ccb0*/  BRA `(.L_x_2935) ;  /* 0x0000000800b47947 */ /* 0x000fea0003800000 */
.L_x_2930:
        /* <DEDUP_REMOVED lines=8> */
[----:B------:R-:W3:Y:S01]  /*cd40*/  LDG.E.U8 R4, desc[UR36][R4.64] ;  /* 0x0000002404047981 */ /* 0x000ee2000c1e1100 */
[----:B------:R-:W-:Y:S01]  /*cd50*/  IMAD.MOV.U32 R2, RZ, RZ, RZ ;  /* 0x000000ffff027224 */ /* 0x000fe200078e00ff */
[----:B---3--:R-:W-:-:S04]  /*cd60*/  ISETP.NE.AND P0, PT, R4, RZ, PT ;  /* 0x000000ff0400720c */ /* 0x008fc80003f05270 */
[----:B------:R-:W-:Y:S01]  /*cd70*/  FSEL R3, RZ, 1.875, !P0 ;  /* 0x3ff00000ff037808 */ /* 0x000fe20004000000 */
[----:B------:R-:W-:Y:S08]  /*cd80*/  BRA `(.L_x_2935) ;  /* 0x0000000800807947 */ /* 0x000ff00003800000 */
.L_x_2944:
[----:B------:R0:W5:Y:S01]  /*cd90*/  LDG.E.64 R2, desc[UR36][R4.64] ;  /* 0x0000002404027981 */ /* 0x000162000c1e1b00 */
[----:B------:R-:W-:Y:S05]  /*cda0*/  BRA `(.L_x_2935) ;  /* 0x0000000800787947 */ /* 0x000fea0003800000 */
.L_x_2943:
[----:B------:R-:W-:-:S13]  /*cdb0*/  ISETP.NE.AND P0, PT, R0, 0xf, PT ;  /* 0x0000000f0000780c */ /* 0x000fda0003f05270 */
[----:B------:R-:W-:Y:S05]  /*cdc0*/  @!P0 BRA `(.L_x_2945) ;  /* 0x0000000000a48947 */ /* 0x000fea0003800000 */
[----:B------:R-:W-:-:S13]  /*cdd0*/  ISETP.NE.AND P0, PT, R0, 0x17, PT ;  /* 0x000000170000780c */ /* 0x000fda0003f05270 */
[----:B------:R-:W-:Y:S05]  /*cde0*/  @!P0 BRA `(.L_x_2946) ;  /* 0x0000000000608947 */ /* 0x000fea0003800000 */
[----:B------:R-:W-:-:S13]  /*cdf0*/  ISETP.NE.AND P0, PT, R0, 0x18, PT ;  /* 0x000000180000780c */ /* 0x000fda0003f05270 */
[----:B------:R-:W-:Y:S05]  /*ce00*/  @P0 BRA `(.L_x_2934) ;  /* 0x0000000800040947 */ /* 0x000fea0003800000 */
[----:B------:R-:W3:Y:S01]  /*ce10*/  LDG.E.U8 R0, desc[UR36][R4.64] ;  /* 0x0000002404007981 */ /* 0x000ee2000c1e1100 */
[----:B------:R-:W-:Y:S02]  /*ce20*/  IMAD.MOV.U32 R8, RZ, RZ, -0x800000 ;  /* 0xff800000ff087424 */ /* 0x000fe400078e00ff */
[----:B---3--:R-:W-:-:S05]  /*ce30*/  IMAD.SHL.U32 R0, R0, 0x1000000, RZ ;  /* 0x0100000000007824 */ /* 0x008fca00078e00ff */
[----:B------:R-:W-:-:S04]  /*ce40*/  LOP3.LUT R2, R0, 0x7f000000, RZ, 0xc0, !PT ;  /* 0x7f00000000027812 */ /* 0x000fc800078ec0ff */
[----:B------:R-:W0:Y:S01]  /*ce50*/  FLO.U32 R3, R2 ;  /* 0x0000000200037300 */ /* 0x000e2200000e0000 */
[----:B------:R-:W-:-:S05]  /*ce60*/  VIADD R6, R2, 0x1000000 ;  /* 0x0100000002067836 */ /* 0x000fca0000000000 */
[----:B------:R-:W-:Y:S02]  /*ce70*/  SHF.R.S32.HI R6, RZ, 0x8, R6 ;  /* 0x00000008ff067819 */ /* 0x000fe40000011406 */
[----:B0-----:R-:W-:-:S04]  /*ce80*/  IADD3 R3, -R3, 0x1f, RZ ;  /* 0x0000001f03037810 */ /* 0x001fc80007ffe1ff */
[C---:B------:R-:W-:Y:S02]  /*ce90*/  ISETP.GT.U32.AND P0, PT, R3.reuse, 0x4, PT ;  /* 0x000000040300780c */ /* 0x040fe40003f04070 */
[----:B------:R-:W-:-:S04]  /*cea0*/  IADD3 R3, R3, -0x4, RZ ;  /* 0xfffffffc03037810 */ /* 0x000fc80007ffe0ff */
        /* <DEDUP_REMOVED lines=12> */
.L_x_2946:
[----:B------:R-:W3:Y:S02]  /*cf70*/  LDG.E.U8 R3, desc[UR36][R4.64] ;  /* 0x0000002404037981 */ /* 0x000ee4000c1e1100 */
[----:B---3--:R-:W-:-:S05]  /*cf80*/  IMAD.SHL.U32 R0, R3, 0x2000000, RZ ;  /* 0x0200000003007824 */ /* 0x008fca00078e00ff */
        /* <DEDUP_REMOVED lines=13> */
.L_x_2945:
[----:B------:R-:W3:Y:S02]  /*d060*/  LDG.E.U16 R0, desc[UR36][R4.64] ;  /* 0x0000002404007981 */ /* 0x000ee4000c1e1500 */
[----:B---3--:R-:W-:-:S04]  /*d070*/  IMAD.U32 R0, R0, 0x10000, RZ ;  /* 0x0001000000007824 */ /* 0x008fc800078e00ff */
[----:B------:R-:W-:-:S04]  /*d080*/  FMUL.FTZ R0, R0, 1 ;  /* 0x3f80000000007820 */ /* 0x000fc80000410000 */
[----:B------:R0:W3:Y:S01]  /*d090*/  F2F.F64.F32 R2, R0 ;  /* 0x0000000000027310 */ /* 0x0000e20000201800 */
[----:B------:R-:W-:Y:S05]  /*d0a0*/  BRA `(.L_x_2935) ;  /* 0x0000000400b87947 */ /* 0x000fea0003800000 */
.L_x_2942:
        /* <DEDUP_REMOVED lines=8> */
[----:B------:R-:W3:Y:S02]  /*d130*/  LDG.E.U16 R2, desc[UR36][R4.64] ;  /* 0x0000002404027981 */ /* 0x000ee4000c1e1500 */
[----:B---3--:R-:W0:Y:S01]  /*d140*/  I2F.F64.U16 R2, R2 ;  /* 0x0000000200027312 */ /* 0x008e220000101800 */
[----:B------:R-:W-:Y:S05]  /*d150*/  BRA `(.L_x_2935) ;  /* 0x00000004008c7947 */ /* 0x000fea0003800000 */
.L_x_2949:
[----:B------:R-:W3:Y:S01]  /*d160*/  LDG.E.U8 R2, desc[UR36][R4.64] ;  /* 0x0000002404027981 */ /* 0x000ee2000c1e1100 */
[----:B------:R-:W-:Y:S01]  /*d170*/  BSSY B0, `(.L_x_2950) ;  /* 0x0000018000007945 */ /* 0x000fe20003800000 */
[----:B------:R-:W-:Y:S01]  /*d180*/  IMAD.MOV.U32 R0, RZ, RZ, RZ ;  /* 0x000000ffff007224 */ /* 0x000fe200078e00ff */
[----:B---3--:R-:W-:-:S13]  /*d190*/  ISETP.NE.AND P0, PT, R2, RZ, PT ;  /* 0x000000ff0200720c */ /* 0x008fda0003f05270 */
        /* <DEDUP_REMOVED lines=17> */
.L_x_2953:
[----:B------:R-:W-:Y:S05]  /*d2b0*/  BSYNC B1 ;  /* 0x0000000000017941 */ /* 0x000fea0003800000 */
.L_x_2952:
[----:B------:R-:W-:Y:S01]  /*d2c0*/  LEA R3, R0, 0x3b800000, 0x17 ;  /* 0x3b80000000037811 */ /* 0x000fe200078eb8ff */
[----:B------:R-:W-:-:S05]  /*d2d0*/  IMAD.SHL.U32 R0, R2, 0x100000, RZ ;  /* 0x0010000002007824 */ /* 0x000fca00078e00ff */
[----:B------:R-:W-:-:S07]  /*d2e0*/  LOP3.LUT R0, R3, R0, R4, 0xfe, !PT ;  /* 0x0000000003007212 */ /* 0x000fce00078efe04 */
.L_x_2951:
[----:B------:R-:W-:Y:S05]  /*d2f0*/  BSYNC B0 ;  /* 0x0000000000007941 */ /* 0x000fea0003800000 */
.L_x_2950:
[----:B------:R-:W-:-:S04]  /*d300*/  FMUL.FTZ R0, R0, 1 ;  /* 0x3f80000000007820 */ /* 0x000fc80000410000 */
[----:B------:R0:W3:Y:S01]  /*d310*/  F2F.F64.F32 R2, R0 ;  /* 0x0000000000027310 */ /* 0x0000e20000201800 */
[----:B------:R-:W-:Y:S05]  /*d320*/  BRA `(.L_x_2935) ;  /* 0x0000000400187947 */ /* 0x000fea0003800000 */
.L_x_2948:
[----:B------:R-:W3:Y:S01]  /*d330*/  LDG.E.U8 R2, desc[UR36][R4.64] ;  /* 0x0000002404027981 */ /* 0x000ee2000c1e1100 */
[----:B------:R-:W-:Y:S01]  /*d340*/  BSSY B0, `(.L_x_2954) ;  /* 0x0000018000007945 */ /* 0x000fe20003800000 */
[----:B------:R-:W-:Y:S01]  /*d350*/  IMAD.MOV.U32 R0, RZ, RZ, RZ ;  /* 0x000000ffff007224 */ /* 0x000fe200078e00ff */
[----:B---3--:R-:W-:-:S13]  /*d360*/  ISETP.NE.AND P0, PT, R2, RZ, PT ;  /* 0x000000ff0200720c */ /* 0x008fda0003f05270 */
[----:B------:R-:W-:Y:S05]  /*d370*/  @!P0 BRA `(.L_x_2955) ;  /* 0x0000000000508947 */ /* 0x000fea0003800000 */
[----:B------:R-:W-:-:S13]  /*d380*/  ISETP.NE.AND P0, PT, R2, 0x80, PT ;  /* 0x000000800200780c */ /* 0x000fda0003f05270 */
[----:B------:R-:W-:Y:S01]  /*d390*/  @!P0 MOV R0, 0x7f800001 ;  /* 0x7f80000100008802 */ /* 0x000fe20000000f00 */
        /* <DEDUP_REMOVED lines=14> */
.L_x_2957:
[----:B------:R-:W-:Y:S05]  /*d480*/  BSYNC B1 ;  /* 0x0000000000017941 */ /* 0x000fea0003800000 */
.L_x_2956:
[----:B------:R-:W-:Y:S01]  /*d490*/  LEA R3, R0, 0x37800000, 0x17 ;  /* 0x3780000000037811 */ /* 0x000fe200078eb8ff */
[----:B------:R-:W-:-:S05]  /*d4a0*/  IMAD.SHL.U32 R0, R2, 0x200000, RZ ;  /* 0x0020000002007824 */ /* 0x000fca00078e00ff */
[----:B------:R-:W-:-:S07]  /*d4b0*/  LOP3.LUT R0, R3, R0, R4, 0xfe, !PT ;  /* 0x0000000003007212 */ /* 0x000fce00078efe04 */
.L_x_2955:
[----:B------:R-:W-:Y:S05]  /*d4c0*/  BSYNC B0 ;  /* 0x0000000000007941 */ /* 0x000fea0003800000 */
.L_x_2954:
[----:B------:R-:W-:-:S04]  /*d4d0*/  FMUL.FTZ R0, R0, 1 ;  /* 0x3f80000000007820 */ /* 0x000fc80000410000 */
[----:B------:R0:W3:Y:S01]  /*d4e0*/  F2F.F64.F32 R2, R0 ;  /* 0x0000000000027310 */ /* 0x0000e20000201800 */
[----:B------:R-:W-:Y:S05]  /*d4f0*/  BRA `(.L_x_2935) ;  /* 0x0000000000a47947 */ /* 0x000fea0003800000 */
.L_x_2947:
[----:B------:R-:W-:-:S13]  /*d500*/  ISETP.NE.AND P0, PT, R0, 0x1c, PT ;  /* 0x0000001c0000780c */ /* 0x000fda0003f05270 */
[----:B------:R-:W-:Y:S05]  /*d510*/  @!P0 BRA `(.L_x_2958) ;  /* 0x0000000000948947 */ /* 0x000fea0003800000 */
[----:B------:R-:W-:-:S13]  /*d520*/  ISETP.NE.AND P0, PT, R0, 0x1d, PT ;  /* 0x0000001d0000780c */ /* 0x000fda0003f05270 */
[----:B------:R-:W-:Y:S05]  /*d530*/  @!P0 BRA `(.L_x_2959) ;  /* 0x0000000000808947 */ /* 0x000fea0003800000 */
[----:B------:R-:W-:-:S13]  /*d540*/  ISETP.NE.AND P0, PT, R0, 0x2c, PT ;  /* 0x0000002c0000780c */ /* 0x000fda0003f05270 */
[----:B------:R-:W-:Y:S05]  /*d550*/  @P0 BRA `(.L_x_2934) ;  /* 0x0000000000300947 */ /* 0x000fea0003800000 */
[----:B------:R-:W3:Y:S01]  /*d560*/  LDG.E.U8 R4, desc[UR36][R4.64] ;  /* 0x0000002404047981 */ /* 0x000ee2000c1e1100 */
[----:B------:R-:W-:Y:S01]  /*d570*/  BSSY B0, `(.L_x_2960) ;  /* 0x0000007000007945 */ /* 0x000fe20003800000 */
[----:B------:R-:W-:Y:S01]  /*d580*/  IMAD.MOV.U32 R0, RZ, RZ, 0x400000 ;  /* 0x00400000ff007424 */ /* 0x000fe200078e00ff */
[----:B---3--:R-:W-:-:S13]  /*d590*/  ISETP.NE.AND P0, PT, R4, RZ, PT ;  /* 0x000000ff0400720c */ /* 0x008fda0003f05270 */
[----:B------:R-:W-:Y:S05]  /*d5a0*/  @!P0 BRA `(.L_x_2961) ;  /* 0x00000000000c8947 */ /* 0x000fea0003800000 */
[----:B------:R-:W-:-:S13]  /*d5b0*/  ISETP.NE.AND P0, PT, R4, 0xff, PT ;  /* 0x000000ff0400780c */ /* 0x000fda0003f05270 */
[----:B------:R-:W-:Y:S02]  /*d5c0*/  @!P0 IMAD.MOV.U32 R0, RZ, RZ, 0x7f800001 ;  /* 0x7f800001ff008424 */ /* 0x000fe400078e00ff */
[----:B------:R-:W-:-:S07]  /*d5d0*/  @P0 IMAD.SHL.U32 R0, R4, 0x800000, RZ ;  /* 0x0080000004000824 */ /* 0x000fce00078e00ff */
.L_x_2961:
[----:B------:R-:W-:Y:S05]  /*d5e0*/  BSYNC B0 ;  /* 0x0000000000007941 */ /* 0x000fea0003800000 */
.L_x_2960:
[----:B------:R-:W-:-:S04]  /*d5f0*/  FMUL.FTZ R0, R0, 1 ;  /* 0x3f80000000007820 */ /* 0x000fc80000410000 */
[----:B------:R0:W3:Y:S01]  /*d600*/  F2F.F64.F32 R2, R0 ;  /* 0x0000000000027310 */ /* 0x0000e20000201800 */
[----:B------:R-:W-:Y:S05]  /*d610*/  BRA `(.L_x_2935) ;  /* 0x00000000005c7947 */ /* 0x000fea0003800000 */
.L_x_2934:
[----:B------:R-:W-:Y:S01]  /*d620*/  MOV R2, 0x0 ;  /* 0x0000000000027802 */ /* 0x000fe20000000f00 */
[----:B------:R-:W-:Y:S01]  /*d630*/  ULDC.64 UR4, c[0x4][0x128] ;  /* 0x01004a0000047ab9 */ /* 0x000fe20000000a00 */
[----:B------:R-:W-:Y:S01]  /*d640*/  ULDC.64 UR6, c[0x4][0x8] ;  /* 0x0100020000067ab9 */ /* 0x000fe20000000a00 */
[----:B------:R-:W-:Y:S01]  /*d650*/  IMAD.U32 R4, RZ, RZ, UR4 ;  /* 0x00000004ff047e24 */ /* 0x000fe2000f8e00ff */
[----:B------:R-:W-:Y:S01]  /*d660*/  HFMA2.MMA R13, -RZ, RZ, 0, 0 ;  /* 0x00000000ff0d7435 */ /* 0x000fe200000001ff */
        /* <DEDUP_REMOVED lines=8> */
[----:B------:R-:W-:-:S07]  /*d6f0*/  IMAD.MOV.U32 R12, RZ, RZ, 0x1 ;  /* 0x00000001ff0c7424 */ /* 0x000fce00078e00ff */
[----:B------:R-:W-:-:S07]  /*d700*/  LEPC R20, `(.L_x_2962) ;  /* 0x000000001014794e */ /* 0x000fce0000000000 */
[----:B012-45:R-:W-:Y:S05]  /*d710*/  CALL.ABS.NOINC R2 ;  /* 0x0000000002007343 */ /* 0x037fea0003c00000 */
.L_x_2962:
[----:B------:R-:W-:Y:S01]  /*d720*/  CS2R R2, SRZ ;  /* 0x0000000000027805 */ /* 0x000fe2000001ff00 */
[----:B------:R-:W-:Y:S06]  /*d730*/  BRA `(.L_x_2935) ;  /* 0x0000000000147947 */ /* 0x000fec0003800000 */
.L_x_2959:
[----:B------:R-:W3:Y:S02]  /*d740*/  LDG.E.64 R2, desc[UR36][R4.64] ;  /* 0x0000002404027981 */ /* 0x000ee4000c1e1b00 */
[----:B---3--:R-:W0:Y:S01]  /*d750*/  I2F.F64.U64 R2, R2 ;  /* 0x0000000200027312 */ /* 0x008e220000301800 */
[----:B------:R-:W-:Y:S05]  /*d760*/  BRA `(.L_x_2935) ;  /* 0x0000000000087947 */ /* 0x000fea0003800000 */
.L_x_2958:
[----:B------:R-:W3:Y:S02]  /*d770*/  LDG.E R2, desc[UR36][R4.64] ;  /* 0x0000002404027981 */ /* 0x000ee4000c1e1900 */
[----:B---3--:R-:W0:Y:S02]  /*d780*/  I2F.F64.U32 R2, R2 ;  /* 0x0000000200027312 */ /* 0x008e240000201800 */
.L_x_2935:
[----:B0--3-5:R-:W-:Y:S01]  /*d790*/  DMUL R4, R2, -0.5 ;  /* 0xbfe0000002047828 */ /* 0x029fe20000000000 */
        /* <DEDUP_REMOVED lines=44> */
[----:B------:R-:W-:Y:S02]  /*da60*/  IMAD R9, R6, 0x100000, R11 ;  /* 0x0010000006097824 */ /* 0x000fe400078e020b */
        /* <DEDUP_REMOVED lines=15> */
.L_x_2964:
[----:B------:R-:W-:Y:S05]  /*db60*/  BSYNC B0 ;  /* 0x0000000000007941 */ /* 0x000fea0003800000 */
.L_x_2963:
        /* <DEDUP_REMOVED lines=88> */
[----:B------:R0:W3:Y:S02]  /*e0f0*/  F2F.F64.F32 R6, R20 ;  /* 0x0000001400067310 */ /* 0x0000e40000201800 */
[----:B0-----:R-:W-:-:S02]  /*e100*/  FMUL.FTZ R20, R0, 1 ;  /* 0x3f80000000147820 */ /* 0x001fc40000410000 */
[----:B------:R-:W0:Y:S01]  /*e110*/  LDC.U8 R0, c[0x0][0x491] ;  /* 0x00012440ff007b82 */ /* 0x000e220000000000 */
[--C-:B---3--:R-:W-:Y:S01]  /*e120*/  DFMA R6, -R6, UR6, -R10.reuse ;  /* 0x0000000606067c2b */ /* 0x108fe2000800090a */
[----:B------:R-:W-:Y:S01]  /*e130*/  UMOV UR6, 0xa4741b81 ;  /* 0xa4741b8100067882 */ /* 0x000fe20000000000 */
[----:B------:R-:W-:Y:S01]  /*e140*/  UMOV UR7, 0x3e5ae904 ;  /* 0x3e5ae90400077882 */ /* 0x000fe20000000000 */
[----:B------:R-:W-:-:S05]  /*e150*/  DADD R10, |R4|, -R10 ;  /* 0x00000000040a7229 */ /* 0x000fca0000000a0a */
[----:B------:R-:W-:Y:S01]  /*e160*/  DFMA R14, R6, UR6, R14 ;  /* 0x00000006060e7c2b */ /* 0x000fe2000800000e */
[----:B------:R-:W-:Y:S01]  /*e170*/  UMOV UR6, 0x15ff7e07 ;  /* 0x15ff7e0700067882 */ /* 0x000fe20000000000 */
[----:B------:R-:W-:Y:S01]  /*e180*/  UMOV UR7, 0x3ec71de7 ;  /* 0x3ec71de700077882 */ /* 0x000fe20000000000 */
[----:B------:R-:W-:Y:S02]  /*e190*/  DFMA R12, |R4|, R12, R10 ;  /* 0x0000000c040c722b */ /* 0x000fe4000000020a */
[----:B------:R-:W3:Y:S03]  /*e1a0*/  F2F.F64.F32 R10, R20 ;  /* 0x00000014000a7310 */ /* 0x000ee60000201800 */
        /* <DEDUP_REMOVED lines=30> */
[----:B---3--:R-:W-:Y:S02]  /*e390*/  DADD R14, -R10, 1 ;  /* 0x3ff000000a0e7429 */ /* 0x008fe40000000100 */
        /* <DEDUP_REMOVED lines=10> */
[----:B-12-4-:R-:W-:Y:S01]  /*e440*/  DMUL R4, R4, R18 ;  /* 0x0000001204047228 */ /* 0x016fe20000000000 */
        /* <DEDUP_REMOVED lines=12> */
.L_x_2968:
[----:B------:R-:W0:Y:S02]  /*e510*/  F2I.S64.F64.TRUNC R4, R4 ;  /* 0x0000000400047311 */ /* 0x000e24000030d900 */
[----:B0-----:R-:W-:-:S05]  /*e520*/  MOV R3, R4 ;  /* 0x0000000400037202 */ /* 0x001fca0000000f00 */
[----:B------:R4:W-:Y:S01]  /*e530*/  STG.E.U8 desc[UR36][R16.64], R3 ;  /* 0x0000000310007986 */ /* 0x0009e2000c101124 */
[----:B------:R-:W-:Y:S05]  /*e540*/  BRA `(.L_x_2970) ;  /* 0x0000000c00a87947 */ /* 0x000fea0003800000 */
.L_x_2967:
        /* <DEDUP_REMOVED lines=9> */
.L_x_2972:
[----:B------:R-:W0:Y:S02]  /*e5e0*/  F2I.F64.TRUNC R5, R4 ;  /* 0x0000000400057311 */ /* 0x000e24000030d100 */
[----:B0-----:R2:W-:Y:S01]  /*e5f0*/  STG.E desc[UR36][R16.64], R5 ;  /* 0x0000000510007986 */ /* 0x0015e2000c101924 */
[----:B------:R-:W-:Y:S05]  /*e600*/  BRA `(.L_x_2970) ;  /* 0x0000000c00787947 */ /* 0x000fea0003800000 */
.L_x_2971:
[----:B------:R-:W0:Y:S02]  /*e610*/  F2I.F64.TRUNC R5, R4 ;  /* 0x0000000400057311 */ /* 0x000e24000030d100 */
[----:B0-----:R0:W-:Y:S01]  /*e620*/  STG.E.U16 desc[UR36][R16.64], R5 ;  /* 0x0000000510007986 */ /* 0x0011e2000c101524 */
[----:B------:R-:W-:Y:S05]  /*e630*/  BRA `(.L_x_2970) ;  /* 0x0000000c006c7947 */ /* 0x000fea0003800000 */
.L_x_2966:
        /* <DEDUP_REMOVED lines=11> */
.L_x_2974:
[----:B------:R-:W0:Y:S01]  /*e6f0*/  F2F.F32.F64 R0, R4 ;  /* 0x0000000400007310 */ /* 0x000e220000301000 */
[----:B------:R-:W-:-:S14]  /*e700*/  DSETP.GEU.AND P0, PT, |R4|, UR4, PT ;  /* 0x0000000404007e2a */ /* 0x000fdc000bf0e200 */
[----:B0-----:R-:W-:-:S05]  /*e710*/  @!P0 FMUL R0, R0, 1.175494350822287508e-38 ;  /* 0x0080000000008820 */ /* 0x001fca0000400000 */
[----:B------:R-:W-:-:S05]  /*e720*/  F2FP.F16.F32.PACK_AB R0, RZ, R0 ;  /* 0x00000000ff00723e */ /* 0x000fca00000000ff */
[----:B------:R0:W-:Y:S01]  /*e730*/  STG.E.U16 desc[UR36][R16.64], R0 ;  /* 0x0000000010007986 */ /* 0x0001e2000c101524 */
[----:B------:R-:W-:Y:S05]  /*e740*/  BRA `(.L_x_2970) ;  /* 0x0000000c00287947 */ /* 0x000fea0003800000 */
.L_x_2973:
        /* <DEDUP_REMOVED lines=12> */
.L_x_2976:
[----:B------:R-:W0:Y:S01]  /*e810*/  F2F.F32.F64 R0, R4 ;  /* 0x0000000400007310 */ /* 0x000e220000301000 */
[----:B------:R-:W-:-:S14]  /*e820*/  DSETP.GEU.AND P0, PT, |R4|, UR4, PT ;  /* 0x0000000404007e2a */ /* 0x000fdc000bf0e200 */
[----:B0-----:R-:W-:-:S05]  /*e830*/  @!P0 FMUL R0, R0, 1.175494350822287508e-38 ;  /* 0x0080000000008820 */ /* 0x001fca0000400000 */
[----:B------:R-:W-:-:S04]  /*e840*/  F2FP.F16.F32.PACK_AB R3, RZ, R0 ;  /* 0x00000000ff03723e */ /* 0x000fc800000000ff */
[----:B------:R-:W-:-:S05]  /*e850*/  PRMT R3, R3, 0x5410, RZ ;  /* 0x0000541003037816 */ /* 0x000fca00000000ff */
[----:B------:R0:W-:Y:S01]  /*e860*/  STG.E desc[UR36][R16.64], R3 ;  /* 0x0000000310007986 */ /* 0x0001e2000c101924 */
[----:B------:R-:W-:Y:S05]  /*e870*/  BRA `(.L_x_2970) ;  /* 0x0000000800dc7947 */ /* 0x000fea0003800000 */
.L_x_2975:
[----:B------:R0:W-:Y:S01]  /*e880*/  STG.E.64 desc[UR36][R16.64], R4 ;  /* 0x0000000410007986 */ /* 0x0001e2000c101b24 */
[----:B------:R-:W-:Y:S05]  /*e890*/  BRA `(.L_x_2970) ;  /* 0x0000000800d47947 */ /* 0x000fea0003800000 */
.L_x_2965:
        /* <DEDUP_REMOVED lines=12> */
.L_x_2979:
[----:B------:R-:W-:-:S05]  /*e960*/  CS2R R6, SRZ ;  /* 0x0000000000067805 */ /* 0x000fca000001ff00 */
[----:B------:R0:W-:Y:S01]  /*e970*/  STG.E.128 desc[UR36][R16.64], R4 ;  /* 0x0000000410007986 */ /* 0x0001e2000c101d24 */
[----:B------:R-:W-:Y:S05]  /*e980*/  BRA `(.L_x_2970) ;  /* 0x0000000800987947 */ /* 0x000fea0003800000 */
.L_x_2978:
        /* <DEDUP_REMOVED lines=23> */
.L_x_2983:
[----:B------:R-:W-:Y:S05]  /*eb00*/  BSYNC B0 ;  /* 0x0000000000007941 */ /* 0x000fea0003800000 */
.L_x_2982:
[----:B------:R-:W-:-:S05]  /*eb10*/  LOP3.LUT R3, R0, R3, RZ, 0xfc, !PT ;  /* 0x0000000300037212 */ /* 0x000fca00078efcff */
[----:B------:R0:W-:Y:S01]  /*eb20*/  STG.E.U8 desc[UR36][R16.64], R3 ;  /* 0x0000000310007986 */ /* 0x0001e2000c101124 */
[----:B------:R-:W-:Y:S05]  /*eb30*/  BRA `(.L_x_2970) ;  /* 0x00000008002c7947 */ /* 0x000fea0003800000 */
.L_x_2981:
        /* <DEDUP_REMOVED lines=15> */
.L_x_2985:
[----:B------:R-:W-:Y:S01]  /*ec30*/  IMAD.MOV.U32 R0, RZ, RZ, 0x7f ;  /* 0x0000007fff007424 */ /* 0x000fe200078e00ff */
[----:B------:R-:W-:-:S04]  /*ec40*/  ISETP.GT.U32.AND P0, PT, R2, 0x7f800000, PT ;  /* 0x7f8000000200780c */ /* 0x000fc80003f04070 */
[----:B------:R-:W-:-:S09]  /*ec50*/  SEL R0, R0, 0x7c, P0 ;  /* 0x0000007c00007807 */ /* 0x000fd20000000000 */
.L_x_2986:
[----:B------:R-:W-:Y:S05]  /*ec60*/  BSYNC B0 ;  /* 0x0000000000007941 */ /* 0x000fea0003800000 */
.L_x_2984:
[----:B------:R-:W-:-:S04]  /*ec70*/  LOP3.LUT R2, R3, 0x80000000, RZ, 0xc0, !PT ;  /* 0x8000000003027812 */ /* 0x000fc800078ec0ff */
[----:B------:R-:W-:-:S04]  /*ec80*/  SHF.R.U32.HI R3, RZ, 0x18, R2 ;  /* 0x00000018ff037819 */ /* 0x000fc80000011602 */
[----:B------:R-:W-:-:S05]  /*ec90*/  LOP3.LUT R3, R0, R3, RZ, 0xfc, !PT ;  /* 0x0000000300037212 */ /* 0x000fca00078efcff */
[----:B------:R0:W-:Y:S01]  /*eca0*/  STG.E.U8 desc[UR36][R16.64], R3 ;  /* 0x0000000310007986 */ /* 0x0001e2000c101124 */
[----:B------:R-:W-:Y:S05]  /*ecb0*/  BRA `(.L_x_2970) ;  /* 0x0000000400cc7947 */ /* 0x000fea0003800000 */
.L_x_2980:
[----:B------:R-:W0:Y:S01]  /*ecc0*/  F2F.F32.F64 R0, R4 ;  /* 0x0000000400007310 */ /* 0x000e220000301000 */
[----:B------:R-:W-:-:S14]  /*ecd0*/  DSETP.GEU.AND P0, PT, |R4|, UR4, PT ;  /* 0x0000000404007e2a */ /* 0x000fdc000bf0e200 */
[----:B0-----:R-:W-:-:S05]  /*ece0*/  @!P0 FMUL R0, R0, 1.175494350822287508e-38 ;  /* 0x0080000000008820 */ /* 0x001fca0000400000 */
[----:B------:R-:W-:-:S05]  /*ecf0*/  F2FP.BF16.F32.PACK_AB R0, RZ, R0 ;  /* 0x00000000ff00723e */ /* 0x000fca00000010ff */
[----:B------:R0:W-:Y:S01]  /*ed00*/  STG.E.U16 desc[UR36][R16.64], R0 ;  /* 0x0000000010007986 */ /* 0x0001e2000c101524 */
[----:B------:R-:W-:Y:S05]  /*ed10*/  BRA `(.L_x_2970) ;  /* 0x0000000400b47947 */ /* 0x000fea0003800000 */
.L_x_2977:
        /* <DEDUP_REMOVED lines=11> */
.L_x_2989:
        /* <DEDUP_REMOVED lines=19> */
.L_x_2992:
[----:B------:R-:W-:-:S04]  /*ef00*/  LOP3.LUT R2, R3, 0x80000000, RZ, 0xc0, !PT ;  /* 0x8000000003027812 */ /* 0x000fc800078ec0ff */
[----:B------:R-:W-:-:S04]  /*ef10*/  SHF.R.U32.HI R3, RZ, 0x18, R2 ;  /* 0x00000018ff037819 */ /* 0x000fc80000011602 */
[----:B------:R-:W-:-:S04]  /*ef20*/  LOP3.LUT R0, R0, R3, RZ, 0xfc, !PT ;  /* 0x0000000300007212 */ /* 0x000fc800078efcff */
[----:B------:R-:W-:-:S07]  /*ef30*/  PRMT R8, R0, 0x7610, R8 ;  /* 0x0000761000087816 */ /* 0x000fce0000000008 */
.L_x_2991:
[----:B------:R-:W-:Y:S05]  /*ef40*/  BSYNC B0 ;  /* 0x0000000000007941 */ /* 0x000fea0003800000 */
.L_x_2990:
[----:B------:R0:W-:Y:S01]  /*ef50*/  STG.E.U8 desc[UR36][R16.64], R8 ;  /* 0x0000000810007986 */ /* 0x0001e2000c101124 */
[----:B------:R-:W-:Y:S05]  /*ef60*/  BRA `(.L_x_2970) ;  /* 0x0000000400207947 */ /* 0x000fea0003800000 */
.L_x_2988:
        /* <DEDUP_REMOVED lines=19> */
.L_x_2995:
[----:B------:R-:W-:-:S04]  /*f0a0*/  LOP3.LUT R2, R3, 0x80000000, RZ, 0xc0, !PT ;  /* 0x8000000003027812 */ /* 0x000fc800078ec0ff */
[----:B------:R-:W-:-:S04]  /*f0b0*/  SHF.R.U32.HI R3, RZ, 0x18, R2 ;  /* 0x00000018ff037819 */ /* 0x000fc80000011602 */
[----:B------:R-:W-:-:S04]  /*f0c0*/  LOP3.LUT R0, R0, R3, RZ, 0xfc, !PT ;  /* 0x0000000300007212 */ /* 0x000fc800078efcff */
[----:B------:R-:W-:-:S07]  /*f0d0*/  PRMT R8, R0, 0x7610, R8 ;  /* 0x0000761000087816 */ /* 0x000fce0000000008 */
.L_x_2994:
[----:B------:R-:W-:Y:S05]  /*f0e0*/  BSYNC B0 ;  /* 0x0000000000007941 */ /* 0x000fea0003800000 */
.L_x_2993:
[----:B------:R0:W-:Y:S01]  /*f0f0*/  STG.E.U8 desc[UR36][R16.64], R8 ;  /* 0x0000000810007986 */ /* 0x0001e2000c101124 */
[----:B------:R-:W-:Y:S05]  /*f100*/  BRA `(.L_x_2970) ;  /* 0x0000000000b87947 */ /* 0x000fea0003800000 */
.L_x_2987:
        /* <DEDUP_REMOVED lines=24> */
.L_x_2969:
[----:B------:R-:W-:Y:S01]  /*f290*/  MOV R0, 0x0 ;  /* 0x0000000000007802 */ /* 0x000fe20000000f00 */
[----:B------:R-:W-:Y:S01]  /*f2a0*/  ULDC.64 UR4, c[0x4][0x128] ;  /* 0x01004a0000047ab9 */ /* 0x000fe20000000a00 */
[----:B------:R-:W-:Y:S01]  /*f2b0*/  ULDC.64 UR6, c[0x4][0x10] ;  /* 0x0100040000067ab9 */ /* 0x000fe20000000a00 */
[----:B------:R-:W-:Y:S01]  /*f2c0*/  IMAD.U32 R4, RZ, RZ, UR4 ;  /* 0x00000004ff047e24 */ /* 0x000fe2000f8e00ff */
[----:B------:R0:W1:Y:S01]  /*f2d0*/  LDC.64 R2, c[0x4][R0] ;  /* 0x0100000000027b82 */ /* 0x0000620000000a00 */
[----:B------:R-:W-:Y:S01]  /*f2e0*/  IMAD.U32 R5, RZ, RZ, UR5 ;  /* 0x00000005ff057e24 */ /* 0x000fe2000f8e00ff */
[----:B------:R-:W-:Y:S01]  /*f2f0*/  ULDC.64 UR4, c[0x4][0x130] ;  /* 0x01004c0000047ab9 */ /* 0x000fe20000000a00 */
[----:B------:R-:W-:Y:S01]  /*f300*/  IMAD.U32 R10, RZ, RZ, UR6 ;  /* 0x00000006ff0a7e24 */ /* 0x000fe2000f8e00ff */
[----:B------:R-:W-:Y:S01]  /*f310*/  MOV R7, UR5 ;  /* 0x0000000500077c02 */ /* 0x000fe20008000f00 */
[----:B------:R-:W-:Y:S02]  /*f320*/  IMAD.U32 R6, RZ, RZ, UR4 ;  /* 0x00000004ff067e24 */ /* 0x000fe4000f8e00ff */
[----:B------:R-:W-:-:S02]  /*f330*/  IMAD.U32 R11, RZ, RZ, UR7 ;  /* 0x00000007ff0b7e24 */ /* 0x000fc4000f8e00ff */
[----:B------:R-:W-:Y:S02]  /*f340*/  IMAD.MOV.U32 R8, RZ, RZ, 0x65 ;  /* 0x00000065ff087424 */ /* 0x000fe400078e00ff */
[----:B------:R-:W-:Y:S02]  /*f350*/  IMAD.MOV.U32 R12, RZ, RZ, 0x1 ;  /* 0x00000001ff0c7424 */ /* 0x000fe400078e00ff */
[----:B0-----:R-:W-:-:S07]  /*f360*/  IMAD.MOV.U32 R13, RZ, RZ, RZ ;  /* 0x000000ffff0d7224 */ /* 0x001fce00078e00ff */
[----:B------:R-:W-:-:S07]  /*f370*/  LEPC R20, `(.L_x_2998) ;  /* 0x000000001014794e */ /* 0x000fce0000000000 */
[----:B-1----:R-:W-:Y:S05]  /*f380*/  CALL.ABS.NOINC R2 ;  /* 0x0000000002007343 */ /* 0x002fea0003c00000 */
.L_x_2998:
[----:B------:R-:W-:Y:S05]  /*f390*/  BRA `(.L_x_2970) ;  /* 0x0000000000147947 */ /* 0x000fea0003800000 */
.L_x_2997:
[----:B------:R-:W0:Y:S02]  /*f3a0*/  F2I.U64.F64.TRUNC R4, R4 ;  /* 0x0000000400047311 */ /* 0x000e24000030d800 */
[----:B0-----:R0:W-:Y:S01]  /*f3b0*/  STG.E.64 desc[UR36][R16.64], R4 ;  /* 0x0000000410007986 */ /* 0x0011e2000c101b24 */
[----:B------:R-:W-:Y:S05]  /*f3c0*/  BRA `(.L_x_2970) ;  /* 0x0000000000087947 */ /* 0x000fea0003800000 */
.L_x_2996:
[----:B------:R-:W0:Y:S02]  /*f3d0*/  F2I.U32.F64.TRUNC R5, R4 ;  /* 0x0000000400057311 */ /* 0x000e24000030d000 */
[----:B0-----:R0:W-:Y:S02]  /*f3e0*/  STG.E desc[UR36][R16.64], R5 ;  /* 0x0000000510007986 */ /* 0x0011e4000c101924 */
.L_x_2970:
[----:B------:R-:W-:-:S07]  /*f3f0*/  VIADD R23, R23, 0x80 ;  /* 0x0000008017177836 */ /* 0x000fce0000000000 */
.L_x_2895:
[----:B------:R-:W-:Y:S05]  /*f400*/  BSYNC B6 ;  /* 0x0000000000067941 */ /* 0x000fea0003800000 */
.L_x_2894:
[----:B------:R-:W-:Y:S02]  /*f410*/  ULDC UR4, c[0x0][0x210] ;  /* 0x0000840000047ab9 */ /* 0x000fe40000000800 */
[----:B------:R-:W-:-:S13]  /*f420*/  ISETP.GE.AND P0, PT, R23, UR4, PT ;  /* 0x0000000417007c0c */ /* 0x000fda000bf06270 */
[----:B------:R-:W-:Y:S05]  /*f430*/  @P0 EXIT ;  /* 0x000000000000094d */ /* 0x000fea0003800000 */
[----:B0--3--:R-:W0:Y:S01]  /*f440*/  LDC R6, c[0x0][0x218] ;  /* 0x00008600ff067b82 */ /* 0x009e220000000800 */
[----:B------:R-:W-:Y:S02]  /*f450*/  IMAD.MOV.U32 R22, RZ, RZ, RZ ;  /* 0x000000ffff167224 */ /* 0x000fe400078e00ff */
        /* <DEDUP_REMOVED lines=352> */
.L_x_2999:
[----:B------:R-:W0:Y:S01]  /*10a60*/  LDC.U8 R5, c[0x0][0x492] ;  /* 0x00012480ff057b82 */ /* 0x000e220000000000 */
[----:B------:R-:W-:Y:S01]  /*10a70*/  ULDC.64 UR6, c[0x0][0x480] ;  /* 0x0001200000067ab9 */ /* 0x000fe20000000a00 */
[----:B------:R-:W-:Y:S01]  /*10a80*/  ULDC.64 UR4, c[0x0][0x478] ;  /* 0x00011e0000047ab9 */ /* 0x000fe20000000a00 */
[----:B------:R-:W-:Y:S02]  /*10a90*/  IADD3 R2, P1, R0, UR6, RZ ;  /* 0x0000000600027c10 */ /* 0x000fe4000ff3e0ff */
[----:B------:R-:W-:-:S03]  /*10aa0*/  IADD3 R16, P0, R16, UR4, RZ ;  /* 0x0000000410107c10 */ /* 0x000fc6000ff1e0ff */
[----:B------:R-:W-:Y:S01]  /*10ab0*/  IMAD.X R3, RZ, RZ, UR7, P1 ;  /* 0x00000007ff037e24 */ /* 0x000fe200088e06ff */
[----:B------:R-:W-:Y:S02]  /*10ac0*/  IADD3.X R17, RZ, UR5, RZ, P0, !PT ;  /* 0x00000005ff117c10 */ /* 0x000fe400087fe4ff */
        /* <DEDUP_REMOVED lines=14> */
.L_x_3003:
[----:B------:R-:W2:Y:S02]  /*10bb0*/  LDG.E.U8 R2, desc[UR36][R2.64] ;  /* 0x0000002402027981 */ /* 0x000ea4000c1e1100 */
[----:B--2---:R0:W1:Y:S01]  /*10bc0*/  I2F.F64.U16 R18, R2 ;  /* 0x0000000200127312 */ /* 0x0040620000101800 */
[----:B------:R-:W-:Y:S05]  /*10bd0*/  BRA `(.L_x_3005) ;  /* 0x0000000c00707947 */ /* 0x000fea0003800000 */
.L_x_3002:
        /* <DEDUP_REMOVED lines=9> */
.L_x_3007:
[----:B------:R-:W2:Y:S02]  /*10c70*/  LDG.E R2, desc[UR36][R2.64] ;  /* 0x0000002402027981 */ /* 0x000ea4000c1e1900 */
[----:B--2---:R0:W1:Y:S01]  /*10c80*/  I2F.F64 R18, R2 ;  /* 0x0000000200127312 */ /* 0x0040620000201c00 */
[----:B------:R-:W-:Y:S05]  /*10c90*/  BRA `(.L_x_3005) ;  /* 0x0000000c00407947 */ /* 0x000fea0003800000 */
.L_x_3006:
[----:B------:R-:W2:Y:S02]  /*10ca0*/  LDG.E.U16 R2, desc[UR36][R2.64] ;  /* 0x0000002402027981 */ /* 0x000ea4000c1e1500 */
[----:B--2---:R0:W1:Y:S01]  /*10cb0*/  I2F.F64.S16 R18, R2 ;  /* 0x0000000200127312 */ /* 0x0040620000101c00 */
[----:B------:R-:W-:Y:S05]  /*10cc0*/  BRA `(.L_x_3005) ;  /* 0x0000000c00347947 */ /* 0x000fea0003800000 */
.L_x_3001:
        /* <DEDUP_REMOVED lines=10> */
.L_x_3009:
[----:B------:R-:W2:Y:S02]  /*10d70*/  LDG.E.U16 R0, desc[UR36][R2.64] ;  /* 0x0000002402007981 */ /* 0x000ea4000c1e1500 */
[----:B--2---:R-:W-:-:S05]  /*10d80*/  HADD2.F32 R0, -RZ, R0.H0_H0 ;  /* 0x20000000ff007230 */ /* 0x004fca0000004100 */
[----:B------:R-:W-:-:S04]  /*10d90*/  FMUL.FTZ R0, R0, 1 ;  /* 0x3f80000000007820 */ /* 0x000fc80000410000 */
[----:B------:R0:W1:Y:S01]  /*10da0*/  F2F.F64.F32 R18, R0 ;  /* 0x0000000000127310 */ /* 0x0000620000201800 */
[----:B------:R-:W-:Y:S05]  /*10db0*/  BRA `(.L_x_3005) ;  /* 0x0000000800f87947 */ /* 0x000fea0003800000 */
.L_x_3008:
        /* <DEDUP_REMOVED lines=10> */
.L_x_3011:
[----:B------:R-:W2:Y:S02]  /*10e60*/  LDG.E.U16 R2, desc[UR36][R2.64] ;  /* 0x0000002402027981 */ /* 0x000ea4000c1e1500 */
[----:B--2---:R-:W-:-:S05]  /*10e70*/  HADD2.F32 R0, -RZ, R2.H0_H0 ;  /* 0x20000002ff007230 */ /* 0x004fca0000004100 */
[----:B------:R-:W-:-:S04]  /*10e80*/  FMUL.FTZ R0, R0, 1 ;  /* 0x3f80000000007820 */ /* 0x000fc80000410000 */
[----:B------:R0:W1:Y:S01]  /*10e90*/  F2F.F64.F32 R18, R0 ;  /* 0x0000000000127310 */ /* 0x0000620000201800 */
[----:B------:R-:W-:Y:S05]  /*10ea0*/  BRA `(.L_x_3005) ;  /* 0x0000000800bc7947 */ /* 0x000fea0003800000 */
.L_x_3010:
[----:B------:R0:W5:Y:S01]  /*10eb0*/  LDG.E.64 R18, desc[UR36][R2.64] ;  /* 0x0000002402127981 */ /* 0x000162000c1e1b00 */
[----:B------:R-:W-:Y:S05]  /*10ec0*/  BRA `(.L_x_3005) ;  /* 0x0000000800b47947 */ /* 0x000fea0003800000 */
.L_x_3000:
        /* <DEDUP_REMOVED lines=13> */
.L_x_3014:
[----:B------:R0:W5:Y:S01]  /*10fa0*/  LDG.E.64 R18, desc[UR36][R2.64] ;  /* 0x0000002402127981 */ /* 0x000162000c1e1b00 */
[----:B------:R-:W-:Y:S05]  /*10fb0*/  BRA `(.L_x_3005) ;  /* 0x0000000800787947 */ /* 0x000fea0003800000 */
.L_x_3013:
        /* <DEDUP_REMOVED lines=28> */
.L_x_3016:
        /* <DEDUP_REMOVED lines=13> */
[----:B------:R2:W3:Y:S01]  /*11250*/  F2F.F64.F32 R18, R4 ;  /* 0x0000000400127310 */ /* 0x0004e20000201800 */
[----:B------:R-:W-:Y:S05]  /*11260*/  BRA `(.L_x_3005) ;  /* 0x0000000400cc7947 */ /* 0x000fea0003800000 */
.L_x_3015:
[----:B------:R-:W2:Y:S02]  /*11270*/  LDG.E.U16 R0, desc[UR36][R2.64] ;  /* 0x0000002402007981 */ /* 0x000ea4000c1e1500 */
[----:B--2---:R-:W-:-:S04]  /*11280*/  IMAD.U32 R0, R0, 0x10000, RZ ;  /* 0x0001000000007824 */ /* 0x004fc800078e00ff */
[----:B------:R-:W-:-:S04]  /*11290*/  FMUL.FTZ R0, R0, 1 ;  /* 0x3f80000000007820 */ /* 0x000fc80000410000 */
[----:B------:R4:W0:Y:S01]  /*112a0*/  F2F.F64.F32 R18, R0 ;  /* 0x0000000000127310 */ /* 0x0008220000201800 */
[----:B------:R-:W-:Y:S05]  /*112b0*/  BRA `(.L_x_3005) ;  /* 0x0000000400b87947 */ /* 0x000fea0003800000 */
.L_x_3012:
        /* <DEDUP_REMOVED lines=11> */
.L_x_3019:
        /* <DEDUP_REMOVED lines=12> */
[----:B------:R-:W-:Y:S02]  /*11430*/  SHF.L.U32 R4, R3, 0x1f, RZ ;  /* 0x0000001f03047819 */ /* 0x000fe400000006ff */
[----:B------:R-:W-:-:S05]  /*11440*/  SHF.R.U32.HI R0, RZ, 0x3, R0 ;  /* 0x00000003ff007819 */ /* 0x000fca0000011600 */
[----:B------:R-:W-:Y:S05]  /*11450*/  @P0 BRA `(.L_x_3023) ;  /* 0x0000000000180947 */ /* 0x000fea0003800000 */
[----:B------:R-:W0:Y:S02]  /*11460*/  FLO.U32 R3, R2 ;  /* 0x0000000200037300 */ /* 0x000e2400000e0000 */
[----:B0-----:R-:W-:-:S04]  /*11470*/  IADD3 R3, -R3, 0x1f, RZ ;  /* 0x0000001f03037810 */ /* 0x001fc80007ffe1ff */
[----:B------:R-:W-:Y:S01]  /*11480*/  IADD3 R0, R0, 0x1d, -R3 ;  /* 0x0000001d00007810 */ /* 0x000fe20007ffe803 */
[----:B------:R-:W-:-:S05]  /*11490*/  VIADD R5, R3, 0xffffffe4 ;  /* 0xffffffe403057836 */ /* 0x000fca0000000000 */
[----:B------:R-:W-:-:S04]  /*114a0*/  SHF.L.U32 R5, R2, R5, RZ ;  /* 0x0000000502057219 */ /* 0x000fc800000006ff */
[----:B------:R-:W-:-:S07]  /*114b0*/  LOP3.LUT R2, R5, 0x7, RZ, 0xc0, !PT ;  /* 0x0000000705027812 */ /* 0x000fce00078ec0ff */
.L_x_3023:
[----:B------:R-:W-:Y:S05]  /*114c0*/  BSYNC B1 ;  /* 0x0000000000017941 */ /* 0x000fea0003800000 */
.L_x_3022:
[----:B------:R-:W-:Y:S01]  /*114d0*/  LEA R3, R0, 0x3b800000, 0x17 ;  /* 0x3b80000000037811 */ /* 0x000fe200078eb8ff */
[----:B------:R-:W-:-:S05]  /*114e0*/  IMAD.SHL.U32 R0, R2, 0x100000, RZ ;  /* 0x0010000002007824 */ /* 0x000fca00078e00ff */
[----:B------:R-:W-:-:S07]  /*114f0*/  LOP3.LUT R0, R3, R0, R4, 0xfe, !PT ;  /* 0x0000000003007212 */ /* 0x000fce00078efe04 */
.L_x_3021:
[----:B------:R-:W-:Y:S05]  /*11500*/  BSYNC B0 ;  /* 0x0000000000007941 */ /* 0x000fea0003800000 */
.L_x_3020:
[----:B------:R-:W-:-:S04]  /*11510*/  FMUL.FTZ R0, R0, 1 ;  /* 0x3f80000000007820 */ /* 0x000fc80000410000 */
[----:B------:R0:W1:Y:S01]  /*11520*/  F2F.F64.F32 R18, R0 ;  /* 0x0000000000127310 */ /* 0x0000620000201800 */
[----:B------:R-:W-:Y:S05]  /*11530*/  BRA `(.L_x_3005) ;  /* 0x0000000400187947 */ /* 0x000fea0003800000 */
.L_x_3018:
        /* <DEDUP_REMOVED lines=21> */
.L_x_3027:
[----:B------:R-:W-:Y:S05]  /*11690*/  BSYNC B1 ;  /* 0x0000000000017941 */ /* 0x000fea0003800000 */
.L_x_3026:
[----:B------:R-:W-:Y:S01]  /*116a0*/  LEA R3, R0, 0x37800000, 0x17 ;  /* 0x3780000000037811 */ /* 0x000fe200078eb8ff */
[----:B------:R-:W-:-:S05]  /*116b0*/  IMAD.SHL.U32 R0, R2, 0x200000, RZ ;  /* 0x0020000002007824 */ /* 0x000fca00078e00ff */
[----:B------:R-:W-:-:S07]  /*116c0*/  LOP3.LUT R0, R3, R0, R4, 0xfe, !PT ;  /* 0x0000000003007212 */ /* 0x000fce00078efe04 */
.L_x_3025:
[----:B------:R-:W-:Y:S05]  /*116d0*/  BSYNC B0 ;  /* 0x0000000000007941 */ /* 0x000fea0003800000 */
.L_x_3024:
[----:B------:R-:W-:-:S04]  /*116e0*/  FMUL.FTZ R0, R0, 1 ;  /* 0x3f80000000007820 */ /* 0x000fc80000410000 */
[----:B------:R0:W1:Y:S01]  /*116f0*/  F2F.F64.F32 R18, R0 ;  /* 0x0000000000127310 */ /* 0x0000620000201800 */
[----:B------:R-:W-:Y:S05]  /*11700*/  BRA `(.L_x_3005) ;  /* 0x0000000000a47947 */ /* 0x000fea0003800000 */
.L_x_3017:
        /* <DEDUP_REMOVED lines=14> */
.L_x_3031:
[----:B------:R-:W-:Y:S05]  /*117f0*/  BSYNC B0 ;  /* 0x0000000000007941 */ /* 0x000fea0003800000 */
.L_x_3030:
[----:B------:R-:W-:-:S04]  /*11800*/  FMUL.FTZ R0, R0, 1 ;  /* 0x3f80000000007820 */ /* 0x000fc80000410000 */
[----:B------:R0:W1:Y:S01]  /*11810*/  F2F.F64.F32 R18, R0 ;  /* 0x0000000000127310 */ /* 0x0000620000201800 */
[----:B------:R-:W-:Y:S05]  /*11820*/  BRA `(.L_x_3005) ;  /* 0x00000000005c7947 */ /* 0x000fea0003800000 */
.L_x_3004:
[----:B------:R-:W-:Y:S01]  /*11830*/  MOV R2, 0x0 ;  /* 0x0000000000027802 */ /* 0x000fe20000000f00 */
[----:B------:R-:W-:Y:S01]  /*11840*/  ULDC.64 UR4, c[0x4][0x128] ;  /* 0x01004a0000047ab9 */ /* 0x000fe20000000a00 */
[----:B------:R-:W-:Y:S01]  /*11850*/  ULDC.64 UR6, c[0x4][0x8] ;  /* 0x0100020000067ab9 */ /* 0x000fe20000000a00 */
[----:B------:R-:W-:Y:S01]  /*11860*/  IMAD.U32 R4, RZ, RZ, UR4 ;  /* 0x00000004ff047e24 */ /* 0x000fe2000f8e00ff */
[----:B------:R-:W-:Y:S01]  /*11870*/  MOV R10, UR6 ;  /* 0x00000006000a7c02 */ /* 0x000fe20008000f00 */
[----:B------:R-:W-:Y:S01]  /*11880*/  IMAD.U32 R5, RZ, RZ, UR5 ;  /* 0x00000005ff057e24 */ /* 0x000fe2000f8e00ff */
[----:B------:R-:W0:Y:S01]  /*11890*/  LDC.64 R2, c[0x4][R2] ;  /* 0x0100000002027b82 */ /* 0x000e220000000a00 */
[----:B------:R-:W-:Y:S01]  /*118a0*/  ULDC.64 UR4, c[0x4][0x130] ;  /* 0x01004c0000047ab9 */ /* 0x000fe20000000a00 */
        /* <DEDUP_REMOVED lines=8> */
.L_x_3032:
[----:B------:R-:W-:Y:S01]  /*11930*/  CS2R R18, SRZ ;  /* 0x0000000000127805 */ /* 0x000fe2000001ff00 */
[----:B------:R-:W-:Y:S06]  /*11940*/  BRA `(.L_x_3005) ;  /* 0x0000000000147947 */ /* 0x000fec0003800000 */
.L_x_3029:
[----:B------:R-:W2:Y:S02]  /*11950*/  LDG.E.64 R18, desc[UR36][R2.64] ;  /* 0x0000002402127981 */ /* 0x000ea4000c1e1b00 */
[----:B--2---:R-:W0:Y:S01]  /*11960*/  I2F.F64.U64 R18, R18 ;  /* 0x0000001200127312 */ /* 0x004e220000301800 */
[----:B------:R-:W-:Y:S05]  /*11970*/  BRA `(.L_x_3005) ;  /* 0x0000000000087947 */ /* 0x000fea0003800000 */
.L_x_3028:
[----:B------:R-:W2:Y:S02]  /*11980*/  LDG.E R2, desc[UR36][R2.64] ;  /* 0x0000002402027981 */ /* 0x000ea4000c1e1900 */
[----:B--2---:R0:W1:Y:S02]  /*11990*/  I2F.F64.U32 R18, R2 ;  /* 0x0000000200127312 */ /* 0x0040640000201800 */
.L_x_3005:
[----:B0-----:R-:W4:Y:S01]  /*119a0*/  LDC.U8 R2, c[0x0][0x493] ;  /* 0x000124c0ff027b82 */ /* 0x001f220000000000 */
[----:B------:R-:W-:Y:S02]  /*119b0*/  ULDC.64 UR4, c[0x0][0x488] ;  /* 0x0001220000047ab9 */ /* 0x000fe40000000a00 */
[----:B------:R-:W-:-:S05]  /*119c0*/  IADD3 R22, P0, R22, UR4, RZ ;  /* 0x0000000416167c10 */ /* 0x000fca000ff1e0ff */
        /* <DEDUP_REMOVED lines=13> */
[----:B----4-:R-:W0:Y:S01]  /*11aa0*/  I2F.F64.S16 R2, R2 ;  /* 0x0000000200027312 */ /* 0x010e220000101c00 */
[----:B------:R-:W-:Y:S05]  /*11ab0*/  BRA `(.L_x_3038) ;  /* 0x0000000c007c7947 */ /* 0x000fea0003800000 */
.L_x_3036:
[----:B------:R-:W4:Y:S02]  /*11ac0*/  LDG.E.U8 R2, desc[UR36][R22.64] ;  /* 0x0000002416027981 */ /* 0x000f24000c1e1100 */
[----:B----4-:R-:W0:Y:S01]  /*11ad0*/  I2F.F64.U16 R2, R2 ;  /* 0x0000000200027312 */ /* 0x010e220000101800 */
[----:B------:R-:W-:Y:S05]  /*11ae0*/  BRA `(.L_x_3038) ;  /* 0x0000000c00707947 */ /* 0x000fea0003800000 */
.L_x_3035:
[----:B------:R-:W-:-:S13]  /*11af0*/  ISETP.NE.AND P0, PT, R0, 0x2, PT ;  /* 0x000000020000780c */ /* 0x000fda0003f05270 */
[----:B------:R-:W-:Y:S05]  /*11b00*/  @!P0 BRA `(.L_x_3039) ;  /* 0x0000000000288947 */ /* 0x000fea0003800000 */
[----:B------:R-:W-:-:S13]  /*11b10*/  ISETP.NE.AND P0, PT, R0, 0x3, PT ;  /* 0x000000030000780c */ /* 0x000fda0003f05270 */
[----:B------:R-:W-:Y:S05]  /*11b20*/  @!P0 BRA `(.L_x_3040) ;  /* 0x0000000000148947 */ /* 0x000fea0003800000 */
[----:B------:R-:W-:-:S13]  /*11b30*/  ISETP.NE.AND P0, PT, R0, 0x4, PT ;  /* 0x000000040000780c */ /* 0x000fda0003f05270 */
[----:B------:R-:W-:Y:S05]  /*11b40*/  @P0 BRA `(.L_x_3037) ;  /* 0x0000000800fc0947 */ /* 0x000fea0003800000 */
[----:B------:R-:W4:Y:S02]  /*11b50*/  LDG.E.64 R2, desc[UR36][R22.64] ;  /* 0x0000002416027981 */ /* 0x000f24000c1e1b00 */
[----:B----4-:R-:W0:Y:S01]  /*11b60*/  I2F.F64.S64 R2, R2 ;  /* 0x0000000200027312 */ /* 0x010e220000301c00 */
[----:B------:R-:W-:Y:S05]  /*11b70*/  BRA `(.L_x_3038) ;  /* 0x0000000c004c7947 */ /* 0x000fea0003800000 */
.L_x_3040:
[----:B------:R-:W4:Y:S02]  /*11b80*/  LDG.E R2, desc[UR36][R22.64] ;  /* 0x0000002416027981 */ /* 0x000f24000c1e1900 */
[----:B----4-:R-:W0:Y:S01]  /*11b90*/  I2F.F64 R2, R2 ;  /* 0x0000000200027312 */ /* 0x010e220000201c00 */
[----:B------:R-:W-:Y:S05]  /*11ba0*/  BRA `(.L_x_3038) ;  /* 0x0000000c00407947 */ /* 0x000fea0003800000 */
.L_x_3039:
[----:B------:R-:W4:Y:S02]  /*11bb0*/  LDG.E.U16 R2, desc[UR36][R22.64] ;  /* 0x0000002416027981 */ /* 0x000f24000c1e1500 */
[----:B----4-:R-:W0:Y:S01]  /*11bc0*/  I2F.F64.S16 R2, R2 ;  /* 0x0000000200027312 */ /* 0x010e220000101c00 */
[----:B------:R-:W-:Y:S05]  /*11bd0*/  BRA `(.L_x_3038) ;  /* 0x0000000c00347947 */ /* 0x000fea0003800000 */
.L_x_3034:
[----:B------:R-:W-:-:S13]  /*11be0*/  ISETP.GT.AND P0, PT, R0, 0x6, PT ;  /* 0x000000060000780c */ /* 0x000fda0003f04270 */
[----:B------:R-:W-:Y:S05]  /*11bf0*/  @P0 BRA `(.L_x_3041) ;  /* 0x0000000000340947 */ /* 0x000fea0003800000 */
[----:B------:R-:W-:-:S13]  /*11c00*/  ISETP.NE.AND P0, PT, R0, 0x5, PT ;  /* 0x000000050000780c */ /* 0x000fda0003f05270 */
[----:B------:R-:W-:Y:S05]  /*11c10*/  @!P0 BRA `(.L_x_3042) ;  /* 0x0000000000188947 */ /* 0x000fea0003800000 */
[----:B------:R-:W-:-:S13]  /*11c20*/  ISETP.NE.AND P0, PT, R0, 0x6, PT ;  /* 0x000000060000780c */ /* 0x000fda0003f05270 */
[----:B------:R-:W-:Y:S05]  /*11c30*/  @P0 BRA `(.L_x_3037) ;  /* 0x0000000800c00947 */ /* 0x000fea0003800000 */
[----:B------:R-:W4:Y:S02]  /*11c40*/  LDG.E R2, desc[UR36][R22.64] ;  /* 0x0000002416027981 */ /* 0x000f24000c1e1900 */
[----:B----4-:R-:W-:-:S06]  /*11c50*/  FMUL.FTZ R2, R2, 1 ;  /* 0x3f80000002027820 */ /* 0x010fcc0000410000 */
[----:B------:R-:W0:Y:S01]  /*11c60*/  F2F.F64.F32 R2, R2 ;  /* 0x0000000200027310 */ /* 0x000e220000201800 */
[----:B------:R-:W-:Y:S05]  /*11c70*/  BRA `(.L_x_3038) ;  /* 0x0000000c000c7947 */ /* 0x000fea0003800000 */
.L_x_3042:
[----:B------:R-:W4:Y:S02]  /*11c80*/  LDG.E.U16 R0, desc[UR36][R22.64] ;  /* 0x0000002416007981 */ /* 0x000f24000c1e1500 */
[----:B----4-:R-:W-:-:S05]  /*11c90*/  HADD2.F32 R0, -RZ, R0.H0_H0 ;  /* 0x20000000ff007230 */ /* 0x010fca0000004100 */
[----:B------:R-:W-:-:S04]  /*11ca0*/  FMUL.FTZ R0, R0, 1 ;  /* 0x3f80000000007820 */ /* 0x000fc80000410000 */
[----:B------:R0:W4:Y:S01]  /*11cb0*/  F2F.F64.F32 R2, R0 ;  /* 0x0000000000027310 */ /* 0x0001220000201800 */
[----:B------:R-:W-:Y:S05]  /*11cc0*/  BRA `(.L_x_3038) ;  /* 0x0000000800f87947 */ /* 0x000fea0003800000 */
.L_x_3041:
[----:B------:R-:W-:-:S13]  /*11cd0*/  ISETP.NE.AND P0, PT, R0, 0x7, PT ;  /* 0x000000070000780c */ /* 0x000fda0003f05270 */
[----:B------:R-:W-:Y:S05]  /*11ce0*/  @!P0 BRA `(.L_x_3043) ;  /* 0x0000000000348947 */ /* 0x000fea0003800000 */
        /* <DEDUP_REMOVED lines=8> */
.L_x_3044:
[----:B------:R-:W4:Y:S02]  /*11d70*/  LDG.E.U16 R22, desc[UR36][R22.64] ;  /* 0x0000002416167981 */ /* 0x000f24000c1e1500 */
[----:B----4-:R-:W-:-:S05]  /*11d80*/  HADD2.F32 R0, -RZ, R22.H0_H0 ;  /* 0x20000016ff007230 */ /* 0x010fca0000004100 */
[----:B------:R-:W-:-:S04]  /*11d90*/  FMUL.FTZ R0, R0, 1 ;  /* 0x3f80000000007820 */ /* 0x000fc80000410000 */
[----:B------:R0:W4:Y:S01]  /*11da0*/  F2F.F64.F32 R2, R0 ;  /* 0x0000000000027310 */ /* 0x0001220000201800 */
[----:B------:R-:W-:Y:S05]  /*11db0*/  BRA `(.L_x_3038) ;  /* 0x0000000800bc7947 */ /* 0x000fea0003800000 */
.L_x_3043:
[----:B------:R0:W5:Y:S01]  /*11dc0*/  LDG.E.64 R2, desc[UR36][R22.64] ;  /* 0x0000002416027981 */ /* 0x000162000c1e1b00 */
[----:B------:R-:W-:Y:S05]  /*11dd0*/  BRA `(.L_x_3038) ;  /* 0x0000000800b47947 */ /* 0x000fea0003800000 */
.L_x_3033:
        /* <DEDUP_REMOVED lines=8> */
[----:B------:R-:W4:Y:S01]  /*11e60*/  LDG.E.U8 R22, desc[UR36][R22.64] ;  /* 0x0000002416167981 */ /* 0x000f22000c1e1100 */
[----:B------:R-:W-:Y:S01]  /*11e70*/  IMAD.MOV.U32 R2, RZ, RZ, RZ ;  /* 0x000000ffff027224 */ /* 0x000fe200078e00ff */
[----:B----4-:R-:W-:-:S04]  /*11e80*/  ISETP.NE.AND P0, PT, R22, RZ, PT ;  /* 0x000000ff1600720c */ /* 0x010fc80003f05270 */
[----:B------:R-:W-:Y:S01]  /*11e90*/  FSEL R3, RZ, 1.875, !P0 ;  /* 0x3ff00000ff037808 */ /* 0x000fe20004000000 */
[----:B------:R-:W-:Y:S08]  /*11ea0*/  BRA `(.L_x_3038) ;  /* 0x0000000800807947 */ /* 0x000ff00003800000 */
.L_x_3047:
[----:B------:R0:W5:Y:S01]  /*11eb0*/  LDG.E.64 R2, desc[UR36][R22.64] ;  /* 0x0000002416027981 */ /* 0x000162000c1e1b00 */
[----:B------:R-:W-:Y:S05]  /*11ec0*/  BRA `(.L_x_3038) ;  /* 0x0000000800787947 */ /* 0x000fea0003800000 */
.L_x_3046:
        /* <DEDUP_REMOVED lines=11> */
[----:B--2---:R-:W-:-:S05]  /*11f80*/  VIADD R4, R2, 0x1000000 ;  /* 0x0100000002047836 */ /* 0x004fca0000000000 */
        /* <DEDUP_REMOVED lines=14> */
[----:B------:R-:W4:Y:S01]  /*12070*/  F2F.F64.F32 R2, R3 ;  /* 0x0000000300027310 */ /* 0x000f220000201800 */
[----:B------:R-:W-:Y:S05]  /*12080*/  BRA `(.L_x_3038) ;  /* 0x0000000800087947 */ /* 0x000fea0003800000 */
.L_x_3049:
[----:B------:R-:W4:Y:S02]  /*12090*/  LDG.E.U8 R3, desc[UR36][R22.64] ;  /* 0x0000002416037981 */ /* 0x000f24000c1e1100 */
[----:B----4-:R-:W-:-:S05]  /*120a0*/  IMAD.SHL.U32 R0, R3, 0x2000000, RZ ;  /* 0x0200000003007824 */ /* 0x010fca00078e00ff */
[----:B------:R-:W-:-:S13]  /*120b0*/  ISETP.GE.U32.AND P0, PT, R0, 0x8000000, PT ;  /* 0x080000000000780c */ /* 0x000fda0003f06070 */
[C---:B------:R-:W-:Y:S02]  /*120c0*/  @!P0 IMAD.SHL.U32 R0, R3.reuse, 0x100, RZ ;  /* 0x0000010003008824 */ /* 0x040fe400078e00ff */
[C---:B------:R-:W-:Y:S01]  /*120d0*/  @P0 IMAD.SHL.U32 R2, R3.reuse, 0x200000, RZ ;  /* 0x0020000003020824 */ /* 0x040fe200078e00ff */
[----:B------:R-:W-:Y:S02]  /*120e0*/  SHF.L.U32 R3, R3, 0x18, RZ ;  /* 0x0000001803037819 */ /* 0x000fe400000006ff */
        /* <DEDUP_REMOVED lines=9> */
.L_x_3048:
[----:B------:R-:W4:Y:S02]  /*12180*/  LDG.E.U16 R0, desc[UR36][R22.64] ;  /* 0x0000002416007981 */ /* 0x000f24000c1e1500 */
[----:B----4-:R-:W-:-:S04]  /*12190*/  IMAD.U32 R0, R0, 0x10000, RZ ;  /* 0x0001000000007824 */ /* 0x010fc800078e00ff */
[----:B------:R-:W-:-:S04]  /*121a0*/  FMUL.FTZ R0, R0, 1 ;  /* 0x3f80000000007820 */ /* 0x000fc80000410000 */
[----:B------:R0:W4:Y:S01]  /*121b0*/  F2F.F64.F32 R2, R0 ;  /* 0x0000000000027310 */ /* 0x0001220000201800 */
[----:B------:R-:W-:Y:S05]  /*121c0*/  BRA `(.L_x_3038) ;  /* 0x0000000400b87947 */ /* 0x000fea0003800000 */
.L_x_3045:
        /* <DEDUP_REMOVED lines=9> */
[----:B----4-:R-:W0:Y:S01]  /*12260*/  I2F.F64.U16 R2, R2 ;  /* 0x0000000200027312 */ /* 0x010e220000101800 */
[----:B------:R-:W-:Y:S05]  /*12270*/  BRA `(.L_x_3038) ;  /* 0x00000004008c7947 */ /* 0x000fea0003800000 */
.L_x_3052:
[----:B------:R-:W4:Y:S01]  /*12280*/  LDG.E.U8 R2, desc[UR36][R22.64] ;  /* 0x0000002416027981 */ /* 0x000f22000c1e1100 */
[----:B------:R-:W-:Y:S01]  /*12290*/  BSSY B0, `(.L_x_3053) ;  /* 0x0000018000007945 */ /* 0x000fe20003800000 */
        /* <DEDUP_REMOVED lines=11> */
[----:B--2---:R-:W-:-:S06]  /*12350*/  IMAD.U32 R4, R3, -0x80000000, RZ ;  /* 0x8000000003047824 */ /* 0x004fcc00078e00ff */
[----:B------:R-:W-:Y:S05]  /*12360*/  @P0 BRA `(.L_x_3056) ;  /* 0x0000000000180947 */ /* 0x000fea0003800000 */
[----:B------:R-:W0:Y:S02]  /*12370*/  FLO.U32 R3, R2 ;  /* 0x0000000200037300 */ /* 0x000e2400000e0000 */
[----:B0-----:R-:W-:-:S04]  /*12380*/  IADD3 R3, -R3, 0x1f, RZ ;  /* 0x0000001f03037810 */ /* 0x001fc80007ffe1ff */
[----:B------:R-:W-:Y:S01]  /*12390*/  IADD3 R0, R0, 0x1d, -R3 ;  /* 0x0000001d00007810 */ /* 0x000fe20007ffe803 */
[----:B------:R-:W-:-:S05]  /*123a0*/  VIADD R5, R3, 0xffffffe4 ;  /* 0xffffffe403057836 */ /* 0x000fca0000000000 */
[----:B------:R-:W-:-:S04]  /*123b0*/  SHF.L.U32 R5, R2, R5, RZ ;  /* 0x0000000502057219 */ /* 0x000fc800000006ff */
[----:B------:R-:W-:-:S07]  /*123c0*/  LOP3.LUT R2, R5, 0x7, RZ, 0xc0, !PT ;  /* 0x0000000705027812 */ /* 0x000fce00078ec0ff */
.L_x_3056:
[----:B------:R-:W-:Y:S05]  /*123d0*/  BSYNC B1 ;  /* 0x0000000000017941 */ /* 0x000fea0003800000 */
.L_x_3055:
[----:B------:R-:W-:Y:S01]  /*123e0*/  LEA R3, R0, 0x3b800000, 0x17 ;  /* 0x3b80000000037811 */ /* 0x000fe200078eb8ff */
[----:B------:R-:W-:-:S05]  /*123f0*/  IMAD.SHL.U32 R0, R2, 0x100000, RZ ;  /* 0x0010000002007824 */ /* 0x000fca00078e00ff */
[----:B------:R-:W-:-:S07]  /*12400*/  LOP3.LUT R0, R3, R0, R4, 0xfe, !PT ;  /* 0x0000000003007212 */ /* 0x000fce00078efe04 */
.L_x_3054:
[----:B------:R-:W-:Y:S05]  /*12410*/  BSYNC B0 ;  /* 0x0000000000007941 */ /* 0x000fea0003800000 */
.L_x_3053:
[----:B------:R-:W-:-:S04]  /*12420*/  FMUL.FTZ R0, R0, 1 ;  /* 0x3f80000000007820 */ /* 0x000fc80000410000 */
[----:B------:R0:W4:Y:S01]  /*12430*/  F2F.F64.F32 R2, R0 ;  /* 0x0000000000027310 */ /* 0x0001220000201800 */
[----:B------:R-:W-:Y:S05]  /*12440*/  BRA `(.L_x_3038) ;  /* 0x0000000400187947 */ /* 0x000fea0003800000 */
.L_x_3051:
        /* <DEDUP_REMOVED lines=21> */
.L_x_3060:
[----:B------:R-:W-:Y:S05]  /*125a0*/  BSYNC B1 ;  /* 0x0000000000017941 */ /* 0x000fea0003800000 */
.L_x_3059:
[----:B------:R-:W-:Y:S01]  /*125b0*/  LEA R3, R0, 0x37800000, 0x17 ;  /* 0x3780000000037811 */ /* 0x000fe200078eb8ff */
[----:B------:R-:W-:-:S05]  /*125c0*/  IMAD.SHL.U32 R0, R2, 0x200000, RZ ;  /* 0x0020000002007824 */ /* 0x000fca00078e00ff */
[----:B------:R-:W-:-:S07]  /*125d0*/  LOP3.LUT R0, R3, R0, R4, 0xfe, !PT ;  /* 0x0000000003007212 */ /* 0x000fce00078efe04 */
.L_x_3058:
[----:B------:R-:W-:Y:S05]  /*125e0*/  BSYNC B0 ;  /* 0x0000000000007941 */ /* 0x000fea0003800000 */
.L_x_3057:
[----:B------:R-:W-:-:S04]  /*125f0*/  FMUL.FTZ R0, R0, 1 ;  /* 0x3f80000000007820 */ /* 0x000fc80000410000 */
[----:B------:R0:W4:Y:S01]  /*12600*/  F2F.F64.F32 R2, R0 ;  /* 0x0000000000027310 */ /* 0x0001220000201800 */
[----:B------:R-:W-:Y:S05]  /*12610*/  BRA `(.L_x_3038) ;  /* 0x0000000000a47947 */ /* 0x000fea0003800000 */
.L_x_3050:
[----:B------:R-:W-:-:S13]  /*12620*/  ISETP.NE.AND P0, PT, R0, 0x1c, PT ;  /* 0x0000001c0000780c */ /* 0x000fda0003f05270 */
[----:B------:R-:W-:Y:S05]  /*12630*/  @!P0 BRA `(.L_x_3061) ;  /* 0x0000000000948947 */ /* 0x000fea0003800000 */
[----:B------:R-:W-:-:S13]  /*12640*/  ISETP.NE.AND P0, PT, R0, 0x1d, PT ;  /* 0x0000001d0000780c */ /* 0x000fda0003f05270 */
[----:B------:R-:W-:Y:S05]  /*12650*/  @!P0 BRA `(.L_x_3062) ;  /* 0x0000000000808947 */ /* 0x000fea0003800000 */
[----:B------:R-:W-:-:S13]  /*12660*/  ISETP.NE.AND P0, PT, R0, 0x2c, PT ;  /* 0x0000002c0000780c */ /* 0x000fda0003f05270 */
[----:B------:R-:W-:Y:S05]  /*12670*/  @P0 BRA `(.L_x_3037) ;  /* 0x0000000000300947 */ /* 0x000fea0003800000 */
[----:B------:R-:W4:Y:S01]  /*12680*/  LDG.E.U8 R22, desc[UR36][R22.64] ;  /* 0x0000002416167981 */ /* 0x000f22000c1e1100 */
[----:B------:R-:W-:Y:S01]  /*12690*/  BSSY B0, `(.L_x_3063) ;  /* 0x0000007000007945 */ /* 0x000fe20003800000 */
[----:B------:R-:W-:Y:S01]  /*126a0*/  IMAD.MOV.U32 R0, RZ, RZ, 0x400000 ;  /* 0x00400000ff007424 */ /* 0x000fe200078e00ff */
[----:B----4-:R-:W-:-:S13]  /*126b0*/  ISETP.NE.AND P0, PT, R22, RZ, PT ;  /* 0x000000ff1600720c */ /* 0x010fda0003f05270 */
[----:B------:R-:W-:Y:S05]  /*126c0*/  @!P0 BRA `(.L_x_3064) ;  /* 0x00000000000c8947 */ /* 0x000fea0003800000 */
[----:B------:R-:W-:-:S13]  /*126d0*/  ISETP.NE.AND P0, PT, R22, 0xff, PT ;  /* 0x000000ff1600780c */ /* 0x000fda0003f05270 */
[----:B------:R-:W-:Y:S02]  /*126e0*/  @!P0 IMAD.MOV.U32 R0, RZ, RZ, 0x7f800001 ;  /* 0x7f800001ff008424 */ /* 0x000fe400078e00ff */
[----:B------:R-:W-:-:S07]  /*126f0*/  @P0 IMAD.SHL.U32 R0, R22, 0x800000, RZ ;  /* 0x0080000016000824 */ /* 0x000fce00078e00ff */
.L_x_3064:
[----:B------:R-:W-:Y:S05]  /*12700*/  BSYNC B0 ;  /* 0x0000000000007941 */ /* 0x000fea0003800000 */
.L_x_3063:
[----:B------:R-:W-:-:S04]  /*12710*/  FMUL.FTZ R0, R0, 1 ;  /* 0x3f80000000007820 */ /* 0x000fc80000410000 */
[----:B------:R0:W4:Y:S01]  /*12720*/  F2F.F64.F32 R2, R0 ;  /* 0x0000000000027310 */ /* 0x0001220000201800 */
[----:B------:R-:W-:Y:S05]  /*12730*/  BRA `(.L_x_3038) ;  /* 0x00000000005c7947 */ /* 0x000fea0003800000 */
.L_x_3037:
[----:B------:R-:W-:Y:S01]  /*12740*/  MOV R2, 0x0 ;  /* 0x0000000000027802 */ /* 0x000fe20000000f00 */
[----:B------:R-:W-:Y:S01]  /*12750*/  ULDC.64 UR4, c[0x4][0x128] ;  /* 0x01004a0000047ab9 */ /* 0x000fe20000000a00 */
[----:B------:R-:W-:Y:S01]  /*12760*/  ULDC.64 UR6, c[0x4][0x8] ;  /* 0x0100020000067ab9 */ /* 0x000fe20000000a00 */
[----:B--2---:R-:W-:Y:S01]  /*12770*/  MOV R4, UR4 ;  /* 0x0000000400047c02 */ /* 0x004fe20008000f00 */
        /* <DEDUP_REMOVED lines=11> */
[----:B01-3-5:R-:W-:Y:S05]  /*12830*/  CALL.ABS.NOINC R2 ;  /* 0x0000000002007343 */ /* 0x02bfea0003c00000 */
.L_x_3065:
[----:B------:R-:W-:Y:S01]  /*12840*/  CS2R R2, SRZ ;  /* 0x0000000000027805 */ /* 0x000fe2000001ff00 */
[----:B------:R-:W-:Y:S06]  /*12850*/  BRA `(.L_x_3038) ;  /* 0x0000000000147947 */ /* 0x000fec0003800000 */
.L_x_3062:
[----:B------:R-:W4:Y:S02]  /*12860*/  LDG.E.64 R2, desc[UR36][R22.64] ;  /* 0x0000002416027981 */ /* 0x000f24000c1e1b00 */
[----:B----4-:R-:W0:Y:S01]  /*12870*/  I2F.F64.U64 R2, R2 ;  /* 0x0000000200027312 */ /* 0x010e220000301800 */
[----:B------:R-:W-:Y:S05]  /*12880*/  BRA `(.L_x_3038) ;  /* 0x0000000000087947 */ /* 0x000fea0003800000 */
.L_x_3061:
[----:B------:R-:W4:Y:S02]  /*12890*/  LDG.E R2, desc[UR36][R22.64] ;  /* 0x0000002416027981 */ /* 0x000f24000c1e1900 */
[----:B----4-:R-:W0:Y:S02]  /*128a0*/  I2F.F64.U32 R2, R2 ;  /* 0x0000000200027312 */ /* 0x010e240000201800 */
.L_x_3038:
        /* <DEDUP_REMOVED lines=55> */
[----:B------:R-:W-:-:S04]  /*12c20*/  @!P0 SHF.R.S32.HI R5, RZ, 0x1, R0 ;  /* 0x00000001ff058819 */ /* 0x000fc80000011400 */
[----:B------:R-:W-:Y:S01]  /*12c30*/  @!P0 IADD3 R6, R6, -R5, RZ ;  /* 0x8000000506068210 */ /* 0x000fe20007ffe0ff */
[----:B------:R-:W-:-:S03]  /*12c40*/  @!P0 IMAD R5, R5, 0x100000, R11 ;  /* 0x0010000005058824 */ /* 0x000fc600078e020b */
[----:B------:R-:W-:Y:S01]  /*12c50*/  @!P0 LEA R7, R6, 0x3ff00000, 0x14 ;  /* 0x3ff0000006078811 */ /* 0x000fe200078ea0ff */
[----:B------:R-:W-:-:S06]  /*12c60*/  @!P0 IMAD.MOV.U32 R6, RZ, RZ, RZ ;  /* 0x000000ffff068224 */ /* 0x000fcc00078e00ff */
[----:B------:R-:W-:-:S11]  /*12c70*/  @!P0 DMUL R8, R4, R6 ;  /* 0x0000000604088228 */ /* 0x000fd60000000000 */
.L_x_3067:
[----:B------:R-:W-:Y:S05]  /*12c80*/  BSYNC B0 ;  /* 0x0000000000007941 */ /* 0x000fea0003800000 */
.L_x_3066:
        /* <DEDUP_REMOVED lines=152> */
[----:B0-----:R-:W-:Y:S01]  /*13610*/  STG.E.U8 desc[UR36][R16.64], R5 ;  /* 0x0000000510007986 */ /* 0x001fe2000c101124 */
[----:B------:R-:W-:Y:S05]  /*13620*/  EXIT ;  /* 0x000000000000794d */ /* 0x000fea0003800000 */
.L_x_3071:
[----:B------:R-:W0:Y:S02]  /*13630*/  F2I.S64.F64.TRUNC R4, R4 ;  /* 0x0000000400047311 */ /* 0x000e24000030d900 */
[----:B0-----:R-:W-:-:S05]  /*13640*/  IMAD.MOV.U32 R3, RZ, RZ, R4 ;  /* 0x000000ffff037224 */ /* 0x001fca00078e0004 */
[----:B------:R-:W-:Y:S01]  /*13650*/  STG.E.U8 desc[UR36][R16.64], R3 ;  /* 0x0000000310007986 */ /* 0x000fe2000c101124 */
[----:B------:R-:W-:Y:S05]  /*13660*/  EXIT ;  /* 0x000000000000794d */ /* 0x000fea0003800000 */
.L_x_3070:
[----:B------:R-:W-:-:S13]  /*13670*/  ISETP.NE.AND P0, PT, R2, 0x2, PT ;  /* 0x000000020200780c */ /* 0x000fda0003f05270 */
[----:B------:R-:W-:Y:S05]  /*13680*/  @!P0 BRA `(.L_x_3073) ;  /* 0x0000000000288947 */ /* 0x000fea0003800000 */
[----:B------:R-:W-:-:S13]  /*13690*/  ISETP.NE.AND P0, PT, R2, 0x3, PT ;  /* 0x000000030200780c */ /* 0x000fda0003f05270 */
[----:B------:R-:W-:Y:S05]  /*136a0*/  @!P0 BRA `(.L_x_3074) ;  /* 0x0000000000148947 */ /* 0x000fea0003800000 */
[----:B------:R-:W-:-:S13]  /*136b0*/  ISETP.NE.AND P0, PT, R2, 0x4, PT ;  /* 0x000000040200780c */ /* 0x000fda0003f05270 */
[----:B------:R-:W-:Y:S05]  /*136c0*/  @P0 BRA `(.L_x_3072) ;  /* 0x0000000c00380947 */ /* 0x000fea0003800000 */
[----:B------:R-:W0:Y:S02]  /*136d0*/  F2I.S64.F64.TRUNC R4, R4 ;  /* 0x0000000400047311 */ /* 0x000e24000030d900 */
[----:B0-----:R-:W-:Y:S01]  /*136e0*/  STG.E.64 desc[UR36][R16.64], R4 ;  /* 0x0000000410007986 */ /* 0x001fe2000c101b24 */
[----:B------:R-:W-:Y:S05]  /*136f0*/  EXIT ;  /* 0x000000000000794d */ /* 0x000fea0003800000 */
.L_x_3074:
[----:B------:R-:W0:Y:S02]  /*13700*/  F2I.F64.TRUNC R5, R4 ;  /* 0x0000000400057311 */ /* 0x000e24000030d100 */
[----:B0-----:R-:W-:Y:S01]  /*13710*/  STG.E desc[UR36][R16.64], R5 ;  /* 0x0000000510007986 */ /* 0x001fe2000c101924 */
[----:B------:R-:W-:Y:S05]  /*13720*/  EXIT ;  /* 0x000000000000794d */ /* 0x000fea0003800000 */
.L_x_3073:
[----:B------:R-:W0:Y:S02]  /*13730*/  F2I.F64.TRUNC R5, R4 ;  /* 0x0000000400057311 */ /* 0x000e24000030d100 */
[----:B0-----:R-:W-:Y:S01]  /*13740*/  STG.E.U16 desc[UR36][R16.64], R5 ;  /* 0x0000000510007986 */ /* 0x001fe2000c101524 */
[----:B------:R-:W-:Y:S05]  /*13750*/  EXIT ;  /* 0x000000000000794d */ /* 0x000fea0003800000 */
.L_x_3069:
        /* <DEDUP_REMOVED lines=9> */
[----:B------:R-:W-:Y:S01]  /*137f0*/  STG.E desc[UR36][R16.64], R3 ;  /* 0x0000000310007986 */ /* 0x000fe2000c101924 */
[----:B------:R-:W-:Y:S05]  /*13800*/  EXIT ;  /* 0x000000000000794d */ /* 0x000fea0003800000 */
.L_x_3076:
[----:B------:R-:W0:Y:S01]  /*13810*/  F2F.F32.F64 R0, R4 ;  /* 0x0000000400007310 */ /* 0x000e220000301000 */
[----:B------:R-:W-:-:S14]  /*13820*/  DSETP.GEU.AND P0, PT, |R4|, UR4, PT ;  /* 0x0000000404007e2a */ /* 0x000fdc000bf0e200 */
[----:B0-----:R-:W-:-:S05]  /*13830*/  @!P0 FMUL R0, R0, 1.175494350822287508e-38 ;  /* 0x0080000000008820 */ /* 0x001fca0000400000 */
[----:B------:R-:W-:-:S05]  /*13840*/  F2FP.F16.F32.PACK_AB R0, RZ, R0 ;  /* 0x00000000ff00723e */ /* 0x000fca00000000ff */
[----:B------:R-:W-:Y:S01]  /*13850*/  STG.E.U16 desc[UR36][R16.64], R0 ;  /* 0x0000000010007986 */ /* 0x000fe2000c101524 */
[----:B------:R-:W-:Y:S05]  /*13860*/  EXIT ;  /* 0x000000000000794d */ /* 0x000fea0003800000 */
.L_x_3075:
        /* <DEDUP_REMOVED lines=10> */
[----:B------:R-:W-:Y:S01]  /*13910*/  STG.E.64 desc[UR36][R16.64], R2 ;  /* 0x0000000210007986 */ /* 0x000fe2000c101b24 */
[----:B------:R-:W-:Y:S05]  /*13920*/  EXIT ;  /* 0x000000000000794d */ /* 0x000fea0003800000 */
.L_x_3078:
[----:B------:R-:W0:Y:S01]  /*13930*/  F2F.F32.F64 R0, R4 ;  /* 0x0000000400007310 */ /* 0x000e220000301000 */
[----:B------:R-:W-:-:S14]  /*13940*/  DSETP.GEU.AND P0, PT, |R4|, UR4, PT ;  /* 0x0000000404007e2a */ /* 0x000fdc000bf0e200 */
[----:B0-----:R-:W-:-:S05]  /*13950*/  @!P0 FMUL R0, R0, 1.175494350822287508e-38 ;  /* 0x0080000000008820 */ /* 0x001fca0000400000 */
[----:B------:R-:W-:-:S04]  /*13960*/  F2FP.F16.F32.PACK_AB R3, RZ, R0 ;  /* 0x00000000ff03723e */ /* 0x000fc800000000ff */
[----:B------:R-:W-:-:S05]  /*13970*/  PRMT R3, R3, 0x5410, RZ ;  /* 0x0000541003037816 */ /* 0x000fca00000000ff */
[----:B------:R-:W-:Y:S01]  /*13980*/  STG.E desc[UR36][R16.64], R3 ;  /* 0x0000000310007986 */ /* 0x000fe2000c101924 */
[----:B------:R-:W-:Y:S05]  /*13990*/  EXIT ;  /* 0x000000000000794d */ /* 0x000fea0003800000 */
.L_x_3077:
[----:B------:R-:W-:Y:S01]  /*139a0*/  STG.E.64 desc[UR36][R16.64], R4 ;  /* 0x0000000410007986 */ /* 0x000fe2000c101b24 */
[----:B------:R-:W-:Y:S05]  /*139b0*/  EXIT ;  /* 0x000000000000794d */ /* 0x000fea0003800000 */
.L_x_3068:
        /* <DEDUP_REMOVED lines=10> */
[----:B------:R-:W-:Y:S01]  /*13a60*/  STG.E.U8 desc[UR36][R16.64], R3 ;  /* 0x0000000310007986 */ /* 0x000fe2000c101124 */
[----:B------:R-:W-:Y:S05]  /*13a70*/  EXIT ;  /* 0x000000000000794d */ /* 0x000fea0003800000 */
.L_x_3081:
[----:B------:R-:W-:-:S05]  /*13a80*/  CS2R R6, SRZ ;  /* 0x0000000000067805 */ /* 0x000fca000001ff00 */
[----:B------:R-:W-:Y:S01]  /*13a90*/  STG.E.128 desc[UR36][R16.64], R4 ;  /* 0x0000000410007986 */ /* 0x000fe2000c101d24 */
[----:B------:R-:W-:Y:S05]  /*13aa0*/  EXIT ;  /* 0x000000000000794d */ /* 0x000fea0003800000 */
.L_x_3080:
        /* <DEDUP_REMOVED lines=23> */
.L_x_3085:
[----:B------:R-:W-:Y:S05]  /*13c20*/  BSYNC B0 ;  /* 0x0000000000007941 */ /* 0x000fea0003800000 */
.L_x_3084:
[----:B------:R-:W-:-:S05]  /*13c30*/  LOP3.LUT R3, R0, R3, RZ, 0xfc, !PT ;  /* 0x0000000300037212 */ /* 0x000fca00078efcff */
[----:B------:R-:W-:Y:S01]  /*13c40*/  STG.E.U8 desc[UR36][R16.64], R3 ;  /* 0x0000000310007986 */ /* 0x000fe2000c101124 */
[----:B------:R-:W-:Y:S05]  /*13c50*/  EXIT ;  /* 0x000000000000794d */ /* 0x000fea0003800000 */
.L_x_3083:
        /* <DEDUP_REMOVED lines=15> */
.L_x_3087:
[----:B------:R-:W-:Y:S01]  /*13d50*/  IMAD.MOV.U32 R0, RZ, RZ, 0x7f ;  /* 0x0000007fff007424 */ /* 0x000fe200078e00ff */
[----:B------:R-:W-:-:S04]  /*13d60*/  ISETP.GT.U32.AND P0, PT, R2, 0x7f800000, PT ;  /* 0x7f8000000200780c */ /* 0x000fc80003f04070 */
[----:B------:R-:W-:-:S09]  /*13d70*/  SEL R0, R0, 0x7c, P0 ;  /* 0x0000007c00007807 */ /* 0x000fd20000000000 */
.L_x_3088:
[----:B------:R-:W-:Y:S05]  /*13d80*/  BSYNC B0 ;  /* 0x0000000000007941 */ /* 0x000fea0003800000 */
.L_x_3086:
[----:B------:R-:W-:-:S04]  /*13d90*/  LOP3.LUT R2, R3, 0x80000000, RZ, 0xc0, !PT ;  /* 0x8000000003027812 */ /* 0x000fc800078ec0ff */
[----:B------:R-:W-:-:S04]  /*13da0*/  SHF.R.U32.HI R3, RZ, 0x18, R2 ;  /* 0x00000018ff037819 */ /* 0x000fc80000011602 */
[----:B------:R-:W-:-:S05]  /*13db0*/  LOP3.LUT R3, R0, R3, RZ, 0xfc, !PT ;  /* 0x0000000300037212 */ /* 0x000fca00078efcff */
[----:B------:R-:W-:Y:S01]  /*13dc0*/  STG.E.U8 desc[UR36][R16.64], R3 ;  /* 0x0000000310007986 */ /* 0x000fe2000c101124 */
[----:B------:R-:W-:Y:S05]  /*13dd0*/  EXIT ;  /* 0x000000000000794d */ /* 0x000fea0003800000 */
.L_x_3082:
[----:B------:R-:W0:Y:S01]  /*13de0*/  F2F.F32.F64 R0, R4 ;  /* 0x0000000400007310 */ /* 0x000e220000301000 */
[----:B------:R-:W-:-:S14]  /*13df0*/  DSETP.GEU.AND P0, PT, |R4|, UR4, PT ;  /* 0x0000000404007e2a */ /* 0x000fdc000bf0e200 */
[----:B0-----:R-:W-:-:S05]  /*13e00*/  @!P0 FMUL R0, R0, 1.175494350822287508e-38 ;  /* 0x0080000000008820 */ /* 0x001fca0000400000 */
[----:B------:R-:W-:-:S05]  /*13e10*/  F2FP.BF16.F32.PACK_AB R0, RZ, R0 ;  /* 0x00000000ff00723e */ /* 0x000fca00000010ff */
[----:B------:R-:W-:Y:S01]  /*13e20*/  STG.E.U16 desc[UR36][R16.64], R0 ;  /* 0x0000000010007986 */ /* 0x000fe2000c101524 */
[----:B------:R-:W-:Y:S05]  /*13e30*/  EXIT ;  /* 0x000000000000794d */ /* 0x000fea0003800000 */
.L_x_3079:
        /* <DEDUP_REMOVED lines=9> */
[----:B0-----:R-:W-:Y:S01]  /*13ed0*/  STG.E.U16 desc[UR36][R16.64], R5 ;  /* 0x0000000510007986 */ /* 0x001fe2000c101524 */
[----:B------:R-:W-:Y:S05]  /*13ee0*/  EXIT ;  /* 0x000000000000794d */ /* 0x000fea0003800000 */
.L_x_3091:
        /* <DEDUP_REMOVED lines=19> */
.L_x_3094:
[----:B------:R-:W-:-:S04]  /*14020*/  LOP3.LUT R2, R3, 0x80000000, RZ, 0xc0, !PT ;  /* 0x8000000003027812 */ /* 0x000fc800078ec0ff */
[----:B------:R-:W-:-:S04]  /*14030*/  SHF.R.U32.HI R3, RZ, 0x18, R2 ;  /* 0x00000018ff037819 */ /* 0x000fc80000011602 */
[----:B------:R-:W-:-:S04]  /*14040*/  LOP3.LUT R0, R0, R3, RZ, 0xfc, !PT ;  /* 0x0000000300007212 */ /* 0x000fc800078efcff */
[----:B------:R-:W-:-:S07]  /*14050*/  PRMT R8, R0, 0x7610, R8 ;  /* 0x0000761000087816 */ /* 0x000fce0000000008 */
.L_x_3093:
[----:B------:R-:W-:Y:S05]  /*14060*/  BSYNC B0 ;  /* 0x0000000000007941 */ /* 0x000fea0003800000 */
.L_x_3092:
[----:B------:R-:W-:Y:S01]  /*14070*/  STG.E.U8 desc[UR36][R16.64], R8 ;  /* 0x0000000810007986 */ /* 0x000fe2000c101124 */
[----:B------:R-:W-:Y:S05]  /*14080*/  EXIT ;  /* 0x000000000000794d */ /* 0x000fea0003800000 */
.L_x_3090:
        /* <DEDUP_REMOVED lines=19> */
.L_x_3097:
[----:B------:R-:W-:-:S04]  /*141c0*/  LOP3.LUT R2, R3, 0x80000000, RZ, 0xc0, !PT ;  /* 0x8000000003027812 */ /* 0x000fc800078ec0ff */
[----:B------:R-:W-:-:S04]  /*141d0*/  SHF.R.U32.HI R3, RZ, 0x18, R2 ;  /* 0x00000018ff037819 */ /* 0x000fc80000011602 */
[----:B------:R-:W-:-:S04]  /*141e0*/  LOP3.LUT R0, R0, R3, RZ, 0xfc, !PT ;  /* 0x0000000300007212 */ /* 0x000fc800078efcff */
[----:B------:R-:W-:-:S07]  /*141f0*/  PRMT R8, R0, 0x7610, R8 ;  /* 0x0000761000087816 */ /* 0x000fce0000000008 */
.L_x_3096:
[----:B------:R-:W-:Y:S05]  /*14200*/  BSYNC B0 ;  /* 0x0000000000007941 */ /* 0x000fea0003800000 */
.L_x_3095:
[----:B------:R-:W-:Y:S01]  /*14210*/  STG.E.U8 desc[UR36][R16.64], R8 ;  /* 0x0000000810007986 */ /* 0x000fe2000c101124 */
[----:B------:R-:W-:Y:S05]  /*14220*/  EXIT ;  /* 0x000000000000794d */ /* 0x000fea0003800000 */
.L_x_3089:
        /* <DEDUP_REMOVED lines=24> */
.L_x_3072:
        /* <DEDUP_REMOVED lines=16> */
.L_x_3100:
[----:B------:R-:W-:Y:S05]  /*144b0*/  EXIT ;  /* 0x000000000000794d */ /* 0x000fea0003800000 */
.L_x_3099:
[----:B------:R-:W0:Y:S02]  /*144c0*/  F2I.U64.F64.TRUNC R4, R4 ;  /* 0x0000000400047311 */ /* 0x000e24000030d800 */
[----:B0-----:R-:W-:Y:S01]  /*144d0*/  STG.E.64 desc[UR36][R16.64], R4 ;  /* 0x0000000410007986 */ /* 0x001fe2000c101b24 */
[----:B------:R-:W-:Y:S05]  /*144e0*/  EXIT ;  /* 0x000000000000794d */ /* 0x000fea0003800000 */
.L_x_3098:
[----:B------:R-:W0:Y:S02]  /*144f0*/  F2I.U32.F64.TRUNC R5, R4 ;  /* 0x0000000400057311 */ /* 0x000e24000030d000 */
[----:B0-----:R-:W-:Y:S01]  /*14500*/  STG.E desc[UR36][R16.64], R5 ;  /* 0x0000000510007986 */ /* 0x001fe2000c101924 */
[----:B------:R-:W-:Y:S05]  /*14510*/  EXIT ;  /* 0x000000000000794d */ /* 0x000fea0003800000 */
.L_x_3101:
        /* <DEDUP_REMOVED lines=14> */
.L_x_12844:


//--------------------- .text._ZN2at6native27unrolled_elementwise_kernelIZZZNS0_26GeluBackwardCUDAKernelImplERNS_18TensorIteratorBaseENS0_8GeluTypeEENKUlvE0_clEvENKUlvE_clEvEUlddE_St5arrayIPcLm3EELi4E23TrivialOffsetCalculatorILi2EjESB_ILi1EjENS0_6memory12LoadWithCastILi2EEENSE_13StoreWithCastILi1EEEEEviT_T0_T2_T3_T4_T5_ --------------------------
	.section	.text._ZN2at6native27unrolled_elementwise_kernelIZZZNS0_26GeluBackwardCUDAKernelImplERNS_18TensorIteratorBaseENS0_8GeluTypeEENKUlvE0_clEvENKUlvE_clEvEUlddE_St5arrayIPcLm3EELi4E23TrivialOffsetCalculatorILi2EjESB_ILi1EjENS0_6memory12LoadWithCastILi2EEENSE_13StoreWithCastILi1EEEEEviT_T0_T2_T3_T4_T5_,"ax",@progbits
	.align	128
        .global         _ZN2at6native27unrolled_elementwise_kernelIZZZNS0_26GeluBackwardCUDAKernelImplERNS_18TensorIteratorBaseENS0_8GeluTypeEENKUlvE0_clEvENKUlvE_clEvEUlddE_St5arrayIPcLm3EELi4E23TrivialOffsetCalculatorILi2EjESB_ILi1EjENS0_6memory12LoadWithCastILi2EEENSE_13StoreWithCastILi1EEEEEviT_T0_T2_T3_T4_T5_
        .type           _ZN2at6native27unrolled_elementwise_kernelIZZZNS0_26GeluBackwardCUDAKernelImplERNS_18TensorIteratorBaseENS0_8GeluTypeEENKUlvE0_clEvENKUlvE_clEvEUlddE_St5arrayIPcLm3EELi4E23TrivialOffsetCalculatorILi2EjESB_ILi1EjENS0_6memory12LoadWithCastILi2EEENSE_13StoreWithCastILi1EEEEEviT_T0_T2_T3_T4_T5_,@function
        .size           _ZN2at6native27unrolled_elementwise_kernelIZZZNS0_26GeluBackwardCUDAKernelImplERNS_18TensorIteratorBaseENS0_8GeluTypeEENKUlvE0_clEvENKUlvE_clEvEUlddE_St5arrayIPcLm3EELi4E23TrivialOffsetCalculatorILi2EjESB_ILi1EjENS0_6memory12LoadWithCastILi2EEENSE_13StoreWithCastILi1EEEEEviT_T0_T2_T3_T4_T5_,(.L_x_12845 - _ZN2at6native27unrolled_elementwise_kernelIZZZNS0_26GeluBackwardCUDAKernelImplERNS_18TensorIteratorBaseENS0_8GeluTypeEENKUlvE0_clEvENKUlvE_clEvEUlddE_St5arrayIPcLm3EELi4E23TrivialOffsetCalculatorILi2EjESB_ILi1EjENS0_6memory12LoadWithCastILi2EEENSE_13StoreWithCastILi1EEEEEviT_T0_T2_T3_T4_T5_)
        .other          _ZN2at6native27unrolled_elementwise_kernelIZZZNS0_26GeluBackwardCUDAKernelImplERNS_18TensorIteratorBaseENS0_8GeluTypeEENKUlvE0_clEvENKUlvE_clEvEUlddE_St5arrayIPcLm3EELi4E23TrivialOffsetCalculatorILi2EjESB_ILi1EjENS0_6memory12LoadWithCastILi2EEENSE_13StoreWithCastILi1EEEEEviT_T0_T2_T3_T4_T5_,@"STO_CUDA_ENTRY STV_DEFAULT"
_ZN2at6native27unrolled_elementwise_kernelIZZZNS0_26GeluBackwardCUDAKernelImplERNS_18TensorIteratorBaseENS0_8GeluTypeEENKUlvE0_clEvENKUlvE_clEvEUlddE_St5arrayIPcLm3EELi4E23TrivialOffsetCalculatorILi2EjESB_ILi1EjENS0_6memory12LoadWithCastILi2EEENSE_13StoreWithCastILi1EEEEEviT_T0_T2_T3_T4_T5_:
.text._ZN2at6native27unrolled_elementwise_kernelIZZZNS0_26GeluBackwardCUDAKernelImplERNS_18TensorIteratorBaseENS0_8GeluTypeEENKUlvE0_clEvENKUlvE_clEvEUlddE_St5arrayIPcLm3EELi4E23TrivialOffsetCalculatorILi2EjESB_ILi1EjENS0_6memory12LoadWithCastILi2EEENSE_13StoreWithCastILi1EEEEEviT_T0_T2_T3_T4_T5_:
[----:B------:R-:W0:Y:S01]  /*0000*/  LDC R1, c[0x0][0x28] ;  /* 0x00000a00ff017b82 */ /* 0x000e220000000800 */
[----:B------:R-:W1:Y:S07]  /*0010*/  S2R R35, SR_CTAID.X ;  /* 0x0000000000237919 */ /* 0x000e6e0000002500 */
[----:B------:R-:W1:Y:S01]  /*0020*/  LDC R0, c[0x0][0x210] ;  /* 0x00008400ff007b82 */ /* 0x000e620000000800 */
[----:B------:R-:W-:Y:S01]  /*0030*/  ULDC.64 UR36, c[0x0][0x208] ;  /* 0x0000820000247ab9 */ /* 0x000fe20000000a00 */
[----:B------:R-:W-:Y:S01]  /*0040*/  BSSY B6, `(.L_x_3102) ;  /* 0x00001f2000067945 */ /* 0x000fe20003800000 */
[----:B------:R-:W2:Y:S01]  /*0050*/  S2R R30, SR_TID.X ;  /* 0x00000000001e7919 */ /* 0x000ea20000002100 */
[----:B------:R-:W-:-:S02]  /*0060*/  CS2R R28, SRZ ;  /* 0x00000000001c7805 */ /* 0x000fc4000001ff00 */
[----:B------:R-:W-:Y:S02]  /*0070*/  CS2R R36, SRZ ;  /* 0x0000000000247805 */ /* 0x000fe4000001ff00 */
[----:B------:R-:W-:Y:S01]  /*0080*/  CS2R R32, SRZ ;  /* 0x0000000000207805 */ /* 0x000fe2000001ff00 */
        /* <DEDUP_REMOVED lines=25> */
.L_x_3107:
[----:B------:R-:W2:Y:S02]  /*0220*/  LDG.E.U8 R4, desc[UR36][R4.64] ;  /* 0x0000002404047981 */ /* 0x000ea4000c1e1100 */
[----:B--2---:R0:W1:Y:S01]  /*0230*/  I2F.F64.U16 R36, R4 ;  /* 0x0000000400247312 */ /* 0x0040620000101800 */
[----:B------:R-:W-:Y:S05]  /*0240*/  BRA `(.L_x_3109) ;  /* 0x0000000c00747947 */ /* 0x000fea0003800000 */
.L_x_3106:
        /* <DEDUP_REMOVED lines=9> */
.L_x_3111:
[----:B------:R-:W2:Y:S02]  /*02e0*/  LDG.E R4, desc[UR36][R4.64] ;  /* 0x0000002404047981 */ /* 0x000ea4000c1e1900 */
[----:B--2---:R1:W2:Y:S01]  /*02f0*/  I2F.F64 R36, R4 ;  /* 0x0000000400247312 */ /* 0x0042a20000201c00 */
[----:B------:R-:W-:Y:S05]  /*0300*/  BRA `(.L_x_3109) ;  /* 0x0000000c00447947 */ /* 0x000fea0003800000 */
.L_x_3110:
[----:B------:R-:W2:Y:S02]  /*0310*/  LDG.E.U16 R4, desc[UR36][R4.64] ;  /* 0x0000002404047981 */ /* 0x000ea4000c1e1500 */
[----:B--2---:R3:W4:Y:S01]  /*0320*/  I2F.F64.S16 R36, R4 ;  /* 0x0000000400247312 */ /* 0x0047220000101c00 */
[----:B------:R-:W-:Y:S05]  /*0330*/  BRA `(.L_x_3109) ;  /* 0x0000000c00387947 */ /* 0x000fea0003800000 */
.L_x_3105:
        /* <DEDUP_REMOVED lines=10> */
.L_x_3113:
[----:B------:R-:W2:Y:S02]  /*03e0*/  LDG.E.U16 R0, desc[UR36][R4.64] ;  /* 0x0000002404007981 */ /* 0x000ea4000c1e1500 */
[----:B--2---:R-:W-:-:S05]  /*03f0*/  HADD2.F32 R0, -RZ, R0.H0_H0 ;  /* 0x20000000ff007230 */ /* 0x004fca0000004100 */
[----:B------:R-:W-:-:S04]  /*0400*/  FMUL.FTZ R0, R0, 1 ;  /* 0x3f80000000007820 */ /* 0x000fc80000410000 */
[----:B------:R0:W1:Y:S01]  /*0410*/  F2F.F64.F32 R36, R0 ;  /* 0x0000000000247310 */ /* 0x0000620000201800 */
[----:B------:R-:W-:Y:S05]  /*0420*/  BRA `(.L_x_3109) ;  /* 0x0000000800fc7947 */ /* 0x000fea0003800000 */
.L_x_3112:
        /* <DEDUP_REMOVED lines=10> */
.L_x_3115:
[----:B------:R-:W2:Y:S02]  /*04d0*/  LDG.E.U16 R4, desc[UR36][R4.64] ;  /* 0x0000002404047981 */ /* 0x000ea4000c1e1500 */
[----:B--2---:R-:W-:-:S05]  /*04e0*/  HADD2.F32 R0, -RZ, R4.H0_H0 ;  /* 0x20000004ff007230 */ /* 0x004fca0000004100 */
[----:B------:R-:W-:-:S04]  /*04f0*/  FMUL.FTZ R0, R0, 1 ;  /* 0x3f80000000007820 */ /* 0x000fc80000410000 */
[----:B------:R0:W1:Y:S01]  /*0500*/  F2F.F64.F32 R36, R0 ;  /* 0x0000000000247310 */ /* 0x0000620000201800 */
[----:B------:R-:W-:Y:S05]  /*0510*/  BRA `(.L_x_3109) ;  /* 0x0000000800c07947 */ /* 0x000fea0003800000 */
.L_x_3114:
[----:B------:R0:W5:Y:S01]  /*0520*/  LDG.E.64 R36, desc[UR36][R4.64] ;  /* 0x0000002404247981 */ /* 0x000162000c1e1b00 */
[----:B------:R-:W-:Y:S05]  /*0530*/  BRA `(.L_x_3109) ;  /* 0x0000000800b87947 */ /* 0x000fea0003800000 */
.L_x_3104:
        /* <DEDUP_REMOVED lines=13> */
.L_x_3118:
[----:B------:R0:W5:Y:S01]  /*0610*/  LDG.E.64 R36, desc[UR36][R4.64] ;  /* 0x0000002404247981 */ /* 0x000162000c1e1b00 */
[----:B------:R-:W-:Y:S05]  /*0620*/  BRA `(.L_x_3109) ;  /* 0x00000008007c7947 */ /* 0x000fea0003800000 */
.L_x_3117:
        /* <DEDUP_REMOVED lines=28> */
.L_x_3120:
        /* <DEDUP_REMOVED lines=12> */
[----:B------:R-:W-:-:S05]  /*08b0*/  LOP3.LUT R0, R3, 0x80000000, R0, 0xf8, !PT ;  /* 0x8000000003007812 */ /* 0x000fca00078ef800 */
[----:B------:R-:W-:-:S04]  /*08c0*/  FMUL.FTZ R0, R0, 1 ;  /* 0x3f80000000007820 */ /* 0x000fc80000410000 */
[----:B------:R0:W1:Y:S01]  /*08d0*/  F2F.F64.F32 R36, R0 ;  /* 0x0000000000247310 */ /* 0x0000620000201800 */
[----:B------:R-:W-:Y:S05]  /*08e0*/  BRA `(.L_x_3109) ;  /* 0x0000000400cc7947 */ /* 0x000fea0003800000 */
.L_x_3119:
[----:B------:R-:W2:Y:S02]  /*08f0*/  LDG.E.U16 R0, desc[UR36][R4.64] ;  /* 0x0000002404007981 */ /* 0x000ea4000c1e1500 */
[----:B--2---:R-:W-:-:S04]  /*0900*/  IMAD.U32 R0, R0, 0x10000, RZ ;  /* 0x0001000000007824 */ /* 0x004fc800078e00ff */
[----:B------:R-:W-:-:S04]  /*0910*/  FMUL.FTZ R0, R0, 1 ;  /* 0x3f80000000007820 */ /* 0x000fc80000410000 */
[----:B------:R0:W1:Y:S01]  /*0920*/  F2F.F64.F32 R36, R0 ;  /* 0x0000000000247310 */ /* 0x0000620000201800 */
[----:B------:R-:W-:Y:S05]  /*0930*/  BRA `(.L_x_3109) ;  /* 0x0000000400b87947 */ /* 0x000fea0003800000 */
.L_x_3116:
        /* <DEDUP_REMOVED lines=11> */
.L_x_3123:
        /* <DEDUP_REMOVED lines=21> */
.L_x_3127:
[----:B------:R-:W-:Y:S05]  /*0b40*/  BSYNC B1 ;  /* 0x0000000000017941 */ /* 0x000fea0003800000 */
.L_x_3126:
[----:B------:R-:W-:Y:S01]  /*0b50*/  LEA R5, R0, 0x3b800000, 0x17 ;  /* 0x3b80000000057811 */ /* 0x000fe200078eb8ff */
[----:B------:R-:W-:-:S05]  /*0b60*/  IMAD.SHL.U32 R0, R3, 0x100000, RZ ;  /* 0x0010000003007824 */ /* 0x000fca00078e00ff */
[----:B------:R-:W-:-:S07]  /*0b70*/  LOP3.LUT R0, R5, R0, R6, 0xfe, !PT ;  /* 0x0000000005007212 */ /* 0x000fce00078efe06 */
.L_x_3125:
[----:B------:R-:W-:Y:S05]  /*0b80*/  BSYNC B0 ;  /* 0x0000000000007941 */ /* 0x000fea0003800000 */
.L_x_3124:
[----:B------:R-:W-:-:S04]  /*0b90*/  FMUL.FTZ R0, R0, 1 ;  /* 0x3f80000000007820 */ /* 0x000fc80000410000 */
[----:B------:R0:W1:Y:S01]  /*0ba0*/  F2F.F64.F32 R36, R0 ;  /* 0x0000000000247310 */ /* 0x0000620000201800 */
[----:B------:R-:W-:Y:S05]  /*0bb0*/  BRA `(.L_x_3109) ;  /* 0x0000000400187947 */ /* 0x000fea0003800000 */
.L_x_3122:
        /* <DEDUP_REMOVED lines=21> */
.L_x_3131:
[----:B------:R-:W-:Y:S05]  /*0d10*/  BSYNC B1 ;  /* 0x0000000000017941 */ /* 0x000fea0003800000 */
.L_x_3130:
[----:B------:R-:W-:Y:S01]  /*0d20*/  LEA R5, R0, 0x37800000, 0x17 ;  /* 0x3780000000057811 */ /* 0x000fe200078eb8ff */
[----:B------:R-:W-:-:S05]  /*0d30*/  IMAD.SHL.U32 R0, R3, 0x200000, RZ ;  /* 0x0020000003007824 */ /* 0x000fca00078e00ff */
[----:B------:R-:W-:-:S07]  /*0d40*/  LOP3.LUT R0, R5, R0, R6, 0xfe, !PT ;  /* 0x0000000005007212 */ /* 0x000fce00078efe06 */
.L_x_3129:
[----:B------:R-:W-:Y:S05]  /*0d50*/  BSYNC B0 ;  /* 0x0000000000007941 */ /* 0x000fea0003800000 */
.L_x_3128:
[----:B------:R-:W-:-:S04]  /*0d60*/  FMUL.FTZ R0, R0, 1 ;  /* 0x3f80000000007820 */ /* 0x000fc80000410000 */
[----:B------:R0:W1:Y:S01]  /*0d70*/  F2F.F64.F32 R36, R0 ;  /* 0x0000000000247310 */ /* 0x0000620000201800 */
[----:B------:R-:W-:Y:S05]  /*0d80*/  BRA `(.L_x_3109) ;  /* 0x0000000000a47947 */ /* 0x000fea0003800000 */
.L_x_3121:
        /* <DEDUP_REMOVED lines=14> */
.L_x_3135:
[----:B------:R-:W-:Y:S05]  /*0e70*/  BSYNC B0 ;  /* 0x0000000000007941 */ /* 0x000fea0003800000 */
.L_x_3134:
[----:B------:R-:W-:-:S04]  /*0e80*/  FMUL.FTZ R0, R0, 1 ;  /* 0x3f80000000007820 */ /* 0x000fc80000410000 */
[----:B------:R0:W1:Y:S01]  /*0e90*/  F2F.F64.F32 R36, R0 ;  /* 0x0000000000247310 */ /* 0x0000620000201800 */
[----:B------:R-:W-:Y:S05]  /*0ea0*/  BRA `(.L_x_3109) ;  /* 0x00000000005c7947 */ /* 0x000fea0003800000 */
.L_x_3108:
        /* <DEDUP_REMOVED lines=16> */
.L_x_3136:
[----:B------:R-:W-:Y:S01]  /*0fb0*/  CS2R R36, SRZ ;  /* 0x0000000000247805 */ /* 0x000fe2000001ff00 */
[----:B------:R-:W-:Y:S06]  /*0fc0*/  BRA `(.L_x_3109) ;  /* 0x0000000000147947 */ /* 0x000fec0003800000 */
.L_x_3133:
[----:B------:R-:W2:Y:S02]  /*0fd0*/  LDG.E.64 R36, desc[UR36][R4.64] ;  /* 0x0000002404247981 */ /* 0x000ea4000c1e1b00 */
[----:B--2---:R-:W0:Y:S01]  /*0fe0*/  I2F.F64.U64 R36, R36 ;  /* 0x0000002400247312 */ /* 0x004e220000301800 */
[----:B------:R-:W-:Y:S05]  /*0ff0*/  BRA `(.L_x_3109) ;  /* 0x0000000000087947 */ /* 0x000fea0003800000 */
.L_x_3132:
[----:B------:R-:W2:Y:S02]  /*1000*/  LDG.E R4, desc[UR36][R4.64] ;  /* 0x0000002404047981 */ /* 0x000ea4000c1e1900 */
[----:B--2---:R0:W1:Y:S02]  /*1010*/  I2F.F64.U32 R36, R4 ;  /* 0x0000000400247312 */ /* 0x0040640000201800 */
.L_x_3109:
[----:B01-3--:R-:W0:Y:S01]  /*1020*/  LDC.64 R4, c[0x0][0x228] ;  /* 0x00008a00ff047b82 */ /* 0x00be220000000a00 */
        /* <DEDUP_REMOVED lines=16> */
[----:B---3--:R0:W1:Y:S01]  /*1130*/  I2F.F64.S16 R32, R4 ;  /* 0x0000000400207312 */ /* 0x0080620000101c00 */
[----:B------:R-:W-:Y:S05]  /*1140*/  BRA `(.L_x_3142) ;  /* 0x0000000c007c7947 */ /* 0x000fea0003800000 */
.L_x_3140:
[----:B------:R-:W3:Y:S02]  /*1150*/  LDG.E.U8 R4, desc[UR36][R4.64] ;  /* 0x0000002404047981 */ /* 0x000ee4000c1e1100 */
[----:B---3--:R3:W0:Y:S01]  /*1160*/  I2F.F64.U16 R32, R4 ;  /* 0x0000000400207312 */ /* 0x0086220000101800 */
[----:B------:R-:W-:Y:S05]  /*1170*/  BRA `(.L_x_3142) ;  /* 0x0000000c00707947 */ /* 0x000fea0003800000 */
.L_x_3139:
        /* <DEDUP_REMOVED lines=9> */
.L_x_3144:
[----:B------:R-:W3:Y:S02]  /*1210*/  LDG.E R4, desc[UR36][R4.64] ;  /* 0x0000002404047981 */ /* 0x000ee4000c1e1900 */
[----:B---3--:R0:W1:Y:S01]  /*1220*/  I2F.F64 R32, R4 ;  /* 0x0000000400207312 */ /* 0x0080620000201c00 */
[----:B------:R-:W-:Y:S05]  /*1230*/  BRA `(.L_x_3142) ;  /* 0x0000000c00407947 */ /* 0x000fea0003800000 */
.L_x_3143:
[----:B------:R-:W3:Y:S02]  /*1240*/  LDG.E.U16 R4, desc[UR36][R4.64] ;  /* 0x0000002404047981 */ /* 0x000ee4000c1e1500 */
[----:B---3--:R0:W1:Y:S01]  /*1250*/  I2F.F64.S16 R32, R4 ;  /* 0x0000000400207312 */ /* 0x0080620000101c00 */
[----:B------:R-:W-:Y:S05]  /*1260*/  BRA `(.L_x_3142) ;  /* 0x0000000c00347947 */ /* 0x000fea0003800000 */
.L_x_3138:
        /* <DEDUP_REMOVED lines=10> */
.L_x_3146:
[----:B------:R-:W3:Y:S02]  /*1310*/  LDG.E.U16 R0, desc[UR36][R4.64] ;  /* 0x0000002404007981 */ /* 0x000ee4000c1e1500 */
[----:B---3--:R-:W-:-:S05]  /*1320*/  HADD2.F32 R0, -RZ, R0.H0_H0 ;  /* 0x20000000ff007230 */ /* 0x008fca0000004100 */
[----:B------:R-:W-:-:S04]  /*1330*/  FMUL.FTZ R0, R0, 1 ;  /* 0x3f80000000007820 */ /* 0x000fc80000410000 */
[----:B------:R0:W1:Y:S01]  /*1340*/  F2F.F64.F32 R32, R0 ;  /* 0x0000000000207310 */ /* 0x0000620000201800 */
[----:B------:R-:W-:Y:S05]  /*1350*/  BRA `(.L_x_3142) ;  /* 0x0000000800f87947 */ /* 0x000fea0003800000 */
.L_x_3145:
        /* <DEDUP_REMOVED lines=10> */
.L_x_3148:
[----:B------:R-:W3:Y:S02]  /*1400*/  LDG.E.U16 R4, desc[UR36][R4.64] ;  /* 0x0000002404047981 */ /* 0x000ee4000c1e1500 */
[----:B---3--:R-:W-:-:S05]  /*1410*/  HADD2.F32 R0, -RZ, R4.H0_H0 ;  /* 0x20000004ff007230 */ /* 0x008fca0000004100 */
[----:B------:R-:W-:-:S04]  /*1420*/  FMUL.FTZ R0, R0, 1 ;  /* 0x3f80000000007820 */ /* 0x000fc80000410000 */
[----:B------:R0:W1:Y:S01]  /*1430*/  F2F.F64.F32 R32, R0 ;  /* 0x0000000000207310 */ /* 0x0000620000201800 */
[----:B------:R-:W-:Y:S05]  /*1440*/  BRA `(.L_x_3142) ;  /* 0x0000000800bc7947 */ /* 0x000fea0003800000 */
.L_x_3147:
[----:B------:R0:W5:Y:S01]  /*1450*/  LDG.E.64 R32, desc[UR36][R4.64] ;  /* 0x0000002404207981 */ /* 0x000162000c1e1b00 */
[----:B------:R-:W-:Y:S05]  /*1460*/  BRA `(.L_x_3142) ;  /* 0x0000000800b47947 */ /* 0x000fea0003800000 */
.L_x_3137:
        /* <DEDUP_REMOVED lines=13> */
.L_x_3151:
[----:B------:R0:W5:Y:S01]  /*1540*/  LDG.E.64 R32, desc[UR36][R4.64] ;  /* 0x0000002404207981 */ /* 0x000162000c1e1b00 */
[----:B------:R-:W-:Y:S05]  /*1550*/  BRA `(.L_x_3142) ;  /* 0x0000000800787947 */ /* 0x000fea0003800000 */
.L_x_3150:
        /* <DEDUP_REMOVED lines=28> */
.L_x_3153:
[----:B------:R-:W3:Y:S02]  /*1720*/  LDG.E.U8 R4, desc[UR36][R4.64] ;  /* 0x0000002404047981 */ /* 0x000ee4000c1e1100 */
[----:B---3--:R-:W-:-:S05]  /*1730*/  IMAD.SHL.U32 R0, R4, 0x2000000, RZ ;  /* 0x0200000004007824 */ /* 0x008fca00078e00ff */
        /* <DEDUP_REMOVED lines=13> */
.L_x_3152:
[----:B------:R-:W3:Y:S02]  /*1810*/  LDG.E.U16 R0, desc[UR36][R4.64] ;  /* 0x0000002404007981 */ /* 0x000ee4000c1e1500 */
[----:B---3--:R-:W-:-:S04]  /*1820*/  IMAD.U32 R0, R0, 0x10000, RZ ;  /* 0x0001000000007824 */ /* 0x008fc800078e00ff */
[----:B------:R-:W-:-:S04]  /*1830*/  FMUL.FTZ R0, R0, 1 ;  /* 0x3f80000000007820 */ /* 0x000fc80000410000 */
[----:B------:R0:W1:Y:S01]  /*1840*/  F2F.F64.F32 R32, R0 ;  /* 0x0000000000207310 */ /* 0x0000620000201800 */
[----:B------:R-:W-:Y:S05]  /*1850*/  BRA `(.L_x_3142) ;  /* 0x0000000400b87947 */ /* 0x000fea0003800000 */
.L_x_3149:
        /* <DEDUP_REMOVED lines=9> */
[----:B---3--:R0:W1:Y:S01]  /*18f0*/  I2F.F64.U16 R32, R4 ;  /* 0x0000000400207312 */ /* 0x0080620000101800 */
[----:B------:R-:W-:Y:S05]  /*1900*/  BRA `(.L_x_3142) ;  /* 0x00000004008c7947 */ /* 0x000fea0003800000 */
.L_x_3156:
        /* <DEDUP_REMOVED lines=21> */
.L_x_3160:
[----:B------:R-:W-:Y:S05]  /*1a60*/  BSYNC B1 ;  /* 0x0000000000017941 */ /* 0x000fea0003800000 */
.L_x_3159:
[----:B------:R-:W-:Y:S01]  /*1a70*/  LEA R5, R0, 0x3b800000, 0x17 ;  /* 0x3b80000000057811 */ /* 0x000fe200078eb8ff */
[----:B------:R-:W-:-:S05]  /*1a80*/  IMAD.SHL.U32 R0, R3, 0x100000, RZ ;  /* 0x0010000003007824 */ /* 0x000fca00078e00ff */
[----:B------:R-:W-:-:S07]  /*1a90*/  LOP3.LUT R0, R5, R0, R6, 0xfe, !PT ;  /* 0x0000000005007212 */ /* 0x000fce00078efe06 */
.L_x_3158:
[----:B------:R-:W-:Y:S05]  /*1aa0*/  BSYNC B0 ;  /* 0x0000000000007941 */ /* 0x000fea0003800000 */
.L_x_3157:
[----:B------:R-:W-:-:S04]  /*1ab0*/  FMUL.FTZ R0, R0, 1 ;  /* 0x3f80000000007820 */ /* 0x000fc80000410000 */
[----:B------:R0:W1:Y:S01]  /*1ac0*/  F2F.F64.F32 R32, R0 ;  /* 0x0000000000207310 */ /* 0x0000620000201800 */
[----:B------:R-:W-:Y:S05]  /*1ad0*/  BRA `(.L_x_3142) ;  /* 0x0000000400187947 */ /* 0x000fea0003800000 */
.L_x_3155:
        /* <DEDUP_REMOVED lines=21> */
.L_x_3164:
[----:B------:R-:W-:Y:S05]  /*1c30*/  BSYNC B1 ;  /* 0x0000000000017941 */ /* 0x000fea0003800000 */
.L_x_3163:
[----:B------:R-:W-:Y:S01]  /*1c40*/  LEA R5, R0, 0x37800000, 0x17 ;  /* 0x3780000000057811 */ /* 0x000fe200078eb8ff */
[----:B------:R-:W-:-:S05]  /*1c50*/  IMAD.SHL.U32 R0, R3, 0x200000, RZ ;  /* 0x0020000003007824 */ /* 0x000fca00078e00ff */
[----:B------:R-:W-:-:S07]  /*1c60*/  LOP3.LUT R0, R5, R0, R6, 0xfe, !PT ;  /* 0x0000000005007212 */ /* 0x000fce00078efe06 */
.L_x_3162:
[----:B------:R-:W-:Y:S05]  /*1c70*/  BSYNC B0 ;  /* 0x0000000000007941 */ /* 0x000fea0003800000 */
.L_x_3161:
[----:B------:R-:W-:-:S04]  /*1c80*/  FMUL.FTZ R0, R0, 1 ;  /* 0x3f80000000007820 */ /* 0x000fc80000410000 */
[----:B------:R0:W1:Y:S01]  /*1c90*/  F2F.F64.F32 R32, R0 ;  /* 0x0000000000207310 */ /* 0x0000620000201800 */
[----:B------:R-:W-:Y:S05]  /*1ca0*/  BRA `(.L_x_3142) ;  /* 0x0000000000a47947 */ /* 0x000fea0003800000 */
.L_x_3154:
        /* <DEDUP_REMOVED lines=14> */
.L_x_3168:
[----:B------:R-:W-:Y:S05]  /*1d90*/  BSYNC B0 ;  /* 0x0000000000007941 */ /* 0x000fea0003800000 */
.L_x_3167:
[----:B------:R-:W-:-:S04]  /*1da0*/  FMUL.FTZ R0, R0, 1 ;  /* 0x3f80000000007820 */ /* 0x000fc80000410000 */
[----:B------:R0:W1:Y:S01]  /*1db0*/  F2F.F64.F32 R32, R0 ;  /* 0x0000000000207310 */ /* 0x0000620000201800 */
[----:B------:R-:W-:Y:S05]  /*1dc0*/  BRA `(.L_x_3142) ;  /* 0x00000000005c7947 */ /* 0x000fea0003800000 */
.L_x_3141:
        /* <DEDUP_REMOVED lines=16> */
.L_x_3169:
[----:B------:R-:W-:Y:S01]  /*1ed0*/  CS2R R32, SRZ ;  /* 0x0000000000207805 */ /* 0x000fe2000001ff00 */
[----:B------:R-:W-:Y:S06]  /*1ee0*/  BRA `(.L_x_3142) ;  /* 0x0000000000147947 */ /* 0x000fec0003800000 */
.L_x_3166:
[----:B------:R-:W3:Y:S02]  /*1ef0*/  LDG.E.64 R32, desc[UR36][R4.64] ;  /* 0x0000002404207981 */ /* 0x000ee4000c1e1b00 */
[----:B---3--:R-:W0:Y:S01]  /*1f00*/  I2F.F64.U64 R32, R32 ;  /* 0x0000002000207312 */ /* 0x008e220000301800 */
[----:B------:R-:W-:Y:S05]  /*1f10*/  BRA `(.L_x_3142) ;  /* 0x0000000000087947 */ /* 0x000fea0003800000 */
.L_x_3165:
[----:B------:R-:W3:Y:S02]  /*1f20*/  LDG.E R4, desc[UR36][R4.64] ;  /* 0x0000002404047981 */ /* 0x000ee4000c1e1900 */
[----:B---3--:R0:W1:Y:S02]  /*1f30*/  I2F.F64.U32 R32, R4 ;  /* 0x0000000400207312 */ /* 0x0080640000201800 */
.L_x_3142:
[----:B------:R-:W2:Y:S02]  /*1f40*/  S2R R30, SR_TID.X ;  /* 0x00000000001e7919 */ /* 0x000ea40000002100 */
[----:B--2---:R-:W-:-:S07]  /*1f50*/  VIADD R30, R30, 0x80 ;  /* 0x000000801e1e7836 */ /* 0x004fce0000000000 */
.L_x_3103:
[----:B------:R-:W-:Y:S05]  /*1f60*/  BSYNC B6 ;  /* 0x0000000000067941 */ /* 0x000fea0003800000 */
.L_x_3102:
[----:B------:R-:W-:Y:S01]  /*1f70*/  ISETP.GE.AND P0, PT, R30, R31, PT ;  /* 0x0000001f1e00720c */ /* 0x000fe20003f06270 */
[----:B------:R-:W-:Y:S01]  /*1f80*/  BSSY B6, `(.L_x_3170) ;  /* 0x00001e9000067945 */ /* 0x000fe20003800000 */
[----:B------:R-:W-:-:S11]  /*1f90*/  CS2R R26, SRZ ;  /* 0x00000000001a7805 */ /* 0x000fd6000001ff00 */
[----:B------:R-:W-:Y:S05]  /*1fa0*/  @P0 BRA `(.L_x_3171) ;  /* 0x0000001c00980947 */ /* 0x000fea0003800000 */
[----:B0--3--:R-:W0:Y:S01]  /*1fb0*/  LDC.64 R4, c[0x0][0x220] ;  /* 0x00008800ff047b82 */ /* 0x009e220000000a00 */
        /* <DEDUP_REMOVED lines=17> */
[----:B--2---:R0:W2:Y:S01]  /*20d0*/  I2F.F64.S16 R28, R4 ;  /* 0x00000004001c7312 */ /* 0x0040a20000101c00 */
[----:B------:R-:W-:Y:S05]  /*20e0*/  BRA `(.L_x_3177) ;  /* 0x0000000c007c7947 */ /* 0x000fea0003800000 */
.L_x_3175:
[----:B------:R-:W2:Y:S02]  /*20f0*/  LDG.E.U8 R4, desc[UR36][R4.64] ;  /* 0x0000002404047981 */ /* 0x000ea4000c1e1100 */
[----:B--2---:R0:W2:Y:S01]  /*2100*/  I2F.F64.U16 R28, R4 ;  /* 0x00000004001c7312 */ /* 0x0040a20000101800 */
[----:B------:R-:W-:Y:S05]  /*2110*/  BRA `(.L_x_3177) ;  /* 0x0000000c00707947 */ /* 0x000fea0003800000 */
.L_x_3174:
        /* <DEDUP_REMOVED lines=9> */
.L_x_3179:
[----:B------:R-:W2:Y:S02]  /*21b0*/  LDG.E R4, desc[UR36][R4.64] ;  /* 0x0000002404047981 */ /* 0x000ea4000c1e1900 */
[----:B--2---:R0:W2:Y:S01]  /*21c0*/  I2F.F64 R28, R4 ;  /* 0x00000004001c7312 */ /* 0x0040a20000201c00 */
[----:B------:R-:W-:Y:S05]  /*21d0*/  BRA `(.L_x_3177) ;  /* 0x0000000c00407947 */ /* 0x000fea0003800000 */
.L_x_3178:
[----:B------:R-:W2:Y:S02]  /*21e0*/  LDG.E.U16 R4, desc[UR36][R4.64] ;  /* 0x0000002404047981 */ /* 0x000ea4000c1e1500 */
[----:B--2---:R0:W2:Y:S01]  /*21f0*/  I2F.F64.S16 R28, R4 ;  /* 0x00000004001c7312 */ /* 0x0040a20000101c00 */
[----:B------:R-:W-:Y:S05]  /*2200*/  BRA `(.L_x_3177) ;  /* 0x0000000c00347947 */ /* 0x000fea0003800000 */
.L_x_3173:
        /* <DEDUP_REMOVED lines=10> */
.L_x_3181:
[----:B------:R-:W2:Y:S02]  /*22b0*/  LDG.E.U16 R0, desc[UR36][R4.64] ;  /* 0x0000002404007981 */ /* 0x000ea4000c1e1500 */
[----:B--2---:R-:W-:-:S05]  /*22c0*/  HADD2.F32 R0, -RZ, R0.H0_H0 ;  /* 0x20000000ff007230 */ /* 0x004fca0000004100 */
[----:B------:R-:W-:-:S04]  /*22d0*/  FMUL.FTZ R0, R0, 1 ;  /* 0x3f80000000007820 */ /* 0x000fc80000410000 */
[----:B------:R0:W2:Y:S01]  /*22e0*/  F2F.F64.F32 R28, R0 ;  /* 0x00000000001c7310 */ /* 0x0000a20000201800 */
[----:B------:R-:W-:Y:S05]  /*22f0*/  BRA `(.L_x_3177) ;  /* 0x0000000800f87947 */ /* 0x000fea0003800000 */
.L_x_3180:
        /* <DEDUP_REMOVED lines=10> */
.L_x_3183:
[----:B------:R-:W2:Y:S02]  /*23a0*/  LDG.E.U16 R4, desc[UR36][R4.64] ;  /* 0x0000002404047981 */ /* 0x000ea4000c1e1500 */
[----:B--2---:R-:W-:-:S05]  /*23b0*/  HADD2.F32 R0, -RZ, R4.H0_H0 ;  /* 0x20000004ff007230 */ /* 0x004fca0000004100 */
[----:B------:R-:W-:-:S04]  /*23c0*/  FMUL.FTZ R0, R0, 1 ;  /* 0x3f80000000007820 */ /* 0x000fc80000410000 */
[----:B------:R0:W2:Y:S01]  /*23d0*/  F2F.F64.F32 R28, R0 ;  /* 0x00000000001c7310 */ /* 0x0000a20000201800 */
[----:B------:R-:W-:Y:S05]  /*23e0*/  BRA `(.L_x_3177) ;  /* 0x0000000800bc7947 */ /* 0x000fea0003800000 */
.L_x_3182:
[----:B------:R0:W5:Y:S01]  /*23f0*/  LDG.E.64 R28, desc[UR36][R4.64] ;  /* 0x00000024041c7981 */ /* 0x000162000c1e1b00 */
[----:B------:R-:W-:Y:S05]  /*2400*/  BRA `(.L_x_3177) ;  /* 0x0000000800b47947 */ /* 0x000fea0003800000 */
.L_x_3172:
        /* <DEDUP_REMOVED lines=13> */
.L_x_3186:
[----:B------:R0:W5:Y:S01]  /*24e0*/  LDG.E.64 R28, desc[UR36][R4.64] ;  /* 0x00000024041c7981 */ /* 0x000162000c1e1b00 */
[----:B------:R-:W-:Y:S05]  /*24f0*/  BRA `(.L_x_3177) ;  /* 0x0000000800787947 */ /* 0x000fea0003800000 */
.L_x_3185:
        /* <DEDUP_REMOVED lines=26> */
[----:B------:R0:W2:Y:S01]  /*26a0*/  F2F.F64.F32 R28, R7 ;  /* 0x00000007001c7310 */ /* 0x0000a20000201800 */
[----:B------:R-:W-:Y:S05]  /*26b0*/  BRA `(.L_x_3177) ;  /* 0x0000000800087947 */ /* 0x000fea0003800000 */
.L_x_3188:
        /* <DEDUP_REMOVED lines=13> */
[----:B------:R0:W2:Y:S01]  /*2790*/  F2F.F64.F32 R28, R0 ;  /* 0x00000000001c7310 */ /* 0x0000a20000201800 */
[----:B------:R-:W-:Y:S05]  /*27a0*/  BRA `(.L_x_3177) ;  /* 0x0000000400cc7947 */ /* 0x000fea0003800000 */
.L_x_3187:
[----:B------:R-:W2:Y:S02]  /*27b0*/  LDG.E.U16 R0, desc[UR36][R4.64] ;  /* 0x0000002404007981 */ /* 0x000ea4000c1e1500 */
[----:B--2---:R-:W-:-:S04]  /*27c0*/  IMAD.U32 R0, R0, 0x10000, RZ ;  /* 0x0001000000007824 */ /* 0x004fc800078e00ff */
[----:B------:R-:W-:-:S04]  /*27d0*/  FMUL.FTZ R0, R0, 1 ;  /* 0x3f80000000007820 */ /* 0x000fc80000410000 */
[----:B------:R2:W3:Y:S01]  /*27e0*/  F2F.F64.F32 R28, R0 ;  /* 0x00000000001c7310 */ /* 0x0004e20000201800 */
[----:B------:R-:W-:Y:S05]  /*27f0*/  BRA `(.L_x_3177) ;  /* 0x0000000400b87947 */ /* 0x000fea0003800000 */
.L_x_3184:
        /* <DEDUP_REMOVED lines=9> */
[----:B--2---:R0:W2:Y:S01]  /*2890*/  I2F.F64.U16 R28, R4 ;  /* 0x00000004001c7312 */ /* 0x0040a20000101800 */
[----:B------:R-:W-:Y:S05]  /*28a0*/  BRA `(.L_x_3177) ;  /* 0x00000004008c7947 */ /* 0x000fea0003800000 */
.L_x_3191:
        /* <DEDUP_REMOVED lines=21> */
.L_x_3195:
[----:B------:R-:W-:Y:S05]  /*2a00*/  BSYNC B1 ;  /* 0x0000000000017941 */ /* 0x000fea0003800000 */
.L_x_3194:
[----:B------:R-:W-:Y:S01]  /*2a10*/  LEA R5, R0, 0x3b800000, 0x17 ;  /* 0x3b80000000057811 */ /* 0x000fe200078eb8ff */
[----:B------:R-:W-:-:S05]  /*2a20*/  IMAD.SHL.U32 R0, R3, 0x100000, RZ ;  /* 0x0010000003007824 */ /* 0x000fca00078e00ff */
[----:B------:R-:W-:-:S07]  /*2a30*/  LOP3.LUT R0, R5, R0, R6, 0xfe, !PT ;  /* 0x0000000005007212 */ /* 0x000fce00078efe06 */
.L_x_3193:
[----:B------:R-:W-:Y:S05]  /*2a40*/  BSYNC B0 ;  /* 0x0000000000007941 */ /* 0x000fea0003800000 */
.L_x_3192:
[----:B------:R-:W-:-:S04]  /*2a50*/  FMUL.FTZ R0, R0, 1 ;  /* 0x3f80000000007820 */ /* 0x000fc80000410000 */
[----:B------:R0:W2:Y:S01]  /*2a60*/  F2F.F64.F32 R28, R0 ;  /* 0x00000000001c7310 */ /* 0x0000a20000201800 */
[----:B------:R-:W-:Y:S05]  /*2a70*/  BRA `(.L_x_3177) ;  /* 0x0000000400187947 */ /* 0x000fea0003800000 */
.L_x_3190:
        /* <DEDUP_REMOVED lines=21> */
.L_x_3199:
[----:B------:R-:W-:Y:S05]  /*2bd0*/  BSYNC B1 ;  /* 0x0000000000017941 */ /* 0x000fea0003800000 */
.L_x_3198:
[----:B------:R-:W-:Y:S01]  /*2be0*/  LEA R5, R0, 0x37800000, 0x17 ;  /* 0x3780000000057811 */ /* 0x000fe200078eb8ff */
[----:B------:R-:W-:-:S05]  /*2bf0*/  IMAD.SHL.U32 R0, R3, 0x200000, RZ ;  /* 0x0020000003007824 */ /* 0x000fca00078e00ff */
[----:B------:R-:W-:-:S07]  /*2c00*/  LOP3.LUT R0, R5, R0, R6, 0xfe, !PT ;  /* 0x0000000005007212 */ /* 0x000fce00078efe06 */
.L_x_3197:
[----:B------:R-:W-:Y:S05]  /*2c10*/  BSYNC B0 ;  /* 0x0000000000007941 */ /* 0x000fea0003800000 */
.L_x_3196:
[----:B------:R-:W-:-:S04]  /*2c20*/  FMUL.FTZ R0, R0, 1 ;  /* 0x3f80000000007820 */ /* 0x000fc80000410000 */
[----:B------:R0:W2:Y:S01]  /*2c30*/  F2F.F64.F32 R28, R0 ;  /* 0x00000000001c7310 */ /* 0x0000a20000201800 */
[----:B------:R-:W-:Y:S05]  /*2c40*/  BRA `(.L_x_3177) ;  /* 0x0000000000a47947 */ /* 0x000fea0003800000 */
.L_x_3189:
        /* <DEDUP_REMOVED lines=14> */
.L_x_3203:
[----:B------:R-:W-:Y:S05]  /*2d30*/  BSYNC B0 ;  /* 0x0000000000007941 */ /* 0x000fea0003800000 */
.L_x_3202:
[----:B------:R-:W-:-:S04]  /*2d40*/  FMUL.FTZ R0, R0, 1 ;  /* 0x3f80000000007820 */ /* 0x000fc80000410000 */
[----:B------:R0:W2:Y:S01]  /*2d50*/  F2F.F64.F32 R28, R0 ;  /* 0x00000000001c7310 */ /* 0x0000a20000201800 */
[----:B------:R-:W-:Y:S05]  /*2d60*/  BRA `(.L_x_3177) ;  /* 0x00000000005c7947 */ /* 0x000fea0003800000 */
.L_x_3176:
        /* <DEDUP_REMOVED lines=15> */
[----:B01--45:R-:W-:Y:S05]  /*2e60*/  CALL.ABS.NOINC R14 ;  /* 0x000000000e007343 */ /* 0x033fea0003c00000 */
.L_x_3204:
[----:B------:R-:W-:Y:S01]  /*2e70*/  CS2R R28, SRZ ;  /* 0x00000000001c7805 */ /* 0x000fe2000001ff00 */
[----:B------:R-:W-:Y:S06]  /*2e80*/  BRA `(.L_x_3177) ;  /* 0x0000000000147947 */ /* 0x000fec0003800000 */
.L_x_3201:
[----:B------:R-:W2:Y:S02]  /*2e90*/  LDG.E.64 R28, desc[UR36][R4.64] ;  /* 0x00000024041c7981 */ /* 0x000ea4000c1e1b00 */
[----:B--2---:R-:W0:Y:S01]  /*2ea0*/  I2F.F64.U64 R28, R28 ;  /* 0x0000001c001c7312 */ /* 0x004e220000301800 */
[----:B------:R-:W-:Y:S05]  /*2eb0*/  BRA `(.L_x_3177) ;  /* 0x0000000000087947 */ /* 0x000fea0003800000 */
.L_x_3200:
[----:B------:R-:W2:Y:S02]  /*2ec0*/  LDG.E R4, desc[UR36][R4.64] ;  /* 0x0000002404047981 */ /* 0x000ea4000c1e1900 */
[----:B--2---:R0:W2:Y:S02]  /*2ed0*/  I2F.F64.U32 R28, R4 ;  /* 0x00000004001c7312 */ /* 0x0040a40000201800 */
.L_x_3177:
[----:B0-----:R-:W0:Y:S01]  /*2ee0*/  LDC.64 R4, c[0x0][0x228] ;  /* 0x00008a00ff047b82 */ /* 0x001e220000000a00 */
[----:B--2---:R-:W-:Y:S01]  /*2ef0*/  PRMT R0, R16, 0x9910, RZ ;  /* 0x0000991010007816 */ /* 0x004fe200000000ff */
        /* <DEDUP_REMOVED lines=17> */
.L_x_3208:
[----:B------:R-:W2:Y:S02]  /*3010*/  LDG.E.U8 R4, desc[UR36][R4.64] ;  /* 0x0000002404047981 */ /* 0x000ea4000c1e1100 */
[----:B--2---:R0:W2:Y:S01]  /*3020*/  I2F.F64.U16 R26, R4 ;  /* 0x00000004001a7312 */ /* 0x0040a20000101800 */
[----:B------:R-:W-:Y:S05]  /*3030*/  BRA `(.L_x_3210) ;  /* 0x0000000c00707947 */ /* 0x000fea0003800000 */
.L_x_3207:
        /* <DEDUP_REMOVED lines=9> */
.L_x_3212:
[----:B------:R-:W2:Y:S02]  /*30d0*/  LDG.E R4, desc[UR36][R4.64] ;  /* 0x0000002404047981 */ /* 0x000ea4000c1e1900 */
[----:B--2---:R0:W2:Y:S01]  /*30e0*/  I2F.F64 R26, R4 ;  /* 0x00000004001a7312 */ /* 0x0040a20000201c00 */
[----:B------:R-:W-:Y:S05]  /*30f0*/  BRA `(.L_x_3210) ;  /* 0x0000000c00407947 */ /* 0x000fea0003800000 */
.L_x_3211:
[----:B------:R-:W2:Y:S02]  /*3100*/  LDG.E.U16 R4, desc[UR36][R4.64] ;  /* 0x0000002404047981 */ /* 0x000ea4000c1e1500 */
[----:B--2---:R0:W2:Y:S01]  /*3110*/  I2F.F64.S16 R26, R4 ;  /* 0x00000004001a7312 */ /* 0x0040a20000101c00 */
[----:B------:R-:W-:Y:S05]  /*3120*/  BRA `(.L_x_3210) ;  /* 0x0000000c00347947 */ /* 0x000fea0003800000 */
.L_x_3206:
        /* <DEDUP_REMOVED lines=10> */
.L_x_3214:
[----:B------:R-:W2:Y:S02]  /*31d0*/  LDG.E.U16 R0, desc[UR36][R4.64] ;  /* 0x0000002404007981 */ /* 0x000ea4000c1e1500 */
[----:B--2---:R-:W-:-:S05]  /*31e0*/  HADD2.F32 R0, -RZ, R0.H0_H0 ;  /* 0x20000000ff007230 */ /* 0x004fca0000004100 */
[----:B------:R-:W-:-:S04]  /*31f0*/  FMUL.FTZ R0, R0, 1 ;  /* 0x3f80000000007820 */ /* 0x000fc80000410000 */
[----:B------:R0:W2:Y:S01]  /*3200*/  F2F.F64.F32 R26, R0 ;  /* 0x00000000001a7310 */ /* 0x0000a20000201800 */
[----:B------:R-:W-:Y:S05]  /*3210*/  BRA `(.L_x_3210) ;  /* 0x0000000800f87947 */ /* 0x000fea0003800000 */
.L_x_3213:
        /* <DEDUP_REMOVED lines=10> */
.L_x_3216:
[----:B------:R-:W2:Y:S02]  /*32c0*/  LDG.E.U16 R4, desc[UR36][R4.64] ;  /* 0x0000002404047981 */ /* 0x000ea4000c1e1500 */
[----:B--2---:R-:W-:-:S05]  /*32d0*/  HADD2.F32 R0, -RZ, R4.H0_H0 ;  /* 0x20000004ff007230 */ /* 0x004fca0000004100 */
[----:B------:R-:W-:-:S04]  /*32e0*/  FMUL.FTZ R0, R0, 1 ;  /* 0x3f80000000007820 */ /* 0x000fc80000410000 */
[----:B------:R0:W2:Y:S01]  /*32f0*/  F2F.F64.F32 R26, R0 ;  /* 0x00000000001a7310 */ /* 0x0000a20000201800 */
[----:B------:R-:W-:Y:S05]  /*3300*/  BRA `(.L_x_3210) ;  /* 0x0000000800bc7947 */ /* 0x000fea0003800000 */
.L_x_3215:
[----:B------:R0:W5:Y:S01]  /*3310*/  LDG.E.64 R26, desc[UR36][R4.64] ;  /* 0x00000024041a7981 */ /* 0x000162000c1e1b00 */
[----:B------:R-:W-:Y:S05]  /*3320*/  BRA `(.L_x_3210) ;  /* 0x0000000800b47947 */ /* 0x000fea0003800000 */
.L_x_3205:
        /* <DEDUP_REMOVED lines=13> */
.L_x_3219:
[----:B------:R0:W5:Y:S01]  /*3400*/  LDG.E.64 R26, desc[UR36][R4.64] ;  /* 0x00000024041a7981 */ /* 0x000162000c1e1b00 */
[----:B------:R-:W-:Y:S05]  /*3410*/  BRA `(.L_x_3210) ;  /* 0x0000000800787947 */ /* 0x000fea0003800000 */
.L_x_3218:
        /* <DEDUP_REMOVED lines=28> */
.L_x_3221:
        /* <DEDUP_REMOVED lines=15> */
.L_x_3220:
[----:B------:R-:W2:Y:S02]  /*36d0*/  LDG.E.U16 R0, desc[UR36][R4.64] ;  /* 0x0000002404007981 */ /* 0x000ea4000c1e1500 */
[----:B--2---:R-:W-:-:S04]  /*36e0*/  IMAD.U32 R0, R0, 0x10000, RZ ;  /* 0x0001000000007824 */ /* 0x004fc800078e00ff */
[----:B------:R-:W-:-:S04]  /*36f0*/  FMUL.FTZ R0, R0, 1 ;  /* 0x3f80000000007820 */ /* 0x000fc80000410000 */
[----:B------:R0:W2:Y:S01]  /*3700*/  F2F.F64.F32 R26, R0 ;  /* 0x00000000001a7310 */ /* 0x0000a20000201800 */
[----:B------:R-:W-:Y:S05]  /*3710*/  BRA `(.L_x_3210) ;  /* 0x0000000400b87947 */ /* 0x000fea0003800000 */
.L_x_3217:
        /* <DEDUP_REMOVED lines=11> */
.L_x_3224:
        /* <DEDUP_REMOVED lines=21> */
.L_x_3228:
[----:B------:R-:W-:Y:S05]  /*3920*/  BSYNC B1 ;  /* 0x0000000000017941 */ /* 0x000fea0003800000 */
.L_x_3227:
[----:B------:R-:W-:Y:S01]  /*3930*/  LEA R5, R0, 0x3b800000, 0x17 ;  /* 0x3b80000000057811 */ /* 0x000fe200078eb8ff */
[----:B------:R-:W-:-:S05]  /*3940*/  IMAD.SHL.U32 R0, R3, 0x100000, RZ ;  /* 0x0010000003007824 */ /* 0x000fca00078e00ff */
[----:B------:R-:W-:-:S07]  /*3950*/  LOP3.LUT R0, R5, R0, R6, 0xfe, !PT ;  /* 0x0000000005007212 */ /* 0x000fce00078efe06 */
.L_x_3226:
[----:B------:R-:W-:Y:S05]  /*3960*/  BSYNC B0 ;  /* 0x0000000000007941 */ /* 0x000fea0003800000 */
.L_x_3225:
[----:B------:R-:W-:-:S04]  /*3970*/  FMUL.FTZ R0, R0, 1 ;  /* 0x3f80000000007820 */ /* 0x000fc80000410000 */
[----:B------:R0:W2:Y:S01]  /*3980*/  F2F.F64.F32 R26, R0 ;  /* 0x00000000001a7310 */ /* 0x0000a20000201800 */
[----:B------:R-:W-:Y:S05]  /*3990*/  BRA `(.L_x_3210) ;  /* 0x0000000400187947 */ /* 0x000fea0003800000 */
.L_x_3223:
        /* <DEDUP_REMOVED lines=21> */
.L_x_3232:
[----:B------:R-:W-:Y:S05]  /*3af0*/  BSYNC B1 ;  /* 0x0000000000017941 */ /* 0x000fea0003800000 */
.L_x_3231:
[----:B------:R-:W-:Y:S01]  /*3b00*/  LEA R5, R0, 0x37800000, 0x17 ;  /* 0x3780000000057811 */ /* 0x000fe200078eb8ff */
[----:B------:R-:W-:-:S05]  /*3b10*/  IMAD.SHL.U32 R0, R3, 0x200000, RZ ;  /* 0x0020000003007824 */ /* 0x000fca00078e00ff */
[----:B------:R-:W-:-:S07]  /*3b20*/  LOP3.LUT R0, R5, R0, R6, 0xfe, !PT ;  /* 0x0000000005007212 */ /* 0x000fce00078efe06 */
.L_x_3230:
[----:B------:R-:W-:Y:S05]  /*3b30*/  BSYNC B0 ;  /* 0x0000000000007941 */ /* 0x000fea0003800000 */
.L_x_3229:
[----:B------:R-:W-:-:S04]  /*3b40*/  FMUL.FTZ R0, R0, 1 ;  /* 0x3f80000000007820 */ /* 0x000fc80000410000 */
[----:B------:R0:W2:Y:S01]  /*3b50*/  F2F.F64.F32 R26, R0 ;  /* 0x00000000001a7310 */ /* 0x0000a20000201800 */
[----:B------:R-:W-:Y:S05]  /*3b60*/  BRA `(.L_x_3210) ;  /* 0x0000000000a47947 */ /* 0x000fea0003800000 */
.L_x_3222:
        /* <DEDUP_REMOVED lines=14> */
.L_x_3236:
[----:B------:R-:W-:Y:S05]  /*3c50*/  BSYNC B0 ;  /* 0x0000000000007941 */ /* 0x000fea0003800000 */
.L_x_3235:
[----:B------:R-:W-:-:S04]  /*3c60*/  FMUL.FTZ R0, R0, 1 ;  /* 0x3f80000000007820 */ /* 0x000fc80000410000 */
[----:B------:R0:W2:Y:S01]  /*3c70*/  F2F.F64.F32 R26, R0 ;  /* 0x00000000001a7310 */ /* 0x0000a20000201800 */
[----:B------:R-:W-:Y:S05]  /*3c80*/  BRA `(.L_x_3210) ;  /* 0x00000000005c7947 */ /* 0x000fea0003800000 */
.L_x_3209:
        /* <DEDUP_REMOVED lines=16> */
.L_x_3237:
[----:B------:R-:W-:Y:S01]  /*3d90*/  CS2R R26, SRZ ;  /* 0x00000000001a7805 */ /* 0x000fe2000001ff00 */
[----:B------:R-:W-:Y:S06]  /*3da0*/  BRA `(.L_x_3210) ;  /* 0x0000000000147947 */ /* 0x000fec0003800000 */
.L_x_3234:
[----:B------:R-:W2:Y:S02]  /*3db0*/  LDG.E.64 R26, desc[UR36][R4.64] ;  /* 0x00000024041a7981 */ /* 0x000ea4000c1e1b00 */
[----:B--2---:R-:W0:Y:S01]  /*3dc0*/  I2F.F64.U64 R26, R26 ;  /* 0x0000001a001a7312 */ /* 0x004e220000301800 */
[----:B------:R-:W-:Y:S05]  /*3dd0*/  BRA `(.L_x_3210) ;  /* 0x0000000000087947 */ /* 0x000fea0003800000 */
.L_x_3233:
[----:B------:R-:W2:Y:S02]  /*3de0*/  LDG.E R4, desc[UR36][R4.64] ;  /* 0x0000002404047981 */ /* 0x000ea4000c1e1900 */
[----:B--2---:R0:W2:Y:S02]  /*3df0*/  I2F.F64.U32 R26, R4 ;  /* 0x00000004001a7312 */ /* 0x0040a40000201800 */
.L_x_3210:
[----:B------:R-:W-:-:S07]  /*3e00*/  VIADD R30, R30, 0x80 ;  /* 0x000000801e1e7836 */ /* 0x000fce0000000000 */
.L_x_3171:
[----:B------:R-:W-:Y:S05]  /*3e10*/  BSYNC B6 ;  /* 0x0000000000067941 */ /* 0x000fea0003800000 */
.L_x_3170:
[----:B------:R-:W-:Y:S01]  /*3e20*/  ISETP.GE.AND P0, PT, R30, R31, PT ;  /* 0x0000001f1e00720c */ /* 0x000fe20003f06270 */
[----:B------:R-:W-:Y:S01]  /*3e30*/  BSSY B6, `(.L_x_3238) ;  /* 0x00001eb000067945 */ /* 0x000fe20003800000 */
[----:B------:R-:W-:Y:S02]  /*3e40*/  CS2R R18, SRZ ;  /* 0x0000000000127805 */ /* 0x000fe4000001ff00 */
[----:B------:R-:W-:Y:S02]  /*3e50*/  CS2R R24, SRZ ;  /* 0x0000000000187805 */ /* 0x000fe4000001ff00 */
[----:B------:R-:W-:-:S07]  /*3e60*/  CS2R R22, SRZ ;  /* 0x0000000000167805 */ /* 0x000fce000001ff00 */
        /* <DEDUP_REMOVED lines=19> */
[----:B---3--:R0:W3:Y:S01]  /*3fa0*/  I2F.F64.S16 R24, R4 ;  /* 0x0000000400187312 */ /* 0x0080e20000101c00 */
[----:B------:R-:W-:Y:S05]  /*3fb0*/  BRA `(.L_x_3245) ;  /* 0x0000000c007c7947 */ /* 0x000fea0003800000 */
.L_x_3243:
[----:B------:R-:W3:Y:S02]  /*3fc0*/  LDG.E.U8 R4, desc[UR36][R4.64] ;  /* 0x0000002404047981 */ /* 0x000ee4000c1e1100 */
[----:B---3--:R0:W3:Y:S01]  /*3fd0*/  I2F.F64.U16 R24, R4 ;  /* 0x0000000400187312 */ /* 0x0080e20000101800 */
[----:B------:R-:W-:Y:S05]  /*3fe0*/  BRA `(.L_x_3245) ;  /* 0x0000000c00707947 */ /* 0x000fea0003800000 */
.L_x_3242:
        /* <DEDUP_REMOVED lines=9> */
.L_x_3247:
[----:B------:R-:W3:Y:S02]  /*4080*/  LDG.E R4, desc[UR36][R4.64] ;  /* 0x0000002404047981 */ /* 0x000ee4000c1e1900 */
[----:B---3--:R0:W3:Y:S01]  /*4090*/  I2F.F64 R24, R4 ;  /* 0x0000000400187312 */ /* 0x0080e20000201c00 */
[----:B------:R-:W-:Y:S05]  /*40a0*/  BRA `(.L_x_3245) ;  /* 0x0000000c00407947 */ /* 0x000fea0003800000 */
.L_x_3246:
[----:B------:R-:W3:Y:S02]  /*40b0*/  LDG.E.U16 R4, desc[UR36][R4.64] ;  /* 0x0000002404047981 */ /* 0x000ee4000c1e1500 */
[----:B---3--:R0:W3:Y:S01]  /*40c0*/  I2F.F64.S16 R24, R4 ;  /* 0x0000000400187312 */ /* 0x0080e20000101c00 */
[----:B------:R-:W-:Y:S05]  /*40d0*/  BRA `(.L_x_3245) ;  /* 0x0000000c00347947 */ /* 0x000fea0003800000 */
.L_x_3241:
        /* <DEDUP_REMOVED lines=10> */
.L_x_3249:
[----:B------:R-:W3:Y:S02]  /*4180*/  LDG.E.U16 R0, desc[UR36][R4.64] ;  /* 0x0000002404007981 */ /* 0x000ee4000c1e1500 */
[----:B---3--:R-:W-:-:S05]  /*4190*/  HADD2.F32 R0, -RZ, R0.H0_H0 ;  /* 0x20000000ff007230 */ /* 0x008fca0000004100 */
[----:B------:R-:W-:-:S04]  /*41a0*/  FMUL.FTZ R0, R0, 1 ;  /* 0x3f80000000007820 */ /* 0x000fc80000410000 */
[----:B------:R0:W3:Y:S01]  /*41b0*/  F2F.F64.F32 R24, R0 ;  /* 0x0000000000187310 */ /* 0x0000e20000201800 */
[----:B------:R-:W-:Y:S05]  /*41c0*/  BRA `(.L_x_3245) ;  /* 0x0000000800f87947 */ /* 0x000fea0003800000 */
.L_x_3248:
        /* <DEDUP_REMOVED lines=10> */
.L_x_3251:
[----:B------:R-:W3:Y:S02]  /*4270*/  LDG.E.U16 R4, desc[UR36][R4.64] ;  /* 0x0000002404047981 */ /* 0x000ee4000c1e1500 */
[----:B---3--:R-:W-:-:S05]  /*4280*/  HADD2.F32 R0, -RZ, R4.H0_H0 ;  /* 0x20000004ff007230 */ /* 0x008fca0000004100 */
[----:B------:R-:W-:-:S04]  /*4290*/  FMUL.FTZ R0, R0, 1 ;  /* 0x3f80000000007820 */ /* 0x000fc80000410000 */
[----:B------:R0:W3:Y:S01]  /*42a0*/  F2F.F64.F32 R24, R0 ;  /* 0x0000000000187310 */ /* 0x0000e20000201800 */
[----:B------:R-:W-:Y:S05]  /*42b0*/  BRA `(.L_x_3245) ;  /* 0x0000000800bc7947 */ /* 0x000fea0003800000 */
.L_x_3250:
[----:B------:R0:W5:Y:S01]  /*42c0*/  LDG.E.64 R24, desc[UR36][R4.64] ;  /* 0x0000002404187981 */ /* 0x000162000c1e1b00 */
[----:B------:R-:W-:Y:S05]  /*42d0*/  BRA `(.L_x_3245) ;  /* 0x0000000800b47947 */ /* 0x000fea0003800000 */
.L_x_3240:
        /* <DEDUP_REMOVED lines=13> */
.L_x_3254:
[----:B------:R0:W5:Y:S01]  /*43b0*/  LDG.E.64 R24, desc[UR36][R4.64] ;  /* 0x0000002404187981 */ /* 0x000162000c1e1b00 */
[----:B------:R-:W-:Y:S05]  /*43c0*/  BRA `(.L_x_3245) ;  /* 0x0000000800787947 */ /* 0x000fea0003800000 */
.L_x_3253:
        /* <DEDUP_REMOVED lines=26> */
[----:B------:R0:W3:Y:S01]  /*4570*/  F2F.F64.F32 R24, R7 ;  /* 0x0000000700187310 */ /* 0x0000e20000201800 */
[----:B------:R-:W-:Y:S05]  /*4580*/  BRA `(.L_x_3245) ;  /* 0x0000000800087947 */ /* 0x000fea0003800000 */
.L_x_3256:
        /* <DEDUP_REMOVED lines=13> */
[----:B------:R0:W3:Y:S01]  /*4660*/  F2F.F64.F32 R24, R0 ;  /* 0x0000000000187310 */ /* 0x0000e20000201800 */
[----:B------:R-:W-:Y:S05]  /*4670*/  BRA `(.L_x_3245) ;  /* 0x0000000400cc7947 */ /* 0x000fea0003800000 */
.L_x_3255:
[----:B------:R-:W3:Y:S02]  /*4680*/  LDG.E.U16 R0, desc[UR36][R4.64] ;  /* 0x0000002404007981 */ /* 0x000ee4000c1e1500 */
[----:B---3--:R-:W-:-:S04]  /*4690*/  IMAD.U32 R0, R0, 0x10000, RZ ;  /* 0x0001000000007824 */ /* 0x008fc800078e00ff */
[----:B------:R-:W-:-:S04]  /*46a0*/  FMUL.FTZ R0, R0, 1 ;  /* 0x3f80000000007820 */ /* 0x000fc80000410000 */
[----:B------:R3:W0:Y:S01]  /*46b0*/  F2F.F64.F32 R24, R0 ;  /* 0x0000000000187310 */ /* 0x0006220000201800 */
[----:B------:R-:W-:Y:S05]  /*46c0*/  BRA `(.L_x_3245) ;  /* 0x0000000400b87947 */ /* 0x000fea0003800000 */
.L_x_3252:
        /* <DEDUP_REMOVED lines=9> */
[----:B---3--:R0:W3:Y:S01]  /*4760*/  I2F.F64.U16 R24, R4 ;  /* 0x0000000400187312 */ /* 0x0080e20000101800 */
[----:B------:R-:W-:Y:S05]  /*4770*/  BRA `(.L_x_3245) ;  /* 0x00000004008c7947 */ /* 0x000fea0003800000 */
.L_x_3259:
        /* <DEDUP_REMOVED lines=21> */
.L_x_3263:
[----:B------:R-:W-:Y:S05]  /*48d0*/  BSYNC B1 ;  /* 0x0000000000017941 */ /* 0x000fea0003800000 */
.L_x_3262:
[----:B------:R-:W-:Y:S01]  /*48e0*/  LEA R5, R0, 0x3b800000, 0x17 ;  /* 0x3b80000000057811 */ /* 0x000fe200078eb8ff */
[----:B------:R-:W-:-:S05]  /*48f0*/  IMAD.SHL.U32 R0, R3, 0x100000, RZ ;  /* 0x0010000003007824 */ /* 0x000fca00078e00ff */
[----:B------:R-:W-:-:S07]  /*4900*/  LOP3.LUT R0, R5, R0, R6, 0xfe, !PT ;  /* 0x0000000005007212 */ /* 0x000fce00078efe06 */
.L_x_3261:
[----:B------:R-:W-:Y:S05]  /*4910*/  BSYNC B0 ;  /* 0x0000000000007941 */ /* 0x000fea0003800000 */
.L_x_3260:
[----:B------:R-:W-:-:S04]  /*4920*/  FMUL.FTZ R0, R0, 1 ;  /* 0x3f80000000007820 */ /* 0x000fc80000410000 */
[----:B------:R0:W3:Y:S01]  /*4930*/  F2F.F64.F32 R24, R0 ;  /* 0x0000000000187310 */ /* 0x0000e20000201800 */
[----:B------:R-:W-:Y:S05]  /*4940*/  BRA `(.L_x_3245) ;  /* 0x0000000400187947 */ /* 0x000fea0003800000 */
.L_x_3258:
        /* <DEDUP_REMOVED lines=21> */
.L_x_3267:
[----:B------:R-:W-:Y:S05]  /*4aa0*/  BSYNC B1 ;  /* 0x0000000000017941 */ /* 0x000fea0003800000 */
.L_x_3266:
[----:B------:R-:W-:Y:S01]  /*4ab0*/  LEA R5, R0, 0x37800000, 0x17 ;  /* 0x3780000000057811 */ /* 0x000fe200078eb8ff */
[----:B------:R-:W-:-:S05]  /*4ac0*/  IMAD.SHL.U32 R0, R3, 0x200000, RZ ;  /* 0x0020000003007824 */ /* 0x000fca00078e00ff */
[----:B------:R-:W-:-:S07]  /*4ad0*/  LOP3.LUT R0, R5, R0, R6, 0xfe, !PT ;  /* 0x0000000005007212 */ /* 0x000fce00078efe06 */
.L_x_3265:
[----:B------:R-:W-:Y:S05]  /*4ae0*/  BSYNC B0 ;  /* 0x0000000000007941 */ /* 0x000fea0003800000 */
.L_x_3264:
[----:B------:R-:W-:-:S04]  /*4af0*/  FMUL.FTZ R0, R0, 1 ;  /* 0x3f80000000007820 */ /* 0x000fc80000410000 */
[----:B------:R0:W3:Y:S01]  /*4b00*/  F2F.F64.F32 R24, R0 ;  /* 0x0000000000187310 */ /* 0x0000e20000201800 */
[----:B------:R-:W-:Y:S05]  /*4b10*/  BRA `(.L_x_3245) ;  /* 0x0000000000a47947 */ /* 0x000fea0003800000 */
.L_x_3257:
        /* <DEDUP_REMOVED lines=14> */
.L_x_3271:
[----:B------:R-:W-:Y:S05]  /*4c00*/  BSYNC B0 ;  /* 0x0000000000007941 */ /* 0x000fea0003800000 */
.L_x_3270:
[----:B------:R-:W-:-:S04]  /*4c10*/  FMUL.FTZ R0, R0, 1 ;  /* 0x3f80000000007820 */ /* 0x000fc80000410000 */
[----:B------:R0:W3:Y:S01]  /*4c20*/  F2F.F64.F32 R24, R0 ;  /* 0x0000000000187310 */ /* 0x0000e20000201800 */
[----:B------:R-:W-:Y:S05]  /*4c30*/  BRA `(.L_x_3245) ;  /* 0x00000000005c7947 */ /* 0x000fea0003800000 */
.L_x_3244:
        /* <DEDUP_REMOVED lines=16> */
.L_x_3272:
[----:B------:R-:W-:Y:S01]  /*4d40*/  CS2R R24, SRZ ;  /* 0x0000000000187805 */ /* 0x000fe2000001ff00 */
[----:B------:R-:W-:Y:S06]  /*4d50*/  BRA `(.L_x_3245) ;  /* 0x0000000000147947 */ /* 0x000fec0003800000 */
.L_x_3269:
[----:B------:R-:W3:Y:S02]  /*4d60*/  LDG.E.64 R24, desc[UR36][R4.64] ;  /* 0x0000002404187981 */ /* 0x000ee4000c1e1b00 */
[----:B---3--:R-:W0:Y:S01]  /*4d70*/  I2F.F64.U64 R24, R24 ;  /* 0x0000001800187312 */ /* 0x008e220000301800 */
[----:B------:R-:W-:Y:S05]  /*4d80*/  BRA `(.L_x_3245) ;  /* 0x0000000000087947 */ /* 0x000fea0003800000 */
.L_x_3268:
[----:B------:R-:W3:Y:S02]  /*4d90*/  LDG.E R4, desc[UR36][R4.64] ;  /* 0x0000002404047981 */ /* 0x000ee4000c1e1900 */
[----:B---3--:R0:W3:Y:S02]  /*4da0*/  I2F.F64.U32 R24, R4 ;  /* 0x0000000400187312 */ /* 0x0080e40000201800 */
.L_x_3245:
[----:B0-----:R-:W0:Y:S01]  /*4db0*/  LDC.64 R4, c[0x0][0x228] ;  /* 0x00008a00ff047b82 */ /* 0x001e220000000a00 */
[----:B---3--:R-:W-:Y:S01]  /*4dc0*/  PRMT R0, R16, 0x9910, RZ ;  /* 0x0000991010007816 */ /* 0x008fe200000000ff */
        /* <DEDUP_REMOVED lines=17> */
.L_x_3276:
[----:B------:R-:W3:Y:S02]  /*4ee0*/  LDG.E.U8 R4, desc[UR36][R4.64] ;  /* 0x0000002404047981 */ /* 0x000ee4000c1e1100 */
[----:B---3--:R0:W3:Y:S01]  /*4ef0*/  I2F.F64.U16 R22, R4 ;  /* 0x0000000400167312 */ /* 0x0080e20000101800 */
[----:B------:R-:W-:Y:S05]  /*4f00*/  BRA `(.L_x_3278) ;  /* 0x0000000c00707947 */ /* 0x000fea0003800000 */
.L_x_3275:
        /* <DEDUP_REMOVED lines=9> */
.L_x_3280:
[----:B------:R-:W3:Y:S02]  /*4fa0*/  LDG.E R4, desc[UR36][R4.64] ;  /* 0x0000002404047981 */ /* 0x000ee4000c1e1900 */
[----:B---3--:R0:W3:Y:S01]  /*4fb0*/  I2F.F64 R22, R4 ;  /* 0x0000000400167312 */ /* 0x0080e20000201c00 */
[----:B------:R-:W-:Y:S05]  /*4fc0*/  BRA `(.L_x_3278) ;  /* 0x0000000c00407947 */ /* 0x000fea0003800000 */
.L_x_3279:
[----:B------:R-:W3:Y:S02]  /*4fd0*/  LDG.E.U16 R4, desc[UR36][R4.64] ;  /* 0x0000002404047981 */ /* 0x000ee4000c1e1500 */
[----:B---3--:R0:W3:Y:S01]  /*4fe0*/  I2F.F64.S16 R22, R4 ;  /* 0x0000000400167312 */ /* 0x0080e20000101c00 */
[----:B------:R-:W-:Y:S05]  /*4ff0*/  BRA `(.L_x_3278) ;  /* 0x0000000c00347947 */ /* 0x000fea0003800000 */
.L_x_3274:
        /* <DEDUP_REMOVED lines=10> */
.L_x_3282:
[----:B------:R-:W3:Y:S02]  /*50a0*/  LDG.E.U16 R0, desc[UR36][R4.64] ;  /* 0x0000002404007981 */ /* 0x000ee4000c1e1500 */
[----:B---3--:R-:W-:-:S05]  /*50b0*/  HADD2.F32 R0, -RZ, R0.H0_H0 ;  /* 0x20000000ff007230 */ /* 0x008fca0000004100 */
[----:B------:R-:W-:-:S04]  /*50c0*/  FMUL.FTZ R0, R0, 1 ;  /* 0x3f80000000007820 */ /* 0x000fc80000410000 */
[----:B------:R0:W3:Y:S01]  /*50d0*/  F2F.F64.F32 R22, R0 ;  /* 0x0000000000167310 */ /* 0x0000e20000201800 */
[----:B------:R-:W-:Y:S05]  /*50e0*/  BRA `(.L_x_3278) ;  /* 0x0000000800f87947 */ /* 0x000fea0003800000 */
.L_x_3281:
        /* <DEDUP_REMOVED lines=10> */
.L_x_3284:
[----:B------:R-:W3:Y:S02]  /*5190*/  LDG.E.U16 R4, desc[UR36][R4.64] ;  /* 0x0000002404047981 */ /* 0x000ee4000c1e1500 */
[----:B---3--:R-:W-:-:S05]  /*51a0*/  HADD2.F32 R0, -RZ, R4.H0_H0 ;  /* 0x20000004ff007230 */ /* 0x008fca0000004100 */
[----:B------:R-:W-:-:S04]  /*51b0*/  FMUL.FTZ R0, R0, 1 ;  /* 0x3f80000000007820 */ /* 0x000fc80000410000 */
[----:B------:R0:W3:Y:S01]  /*51c0*/  F2F.F64.F32 R22, R0 ;  /* 0x0000000000167310 */ /* 0x0000e20000201800 */
[----:B------:R-:W-:Y:S05]  /*51d0*/  BRA `(.L_x_3278) ;  /* 0x0000000800bc7947 */ /* 0x000fea0003800000 */
.L_x_3283:
[----:B------:R0:W5:Y:S01]  /*51e0*/  LDG.E.64 R22, desc[UR36][R4.64] ;  /* 0x0000002404167981 */ /* 0x000162000c1e1b00 */
[----:B------:R-:W-:Y:S05]  /*51f0*/  BRA `(.L_x_3278) ;  /* 0x0000000800b47947 */ /* 0x000fea0003800000 */
.L_x_3273:
        /* <DEDUP_REMOVED lines=13> */
.L_x_3287:
[----:B------:R0:W5:Y:S01]  /*52d0*/  LDG.E.64 R22, desc[UR36][R4.64] ;  /* 0x0000002404167981 */ /* 0x000162000c1e1b00 */
[----:B------:R-:W-:Y:S05]  /*52e0*/  BRA `(.L_x_3278) ;  /* 0x0000000800787947 */ /* 0x000fea0003800000 */
.L_x_3286:
        /* <DEDUP_REMOVED lines=28> */
.L_x_3289:
        /* <DEDUP_REMOVED lines=15> */
.L_x_3288:
[----:B------:R-:W3:Y:S02]  /*55a0*/  LDG.E.U16 R0, desc[UR36][R4.64] ;  /* 0x0000002404007981 */ /* 0x000ee4000c1e1500 */
[----:B---3--:R-:W-:-:S04]  /*55b0*/  IMAD.U32 R0, R0, 0x10000, RZ ;  /* 0x0001000000007824 */ /* 0x008fc800078e00ff */
[----:B------:R-:W-:-:S04]  /*55c0*/  FMUL.FTZ R0, R0, 1 ;  /* 0x3f80000000007820 */ /* 0x000fc80000410000 */
[----:B------:R0:W3:Y:S01]  /*55d0*/  F2F.F64.F32 R22, R0 ;  /* 0x0000000000167310 */ /* 0x0000e20000201800 */
[----:B------:R-:W-:Y:S05]  /*55e0*/  BRA `(.L_x_3278) ;  /* 0x0000000400b87947 */ /* 0x000fea0003800000 */
.L_x_3285:
        /* <DEDUP_REMOVED lines=11> */
.L_x_3292:
        /* <DEDUP_REMOVED lines=21> */
.L_x_3296:
[----:B------:R-:W-:Y:S05]  /*57f0*/  BSYNC B1 ;  /* 0x0000000000017941 */ /* 0x000fea0003800000 */
.L_x_3295:
[----:B------:R-:W-:Y:S01]  /*5800*/  LEA R5, R0, 0x3b800000, 0x17 ;  /* 0x3b80000000057811 */ /* 0x000fe200078eb8ff */
[----:B------:R-:W-:-:S05]  /*5810*/  IMAD.SHL.U32 R0, R3, 0x100000, RZ ;  /* 0x0010000003007824 */ /* 0x000fca00078e00ff */
[----:B------:R-:W-:-:S07]  /*5820*/  LOP3.LUT R0, R5, R0, R6, 0xfe, !PT ;  /* 0x0000000005007212 */ /* 0x000fce00078efe06 */
.L_x_3294:
[----:B------:R-:W-:Y:S05]  /*5830*/  BSYNC B0 ;  /* 0x0000000000007941 */ /* 0x000fea0003800000 */
.L_x_3293:
[----:B------:R-:W-:-:S04]  /*5840*/  FMUL.FTZ R0, R0, 1 ;  /* 0x3f80000000007820 */ /* 0x000fc80000410000 */
[----:B------:R0:W3:Y:S01]  /*5850*/  F2F.F64.F32 R22, R0 ;  /* 0x0000000000167310 */ /* 0x0000e20000201800 */
[----:B------:R-:W-:Y:S05]  /*5860*/  BRA `(.L_x_3278) ;  /* 0x0000000400187947 */ /* 0x000fea0003800000 */
.L_x_3291:
        /* <DEDUP_REMOVED lines=21> */
.L_x_3300:
[----:B------:R-:W-:Y:S05]  /*59c0*/  BSYNC B1 ;  /* 0x0000000000017941 */ /* 0x000fea0003800000 */
.L_x_3299:
[----:B------:R-:W-:Y:S01]  /*59d0*/  LEA R5, R0, 0x37800000, 0x17 ;  /* 0x3780000000057811 */ /* 0x000fe200078eb8ff */
[----:B------:R-:W-:-:S05]  /*59e0*/  IMAD.SHL.U32 R0, R3, 0x200000, RZ ;  /* 0x0020000003007824 */ /* 0x000fca00078e00ff */
[----:B------:R-:W-:-:S07]  /*59f0*/  LOP3.LUT R0, R5, R0, R6, 0xfe, !PT ;  /* 0x0000000005007212 */ /* 0x000fce00078efe06 */
.L_x_3298:
[----:B------:R-:W-:Y:S05]  /*5a00*/  BSYNC B0 ;  /* 0x0000000000007941 */ /* 0x000fea0003800000 */
.L_x_3297:
[----:B------:R-:W-:-:S04]  /*5a10*/  FMUL.FTZ R0, R0, 1 ;  /* 0x3f80000000007820 */ /* 0x000fc80000410000 */
[----:B------:R0:W3:Y:S01]  /*5a20*/  F2F.F64.F32 R22, R0 ;  /* 0x0000000000167310 */ /* 0x0000e20000201800 */
[----:B------:R-:W-:Y:S05]  /*5a30*/  BRA `(.L_x_3278) ;  /* 0x0000000000a47947 */ /* 0x000fea0003800000 */
.L_x_3290:
        /* <DEDUP_REMOVED lines=14> */
.L_x_3304:
[----:B------:R-:W-:Y:S05]  /*5b20*/  BSYNC B0 ;  /* 0x0000000000007941 */ /* 0x000fea0003800000 */
.L_x_3303:
[----:B------:R-:W-:-:S04]  /*5b30*/  FMUL.FTZ R0, R0, 1 ;  /* 0x3f80000000007820 */ /* 0x000fc80000410000 */
[----:B------:R0:W3:Y:S01]  /*5b40*/  F2F.F64.F32 R22, R0 ;  /* 0x0000000000167310 */ /* 0x0000e20000201800 */
[----:B------:R-:W-:Y:S05]  /*5b50*/  BRA `(.L_x_3278) ;  /* 0x00000000005c7947 */ /* 0x000fea0003800000 */
.L_x_3277:
        /* <DEDUP_REMOVED lines=16> */
.L_x_3305:
[----:B------:R-:W-:Y:S01]  /*5c60*/  CS2R R22, SRZ ;  /* 0x0000000000167805 */ /* 0x000fe2000001ff00 */
[----:B------:R-:W-:Y:S06]  /*5c70*/  BRA `(.L_x_3278) ;  /* 0x0000000000147947 */ /* 0x000fec0003800000 */
.L_x_3302:
[----:B------:R-:W3:Y:S02]  /*5c80*/  LDG.E.64 R22, desc[UR36][R4.64] ;  /* 0x0000002404167981 */ /* 0x000ee4000c1e1b00 */
[----:B---3--:R-:W0:Y:S01]  /*5c90*/  I2F.F64.U64 R22, R22 ;  /* 0x0000001600167312 */ /* 0x008e220000301800 */
[----:B------:R-:W-:Y:S05]  /*5ca0*/  BRA `(.L_x_3278) ;  /* 0x0000000000087947 */ /* 0x000fea0003800000 */
.L_x_3301:
[----:B------:R-:W3:Y:S02]  /*5cb0*/  LDG.E R4, desc[UR36][R4.64] ;  /* 0x0000002404047981 */ /* 0x000ee4000c1e1900 */
[----:B---3--:R0:W3:Y:S02]  /*5cc0*/  I2F.F64.U32 R22, R4 ;  /* 0x0000000400167312 */ /* 0x0080e40000201800 */
.L_x_3278:
[----:B------:R-:W-:-:S07]  /*5cd0*/  VIADD R30, R30, 0x80 ;  /* 0x000000801e1e7836 */ /* 0x000fce0000000000 */
.L_x_3239:
[----:B------:R-:W-:Y:S05]  /*5ce0*/  BSYNC B6 ;  /* 0x0000000000067941 */ /* 0x000fea0003800000 */
.L_x_3238:
        /* <DEDUP_REMOVED lines=24> */
.L_x_3311:
[----:B------:R-:W3:Y:S02]  /*5e70*/  LDG.E.U8 R4, desc[UR36][R4.64] ;  /* 0x0000002404047981 */ /* 0x000ee4000c1e1100 */
[----:B---3--:R0:W3:Y:S01]  /*5e80*/  I2F.F64.U16 R16, R4 ;  /* 0x0000000400107312 */ /* 0x0080e20000101800 */
[----:B------:R-:W-:Y:S05]  /*5e90*/  BRA `(.L_x_3313) ;  /* 0x0000000c00707947 */ /* 0x000fea0003800000 */
.L_x_3310:
        /* <DEDUP_REMOVED lines=9> */
.L_x_3315:
[----:B------:R-:W3:Y:S02]  /*5f30*/  LDG.E R4, desc[UR36][R4.64] ;  /* 0x0000002404047981 */ /* 0x000ee4000c1e1900 */
[----:B---3--:R0:W3:Y:S01]  /*5f40*/  I2F.F64 R16, R4 ;  /* 0x0000000400107312 */ /* 0x0080e20000201c00 */
[----:B------:R-:W-:Y:S05]  /*5f50*/  BRA `(.L_x_3313) ;  /* 0x0000000c00407947 */ /* 0x000fea0003800000 */
.L_x_3314:
[----:B------:R-:W3:Y:S02]  /*5f60*/  LDG.E.U16 R4, desc[UR36][R4.64] ;  /* 0x0000002404047981 */ /* 0x000ee4000c1e1500 */
[----:B---3--:R0:W3:Y:S01]  /*5f70*/  I2F.F64.S16 R16, R4 ;  /* 0x0000000400107312 */ /* 0x0080e20000101c00 */
[----:B------:R-:W-:Y:S05]  /*5f80*/  BRA `(.L_x_3313) ;  /* 0x0000000c00347947 */ /* 0x000fea0003800000 */
.L_x_3309:
        /* <DEDUP_REMOVED lines=10> */
.L_x_3317:
[----:B------:R-:W3:Y:S02]  /*6030*/  LDG.E.U16 R0, desc[UR36][R4.64] ;  /* 0x0000002404007981 */ /* 0x000ee4000c1e1500 */
[----:B---3--:R-:W-:-:S05]  /*6040*/  HADD2.F32 R0, -RZ, R0.H0_H0 ;  /* 0x20000000ff007230 */ /* 0x008fca0000004100 */
[----:B------:R-:W-:-:S04]  /*6050*/  FMUL.FTZ R0, R0, 1 ;  /* 0x3f80000000007820 */ /* 0x000fc80000410000 */
[----:B------:R0:W3:Y:S01]  /*6060*/  F2F.F64.F32 R16, R0 ;  /* 0x0000000000107310 */ /* 0x0000e20000201800 */
[----:B------:R-:W-:Y:S05]  /*6070*/  BRA `(.L_x_3313) ;  /* 0x0000000800f87947 */ /* 0x000fea0003800000 */
.L_x_3316:
        /* <DEDUP_REMOVED lines=10> */
.L_x_3319:
[----:B------:R-:W3:Y:S02]  /*6120*/  LDG.E.U16 R4, desc[UR36][R4.64] ;  /* 0x0000002404047981 */ /* 0x000ee4000c1e1500 */
[----:B---3--:R-:W-:-:S05]  /*6130*/  HADD2.F32 R0, -RZ, R4.H0_H0 ;  /* 0x20000004ff007230 */ /* 0x008fca0000004100 */
[----:B------:R-:W-:-:S04]  /*6140*/  FMUL.FTZ R0, R0, 1 ;  /* 0x3f80000000007820 */ /* 0x000fc80000410000 */
[----:B------:R0:W3:Y:S01]  /*6150*/  F2F.F64.F32 R16, R0 ;  /* 0x0000000000107310 */ /* 0x0000e20000201800 */
[----:B------:R-:W-:Y:S05]  /*6160*/  BRA `(.L_x_3313) ;  /* 0x0000000800bc7947 */ /* 0x000fea0003800000 */
.L_x_3318:
[----:B------:R0:W5:Y:S01]  /*6170*/  LDG.E.64 R16, desc[UR36][R4.64] ;  /* 0x0000002404107981 */ /* 0x000162000c1e1b00 */
[----:B------:R-:W-:Y:S05]  /*6180*/  BRA `(.L_x_3313) ;  /* 0x0000000800b47947 */ /* 0x000fea0003800000 */
.L_x_3308:
        /* <DEDUP_REMOVED lines=13> */
.L_x_3322:
[----:B------:R0:W5:Y:S01]  /*6260*/  LDG.E.64 R16, desc[UR36][R4.64] ;  /* 0x0000002404107981 */ /* 0x000162000c1e1b00 */
[----:B------:R-:W-:Y:S05]  /*6270*/  BRA `(.L_x_3313) ;  /* 0x0000000800787947 */ /* 0x000fea0003800000 */
.L_x_3321:
        /* <DEDUP_REMOVED lines=25> */
[----:B------:R-:W-:-:S04]  /*6410*/  FMUL.FTZ R3, R3, 1 ;  /* 0x3f80000003037820 */ /* 0x000fc80000410000 */
[----:B------:R0:W3:Y:S01]  /*6420*/  F2F.F64.F32 R16, R3 ;  /* 0x0000000300107310 */ /* 0x0000e20000201800 */
[----:B------:R-:W-:Y:S05]  /*6430*/  BRA `(.L_x_3313) ;  /* 0x0000000800087947 */ /* 0x000fea0003800000 */
.L_x_3324:
        /* <DEDUP_REMOVED lines=15> */
.L_x_3323:
[----:B------:R-:W3:Y:S02]  /*6530*/  LDG.E.U16 R0, desc[UR36][R4.64] ;  /* 0x0000002404007981 */ /* 0x000ee4000c1e1500 */
[----:B---3--:R-:W-:-:S04]  /*6540*/  IMAD.U32 R0, R0, 0x10000, RZ ;  /* 0x0001000000007824 */ /* 0x008fc800078e00ff */
[----:B------:R-:W-:-:S04]  /*6550*/  FMUL.FTZ R0, R0, 1 ;  /* 0x3f80000000007820 */ /* 0x000fc80000410000 */
[----:B------:R0:W3:Y:S01]  /*6560*/  F2F.F64.F32 R16, R0 ;  /* 0x0000000000107310 */ /* 0x0000e20000201800 */
[----:B------:R-:W-:Y:S05]  /*6570*/  BRA `(.L_x_3313) ;  /* 0x0000000400b87947 */ /* 0x000fea0003800000 */
.L_x_3320:
        /* <DEDUP_REMOVED lines=11> */
.L_x_3327:
        /* <DEDUP_REMOVED lines=21> */
.L_x_3331:
[----:B------:R-:W-:Y:S05]  /*6780*/  BSYNC B1 ;  /* 0x0000000000017941 */ /* 0x000fea0003800000 */
.L_x_3330:
[----:B------:R-:W-:Y:S01]  /*6790*/  LEA R3, R0, 0x3b800000, 0x17 ;  /* 0x3b80000000037811 */ /* 0x000fe200078eb8ff */
[----:B------:R-:W-:-:S05]  /*67a0*/  IMAD.SHL.U32 R0, R2, 0x100000, RZ ;  /* 0x0010000002007824 */ /* 0x000fca00078e00ff */
[----:B------:R-:W-:-:S07]  /*67b0*/  LOP3.LUT R0, R3, R0, R4, 0xfe, !PT ;  /* 0x0000000003007212 */ /* 0x000fce00078efe04 */
.L_x_3329:
[----:B------:R-:W-:Y:S05]  /*67c0*/  BSYNC B0 ;  /* 0x0000000000007941 */ /* 0x000fea0003800000 */
.L_x_3328:
[----:B------:R-:W-:-:S04]  /*67d0*/  FMUL.FTZ R0, R0, 1 ;  /* 0x3f80000000007820 */ /* 0x000fc80000410000 */
[----:B------:R0:W3:Y:S01]  /*67e0*/  F2F.F64.F32 R16, R0 ;  /* 0x0000000000107310 */ /* 0x0000e20000201800 */
[----:B------:R-:W-:Y:S05]  /*67f0*/  BRA `(.L_x_3313) ;  /* 0x0000000400187947 */ /* 0x000fea0003800000 */
.L_x_3326:
        /* <DEDUP_REMOVED lines=21> */
.L_x_3335:
[----:B------:R-:W-:Y:S05]  /*6950*/  BSYNC B1 ;  /* 0x0000000000017941 */ /* 0x000fea0003800000 */
.L_x_3334:
[----:B------:R-:W-:Y:S01]  /*6960*/  LEA R3, R0, 0x37800000, 0x17 ;  /* 0x3780000000037811 */ /* 0x000fe200078eb8ff */
[----:B------:R-:W-:-:S05]  /*6970*/  IMAD.SHL.U32 R0, R2, 0x200000, RZ ;  /* 0x0020000002007824 */ /* 0x000fca00078e00ff */
[----:B------:R-:W-:-:S07]  /*6980*/  LOP3.LUT R0, R3, R0, R4, 0xfe, !PT ;  /* 0x0000000003007212 */ /* 0x000fce00078efe04 */
.L_x_3333:
[----:B------:R-:W-:Y:S05]  /*6990*/  BSYNC B0 ;  /* 0x0000000000007941 */ /* 0x000fea0003800000 */
.L_x_3332:
[----:B------:R-:W-:-:S04]  /*69a0*/  FMUL.FTZ R0, R0, 1 ;  /* 0x3f80000000007820 */ /* 0x000fc80000410000 */
[----:B------:R0:W3:Y:S01]  /*69b0*/  F2F.F64.F32 R16, R0 ;  /* 0x0000000000107310 */ /* 0x0000e20000201800 */
[----:B------:R-:W-:Y:S05]  /*69c0*/  BRA `(.L_x_3313) ;  /* 0x0000000000a47947 */ /* 0x000fea0003800000 */
.L_x_3325:
        /* <DEDUP_REMOVED lines=14> */
.L_x_3339:
[----:B------:R-:W-:Y:S05]  /*6ab0*/  BSYNC B0 ;  /* 0x0000000000007941 */ /* 0x000fea0003800000 */
.L_x_3338:
[----:B------:R-:W-:-:S04]  /*6ac0*/  FMUL.FTZ R0, R0, 1 ;  /* 0x3f80000000007820 */ /* 0x000fc80000410000 */
[----:B------:R0:W3:Y:S01]  /*6ad0*/  F2F.F64.F32 R16, R0 ;  /* 0x0000000000107310 */ /* 0x0000e20000201800 */
[----:B------:R-:W-:Y:S05]  /*6ae0*/  BRA `(.L_x_3313) ;  /* 0x00000000005c7947 */ /* 0x000fea0003800000 */
.L_x_3312:
        /* <DEDUP_REMOVED lines=16> */
.L_x_3340:
[----:B------:R-:W-:Y:S01]  /*6bf0*/  CS2R R16, SRZ ;  /* 0x0000000000107805 */ /* 0x000fe2000001ff00 */
[----:B------:R-:W-:Y:S06]  /*6c00*/  BRA `(.L_x_3313) ;  /* 0x0000000000147947 */ /* 0x000fec0003800000 */
.L_x_3337:
[----:B------:R-:W3:Y:S02]  /*6c10*/  LDG.E.64 R16, desc[UR36][R4.64] ;  /* 0x0000002404107981 */ /* 0x000ee4000c1e1b00 */
[----:B---3--:R-:W0:Y:S01]  /*6c20*/  I2F.F64.U64 R16, R16 ;  /* 0x0000001000107312 */ /* 0x008e220000301800 */
[----:B------:R-:W-:Y:S05]  /*6c30*/  BRA `(.L_x_3313) ;  /* 0x0000000000087947 */ /* 0x000fea0003800000 */
.L_x_3336:
[----:B------:R-:W3:Y:S02]  /*6c40*/  LDG.E R4, desc[UR36][R4.64] ;  /* 0x0000002404047981 */ /* 0x000ee4000c1e1900 */
[----:B---3--:R0:W3:Y:S02]  /*6c50*/  I2F.F64.U32 R16, R4 ;  /* 0x0000000400107312 */ /* 0x0080e40000201800 */
.L_x_3313:
[----:B0-----:R-:W0:Y:S01]  /*6c60*/  LDC.U8 R4, c[0x0][0x235] ;  /* 0x00008d40ff047b82 */ /* 0x001e220000000000 */
[----:B------:R-:W-:Y:S02]  /*6c70*/  ULDC UR4, c[0x0][0x23c] ;  /* 0x00008f0000047ab9 */ /* 0x000fe40000000800 */
[----:B------:R-:W-:-:S05]  /*6c80*/  IMAD R5, R30, UR4, RZ ;  /* 0x000000041e057c24 */ /* 0x000fca000f8e02ff */
[----:B------:R-:W1:Y:S01]  /*6c90*/  LDC.64 R2, c[0x0][0x228] ;  /* 0x00008a00ff027b82 */ /* 0x000e620000000a00 */
[----:B0-----:R-:W-:-:S04]  /*6ca0*/  PRMT R0, R4, 0x9910, RZ ;  /* 0x0000991004007816 */ /* 0x001fc800000000ff */
[----:B------:R-:W-:Y:S02]  /*6cb0*/  ISETP.GT.AND P1, PT, R0, 0x9, PT ;  /* 0x000000090000780c */ /* 0x000fe40003f24270 */
[----:B-1----:R-:W-:-:S05]  /*6cc0*/  IADD3 R2, P0, R5, R2, RZ ;  /* 0x0000000205027210 */ /* 0x002fca0007f1e0ff */
        /* <DEDUP_REMOVED lines=13> */
.L_x_3344:
[----:B------:R-:W2:Y:S02]  /*6da0*/  LDG.E.U8 R2, desc[UR36][R2.64] ;  /* 0x0000002402027981 */ /* 0x000ea4000c1e1100 */
[----:B--2---:R0:W1:Y:S01]  /*6db0*/  I2F.F64.U16 R18, R2 ;  /* 0x0000000200127312 */ /* 0x0040620000101800 */
[----:B------:R-:W-:Y:S05]  /*6dc0*/  BRA `(.L_x_3307) ;  /* 0x0000000c006c7947 */ /* 0x000fea0003800000 */
.L_x_3343:
        /* <DEDUP_REMOVED lines=9> */
.L_x_3347:
[----:B------:R-:W2:Y:S02]  /*6e60*/  LDG.E R2, desc[UR36][R2.64] ;  /* 0x0000002402027981 */ /* 0x000ea4000c1e1900 */
[----:B--2---:R0:W1:Y:S01]  /*6e70*/  I2F.F64 R18, R2 ;  /* 0x0000000200127312 */ /* 0x0040620000201c00 */
[----:B------:R-:W-:Y:S05]  /*6e80*/  BRA `(.L_x_3307) ;  /* 0x0000000c003c7947 */ /* 0x000fea0003800000 */
.L_x_3346:
[----:B------:R-:W2:Y:S02]  /*6e90*/  LDG.E.U16 R2, desc[UR36][R2.64] ;  /* 0x0000002402027981 */ /* 0x000ea4000c1e1500 */
[----:B--2---:R0:W1:Y:S01]  /*6ea0*/  I2F.F64.S16 R18, R2 ;  /* 0x0000000200127312 */ /* 0x0040620000101c00 */
[----:B------:R-:W-:Y:S05]  /*6eb0*/  BRA `(.L_x_3307) ;  /* 0x0000000c00307947 */ /* 0x000fea0003800000 */
.L_x_3342:
        /* <DEDUP_REMOVED lines=10> */
.L_x_3349:
[----:B------:R-:W2:Y:S02]  /*6f60*/  LDG.E.U16 R0, desc[UR36][R2.64] ;  /* 0x0000002402007981 */ /* 0x000ea4000c1e1500 */
[----:B--2---:R-:W-:-:S05]  /*6f70*/  HADD2.F32 R0, -RZ, R0.H0_H0 ;  /* 0x20000000ff007230 */ /* 0x004fca0000004100 */
[----:B------:R-:W-:-:S04]  /*6f80*/  FMUL.FTZ R0, R0, 1 ;  /* 0x3f80000000007820 */ /* 0x000fc80000410000 */
[----:B------:R0:W1:Y:S01]  /*6f90*/  F2F.F64.F32 R18, R0 ;  /* 0x0000000000127310 */ /* 0x0000620000201800 */
[----:B------:R-:W-:Y:S05]  /*6fa0*/  BRA `(.L_x_3307) ;  /* 0x0000000800f47947 */ /* 0x000fea0003800000 */
.L_x_3348:
        /* <DEDUP_REMOVED lines=10> */
.L_x_3351:
[----:B------:R-:W2:Y:S02]  /*7050*/  LDG.E.U16 R2, desc[UR36][R2.64] ;  /* 0x0000002402027981 */ /* 0x000ea4000c1e1500 */
[----:B--2---:R-:W-:-:S05]  /*7060*/  HADD2.F32 R0, -RZ, R2.H0_H0 ;  /* 0x20000002ff007230 */ /* 0x004fca0000004100 */
[----:B------:R-:W-:-:S04]  /*7070*/  FMUL.FTZ R0, R0, 1 ;  /* 0x3f80000000007820 */ /* 0x000fc80000410000 */
[----:B------:R0:W1:Y:S01]  /*7080*/  F2F.F64.F32 R18, R0 ;  /* 0x0000000000127310 */ /* 0x0000620000201800 */
[----:B------:R-:W-:Y:S05]  /*7090*/  BRA `(.L_x_3307) ;  /* 0x0000000800b87947 */ /* 0x000fea0003800000 */
.L_x_3350:
[----:B------:R0:W5:Y:S01]  /*70a0*/  LDG.E.64 R18, desc[UR36][R2.64] ;  /* 0x0000002402127981 */ /* 0x000162000c1e1b00 */
[----:B------:R-:W-:Y:S05]  /*70b0*/  BRA `(.L_x_3307) ;  /* 0x0000000800b07947 */ /* 0x000fea0003800000 */
.L_x_3341:
        /* <DEDUP_REMOVED lines=13> */
.L_x_3354:
[----:B------:R0:W5:Y:S01]  /*7190*/  LDG.E.64 R18, desc[UR36][R2.64] ;  /* 0x0000002402127981 */ /* 0x000162000c1e1b00 */
[----:B------:R-:W-:Y:S05]  /*71a0*/  BRA `(.L_x_3307) ;  /* 0x0000000800747947 */ /* 0x000fea0003800000 */
.L_x_3353:
        /* <DEDUP_REMOVED lines=28> */
.L_x_3356:
        /* <DEDUP_REMOVED lines=15> */
.L_x_3355:
[----:B------:R-:W2:Y:S02]  /*7460*/  LDG.E.U16 R0, desc[UR36][R2.64] ;  /* 0x0000002402007981 */ /* 0x000ea4000c1e1500 */
[----:B--2---:R-:W-:-:S04]  /*7470*/  IMAD.U32 R0, R0, 0x10000, RZ ;  /* 0x0001000000007824 */ /* 0x004fc800078e00ff */
[----:B------:R-:W-:-:S04]  /*7480*/  FMUL.FTZ R0, R0, 1 ;  /* 0x3f80000000007820 */ /* 0x000fc80000410000 */
[----:B------:R0:W1:Y:S01]  /*7490*/  F2F.F64.F32 R18, R0 ;  /* 0x0000000000127310 */ /* 0x0000620000201800 */
[----:B------:R-:W-:Y:S05]  /*74a0*/  BRA `(.L_x_3307) ;  /* 0x0000000400b47947 */ /* 0x000fea0003800000 */
.L_x_3352:
        /* <DEDUP_REMOVED lines=11> */
.L_x_3359:
        /* <DEDUP_REMOVED lines=21> */
.L_x_3363:
[----:B------:R-:W-:Y:S05]  /*76b0*/  BSYNC B1 ;  /* 0x0000000000017941 */ /* 0x000fea0003800000 */
.L_x_3362:
[----:B------:R-:W-:Y:S01]  /*76c0*/  LEA R3, R0, 0x3b800000, 0x17 ;  /* 0x3b80000000037811 */ /* 0x000fe200078eb8ff */
[----:B------:R-:W-:-:S05]  /*76d0*/  IMAD.SHL.U32 R0, R2, 0x100000, RZ ;  /* 0x0010000002007824 */ /* 0x000fca00078e00ff */
[----:B------:R-:W-:-:S07]  /*76e0*/  LOP3.LUT R0, R3, R0, R4, 0xfe, !PT ;  /* 0x0000000003007212 */ /* 0x000fce00078efe04 */
.L_x_3361:
[----:B------:R-:W-:Y:S05]  /*76f0*/  BSYNC B0 ;  /* 0x0000000000007941 */ /* 0x000fea0003800000 */
.L_x_3360:
[----:B------:R-:W-:-:S04]  /*7700*/  FMUL.FTZ R0, R0, 1 ;  /* 0x3f80000000007820 */ /* 0x000fc80000410000 */
[----:B------:R0:W1:Y:S01]  /*7710*/  F2F.F64.F32 R18, R0 ;  /* 0x0000000000127310 */ /* 0x0000620000201800 */
[----:B------:R-:W-:Y:S05]  /*7720*/  BRA `(.L_x_3307) ;  /* 0x0000000400147947 */ /* 0x000fea0003800000 */
.L_x_3358:
        /* <DEDUP_REMOVED lines=21> */
.L_x_3367:
[----:B------:R-:W-:Y:S05]  /*7880*/  BSYNC B1 ;  /* 0x0000000000017941 */ /* 0x000fea0003800000 */
.L_x_3366:
[----:B------:R-:W-:Y:S01]  /*7890*/  LEA R3, R0, 0x37800000, 0x17 ;  /* 0x3780000000037811 */ /* 0x000fe200078eb8ff */
[----:B------:R-:W-:-:S05]  /*78a0*/  IMAD.SHL.U32 R0, R2, 0x200000, RZ ;  /* 0x0020000002007824 */ /* 0x000fca00078e00ff */
[----:B------:R-:W-:-:S07]  /*78b0*/  LOP3.LUT R0, R3, R0, R4, 0xfe, !PT ;  /* 0x0000000003007212 */ /* 0x000fce00078efe04 */
.L_x_3365:
[----:B------:R-:W-:Y:S05]  /*78c0*/  BSYNC B0 ;  /* 0x0000000000007941 */ /* 0x000fea0003800000 */
.L_x_3364:
[----:B------:R-:W-:-:S04]  /*78d0*/  FMUL.FTZ R0, R0, 1 ;  /* 0x3f80000000007820 */ /* 0x000fc80000410000 */
[----:B------:R0:W1:Y:S01]  /*78e0*/  F2F.F64.F32 R18, R0 ;  /* 0x0000000000127310 */ /* 0x0000620000201800 */
[----:B------:R-:W-:Y:S05]  /*78f0*/  BRA `(.L_x_3307) ;  /* 0x0000000000a07947 */ /* 0x000fea0003800000 */
.L_x_3357:
        /* <DEDUP_REMOVED lines=14> */
.L_x_3371:
[----:B------:R-:W-:Y:S05]  /*79e0*/  BSYNC B0 ;  /* 0x0000000000007941 */ /* 0x000fea0003800000 */
.L_x_3370:
[----:B------:R-:W-:-:S04]  /*79f0*/  FMUL.FTZ R0, R0, 1 ;  /* 0x3f80000000007820 */ /* 0x000fc80000410000 */
[----:B------:R0:W1:Y:S01]  /*7a00*/  F2F.F64.F32 R18, R0 ;  /* 0x0000000000127310 */ /* 0x0000620000201800 */
[----:B------:R-:W-:Y:S05]  /*7a10*/  BRA `(.L_x_3307) ;  /* 0x0000000000587947 */ /* 0x000fea0003800000 */
.L_x_3345:
        /* <DEDUP_REMOVED lines=16> */
.L_x_3372:
[----:B------:R-:W-:Y:S05]  /*7b20*/  BRA `(.L_x_3307) ;  /* 0x0000000000147947 */ /* 0x000fea0003800000 */
.L_x_3369:
[----:B------:R-:W2:Y:S02]  /*7b30*/  LDG.E.64 R18, desc[UR36][R2.64] ;  /* 0x0000002402127981 */ /* 0x000ea4000c1e1b00 */
[----:B--2---:R-:W0:Y:S01]  /*7b40*/  I2F.F64.U64 R18, R18 ;  /* 0x0000001200127312 */ /* 0x004e220000301800 */
[----:B------:R-:W-:Y:S05]  /*7b50*/  BRA `(.L_x_3307) ;  /* 0x0000000000087947 */ /* 0x000fea0003800000 */
.L_x_3368:
[----:B------:R-:W2:Y:S02]  /*7b60*/  LDG.E R2, desc[UR36][R2.64] ;  /* 0x0000002402027981 */ /* 0x000ea4000c1e1900 */
[----:B--2---:R0:W1:Y:S02]  /*7b70*/  I2F.F64.U32 R18, R2 ;  /* 0x0000000200127312 */ /* 0x0040640000201800 */
.L_x_3307:
[----:B------:R-:W-:Y:S05]  /*7b80*/  BSYNC B6 ;  /* 0x0000000000067941 */ /* 0x000fea0003800000 */
.L_x_3306:
[----:B0-----:R-:W0:Y:S01]  /*7b90*/  S2R R0, SR_TID.X ;  /* 0x0000000000007919 */ /* 0x001e220000002100 */
[----:B------:R-:W-:Y:S01]  /*7ba0*/  BSSY B0, `(.L_x_3373) ;  /* 0x00000cc000007945 */ /* 0x000fe20003800000 */
[----:B0-----:R-:W-:-:S13]  /*7bb0*/  ISETP.GE.AND P0, PT, R0, R31, PT ;  /* 0x0000001f0000720c */ /* 0x001fda0003f06270 */
[----:B------:R-:W-:Y:S05]  /*7bc0*/  @P0 BRA `(.L_x_3374) ;  /* 0x0000000c00240947 */ /* 0x000fea0003800000 */
[----:B-1---5:R-:W-:Y:S01]  /*7bd0*/  DMUL R2, R32, -0.5 ;  /* 0xbfe0000020027828 */ /* 0x022fe20000000000 */
[----:B---3--:R-:W-:Y:S01]  /*7be0*/  IMAD.MOV.U32 R4, RZ, RZ, 0x652b82fe ;  /* 0x652b82feff047424 */ /* 0x008fe200078e00ff */
        /* <DEDUP_REMOVED lines=47> */
[C---:B------:R-:W-:Y:S02]  /*7ee0*/  DSETP.GEU.AND P2, PT, R2.reuse, RZ, PT ;  /* 0x000000ff0200722a */ /* 0x040fe40003f4e000 */
[----:B------:R-:W-:-:S10]  /*7ef0*/  DADD R2, R2, +INF ;  /* 0x7ff0000002027429 */ /* 0x000fd40000000000 */
[----:B------:R-:W-:Y:S02]  /*7f00*/  @!P1 LEA.HI R5, R4, R4, RZ, 0x1 ;  /* 0x0000000404059211 */ /* 0x000fe400078f08ff */
[----:B------:R-:W-:Y:S02]  /*7f10*/  FSEL R7, R3, RZ, P2 ;  /* 0x000000ff03077208 */ /* 0x000fe40001000000 */
[----:B------:R-:W-:Y:S02]  /*7f20*/  @!P1 SHF.R.S32.HI R5, RZ, 0x1, R5 ;  /* 0x00000001ff059819 */ /* 0x000fe40000011405 */
[----:B------:R-:W-:Y:S01]  /*7f30*/  FSEL R6, R2, RZ, P2 ;  /* 0x000000ff02067208 */ /* 0x000fe20001000000 */
[----:B------:R-:W-:Y:S02]  /*7f40*/  @!P1 IMAD.MOV.U32 R2, RZ, RZ, R8 ;  /* 0x000000ffff029224 */ /* 0x000fe400078e0008 */
[----:B------:R-:W-:Y:S02]  /*7f50*/  @!P1 IMAD.IADD R4, R4, 0x1, -R5 ;  /* 0x0000000104049824 */ /* 0x000fe400078e0a05 */
[----:B------:R-:W-:-:S03]  /*7f60*/  @!P1 IMAD R3, R5, 0x100000, R9 ;  /* 0x0010000005039824 */ /* 0x000fc600078e0209 */
[----:B------:R-:W-:Y:S01]  /*7f70*/  @!P1 LEA R5, R4, 0x3ff00000, 0x14 ;  /* 0x3ff0000004059811 */ /* 0x000fe200078ea0ff */
[----:B------:R-:W-:-:S06]  /*7f80*/  @!P1 IMAD.MOV.U32 R4, RZ, RZ, RZ ;  /* 0x000000ffff049224 */ /* 0x000fcc00078e00ff */
[----:B------:R-:W-:-:S11]  /*7f90*/  @!P1 DMUL R6, R2, R4 ;  /* 0x0000000402069228 */ /* 0x000fd60000000000 */
.L_x_3376:
[----:B------:R-:W-:Y:S05]  /*7fa0*/  BSYNC B1 ;  /* 0x0000000000017941 */ /* 0x000fea0003800000 */
.L_x_3375:
[----:B------:R-:W-:Y:S01]  /*7fb0*/  UMOV UR4, 0x667f3bcd ;  /* 0x667f3bcd00047882 */ /* 0x000fe20000000000 */
[----:B------:R-:W-:Y:S01]  /*7fc0*/  UMOV UR5, 0x3fe6a09e ;  /* 0x3fe6a09e00057882 */ /* 0x000fe20000000000 */
[----:B------:R-:W-:Y:S01]  /*7fd0*/  IMAD.MOV.U32 R4, RZ, RZ, -0x24b905a1 ;  /* 0xdb46fa5fff047424 */ /* 0x000fe200078e00ff */
[----:B------:R-:W-:Y:S01]  /*7fe0*/  DMUL R2, R32, UR4 ;  /* 0x0000000420027c28 */ /* 0x000fe20008000000 */
[----:B------:R-:W-:Y:S01]  /*7ff0*/  IMAD.MOV.U32 R5, RZ, RZ, 0x3d47088f ;  /* 0x3d47088fff057424 */ /* 0x000fe200078e00ff */
[----:B------:R-:W-:Y:S01]  /*8000*/  UMOV UR4, 0xfba6f279 ;  /* 0xfba6f27900047882 */ /* 0x000fe20000000000 */
[----:B------:R-:W-:-:S05]  /*8010*/  UMOV UR5, 0x3cf0679a ;  /* 0x3cf0679a00057882 */ /* 0x000fca0000000000 */
[----:B------:R-:W-:Y:S01]  /*8020*/  DFMA R4, |R2|, -UR4, R4 ;  /* 0x8000000402047c2b */ /* 0x000fe20008000204 */
        /* <DEDUP_REMOVED lines=67> */
[----:B------:R-:W-:Y:S02]  /*8460*/  UMOV UR5, 0x3fd98845 ;  /* 0x3fd9884500057882 */ /* 0x000fe40000000000 */
[----:B------:R-:W-:Y:S01]  /*8470*/  DMUL R6, R6, UR4 ;  /* 0x0000000406067c28 */ /* 0x000fe20008000000 */
[----:B------:R-:W-:Y:S01]  /*8480*/  UMOV UR4, 0xf0000000 ;  /* 0xf000000000047882 */ /* 0x000fe20000000000 */
[----:B------:R-:W-:Y:S02]  /*8490*/  UMOV UR5, 0x380fffff ;  /* 0x380fffff00057882 */ /* 0x000fe40000000000 */
[----:B------:R-:W-:-:S04]  /*84a0*/  DFMA R10, |R2|, R4, |R2| ;  /* 0x00000004020a722b */ /* 0x000fc80000000602 */
[----:B------:R-:W-:Y:S02]  /*84b0*/  DMUL R32, R6, R32 ;  /* 0x0000002006207228 */ /* 0x000fe40000000000 */
[----:B------:R-:W0:Y:S02]  /*84c0*/  F2F.F32.F64 R6, R10 ;  /* 0x0000000a00067310 */ /* 0x000e240000301000 */
[----:B------:R-:W-:Y:S01]  /*84d0*/  DSETP.GEU.AND P1, PT, |R10|, UR4, PT ;  /* 0x000000040a007e2a */ /* 0x000fe2000bf2e200 */
[----:B------:R-:W-:Y:S01]  /*84e0*/  UMOV UR4, 0xfefa39ef ;  /* 0xfefa39ef00047882 */ /* 0x000fe20000000000 */
[----:B------:R-:W-:Y:S01]  /*84f0*/  UMOV UR5, 0x3fe62e42 ;  /* 0x3fe62e4200057882 */ /* 0x000fe20000000000 */
[----:B------:R-:W-:-:S08]  /*8500*/  DADD R12, |R2|, -R10 ;  /* 0x00000000020c7229 */ /* 0x000fd00000000a0a */
[----:B------:R-:W-:-:S03]  /*8510*/  DFMA R4, |R2|, R4, R12 ;  /* 0x000000040204722b */ /* 0x000fc6000000020c */
[----:B0-----:R-:W-:-:S04]  /*8520*/  @!P1 FMUL R6, R6, 1.175494350822287508e-38 ;  /* 0x0080000006069820 */ /* 0x001fc80000400000 */
[----:B------:R-:W-:-:S06]  /*8530*/  FMUL.FTZ R8, R6, -1.4426950216293334961 ;  /* 0xbfb8aa3b06087820 */ /* 0x000fcc0000410000 */
[----:B------:R-:W0:Y:S02]  /*8540*/  FRND R8, R8 ;  /* 0x0000000800087307 */ /* 0x000e240000201000 */
[----:B0-----:R-:W-:-:S06]  /*8550*/  FMUL.FTZ R9, R8, 1 ;  /* 0x3f80000008097820 */ /* 0x001fcc0000410000 */
[----:B------:R-:W0:Y:S08]  /*8560*/  MUFU.EX2 R8, R8 ;  /* 0x0000000800087308 */ /* 0x000e300000000800 */
[----:B------:R0:W1:Y:S02]  /*8570*/  F2F.F64.F32 R6, R9 ;  /* 0x0000000900067310 */ /* 0x0000640000201800 */
[----:B0-----:R-:W-:Y:S01]  /*8580*/  FMUL.FTZ R9, R8, 1 ;  /* 0x3f80000008097820 */ /* 0x001fe20000410000 */
[----:B-1----:R-:W-:Y:S01]  /*8590*/  DFMA R6, -R6, UR4, -R10 ;  /* 0x0000000406067c2b */ /* 0x002fe2000800090a */
        /* <DEDUP_REMOVED lines=31> */
[----:B------:R-:W-:-:S04]  /*8790*/  DSETP.GE.AND P1, PT, |R2|, UR4, PT ;  /* 0x0000000402007e2a */ /* 0x000fc8000bf26200 */
[----:B------:R-:W-:-:S08]  /*87a0*/  DMUL R10, R6, R10 ;  /* 0x0000000a060a7228 */ /* 0x000fd00000000000 */
[C---:B------:R-:W-:Y:S01]  /*87b0*/  DFMA R10, R6.reuse, R10, -R4 ;  /* 0x0000000a060a722b */ /* 0x040fe20000000804 */
[----:B------:R-:W0:Y:S07]  /*87c0*/  F2F.F64.F32 R4, R9 ;  /* 0x0000000900047310 */ /* 0x000e2e0000201800 */
[----:B------:R-:W-:Y:S02]  /*87d0*/  DADD R10, R6, R10 ;  /* 0x00000000060a7229 */ /* 0x000fe4000000000a */
[----:B0-----:R-:W-:-:S08]  /*87e0*/  DADD R6, -R4, 1 ;  /* 0x3ff0000004067429 */ /* 0x001fd00000000100 */
[----:B------:R-:W-:-:S10]  /*87f0*/  DFMA R6, R4, -R10, R6 ;  /* 0x8000000a0406722b */ /* 0x000fd40000000006 */
[----:B------:R-:W-:Y:S02]  /*8800*/  FSEL R2, R7, 1.875, !P1 ;  /* 0x3ff0000007027808 */ /* 0x000fe40004800000 */
[----:B------:R-:W-:Y:S02]  /*8810*/  FSEL R6, R6, RZ, !P1 ;  /* 0x000000ff06067208 */ /* 0x000fe40004800000 */
[----:B------:R-:W-:-:S06]  /*8820*/  LOP3.LUT R7, R2, 0x80000000, R3, 0xb8, !PT ;  /* 0x8000000002077812 */ /* 0x000fcc00078eb803 */
[----:B------:R-:W-:-:S08]  /*8830*/  DADD R6, R6, 1 ;  /* 0x3ff0000006067429 */ /* 0x000fd00000000000 */
[----:B------:R-:W-:-:S08]  /*8840*/  DFMA R4, R6, 0.5, R32 ;  /* 0x3fe000000604782b */ /* 0x000fd00000000020 */
[----:B----4-:R-:W-:-:S11]  /*8850*/  DMUL R4, R4, R36 ;  /* 0x0000002404047228 */ /* 0x010fd60000000000 */
.L_x_3374:
[----:B------:R-:W-:Y:S05]  /*8860*/  BSYNC B0 ;  /* 0x0000000000007941 */ /* 0x000fea0003800000 */
.L_x_3373:
[----:B------:R-:W-:Y:S01]  /*8870*/  VIADD R2, R0, 0x80 ;  /* 0x0000008000027836 */ /* 0x000fe20000000000 */
[----:B------:R-:W-:Y:S04]  /*8880*/  BSSY B0, `(.L_x_3377) ;  /* 0x00000cc000007945 */ /* 0x000fe80003800000 */
[----:B------:R-:W-:-:S13]  /*8890*/  ISETP.GE.AND P1, PT, R2, R31, PT ;  /* 0x0000001f0200720c */ /* 0x000fda0003f26270 */
[----:B------:R-:W-:Y:S05]  /*88a0*/  @P1 BRA `(.L_x_3378) ;  /* 0x0000000c00241947 */ /* 0x000fea0003800000 */
[----:B--2--5:R-:W-:Y:S01]  /*88b0*/  DMUL R6, R26, -0.5 ;  /* 0xbfe000001a067828 */ /* 0x024fe20000000000 */
        /* <DEDUP_REMOVED lines=51> */
[----:B------:R-:W-:Y:S01]  /*8bf0*/  FSEL R10, R6, RZ, P2 ;  /* 0x000000ff060a7208 */ /* 0x000fe20001000000 */
[----:B------:R-:W-:Y:S01]  /*8c00*/  @!P1 IMAD.MOV.U32 R6, RZ, RZ, R12 ;  /* 0x000000ffff069224 */ /* 0x000fe200078e000c */
[----:B------:R-:W-:Y:S02]  /*8c10*/  @!P1 SHF.R.S32.HI R3, RZ, 0x1, R3 ;  /* 0x00000001ff039819 */ /* 0x000fe40000011403 */
[----:B------:R-:W-:-:S03]  /*8c20*/  FSEL R11, R7, RZ, P2 ;  /* 0x000000ff070b7208 */ /* 0x000fc60001000000 */
[----:B------:R-:W-:Y:S02]  /*8c30*/  @!P1 IMAD.IADD R8, R8, 0x1, -R3 ;  /* 0x0000000108089824 */ /* 0x000fe400078e0a03 */
[----:B------:R-:W-:-:S03]  /*8c40*/  @!P1 IMAD R7, R3, 0x100000, R13 ;  /* 0x0010000003079824 */ /* 0x000fc600078e020d */
[----:B------:R-:W-:Y:S01]  /*8c50*/  @!P1 LEA R9, R8, 0x3ff00000, 0x14 ;  /* 0x3ff0000008099811 */ /* 0x000fe200078ea0ff */
[----:B------:R-:W-:-:S06]  /*8c60*/  @!P1 IMAD.MOV.U32 R8, RZ, RZ, RZ ;  /* 0x000000ffff089224 */ /* 0x000fcc00078e00ff */
[----:B------:R-:W-:-:S11]  /*8c70*/  @!P1 DMUL R10, R6, R8 ;  /* 0x00000008060a9228 */ /* 0x000fd60000000000 */
.L_x_3380:
[----:B------:R-:W-:Y:S05]  /*8c80*/  BSYNC B1 ;  /* 0x0000000000017941 */ /* 0x000fea0003800000 */
.L_x_3379:
        /* <DEDUP_REMOVED lines=78> */
[----:B------:R-:W-:Y:S01]  /*9170*/  DSETP.GEU.AND P1, PT, |R12|, UR4, PT ;  /* 0x000000040c007e2a */ /* 0x000fe2000bf2e200 */
[----:B------:R-:W-:Y:S01]  /*9180*/  UMOV UR4, 0x33d43651 ;  /* 0x33d4365100047882 */ /* 0x000fe20000000000 */
[----:B------:R-:W-:Y:S02]  /*9190*/  UMOV UR5, 0x3fd98845 ;  /* 0x3fd9884500057882 */ /* 0x000fe40000000000 */
[----:B------:R-:W-:Y:S01]  /*91a0*/  DMUL R10, R10, UR4 ;  /* 0x000000040a0a7c28 */ /* 0x000fe20008000000 */
[----:B------:R-:W-:Y:S01]  /*91b0*/  UMOV UR4, 0xfefa39ef ;  /* 0xfefa39ef00047882 */ /* 0x000fe20000000000 */
[----:B------:R-:W-:-:S06]  /*91c0*/  UMOV UR5, 0x3fe62e42 ;  /* 0x3fe62e4200057882 */ /* 0x000fcc0000000000 */
[----:B------:R-:W-:Y:S02]  /*91d0*/  DMUL R26, R10, R26 ;  /* 0x0000001a0a1a7228 */ /* 0x000fe40000000000 */
[----:B0-----:R-:W-:-:S04]  /*91e0*/  @!P1 FMUL R3, R3, 1.175494350822287508e-38 ;  /* 0x0080000003039820 */ /* 0x001fc80000400000 */
[----:B------:R-:W-:-:S06]  /*91f0*/  FMUL.FTZ R3, R3, -1.4426950216293334961 ;  /* 0xbfb8aa3b03037820 */ /* 0x000fcc0000410000 */
[----:B------:R-:W0:Y:S02]  /*9200*/  FRND R3, R3 ;  /* 0x0000000300037307 */ /* 0x000e240000201000 */
[----:B0-----:R-:W-:-:S06]  /*9210*/  FMUL.FTZ R14, R3, 1 ;  /* 0x3f800000030e7820 */ /* 0x001fcc0000410000 */
[----:B------:R-:W0:Y:S08]  /*9220*/  MUFU.EX2 R3, R3 ;  /* 0x0000000300037308 */ /* 0x000e300000000800 */
[----:B------:R-:W2:Y:S02]  /*9230*/  F2F.F64.F32 R10, R14 ;  /* 0x0000000e000a7310 */ /* 0x000ea40000201800 */
[--C-:B--2---:R-:W-:Y:S01]  /*9240*/  DFMA R10, -R10, UR4, -R12.reuse ;  /* 0x000000040a0a7c2b */ /* 0x104fe2000800090c */
[----:B------:R-:W-:Y:S01]  /*9250*/  UMOV UR4, 0xa4741b81 ;  /* 0xa4741b8100047882 */ /* 0x000fe20000000000 */
[----:B------:R-:W-:Y:S01]  /*9260*/  DADD R12, |R6|, -R12 ;  /* 0x00000000060c7229 */ /* 0x000fe20000000a0c */
[----:B------:R-:W-:-:S07]  /*9270*/  UMOV UR5, 0x3e5ae904 ;  /* 0x3e5ae90400057882 */ /* 0x000fce0000000000 */
[----:B------:R-:W-:Y:S01]  /*9280*/  DFMA R8, |R6|, R8, R12 ;  /* 0x000000080608722b */ /* 0x000fe2000000020c */
[----:B------:R-:W-:Y:S02]  /*9290*/  IMAD.MOV.U32 R12, RZ, RZ, -0x7649667 ;  /* 0xf89b6999ff0c7424 */ /* 0x000fe400078e00ff */
        /* <DEDUP_REMOVED lines=30> */
[----:B------:R-:W-:Y:S01]  /*9480*/  DFMA R12, R10, R12, -R8 ;  /* 0x0000000c0a0c722b */ /* 0x000fe20000000808 */
[----:B0-----:R-:W-:-:S06]  /*9490*/  FMUL.FTZ R8, R3, 1 ;  /* 0x3f80000003087820 */ /* 0x001fcc0000410000 */
[----:B------:R-:W0:Y:S01]  /*94a0*/  F2F.F64.F32 R8, R8 ;  /* 0x0000000800087310 */ /* 0x000e220000201800 */
        /* <DEDUP_REMOVED lines=8> */
[----:B---3--:R-:W-:-:S11]  /*9530*/  DMUL R28, R10, R28 ;  /* 0x0000001c0a1c7228 */ /* 0x008fd60000000000 */
.L_x_3378:
[----:B------:R-:W-:Y:S05]  /*9540*/  BSYNC B0 ;  /* 0x0000000000007941 */ /* 0x000fea0003800000 */
.L_x_3377:
[----:B------:R-:W-:Y:S01]  /*9550*/  VIADD R6, R0, 0x100 ;  /* 0x0000010000067836 */ /* 0x000fe20000000000 */
[----:B------:R-:W-:Y:S04]  /*9560*/  BSSY B0, `(.L_x_3381) ;  /* 0x00000cc000007945 */ /* 0x000fe80003800000 */
[----:B------:R-:W-:-:S13]  /*9570*/  ISETP.GE.AND P1, PT, R6, R31, PT ;  /* 0x0000001f0600720c */ /* 0x000fda0003f26270 */
[----:B------:R-:W-:Y:S05]  /*9580*/  @P1 BRA `(.L_x_3382) ;  /* 0x0000000c00241947 */ /* 0x000fea0003800000 */
[----:B---3-5:R-:W-:Y:S01]  /*9590*/  DMUL R6, R22, -0.5 ;  /* 0xbfe0000016067828 */ /* 0x028fe20000000000 */
        /* <DEDUP_REMOVED lines=60> */
.L_x_3384:
[----:B------:R-:W-:Y:S05]  /*9960*/  BSYNC B1 ;  /* 0x0000000000017941 */ /* 0x000fea0003800000 */
.L_x_3383:
        /* <DEDUP_REMOVED lines=85> */
[----:B------:R-:W2:Y:S02]  /*9ec0*/  FRND R3, R3 ;  /* 0x0000000300037307 */ /* 0x000ea40000201000 */
[----:B--2---:R-:W-:-:S06]  /*9ed0*/  FMUL.FTZ R26, R3, 1 ;  /* 0x3f800000031a7820 */ /* 0x004fcc0000410000 */
[----:B------:R-:W0:Y:S08]  /*9ee0*/  MUFU.EX2 R3, R3 ;  /* 0x0000000300037308 */ /* 0x000e300000000800 */
[----:B------:R-:W2:Y:S02]  /*9ef0*/  F2F.F64.F32 R8, R26 ;  /* 0x0000001a00087310 */ /* 0x000ea40000201800 */
[----:B--2---:R-:W-:Y:S01]  /*9f00*/  DFMA R8, -R8, UR4, -R14 ;  /* 0x0000000408087c2b */ /* 0x004fe2000800090e */
        /* <DEDUP_REMOVED lines=36> */
[----:B------:R-:W-:Y:S01]  /*a150*/  DFMA R14, R8, R14, -R12 ;  /* 0x0000000e080e722b */ /* 0x000fe2000000080c */
[----:B0-----:R-:W-:Y:S01]  /*a160*/  FMUL.FTZ R12, R3, 1 ;  /* 0x3f800000030c7820 */ /* 0x001fe20000410000 */
[----:B------:R-:W-:-:S05]  /*a170*/  DMUL R10, R10, R22 ;  /* 0x000000160a0a7228 */ /* 0x000fca0000000000 */
        /* <DEDUP_REMOVED lines=9> */
[----:B------:R-:W-:-:S11]  /*a210*/  DMUL R24, R8, R24 ;  /* 0x0000001808187228 */ /* 0x000fd60000000000 */
.L_x_3382:
[----:B------:R-:W-:Y:S05]  /*a220*/  BSYNC B0 ;  /* 0x0000000000007941 */ /* 0x000fea0003800000 */
.L_x_3381:
[----:B------:R-:W-:Y:S01]  /*a230*/  VIADD R6, R0, 0x180 ;  /* 0x0000018000067836 */ /* 0x000fe20000000000 */
[----:B------:R-:W-:Y:S04]  /*a240*/  BSSY B0, `(.L_x_3385) ;  /* 0x00000cc000007945 */ /* 0x000fe80003800000 */
[----:B------:R-:W-:-:S13]  /*a250*/  ISETP.GE.AND P1, PT, R6, R31, PT ;  /* 0x0000001f0600720c */ /* 0x000fda0003f26270 */
[----:B------:R-:W-:Y:S05]  /*a260*/  @P1 BRA `(.L_x_3386) ;  /* 0x0000000c00241947 */ /* 0x000fea0003800000 */
[----:B-1---5:R-:W-:Y:S01]  /*a270*/  DMUL R6, R18, -0.5 ;  /* 0xbfe0000012067828 */ /* 0x022fe20000000000 */
        /* <DEDUP_REMOVED lines=60> */
.L_x_3388:
[----:B------:R-:W-:Y:S05]  /*a640*/  BSYNC B1 ;  /* 0x0000000000017941 */ /* 0x000fea0003800000 */
.L_x_3387:
[----:B------:R-:W-:Y:S01]  /*a650*/  UMOV UR4, 0x667f3bcd ;  /* 0x667f3bcd00047882 */ /* 0x000fe20000000000 */
[----:B------:R-:W-:Y:S01]  /*a660*/  UMOV UR5, 0x3fe6a09e ;  /* 0x3fe6a09e00057882 */ /* 0x000fe20000000000 */
[----:B------:R-:W-:Y:S01]  /*a670*/  IMAD.MOV.U32 R8, RZ, RZ, -0x24b905a1 ;  /* 0xdb46fa5fff087424 */ /* 0x000fe200078e00ff */
[----:B------:R-:W-:Y:S01]  /*a680*/  DMUL R6, R18, UR4 ;  /* 0x0000000412067c28 */ /* 0x000fe20008000000 */
[----:B------:R-:W-:Y:S01]  /*a690*/  IMAD.MOV.U32 R9, RZ, RZ, 0x3d47088f ;  /* 0x3d47088fff097424 */ /* 0x000fe200078e00ff */
[----:B------:R-:W-:Y:S01]  /*a6a0*/  UMOV UR4, 0xfba6f279 ;  /* 0xfba6f27900047882 */ /* 0x000fe20000000000 */
[----:B------:R-:W-:Y:S01]  /*a6b0*/  UMOV UR5, 0x3cf0679a ;  /* 0x3cf0679a00057882 */ /* 0x000fe20000000000 */
[----:B------:R-:W-:Y:S02]  /*a6c0*/  IMAD.MOV.U32 R20, RZ, RZ, -0x7649667 ;  /* 0xf89b6999ff147424 */ /* 0x000fe400078e00ff */
[----:B------:R-:W-:Y:S02]  /*a6d0*/  IMAD.MOV.U32 R21, RZ, RZ, 0x3e928a27 ;  /* 0x3e928a27ff157424 */ /* 0x000fe400078e00ff */
        /* <DEDUP_REMOVED lines=73> */
[----:B------:R-:W-:-:S12]  /*ab70*/  UMOV UR5, 0x3fe62e42 ;  /* 0x3fe62e4200057882 */ /* 0x000fd80000000000 */
[----:B0-----:R-:W-:-:S04]  /*ab80*/  @!P1 FMUL R3, R3, 1.175494350822287508e-38 ;  /* 0x0080000003039820 */ /* 0x001fc80000400000 */
[----:B------:R-:W-:-:S06]  /*ab90*/  FMUL.FTZ R3, R3, -1.4426950216293334961 ;  /* 0xbfb8aa3b03037820 */ /* 0x000fcc0000410000 */
[----:B------:R-:W3:Y:S02]  /*aba0*/  FRND R3, R3 ;  /* 0x0000000300037307 */ /* 0x000ee40000201000 */
[----:B---3--:R-:W-:-:S06]  /*abb0*/  FMUL.FTZ R22, R3, 1 ;  /* 0x3f80000003167820 */ /* 0x008fcc0000410000 */
[----:B------:R-:W0:Y:S08]  /*abc0*/  MUFU.EX2 R3, R3 ;  /* 0x0000000300037308 */ /* 0x000e300000000800 */
[----:B------:R0:W1:Y:S02]  /*abd0*/  F2F.F64.F32 R8, R22 ;  /* 0x0000001600087310 */ /* 0x0000640000201800 */
[----:B0-----:R-:W-:Y:S01]  /*abe0*/  FMUL.FTZ R22, R3, 1 ;  /* 0x3f80000003167820 */ /* 0x001fe20000410000 */
[--C-:B-1----:R-:W-:Y:S01]  /*abf0*/  DFMA R8, -R8, UR4, -R12.reuse ;  /* 0x0000000408087c2b */ /* 0x102fe2000800090c */
        /* <DEDUP_REMOVED lines=40> */
[----:B------:R-:W-:-:S08]  /*ae80*/  DADD R14, R8, R14 ;  /* 0x00000000080e7229 */ /* 0x000fd0000000000e */
[----:B------:R-:W-:-:S10]  /*ae90*/  DFMA R14, R12, -R14, R20 ;  /* 0x8000000e0c0e722b */ /* 0x000fd40000000014 */
[----:B------:R-:W-:Y:S02]  /*aea0*/  FSEL R3, R15, 1.875, !P1 ;  /* 0x3ff000000f037808 */ /* 0x000fe40004800000 */
[----:B------:R-:W-:Y:S02]  /*aeb0*/  FSEL R14, R14, RZ, !P1 ;  /* 0x000000ff0e0e7208 */ /* 0x000fe40004800000 */
[----:B------:R-:W-:-:S06]  /*aec0*/  LOP3.LUT R15, R3, 0x80000000, R7, 0xb8, !PT ;  /* 0x80000000030f7812 */ /* 0x000fcc00078eb807 */
[----:B------:R-:W-:-:S08]  /*aed0*/  DADD R14, R14, 1 ;  /* 0x3ff000000e0e7429 */ /* 0x000fd00000000000 */
[----:B------:R-:W-:-:S08]  /*aee0*/  DFMA R10, R14, 0.5, R10 ;  /* 0x3fe000000e0a782b */ /* 0x000fd0000000000a */
[----:B------:R-:W-:-:S11]  /*aef0*/  DMUL R16, R10, R16 ;  /* 0x000000100a107228 */ /* 0x000fd60000000000 */
.L_x_3386:
[----:B------:R-:W-:Y:S05]  /*af00*/  BSYNC B0 ;  /* 0x0000000000007941 */ /* 0x000fea0003800000 */
.L_x_3385:
[----:B------:R-:W0:Y:S01]  /*af10*/  S2R R3, SR_CTAID.X ;  /* 0x0000000000037919 */ /* 0x000e220000002500 */
[----:B-1---5:R-:W0:Y:S01]  /*af20*/  LDC R18, c[0x0][0x210] ;  /* 0x00008400ff127b82 */ /* 0x022e220000000800 */
[----:B------:R-:W-:Y:S01]  /*af30*/  BSSY B6, `(.L_x_3389) ;  /* 0x0000130000067945 */ /* 0x000fe20003800000 */
[----:B---3--:R-:W-:-:S06]  /*af40*/  IMAD.MOV.U32 R23, RZ, RZ, R0 ;  /* 0x000000ffff177224 */ /* 0x008fcc00078e0000 */
[----:B------:R-:W1:Y:S01]  /*af50*/  LDC.U8 R19, c[0x0][0x240] ;  /* 0x00009000ff137b82 */ /* 0x000e620000000000 */
[----:B0-----:R-:W-:Y:S01]  /*af60*/  IMAD R18, R3, -0x200, R18 ;  /* 0xfffffe0003127824 */ /* 0x001fe200078e0212 */
[----:B------:R-:W-:Y:S06]  /*af70*/  @P0 BRA `(.L_x_3390) ;  /* 0x0000001000ac0947 */ /* 0x000fec0003800000 */
[----:B------:R-:W0:Y:S01]  /*af80*/  LDC.64 R8, c[0x0][0x218] ;  /* 0x00008600ff087b82 */ /* 0x000e220000000a00 */
        /* <DEDUP_REMOVED lines=17> */
[----:B------:R-:W0:Y:S01]  /*b0a0*/  F2I.F64.TRUNC R5, R4 ;  /* 0x0000000400057311 */ /* 0x000e22000030d100 */
[----:B------:R-:W-:Y:S01]  /*b0b0*/  IMAD.MOV.U32 R23, RZ, RZ, R2 ;  /* 0x000000ffff177224 */ /* 0x000fe200078e0002 */
[----:B0-----:R0:W-:Y:S01]  /*b0c0*/  STG.E.U8 desc[UR36][R8.64], R5 ;  /* 0x0000000508007986 */ /* 0x0011e2000c101124 */
[----:B------:R-:W-:Y:S05]  /*b0d0*/  BRA `(.L_x_3390) ;  /* 0x0000001000547947 */ /* 0x000fea0003800000 */
.L_x_3394:
[----:B------:R-:W0:Y:S01]  /*b0e0*/  F2I.S64.F64.TRUNC R4, R4 ;  /* 0x0000000400047311 */ /* 0x000e22000030d900 */
[----:B------:R-:W-:Y:S02]  /*b0f0*/  IMAD.MOV.U32 R23, RZ, RZ, R2 ;  /* 0x000000ffff177224 */ /* 0x000fe400078e0002 */
[----:B0-----:R-:W-:-:S05]  /*b100*/  IMAD.MOV.U32 R3, RZ, RZ, R4 ;  /* 0x000000ffff037224 */ /* 0x001fca00078e0004 */
[----:B------:R0:W-:Y:S01]  /*b110*/  STG.E.U8 desc[UR36][R8.64], R3 ;  /* 0x0000000308007986 */ /* 0x0001e2000c101124 */
[----:B------:R-:W-:Y:S05]  /*b120*/  BRA `(.L_x_3390) ;  /* 0x0000001000407947 */ /* 0x000fea0003800000 */
.L_x_3393:
[----:B------:R-:W-:-:S13]  /*b130*/  ISETP.NE.AND P0, PT, R0, 0x2, PT ;  /* 0x000000020000780c */ /* 0x000fda0003f05270 */
[----:B------:R-:W-:Y:S05]  /*b140*/  @!P0 BRA `(.L_x_3396) ;  /* 0x0000000000308947 */ /* 0x000fea0003800000 */
[----:B------:R-:W-:-:S13]  /*b150*/  ISETP.NE.AND P0, PT, R0, 0x3, PT ;  /* 0x000000030000780c */ /* 0x000fda0003f05270 */
[----:B------:R-:W-:Y:S05]  /*b160*/  @!P0 BRA `(.L_x_3397) ;  /* 0x0000000000188947 */ /* 0x000fea0003800000 */
[----:B------:R-:W-:-:S13]  /*b170*/  ISETP.NE.AND P0, PT, R0, 0x4, PT ;  /* 0x000000040000780c */ /* 0x000fda0003f05270 */
[----:B------:R-:W-:Y:S05]  /*b180*/  @P0 BRA `(.L_x_3395) ;  /* 0x0000000c00c40947 */ /* 0x000fea0003800000 */
[----:B------:R-:W0:Y:S01]  /*b190*/  F2I.S64.F64.TRUNC R4, R4 ;  /* 0x0000000400047311 */ /* 0x000e22000030d900 */
[----:B------:R-:W-:Y:S01]  /*b1a0*/  IMAD.MOV.U32 R23, RZ, RZ, R2 ;  /* 0x000000ffff177224 */ /* 0x000fe200078e0002 */
[----:B0-----:R0:W-:Y:S01]  /*b1b0*/  STG.E.64 desc[UR36][R8.64], R4 ;  /* 0x0000000408007986 */ /* 0x0011e2000c101b24 */
[----:B------:R-:W-:Y:S05]  /*b1c0*/  BRA `(.L_x_3390) ;  /* 0x0000001000187947 */ /* 0x000fea0003800000 */
.L_x_3397:
[----:B------:R-:W0:Y:S01]  /*b1d0*/  F2I.F64.TRUNC R5, R4 ;  /* 0x0000000400057311 */ /* 0x000e22000030d100 */
[----:B------:R-:W-:Y:S01]  /*b1e0*/  IMAD.MOV.U32 R23, RZ, RZ, R2 ;  /* 0x000000ffff177224 */ /* 0x000fe200078e0002 */
[----:B0-----:R0:W-:Y:S01]  /*b1f0*/  STG.E desc[UR36][R8.64], R5 ;  /* 0x0000000508007986 */ /* 0x0011e2000c101924 */
[----:B------:R-:W-:Y:S05]  /*b200*/  BRA `(.L_x_3390) ;  /* 0x0000001000087947 */ /* 0x000fea0003800000 */
.L_x_3396:
[----:B------:R-:W0:Y:S01]  /*b210*/  F2I.F64.TRUNC R5, R4 ;  /* 0x0000000400057311 */ /* 0x000e22000030d100 */
[----:B------:R-:W-:Y:S01]  /*b220*/  IMAD.MOV.U32 R23, RZ, RZ, R2 ;  /* 0x000000ffff177224 */ /* 0x000fe200078e0002 */
[----:B0-----:R0:W-:Y:S01]  /*b230*/  STG.E.U16 desc[UR36][R8.64], R5 ;  /* 0x0000000508007986 */ /* 0x0011e2000c101524 */
[----:B------:R-:W-:Y:S05]  /*b240*/  BRA `(.L_x_3390) ;  /* 0x0000000c00f87947 */ /* 0x000fea0003800000 */
.L_x_3392:
[----:B------:R-:W-:-:S13]  /*b250*/  ISETP.GT.AND P0, PT, R0, 0x6, PT ;  /* 0x000000060000780c */ /* 0x000fda0003f04270 */
[----:B------:R-:W-:Y:S05]  /*b260*/  @P0 BRA `(.L_x_3398) ;  /* 0x0000000000540947 */ /* 0x000fea0003800000 */
[----:B------:R-:W-:-:S13]  /*b270*/  ISETP.NE.AND P0, PT, R0, 0x5, PT ;  /* 0x000000050000780c */ /* 0x000fda0003f05270 */
[----:B------:R-:W-:Y:S05]  /*b280*/  @!P0 BRA `(.L_x_3399) ;  /* 0x0000000000288947 */ /* 0x000fea0003800000 */
[----:B------:R-:W-:-:S13]  /*b290*/  ISETP.NE.AND P0, PT, R0, 0x6, PT ;  /* 0x000000060000780c */ /* 0x000fda0003f05270 */
[----:B------:R-:W-:Y:S05]  /*b2a0*/  @P0 BRA `(.L_x_3395) ;  /* 0x0000000c007c0947 */ /* 0x000fea0003800000 */
[----:B------:R-:W-:Y:S01]  /*b2b0*/  UMOV UR4, 0xf0000000 ;  /* 0xf000000000047882 */ /* 0x000fe20000000000 */
[----:B------:R-:W-:Y:S01]  /*b2c0*/  UMOV UR5, 0x380fffff ;  /* 0x380fffff00057882 */ /* 0x000fe20000000000 */
[----:B------:R-:W0:Y:S01]  /*b2d0*/  F2F.F32.F64 R3, R4 ;  /* 0x0000000400037310 */ /* 0x000e220000301000 */
[----:B------:R-:W-:Y:S01]  /*b2e0*/  DSETP.GEU.AND P0, PT, |R4|, UR4, PT ;  /* 0x0000000404007e2a */ /* 0x000fe2000bf0e200 */
[----:B------:R-:W-:-:S13]  /*b2f0*/  IMAD.MOV.U32 R23, RZ, RZ, R2 ;  /* 0x000000ffff177224 */ /* 0x000fda00078e0002 */
[----:B0-----:R-:W-:-:S05]  /*b300*/  @!P0 FMUL R3, R3, 1.175494350822287508e-38 ;  /* 0x0080000003038820 */ /* 0x001fca0000400000 */
[----:B------:R3:W-:Y:S01]  /*b310*/  STG.E desc[UR36][R8.64], R3 ;  /* 0x0000000308007986 */ /* 0x0007e2000c101924 */
[----:B------:R-:W-:Y:S05]  /*b320*/  BRA `(.L_x_3390) ;  /* 0x0000000c00c07947 */ /* 0x000fea0003800000 */
.L_x_3399:
[----:B------:R-:W-:Y:S01]  /*b330*/  UMOV UR4, 0xf0000000 ;  /* 0xf000000000047882 */ /* 0x000fe20000000000 */
[----:B------:R-:W-:Y:S01]  /*b340*/  UMOV UR5, 0x380fffff ;  /* 0x380fffff00057882 */ /* 0x000fe20000000000 */
[----:B------:R-:W0:Y:S01]  /*b350*/  F2F.F32.F64 R0, R4 ;  /* 0x0000000400007310 */ /* 0x000e220000301000 */
[----:B------:R-:W-:Y:S01]  /*b360*/  DSETP.GEU.AND P0, PT, |R4|, UR4, PT ;  /* 0x0000000404007e2a */ /* 0x000fe2000bf0e200 */
[----:B------:R-:W-:-:S13]  /*b370*/  IMAD.MOV.U32 R23, RZ, RZ, R2 ;  /* 0x000000ffff177224 */ /* 0x000fda00078e0002 */
[----:B0-----:R-:W-:-:S05]  /*b380*/  @!P0 FMUL R0, R0, 1.175494350822287508e-38 ;  /* 0x0080000000008820 */ /* 0x001fca0000400000 */
[----:B------:R-:W-:-:S05]  /*b390*/  F2FP.F16.F32.PACK_AB R0, RZ, R0 ;  /* 0x00000000ff00723e */ /* 0x000fca00000000ff */
[----:B------:R0:W-:Y:S01]  /*b3a0*/  STG.E.U16 desc[UR36][R8.64], R0 ;  /* 0x0000000008007986 */ /* 0x0001e2000c101524 */
[----:B------:R-:W-:Y:S05]  /*b3b0*/  BRA `(.L_x_3390) ;  /* 0x0000000c009c7947 */ /* 0x000fea0003800000 */
.L_x_3398:
[----:B------:R-:W-:-:S13]  /*b3c0*/  ISETP.NE.AND P0, PT, R0, 0x7, PT ;  /* 0x000000070000780c */ /* 0x000fda0003f05270 */
[----:B------:R-:W-:Y:S05]  /*b3d0*/  @!P0 BRA `(.L_x_3400) ;  /* 0x00000000005c8947 */ /* 0x000fea0003800000 */
        /* <DEDUP_REMOVED lines=8> */
[----:B------:R-:W-:Y:S02]  /*b460*/  IMAD.MOV.U32 R7, RZ, RZ, RZ ;  /* 0x000000ffff077224 */ /* 0x000fe400078e00ff */
[----:B------:R-:W-:-:S11]  /*b470*/  IMAD.MOV.U32 R23, RZ, RZ, R2 ;  /* 0x000000ffff177224 */ /* 0x000fd600078e0002 */
[----:B0-----:R-:W-:-:S05]  /*b480*/  @!P0 FMUL R6, R6, 1.175494350822287508e-38 ;  /* 0x0080000006068820 */ /* 0x001fca0000400000 */
[----:B------:R0:W-:Y:S01]  /*b490*/  STG.E.64 desc[UR36][R8.64], R6 ;  /* 0x0000000608007986 */ /* 0x0001e2000c101b24 */
[----:B------:R-:W-:Y:S05]  /*b4a0*/  BRA `(.L_x_3390) ;  /* 0x0000000c00607947 */ /* 0x000fea0003800000 */
.L_x_3401:
[----:B------:R-:W-:Y:S01]  /*b4b0*/  UMOV UR4, 0xf0000000 ;  /* 0xf000000000047882 */ /* 0x000fe20000000000 */
[----:B------:R-:W-:Y:S01]  /*b4c0*/  UMOV UR5, 0x380fffff ;  /* 0x380fffff00057882 */ /* 0x000fe20000000000 */
[----:B------:R-:W0:Y:S01]  /*b4d0*/  F2F.F32.F64 R0, R4 ;  /* 0x0000000400007310 */ /* 0x000e220000301000 */
[----:B------:R-:W-:Y:S01]  /*b4e0*/  DSETP.GEU.AND P0, PT, |R4|, UR4, PT ;  /* 0x0000000404007e2a */ /* 0x000fe2000bf0e200 */
[----:B------:R-:W-:-:S13]  /*b4f0*/  IMAD.MOV.U32 R23, RZ, RZ, R2 ;  /* 0x000000ffff177224 */ /* 0x000fda00078e0002 */
[----:B0-----:R-:W-:-:S05]  /*b500*/  @!P0 FMUL R0, R0, 1.175494350822287508e-38 ;  /* 0x0080000000008820 */ /* 0x001fca0000400000 */
[----:B------:R-:W-:-:S04]  /*b510*/  F2FP.F16.F32.PACK_AB R3, RZ, R0 ;  /* 0x00000000ff03723e */ /* 0x000fc800000000ff */
[----:B------:R-:W-:-:S05]  /*b520*/  PRMT R3, R3, 0x5410, RZ ;  /* 0x0000541003037816 */ /* 0x000fca00000000ff */
[----:B------:R0:W-:Y:S01]  /*b530*/  STG.E desc[UR36][R8.64], R3 ;  /* 0x0000000308007986 */ /* 0x0001e2000c101924 */
[----:B------:R-:W-:Y:S05]  /*b540*/  BRA `(.L_x_3390) ;  /* 0x0000000c00387947 */ /* 0x000fea0003800000 */
.L_x_3400:
[----:B------:R0:W-:Y:S01]  /*b550*/  STG.E.64 desc[UR36][R8.64], R4 ;  /* 0x0000000408007986 */ /* 0x0001e2000c101b24 */
[----:B------:R-:W-:Y:S01]  /*b560*/  IMAD.MOV.U32 R23, RZ, RZ, R2 ;  /* 0x000000ffff177224 */ /* 0x000fe200078e0002 */
[----:B------:R-:W-:Y:S06]  /*b570*/  BRA `(.L_x_3390) ;  /* 0x0000000c002c7947 */ /* 0x000fec0003800000 */
.L_x_3391:
        /* <DEDUP_REMOVED lines=8> */
[----:B------:R-:W-:Y:S01]  /*b600*/  DSETP.NEU.AND P0, PT, R4, RZ, PT ;  /* 0x000000ff0400722a */ /* 0x000fe20003f0d000 */
[----:B------:R-:W-:-:S05]  /*b610*/  IMAD.MOV.U32 R23, RZ, RZ, R2 ;  /* 0x000000ffff177224 */ /* 0x000fca00078e0002 */
[----:B------:R-:W-:-:S05]  /*b620*/  SEL R3, RZ, 0x1, !P0 ;  /* 0x00000001ff037807 */ /* 0x000fca0004000000 */
[----:B------:R0:W-:Y:S01]  /*b630*/  STG.E.U8 desc[UR36][R8.64], R3 ;  /* 0x0000000308007986 */ /* 0x0001e2000c101124 */
[----:B------:R-:W-:Y:S05]  /*b640*/  BRA `(.L_x_3390) ;  /* 0x0000000800f87947 */ /* 0x000fea0003800000 */
.L_x_3404:
[----:B------:R-:W-:Y:S01]  /*b650*/  CS2R R6, SRZ ;  /* 0x0000000000067805 */ /* 0x000fe2000001ff00 */
[----:B------:R-:W-:-:S04]  /*b660*/  IMAD.MOV.U32 R23, RZ, RZ, R2 ;  /* 0x000000ffff177224 */ /* 0x000fc800078e0002 */
[----:B------:R0:W-:Y:S01]  /*b670*/  STG.E.128 desc[UR36][R8.64], R4 ;  /* 0x0000000408007986 */ /* 0x0001e2000c101d24 */
[----:B------:R-:W-:Y:S05]  /*b680*/  BRA `(.L_x_3390) ;  /* 0x0000000800e87947 */ /* 0x000fea0003800000 */
.L_x_3403:
        /* <DEDUP_REMOVED lines=25> */
.L_x_3408:
[----:B------:R-:W-:Y:S05]  /*b820*/  BSYNC B0 ;  /* 0x0000000000007941 */ /* 0x000fea0003800000 */
.L_x_3407:
[----:B------:R-:W-:Y:S01]  /*b830*/  LOP3.LUT R7, R0, R7, RZ, 0xfc, !PT ;  /* 0x0000000700077212 */ /* 0x000fe200078efcff */
[----:B------:R-:W-:-:S04]  /*b840*/  IMAD.MOV.U32 R23, RZ, RZ, R2 ;  /* 0x000000ffff177224 */ /* 0x000fc800078e0002 */
[----:B------:R0:W-:Y:S01]  /*b850*/  STG.E.U8 desc[UR36][R8.64], R7 ;  /* 0x0000000708007986 */ /* 0x0001e2000c101124 */
[----:B------:R-:W-:Y:S05]  /*b860*/  BRA `(.L_x_3390) ;  /* 0x0000000800707947 */ /* 0x000fea0003800000 */
.L_x_3406:
[----:B------:R-:W-:Y:S01]  /*b870*/  UMOV UR4, 0xf0000000 ;  /* 0xf000000000047882 */ /* 0x000fe20000000000 */
[----:B------:R-:W-:Y:S01]  /*b880*/  UMOV UR5, 0x380fffff ;  /* 0x380fffff00057882 */ /* 0x000fe20000000000 */
        /* <DEDUP_REMOVED lines=15> */
.L_x_3410:
[----:B------:R-:W-:Y:S01]  /*b980*/  IMAD.MOV.U32 R0, RZ, RZ, 0x7f ;  /* 0x0000007fff007424 */ /* 0x000fe200078e00ff */
[----:B------:R-:W-:-:S04]  /*b990*/  ISETP.GT.U32.AND P0, PT, R3, 0x7f800000, PT ;  /* 0x7f8000000300780c */ /* 0x000fc80003f04070 */
[----:B------:R-:W-:-:S09]  /*b9a0*/  SEL R0, R0, 0x7c, P0 ;  /* 0x0000007c00007807 */ /* 0x000fd20000000000 */
.L_x_3411:
[----:B------:R-:W-:Y:S05]  /*b9b0*/  BSYNC B0 ;  /* 0x0000000000007941 */ /* 0x000fea0003800000 */
.L_x_3409:
[----:B------:R-:W-:Y:S01]  /*b9c0*/  LOP3.LUT R3, R7, 0x80000000, RZ, 0xc0, !PT ;  /* 0x8000000007037812 */ /* 0x000fe200078ec0ff */
[----:B------:R-:W-:-:S03]  /*b9d0*/  IMAD.MOV.U32 R23, RZ, RZ, R2 ;  /* 0x000000ffff177224 */ /* 0x000fc600078e0002 */
[----:B------:R-:W-:-:S04]  /*b9e0*/  SHF.R.U32.HI R3, RZ, 0x18, R3 ;  /* 0x00000018ff037819 */ /* 0x000fc80000011603 */
[----:B------:R-:W-:-:S05]  /*b9f0*/  LOP3.LUT R3, R0, R3, RZ, 0xfc, !PT ;  /* 0x0000000300037212 */ /* 0x000fca00078efcff */
[----:B------:R0:W-:Y:S01]  /*ba00*/  STG.E.U8 desc[UR36][R8.64], R3 ;  /* 0x0000000308007986 */ /* 0x0001e2000c101124 */
[----:B------:R-:W-:Y:S05]  /*ba10*/  BRA `(.L_x_3390) ;  /* 0x0000000800047947 */ /* 0x000fea0003800000 */
.L_x_3405:
[----:B------:R-:W-:Y:S01]  /*ba20*/  UMOV UR4, 0xf0000000 ;  /* 0xf000000000047882 */ /* 0x000fe20000000000 */
[----:B------:R-:W-:Y:S01]  /*ba30*/  UMOV UR5, 0x380fffff ;  /* 0x380fffff00057882 */ /* 0x000fe20000000000 */
[----:B------:R-:W0:Y:S01]  /*ba40*/  F2F.F32.F64 R0, R4 ;  /* 0x0000000400007310 */ /* 0x000e220000301000 */
[----:B------:R-:W-:Y:S01]  /*ba50*/  DSETP.GEU.AND P0, PT, |R4|, UR4, PT ;  /* 0x0000000404007e2a */ /* 0x000fe2000bf0e200 */
[----:B------:R-:W-:-:S13]  /*ba60*/  IMAD.MOV.U32 R23, RZ, RZ, R2 ;  /* 0x000000ffff177224 */ /* 0x000fda00078e0002 */
[----:B0-----:R-:W-:-:S05]  /*ba70*/  @!P0 FMUL R0, R0, 1.175494350822287508e-38 ;  /* 0x0080000000008820 */ /* 0x001fca0000400000 */
[----:B------:R-:W-:-:S05]  /*ba80*/  F2FP.BF16.F32.PACK_AB R0, RZ, R0 ;  /* 0x00000000ff00723e */ /* 0x000fca00000010ff */
[----:B------:R0:W-:Y:S01]  /*ba90*/  STG.E.U16 desc[UR36][R8.64], R0 ;  /* 0x0000000008007986 */ /* 0x0001e2000c101524 */
[----:B------:R-:W-:Y:S05]  /*baa0*/  BRA `(.L_x_3390) ;  /* 0x0000000400e07947 */ /* 0x000fea0003800000 */
.L_x_3402:
        /* <DEDUP_REMOVED lines=8> */
[----:B------:R-:W0:Y:S01]  /*bb30*/  F2I.U32.F64.TRUNC R5, R4 ;  /* 0x0000000400057311 */ /* 0x000e22000030d000 */
[----:B------:R-:W-:Y:S01]  /*bb40*/  IMAD.MOV.U32 R23, RZ, RZ, R2 ;  /* 0x000000ffff177224 */ /* 0x000fe200078e0002 */
[----:B0-----:R0:W-:Y:S01]  /*bb50*/  STG.E.U16 desc[UR36][R8.64], R5 ;  /* 0x0000000508007986 */ /* 0x0011e2000c101524 */
[----:B------:R-:W-:Y:S05]  /*bb60*/  BRA `(.L_x_3390) ;  /* 0x0000000400b07947 */ /* 0x000fea0003800000 */
.L_x_3414:
[----:B------:R-:W-:Y:S01]  /*bb70*/  UMOV UR4, 0xf0000000 ;  /* 0xf000000000047882 */ /* 0x000fe20000000000 */
[----:B------:R-:W-:Y:S01]  /*bb80*/  UMOV UR5, 0x380fffff ;  /* 0x380fffff00057882 */ /* 0x000fe20000000000 */
        /* <DEDUP_REMOVED lines=19> */
.L_x_3417:
[----:B------:R-:W-:-:S04]  /*bcc0*/  LOP3.LUT R0, R7, 0x80000000, RZ, 0xc0, !PT ;  /* 0x8000000007007812 */ /* 0x000fc800078ec0ff */
[----:B------:R-:W-:-:S04]  /*bcd0*/  SHF.R.U32.HI R0, RZ, 0x18, R0 ;  /* 0x00000018ff007819 */ /* 0x000fc80000011600 */
[----:B------:R-:W-:-:S07]  /*bce0*/  LOP3.LUT R0, R3, R0, RZ, 0xfc, !PT ;  /* 0x0000000003007212 */ /* 0x000fce00078efcff */
.L_x_3416:
[----:B------:R-:W-:Y:S05]  /*bcf0*/  BSYNC B0 ;  /* 0x0000000000007941 */ /* 0x000fea0003800000 */
.L_x_3415:
[----:B------:R0:W-:Y:S01]  /*bd00*/  STG.E.U8 desc[UR36][R8.64], R0 ;  /* 0x0000000008007986 */ /* 0x0001e2000c101124 */
[----:B------:R-:W-:Y:S01]  /*bd10*/  IMAD.MOV.U32 R23, RZ, RZ, R2 ;  /* 0x000000ffff177224 */ /* 0x000fe200078e0002 */
[----:B------:R-:W-:Y:S06]  /*bd20*/  BRA `(.L_x_3390) ;  /* 0x0000000400407947 */ /* 0x000fec0003800000 */
.L_x_3413:
        /* <DEDUP_REMOVED lines=21> */
.L_x_3420:
[----:B------:R-:W-:-:S04]  /*be80*/  LOP3.LUT R0, R7, 0x80000000, RZ, 0xc0, !PT ;  /* 0x8000000007007812 */ /* 0x000fc800078ec0ff */
[----:B------:R-:W-:-:S04]  /*be90*/  SHF.R.U32.HI R0, RZ, 0x18, R0 ;  /* 0x00000018ff007819 */ /* 0x000fc80000011600 */
[----:B------:R-:W-:-:S07]  /*bea0*/  LOP3.LUT R0, R3, R0, RZ, 0xfc, !PT ;  /* 0x0000000003007212 */ /* 0x000fce00078efcff */
.L_x_3419:
[----:B------:R-:W-:Y:S05]  /*beb0*/  BSYNC B0 ;  /* 0x0000000000007941 */ /* 0x000fea0003800000 */
.L_x_3418:
[----:B------:R0:W-:Y:S01]  /*bec0*/  STG.E.U8 desc[UR36][R8.64], R0 ;  /* 0x0000000008007986 */ /* 0x0001e2000c101124 */
[----:B------:R-:W-:Y:S01]  /*bed0*/  IMAD.MOV.U32 R23, RZ, RZ, R2 ;  /* 0x000000ffff177224 */ /* 0x000fe200078e0002 */
[----:B------:R-:W-:Y:S06]  /*bee0*/  BRA `(.L_x_3390) ;  /* 0x0000000000d07947 */ /* 0x000fec0003800000 */
.L_x_3412:
        /* <DEDUP_REMOVED lines=27> */
.L_x_3395:
        /* <DEDUP_REMOVED lines=16> */
.L_x_3423:
[----:B------:R-:W-:Y:S01]  /*c1a0*/  IMAD.MOV.U32 R23, RZ, RZ, R2 ;  /* 0x000000ffff177224 */ /* 0x000fe200078e0002 */
[----:B------:R-:W-:Y:S06]  /*c1b0*/  BRA `(.L_x_3390) ;  /* 0x00000000001c7947 */ /* 0x000fec0003800000 */
.L_x_3422:
[----:B------:R-:W0:Y:S01]  /*c1c0*/  F2I.U64.F64.TRUNC R4, R4 ;  /* 0x0000000400047311 */ /* 0x000e22000030d800 */
[----:B------:R-:W-:Y:S01]  /*c1d0*/  IMAD.MOV.U32 R23, RZ, RZ, R2 ;  /* 0x000000ffff177224 */ /* 0x000fe200078e0002 */
[----:B0-----:R0:W-:Y:S01]  /*c1e0*/  STG.E.64 desc[UR36][R8.64], R4 ;  /* 0x0000000408007986 */ /* 0x0011e2000c101b24 */
[----:B------:R-:W-:Y:S05]  /*c1f0*/  BRA `(.L_x_3390) ;  /* 0x00000000000c7947 */ /* 0x000fea0003800000 */
.L_x_3421:
[----:B------:R-:W0:Y:S01]  /*c200*/  F2I.U32.F64.TRUNC R5, R4 ;  /* 0x0000000400057311 */ /* 0x000e22000030d000 */
[----:B------:R-:W-:Y:S01]  /*c210*/  IMAD.MOV.U32 R23, RZ, RZ, R2 ;  /* 0x000000ffff177224 */ /* 0x000fe200078e0002 */
[----:B0-----:R0:W-:Y:S06]  /*c220*/  STG.E desc[UR36][R8.64], R5 ;  /* 0x0000000508007986 */ /* 0x0011ec000c101924 */
.L_x_3390:
[----:B------:R-:W-:Y:S05]  /*c230*/  BSYNC B6 ;  /* 0x0000000000067941 */ /* 0x000fea0003800000 */
.L_x_3389:
[----:B------:R-:W-:Y:S01]  /*c240*/  ISETP.GE.AND P0, PT, R23, R18, PT ;  /* 0x000000121700720c */ /* 0x000fe20003f06270 */
[----:B------:R-:W-:-:S12]  /*c250*/  BSSY B6, `(.L_x_3424) ;  /* 0x0000236000067945 */ /* 0x000fd80003800000 */
[----:B------:R-:W-:Y:S05]  /*c260*/  @P0 BRA `(.L_x_3425) ;  /* 0x0000002000d00947 */ /* 0x000fea0003800000 */
[----:B0-----:R-:W0:Y:S01]  /*c270*/  S2R R0, SR_CTAID.X ;  /* 0x0000000000007919 */ /* 0x001e220000002500 */
[----:B---3--:R-:W3:Y:S01]  /*c280*/  LDC.64 R2, c[0x0][0x218] ;  /* 0x00008600ff027b82 */ /* 0x008ee20000000a00 */
[----:B-1----:R-:W-:Y:S01]  /*c290*/  PRMT R4, R19, 0x9910, RZ ;  /* 0x0000991013047816 */ /* 0x002fe200000000ff */
[----:B------:R-:W-:Y:S01]  /*c2a0*/  ULDC UR4, c[0x0][0x244] ;  /* 0x0000910000047ab9 */ /* 0x000fe20000000800 */
[----:B0-----:R-:W-:-:S04]  /*c2b0*/  IMAD R0, R0, 0x200, R23 ;  /* 0x0000020000007824 */ /* 0x001fc800078e0217 */
[----:B------:R-:W-:Y:S02]  /*c2c0*/  IMAD R5, R0, UR4, RZ ;  /* 0x0000000400057c24 */ /* 0x000fe4000f8e02ff */
[----:B------:R-:W-:-:S03]  /*c2d0*/  IMAD.MOV.U32 R0, RZ, RZ, R4 ;  /* 0x000000ffff007224 */ /* 0x000fc600078e0004 */
[----:B---3--:R-:W-:Y:S02]  /*c2e0*/  IADD3 R2, P0, R5, R2, RZ ;  /* 0x0000000205027210 */ /* 0x008fe40007f1e0ff */
[----:B------:R-:W-:-:S03]  /*c2f0*/  ISETP.GT.AND P1, PT, R0, 0x9, PT ;  /* 0x000000090000780c */ /* 0x000fc60003f24270 */
[----:B------:R-:W-:-:S10]  /*c300*/  IMAD.X R3, RZ, RZ, R3, P0 ;  /* 0x000000ffff037224 */ /* 0x000fd400000e0603 */
        /* <DEDUP_REMOVED lines=12> */
.L_x_3429:
[----:B------:R-:W0:Y:S02]  /*c3d0*/  F2I.S64.F64.TRUNC R28, R28 ;  /* 0x0000001c001c7311 */ /* 0x000e24000030d900 */
[----:B0-----:R-:W-:-:S05]  /*c3e0*/  IMAD.MOV.U32 R5, RZ, RZ, R28 ;  /* 0x000000ffff057224 */ /* 0x001fca00078e001c */
[----:B------:R0:W-:Y:S01]  /*c3f0*/  STG.E.U8 desc[UR36][R2.64], R5 ;  /* 0x0000000502007986 */ /* 0x0001e2000c101124 */
[----:B------:R-:W-:Y:S05]  /*c400*/  BRA `(.L_x_3431) ;  /* 0x0000000c00f87947 */ /* 0x000fea0003800000 */
.L_x_3428:
        /* <DEDUP_REMOVED lines=9> */
.L_x_3433:
[----:B------:R-:W0:Y:S02]  /*c4a0*/  F2I.F64.TRUNC R29, R28 ;  /* 0x0000001c001d7311 */ /* 0x000e24000030d100 */
[----:B0-----:R0:W-:Y:S01]  /*c4b0*/  STG.E desc[UR36][R2.64], R29 ;  /* 0x0000001d02007986 */ /* 0x0011e2000c101924 */
[----:B------:R-:W-:Y:S05]  /*c4c0*/  BRA `(.L_x_3431) ;  /* 0x0000000c00c87947 */ /* 0x000fea0003800000 */
.L_x_3432:
[----:B------:R-:W0:Y:S02]  /*c4d0*/  F2I.F64.TRUNC R29, R28 ;  /* 0x0000001c001d7311 */ /* 0x000e24000030d100 */
[----:B0-----:R0:W-:Y:S01]  /*c4e0*/  STG.E.U16 desc[UR36][R2.64], R29 ;  /* 0x0000001d02007986 */ /* 0x0011e2000c101524 */
[----:B------:R-:W-:Y:S05]  /*c4f0*/  BRA `(.L_x_3431) ;  /* 0x0000000c00bc7947 */ /* 0x000fea0003800000 */
.L_x_3427:
        /* <DEDUP_REMOVED lines=9> */
[----:B------:R-:W-:-:S14]  /*c590*/  DSETP.GEU.AND P0, PT, |R28|, UR4, PT ;  /* 0x000000041c007e2a */ /* 0x000fdc000bf0e200 */
[----:B0-----:R-:W-:-:S05]  /*c5a0*/  @!P0 FMUL R5, R5, 1.175494350822287508e-38 ;  /* 0x0080000005058820 */ /* 0x001fca0000400000 */
[----:B------:R1:W-:Y:S01]  /*c5b0*/  STG.E desc[UR36][R2.64], R5 ;  /* 0x0000000502007986 */ /* 0x0003e2000c101924 */
[----:B------:R-:W-:Y:S05]  /*c5c0*/  BRA `(.L_x_3431) ;  /* 0x0000000c00887947 */ /* 0x000fea0003800000 */
.L_x_3435:
[----:B------:R-:W-:Y:S01]  /*c5d0*/  UMOV UR4, 0xf0000000 ;  /* 0xf000000000047882 */ /* 0x000fe20000000000 */
[----:B------:R-:W-:Y:S01]  /*c5e0*/  UMOV UR5, 0x380fffff ;  /* 0x380fffff00057882 */ /* 0x000fe20000000000 */
[----:B------:R-:W0:Y:S01]  /*c5f0*/  F2F.F32.F64 R0, R28 ;  /* 0x0000001c00007310 */ /* 0x000e220000301000 */
[----:B------:R-:W-:-:S14]  /*c600*/  DSETP.GEU.AND P0, PT, |R28|, UR4, PT ;  /* 0x000000041c007e2a */ /* 0x000fdc000bf0e200 */
[----:B0-----:R-:W-:-:S05]  /*c610*/  @!P0 FMUL R0, R0, 1.175494350822287508e-38 ;  /* 0x0080000000008820 */ /* 0x001fca0000400000 */
[----:B------:R-:W-:-:S05]  /*c620*/  F2FP.F16.F32.PACK_AB R0, RZ, R0 ;  /* 0x00000000ff00723e */ /* 0x000fca00000000ff */
[----:B------:R0:W-:Y:S01]  /*c630*/  STG.E.U16 desc[UR36][R2.64], R0 ;  /* 0x0000000002007986 */ /* 0x0001e2000c101524 */
[----:B------:R-:W-:Y:S05]  /*c640*/  BRA `(.L_x_3431) ;  /* 0x0000000c00687947 */ /* 0x000fea0003800000 */
.L_x_3434:
        /* <DEDUP_REMOVED lines=10> */
[----:B------:R-:W-:-:S13]  /*c6f0*/  IMAD.MOV.U32 R5, RZ, RZ, RZ ;  /* 0x000000ffff057224 */ /* 0x000fda00078e00ff */
[----:B0-----:R-:W-:-:S05]  /*c700*/  @!P0 FMUL R4, R4, 1.175494350822287508e-38 ;  /* 0x0080000004048820 */ /* 0x001fca0000400000 */
[----:B------:R3:W-:Y:S01]  /*c710*/  STG.E.64 desc[UR36][R2.64], R4 ;  /* 0x0000000402007986 */ /* 0x0007e2000c101b24 */
[----:B------:R-:W-:Y:S05]  /*c720*/  BRA `(.L_x_3431) ;  /* 0x0000000c00307947 */ /* 0x000fea0003800000 */
.L_x_3437:
[----:B------:R-:W-:Y:S01]  /*c730*/  UMOV UR4, 0xf0000000 ;  /* 0xf000000000047882 */ /* 0x000fe20000000000 */
[----:B------:R-:W-:Y:S01]  /*c740*/  UMOV UR5, 0x380fffff ;  /* 0x380fffff00057882 */ /* 0x000fe20000000000 */
[----:B------:R-:W0:Y:S01]  /*c750*/  F2F.F32.F64 R0, R28 ;  /* 0x0000001c00007310 */ /* 0x000e220000301000 */
[----:B------:R-:W-:-:S14]  /*c760*/  DSETP.GEU.AND P0, PT, |R28|, UR4, PT ;  /* 0x000000041c007e2a */ /* 0x000fdc000bf0e200 */
[----:B0-----:R-:W-:-:S05]  /*c770*/  @!P0 FMUL R0, R0, 1.175494350822287508e-38 ;  /* 0x0080000000008820 */ /* 0x001fca0000400000 */
[----:B------:R-:W-:-:S04]  /*c780*/  F2FP.F16.F32.PACK_AB R5, RZ, R0 ;  /* 0x00000000ff05723e */ /* 0x000fc800000000ff */
[----:B------:R-:W-:-:S05]  /*c790*/  PRMT R5, R5, 0x5410, RZ ;  /* 0x0000541005057816 */ /* 0x000fca00000000ff */
[----:B------:R0:W-:Y:S01]  /*c7a0*/  STG.E desc[UR36][R2.64], R5 ;  /* 0x0000000502007986 */ /* 0x0001e2000c101924 */
[----:B------:R-:W-:Y:S05]  /*c7b0*/  BRA `(.L_x_3431) ;  /* 0x0000000c000c7947 */ /* 0x000fea0003800000 */
.L_x_3436:
[----:B------:R0:W-:Y:S01]  /*c7c0*/  STG.E.64 desc[UR36][R2.64], R28 ;  /* 0x0000001c02007986 */ /* 0x0001e2000c101b24 */
[----:B------:R-:W-:Y:S05]  /*c7d0*/  BRA `(.L_x_3431) ;  /* 0x0000000c00047947 */ /* 0x000fea0003800000 */
.L_x_3426:
        /* <DEDUP_REMOVED lines=12> */
.L_x_3440:
[----:B------:R-:W-:-:S05]  /*c8a0*/  CS2R R30, SRZ ;  /* 0x00000000001e7805 */ /* 0x000fca000001ff00 */
[----:B------:R0:W-:Y:S01]  /*c8b0*/  STG.E.128 desc[UR36][R2.64], R28 ;  /* 0x0000001c02007986 */ /* 0x0001e2000c101d24 */
[----:B------:R-:W-:Y:S05]  /*c8c0*/  BRA `(.L_x_3431) ;  /* 0x0000000800c87947 */ /* 0x000fea0003800000 */
.L_x_3439:
        /* <DEDUP_REMOVED lines=25> */
.L_x_3444:
[----:B------:R-:W-:Y:S05]  /*ca60*/  BSYNC B0 ;  /* 0x0000000000007941 */ /* 0x000fea0003800000 */
.L_x_3443:
[----:B------:R-:W-:-:S05]  /*ca70*/  LOP3.LUT R5, R0, R5, RZ, 0xfc, !PT ;  /* 0x0000000500057212 */ /* 0x000fca00078efcff */
[----:B------:R0:W-:Y:S01]  /*ca80*/  STG.E.U8 desc[UR36][R2.64], R5 ;  /* 0x0000000502007986 */ /* 0x0001e2000c101124 */
[----:B------:R-:W-:Y:S05]  /*ca90*/  BRA `(.L_x_3431) ;  /* 0x0000000800547947 */ /* 0x000fea0003800000 */
.L_x_3442:
        /* <DEDUP_REMOVED lines=17> */
.L_x_3446:
[----:B------:R-:W-:Y:S01]  /*cbb0*/  IMAD.MOV.U32 R0, RZ, RZ, 0x7f ;  /* 0x0000007fff007424 */ /* 0x000fe200078e00ff */
[----:B------:R-:W-:-:S04]  /*cbc0*/  ISETP.GT.U32.AND P0, PT, R4, 0x7f800000, PT ;  /* 0x7f8000000400780c */ /* 0x000fc80003f04070 */
[----:B------:R-:W-:-:S09]  /*cbd0*/  SEL R0, R0, 0x7c, P0 ;  /* 0x0000007c00007807 */ /* 0x000fd20000000000 */
.L_x_3447:
[----:B------:R-:W-:Y:S05]  /*cbe0*/  BSYNC B0 ;  /* 0x0000000000007941 */ /* 0x000fea0003800000 */
.L_x_3445:
[----:B------:R-:W-:-:S04]  /*cbf0*/  LOP3.LUT R4, R5, 0x80000000, RZ, 0xc0, !PT ;  /* 0x8000000005047812 */ /* 0x000fc800078ec0ff */
[----:B------:R-:W-:-:S04]  /*cc00*/  SHF.R.U32.HI R5, RZ, 0x18, R4 ;  /* 0x00000018ff057819 */ /* 0x000fc80000011604 */
[----:B------:R-:W-:-:S05]  /*cc10*/  LOP3.LUT R5, R0, R5, RZ, 0xfc, !PT ;  /* 0x0000000500057212 */ /* 0x000fca00078efcff */
[----:B------:R0:W-:Y:S01]  /*cc20*/  STG.E.U8 desc[UR36][R2.64], R5 ;  /* 0x0000000502007986 */ /* 0x0001e2000c101124 */
[----:B------:R-:W-:Y:S05]  /*cc30*/  BRA `(.L_x_3431) ;  /* 0x0000000400ec7947 */ /* 0x000fea0003800000 */
.L_x_3441:
[----:B------:R-:W-:Y:S01]  /*cc40*/  UMOV UR4, 0xf0000000 ;  /* 0xf000000000047882 */ /* 0x000fe20000000000 */
[----:B------:R-:W-:Y:S01]  /*cc50*/  UMOV UR5, 0x380fffff ;  /* 0x380fffff00057882 */ /* 0x000fe20000000000 */
[----:B------:R-:W0:Y:S01]  /*cc60*/  F2F.F32.F64 R0, R28 ;  /* 0x0000001c00007310 */ /* 0x000e220000301000 */
[----:B------:R-:W-:-:S14]  /*cc70*/  DSETP.GEU.AND P0, PT, |R28|, UR4, PT ;  /* 0x000000041c007e2a */ /* 0x000fdc000bf0e200 */
[----:B0-----:R-:W-:-:S05]  /*cc80*/  @!P0 FMUL R0, R0, 1.175494350822287508e-38 ;  /* 0x0080000000008820 */ /* 0x001fca0000400000 */
[----:B------:R-:W-:-:S05]  /*cc90*/  F2FP.BF16.F32.PACK_AB R0, RZ, R0 ;  /* 0x00000000ff00723e */ /* 0x000fca00000010ff */
[----:B------:R0:W-:Y:S01]  /*cca0*/  STG.E.U16 desc[UR36][R2.64], R0 ;  /* 0x0000000002007986 */ /* 0x0001e2000c101524 */
[----:B------:R-:W-:Y:S05]  /*ccb0*/  BRA `(.L_x_3431) ;  /* 0x0000000400cc7947 */ /* 0x000fea0003800000 */
.L_x_3438:
        /* <DEDUP_REMOVED lines=11> */
.L_x_3450:
        /* <DEDUP_REMOVED lines=21> */
.L_x_3453:
[----:B------:R-:W-:-:S04]  /*cec0*/  LOP3.LUT R0, R7, 0x80000000, RZ, 0xc0, !PT ;  /* 0x8000000007007812 */ /* 0x000fc800078ec0ff */
[----:B------:R-:W-:-:S04]  /*ced0*/  SHF.R.U32.HI R5, RZ, 0x18, R0 ;  /* 0x00000018ff057819 */ /* 0x000fc80000011600 */
[----:B------:R-:W-:-:S04]  /*cee0*/  LOP3.LUT R4, R4, R5, RZ, 0xfc, !PT ;  /* 0x0000000504047212 */ /* 0x000fc800078efcff */
[----:B------:R-:W-:-:S07]  /*cef0*/  PRMT R0, R4, 0x7610, R0 ;  /* 0x0000761004007816 */ /* 0x000fce0000000000 */
.L_x_3452:
[----:B------:R-:W-:Y:S05]  /*cf00*/  BSYNC B0 ;  /* 0x0000000000007941 */ /* 0x000fea0003800000 */
.L_x_3451:
[----:B------:R0:W-:Y:S01]  /*cf10*/  STG.E.U8 desc[UR36][R2.64], R0 ;  /* 0x0000000002007986 */ /* 0x0001e2000c101124 */
[----:B------:R-:W-:Y:S05]  /*cf20*/  BRA `(.L_x_3431) ;  /* 0x0000000400307947 */ /* 0x000fea0003800000 */
.L_x_3449:
        /* <DEDUP_REMOVED lines=21> */
.L_x_3456:
[----:B------:R-:W-:-:S04]  /*d080*/  LOP3.LUT R0, R7, 0x80000000, RZ, 0xc0, !PT ;  /* 0x8000000007007812 */ /* 0x000fc800078ec0ff */
[----:B------:R-:W-:-:S04]  /*d090*/  SHF.R.U32.HI R5, RZ, 0x18, R0 ;  /* 0x00000018ff057819 */ /* 0x000fc80000011600 */
[----:B------:R-:W-:-:S04]  /*d0a0*/  LOP3.LUT R4, R4, R5, RZ, 0xfc, !PT ;  /* 0x0000000504047212 */ /* 0x000fc800078efcff */
[----:B------:R-:W-:-:S07]  /*d0b0*/  PRMT R0, R4, 0x7610, R0 ;  /* 0x0000761004007816 */ /* 0x000fce0000000000 */
.L_x_3455:
[----:B------:R-:W-:Y:S05]  /*d0c0*/  BSYNC B0 ;  /* 0x0000000000007941 */ /* 0x000fea0003800000 */
.L_x_3454:
[----:B------:R0:W-:Y:S01]  /*d0d0*/  STG.E.U8 desc[UR36][R2.64], R0 ;  /* 0x0000000002007986 */ /* 0x0001e2000c101124 */
[----:B------:R-:W-:Y:S05]  /*d0e0*/  BRA `(.L_x_3431) ;  /* 0x0000000000c07947 */ /* 0x000fea0003800000 */
.L_x_3448:
        /* <DEDUP_REMOVED lines=26> */
.L_x_3430:
        /* <DEDUP_REMOVED lines=15> */
[----:B-12-4-:R-:W-:Y:S05]  /*d380*/  CALL.ABS.NOINC R2 ;  /* 0x0000000002007343 */ /* 0x016fea0003c00000 */
.L_x_3459:
[----:B------:R-:W-:Y:S05]  /*d390*/  BRA `(.L_x_3431) ;  /* 0x0000000000147947 */ /* 0x000fea0003800000 */
.L_x_3458:
[----:B------:R-:W0:Y:S02]  /*d3a0*/  F2I.U64.F64.TRUNC R28, R28 ;  /* 0x0000001c001c7311 */ /* 0x000e24000030d800 */
[----:B0-----:R0:W-:Y:S01]  /*d3b0*/  STG.E.64 desc[UR36][R2.64], R28 ;  /* 0x0000001c02007986 */ /* 0x0011e2000c101b24 */
[----:B------:R-:W-:Y:S05]  /*d3c0*/  BRA `(.L_x_3431) ;  /* 0x0000000000087947 */ /* 0x000fea0003800000 */
.L_x_3457:
[----:B------:R-:W0:Y:S02]  /*d3d0*/  F2I.U32.F64.TRUNC R29, R28 ;  /* 0x0000001c001d7311 */ /* 0x000e24000030d000 */
[----:B0-----:R0:W-:Y:S02]  /*d3e0*/  STG.E desc[UR36][R2.64], R29 ;  /* 0x0000001d02007986 */ /* 0x0011e4000c101924 */
.L_x_3431:
[----:B------:R-:W-:-:S05]  /*d3f0*/  VIADD R23, R23, 0x80 ;  /* 0x0000008017177836 */ /* 0x000fca0000000000 */
[----:B------:R-:W-:-:S13]  /*d400*/  ISETP.GE.AND P0, PT, R23, R18, PT ;  /* 0x000000121700720c */ /* 0x000fda0003f06270 */
[----:B------:R-:W-:Y:S05]  /*d410*/  @P0 BRA `(.L_x_3425) ;  /* 0x0000001000640947 */ /* 0x000fea0003800000 */
[----:B0-----:R-:W0:Y:S01]  /*d420*/  S2R R0, SR_CTAID.X ;  /* 0x0000000000007919 */ /* 0x001e220000002500 */
[----:B-1-3--:R-:W1:Y:S01]  /*d430*/  LDC.64 R2, c[0x0][0x218] ;  /* 0x00008600ff027b82 */ /* 0x00ae620000000a00 */
[----:B------:R-:W-:Y:S01]  /*d440*/  PRMT R4, R19, 0x9910, RZ ;  /* 0x0000991013047816 */ /* 0x000fe200000000ff */
[----:B------:R-:W-:Y:S01]  /*d450*/  ULDC UR4, c[0x0][0x244] ;  /* 0x0000910000047ab9 */ /* 0x000fe20000000800 */
[----:B0-----:R-:W-:-:S04]  /*d460*/  IMAD R0, R0, 0x200, R23 ;  /* 0x0000020000007824 */ /* 0x001fc800078e0217 */
[----:B------:R-:W-:Y:S02]  /*d470*/  IMAD R5, R0, UR4, RZ ;  /* 0x0000000400057c24 */ /* 0x000fe4000f8e02ff */
[----:B------:R-:W-:-:S03]  /*d480*/  IMAD.MOV.U32 R0, RZ, RZ, R4 ;  /* 0x000000ffff007224 */ /* 0x000fc600078e0004 */
[----:B-1----:R-:W-:Y:S02]  /*d490*/  IADD3 R2, P0, R5, R2, RZ ;  /* 0x0000000205027210 */ /* 0x002fe40007f1e0ff */
        /* <DEDUP_REMOVED lines=14> */
.L_x_3463:
[----:B------:R-:W0:Y:S02]  /*d580*/  F2I.S64.F64.TRUNC R24, R24 ;  /* 0x0000001800187311 */ /* 0x000e24000030d900 */
[----:B0-----:R-:W-:-:S05]  /*d590*/  IMAD.MOV.U32 R5, RZ, RZ, R24 ;  /* 0x000000ffff057224 */ /* 0x001fca00078e0018 */
[----:B------:R0:W-:Y:S01]  /*d5a0*/  STG.E.U8 desc[UR36][R2.64], R5 ;  /* 0x0000000502007986 */ /* 0x0001e2000c101124 */
[----:B------:R-:W-:Y:S05]  /*d5b0*/  BRA `(.L_x_3465) ;  /* 0x0000000c00f87947 */ /* 0x000fea0003800000 */
.L_x_3462:
        /* <DEDUP_REMOVED lines=9> */
.L_x_3467:
[----:B------:R-:W0:Y:S02]  /*d650*/  F2I.F64.TRUNC R25, R24 ;  /* 0x0000001800197311 */ /* 0x000e24000030d100 */
[----:B0-----:R0:W-:Y:S01]  /*d660*/  STG.E desc[UR36][R2.64], R25 ;  /* 0x0000001902007986 */ /* 0x0011e2000c101924 */
[----:B------:R-:W-:Y:S05]  /*d670*/  BRA `(.L_x_3465) ;  /* 0x0000000c00c87947 */ /* 0x000fea0003800000 */
.L_x_3466:
[----:B------:R-:W0:Y:S02]  /*d680*/  F2I.F64.TRUNC R25, R24 ;  /* 0x0000001800197311 */ /* 0x000e24000030d100 */
[----:B0-----:R0:W-:Y:S01]  /*d690*/  STG.E.U16 desc[UR36][R2.64], R25 ;  /* 0x0000001902007986 */ /* 0x0011e2000c101524 */
[----:B------:R-:W-:Y:S05]  /*d6a0*/  BRA `(.L_x_3465) ;  /* 0x0000000c00bc7947 */ /* 0x000fea0003800000 */
.L_x_3461:
        /* <DEDUP_REMOVED lines=13> */
.L_x_3469:
        /* <DEDUP_REMOVED lines=8> */
.L_x_3468:
        /* <DEDUP_REMOVED lines=14> */
.L_x_3471:
        /* <DEDUP_REMOVED lines=9> */
.L_x_3470:
[----:B------:R0:W-:Y:S01]  /*d970*/  STG.E.64 desc[UR36][R2.64], R24 ;  /* 0x0000001802007986 */ /* 0x0001e2000c101b24 */
[----:B------:R-:W-:Y:S05]  /*d980*/  BRA `(.L_x_3465) ;  /* 0x0000000c00047947 */ /* 0x000fea0003800000 */
.L_x_3460:
        /* <DEDUP_REMOVED lines=12> */
.L_x_3474:
[----:B--2---:R-:W-:-:S05]  /*da50*/  CS2R R26, SRZ ;  /* 0x00000000001a7805 */ /* 0x004fca000001ff00 */
[----:B------:R0:W-:Y:S01]  /*da60*/  STG.E.128 desc[UR36][R2.64], R24 ;  /* 0x0000001802007986 */ /* 0x0001e2000c101d24 */
[----:B------:R-:W-:Y:S05]  /*da70*/  BRA `(.L_x_3465) ;  /* 0x0000000800c87947 */ /* 0x000fea0003800000 */
.L_x_3473:
        /* <DEDUP_REMOVED lines=25> */
.L_x_3478:
[----:B------:R-:W-:Y:S05]  /*dc10*/  BSYNC B0 ;  /* 0x0000000000007941 */ /* 0x000fea0003800000 */
.L_x_3477:
[----:B------:R-:W-:-:S05]  /*dc20*/  LOP3.LUT R5, R0, R5, RZ, 0xfc, !PT ;  /* 0x0000000500057212 */ /* 0x000fca00078efcff */
[----:B------:R0:W-:Y:S01]  /*dc30*/  STG.E.U8 desc[UR36][R2.64], R5 ;  /* 0x0000000502007986 */ /* 0x0001e2000c101124 */
[----:B------:R-:W-:Y:S05]  /*dc40*/  BRA `(.L_x_3465) ;  /* 0x0000000800547947 */ /* 0x000fea0003800000 */
.L_x_3476:
        /* <DEDUP_REMOVED lines=17> */
.L_x_3480:
[----:B------:R-:W-:Y:S01]  /*dd60*/  IMAD.MOV.U32 R0, RZ, RZ, 0x7f ;  /* 0x0000007fff007424 */ /* 0x000fe200078e00ff */
[----:B------:R-:W-:-:S04]  /*dd70*/  ISETP.GT.U32.AND P0, PT, R4, 0x7f800000, PT ;  /* 0x7f8000000400780c */ /* 0x000fc80003f04070 */
[----:B------:R-:W-:-:S09]  /*dd80*/  SEL R0, R0, 0x7c, P0 ;  /* 0x0000007c00007807 */ /* 0x000fd20000000000 */
.L_x_3481:
[----:B------:R-:W-:Y:S05]  /*dd90*/  BSYNC B0 ;  /* 0x0000000000007941 */ /* 0x000fea0003800000 */
.L_x_3479:
[----:B------:R-:W-:-:S04]  /*dda0*/  LOP3.LUT R4, R5, 0x80000000, RZ, 0xc0, !PT ;  /* 0x8000000005047812 */ /* 0x000fc800078ec0ff */
[----:B------:R-:W-:-:S04]  /*ddb0*/  SHF.R.U32.HI R5, RZ, 0x18, R4 ;  /* 0x00000018ff057819 */ /* 0x000fc80000011604 */
[----:B------:R-:W-:-:S05]  /*ddc0*/  LOP3.LUT R5, R0, R5, RZ, 0xfc, !PT ;  /* 0x0000000500057212 */ /* 0x000fca00078efcff */
[----:B------:R0:W-:Y:S01]  /*ddd0*/  STG.E.U8 desc[UR36][R2.64], R5 ;  /* 0x0000000502007986 */ /* 0x0001e2000c101124 */
[----:B------:R-:W-:Y:S05]  /*dde0*/  BRA `(.L_x_3465) ;  /* 0x0000000400ec7947 */ /* 0x000fea0003800000 */
.L_x_3475:
        /* <DEDUP_REMOVED lines=8> */
.L_x_3472:
        /* <DEDUP_REMOVED lines=11> */
.L_x_3484:
        /* <DEDUP_REMOVED lines=21> */
.L_x_3487:
[----:B------:R-:W-:-:S04]  /*e070*/  LOP3.LUT R0, R7, 0x80000000, RZ, 0xc0, !PT ;  /* 0x8000000007007812 */ /* 0x000fc800078ec0ff */
[----:B------:R-:W-:-:S04]  /*e080*/  SHF.R.U32.HI R5, RZ, 0x18, R0 ;  /* 0x00000018ff057819 */ /* 0x000fc80000011600 */
[----:B------:R-:W-:-:S04]  /*e090*/  LOP3.LUT R4, R4, R5, RZ, 0xfc, !PT ;  /* 0x0000000504047212 */ /* 0x000fc800078efcff */
[----:B------:R-:W-:-:S07]  /*e0a0*/  PRMT R0, R4, 0x7610, R0 ;  /* 0x0000761004007816 */ /* 0x000fce0000000000 */
.L_x_3486:
[----:B------:R-:W-:Y:S05]  /*e0b0*/  BSYNC B0 ;  /* 0x0000000000007941 */ /* 0x000fea0003800000 */
.L_x_3485:
[----:B------:R0:W-:Y:S01]  /*e0c0*/  STG.E.U8 desc[UR36][R2.64], R0 ;  /* 0x0000000002007986 */ /* 0x0001e2000c101124 */
[----:B------:R-:W-:Y:S05]  /*e0d0*/  BRA `(.L_x_3465) ;  /* 0x0000000400307947 */ /* 0x000fea0003800000 */
.L_x_3483:
        /* <DEDUP_REMOVED lines=21> */
.L_x_3490:
[----:B------:R-:W-:-:S04]  /*e230*/  LOP3.LUT R0, R7, 0x80000000, RZ, 0xc0, !PT ;  /* 0x8000000007007812 */ /* 0x000fc800078ec0ff */
[----:B------:R-:W-:-:S04]  /*e240*/  SHF.R.U32.HI R5, RZ, 0x18, R0 ;  /* 0x00000018ff057819 */ /* 0x000fc80000011600 */
[----:B------:R-:W-:-:S04]  /*e250*/  LOP3.LUT R4, R4, R5, RZ, 0xfc, !PT ;  /* 0x0000000504047212 */ /* 0x000fc800078efcff */
[----:B------:R-:W-:-:S07]  /*e260*/  PRMT R0, R4, 0x7610, R0 ;  /* 0x0000761004007816 */ /* 0x000fce0000000000 */
.L_x_3489:
[----:B------:R-:W-:Y:S05]  /*e270*/  BSYNC B0 ;  /* 0x0000000000007941 */ /* 0x000fea0003800000 */
.L_x_3488:
[----:B------:R0:W-:Y:S01]  /*e280*/  STG.E.U8 desc[UR36][R2.64], R0 ;  /* 0x0000000002007986 */ /* 0x0001e2000c101124 */
[----:B------:R-:W-:Y:S05]  /*e290*/  BRA `(.L_x_3465) ;  /* 0x0000000000c07947 */ /* 0x000fea0003800000 */
.L_x_3482:
        /* <DEDUP_REMOVED lines=26> */
.L_x_3464:
        /* <DEDUP_REMOVED lines=16> */
.L_x_3493:
[----:B------:R-:W-:Y:S05]  /*e540*/  BRA `(.L_x_3465) ;  /* 0x0000000000147947 */ /* 0x000fea0003800000 */
.L_x_3492:
[----:B------:R-:W0:Y:S02]  /*e550*/  F2I.U64.F64.TRUNC R24, R24 ;  /* 0x0000001800187311 */ /* 0x000e24000030d800 */
[----:B0-----:R0:W-:Y:S01]  /*e560*/  STG.E.64 desc[UR36][R2.64], R24 ;  /* 0x0000001802007986 */ /* 0x0011e2000c101b24 */
[----:B------:R-:W-:Y:S05]  /*e570*/  BRA `(.L_x_3465) ;  /* 0x0000000000087947 */ /* 0x000fea0003800000 */
.L_x_3491:
[----:B------:R-:W0:Y:S02]  /*e580*/  F2I.U32.F64.TRUNC R25, R24 ;  /* 0x0000001800197311 */ /* 0x000e24000030d000 */
[----:B0-----:R0:W-:Y:S02]  /*e590*/  STG.E desc[UR36][R2.64], R25 ;  /* 0x0000001902007986 */ /* 0x0011e4000c101924 */
.L_x_3465:
[----:B------:R-:W-:-:S07]  /*e5a0*/  VIADD R23, R23, 0x80 ;  /* 0x0000008017177836 */ /* 0x000fce0000000000 */
.L_x_3425:
[----:B------:R-:W-:Y:S05]  /*e5b0*/  BSYNC B6 ;  /* 0x0000000000067941 */ /* 0x000fea0003800000 */
.L_x_3424:
[----:B------:R-:W-:-:S13]  /*e5c0*/  ISETP.GE.AND P0, PT, R23, R18, PT ;  /* 0x000000121700720c */ /* 0x000fda0003f06270 */
[----:B------:R-:W-:Y:S05]  /*e5d0*/  @P0 EXIT ;  /* 0x000000000000094d */ /* 0x000fea0003800000 */
[----:B0-----:R-:W0:Y:S01]  /*e5e0*/  S2R R0, SR_CTAID.X ;  /* 0x0000000000007919 */ /* 0x001e220000002500 */
[----:B-1-3--:R-:W1:Y:S01]  /*e5f0*/  LDC.64 R2, c[0x0][0x218] ;  /* 0x00008600ff027b82 */ /* 0x00ae620000000a00 */
[----:B------:R-:W-:Y:S01]  /*e600*/  ULDC UR4, c[0x0][0x244] ;  /* 0x0000910000047ab9 */ /* 0x000fe20000000800 */
[----:B0-----:R-:W-:Y:S01]  /*e610*/  IMAD R23, R0, 0x200, R23 ;  /* 0x0000020000177824 */ /* 0x001fe200078e0217 */
[----:B------:R-:W-:-:S03]  /*e620*/  PRMT R0, R19, 0x9910, RZ ;  /* 0x0000991013007816 */ /* 0x000fc600000000ff */
[----:B------:R-:W-:Y:S01]  /*e630*/  IMAD R23, R23, UR4, RZ ;  /* 0x0000000417177c24 */ /* 0x000fe2000f8e02ff */
[----:B------:R-:W-:-:S04]  /*e640*/  ISETP.GT.AND P1, PT, R0, 0x9, PT ;  /* 0x000000090000780c */ /* 0x000fc80003f24270 */
[----:B-1----:R-:W-:-:S05]  /*e650*/  IADD3 R2, P0, R23, R2, RZ ;  /* 0x0000000217027210 */ /* 0x002fca0007f1e0ff */
        /* <DEDUP_REMOVED lines=13> */
.L_x_3497:
[----:B------:R-:W0:Y:S02]  /*e730*/  F2I.S64.F64.TRUNC R16, R16 ;  /* 0x0000001000107311 */ /* 0x000e24000030d900 */
[----:B0-----:R-:W-:-:S05]  /*e740*/  IMAD.MOV.U32 R5, RZ, RZ, R16 ;  /* 0x000000ffff057224 */ /* 0x001fca00078e0010 */
[----:B------:R-:W-:Y:S01]  /*e750*/  STG.E.U8 desc[UR36][R2.64], R5 ;  /* 0x0000000502007986 */ /* 0x000fe2000c101124 */
[----:B------:R-:W-:Y:S05]  /*e760*/  EXIT ;  /* 0x000000000000794d */ /* 0x000fea0003800000 */
.L_x_3496:
        /* <DEDUP_REMOVED lines=9> */
.L_x_3500:
[----:B------:R-:W0:Y:S02]  /*e800*/  F2I.F64.TRUNC R17, R16 ;  /* 0x0000001000117311 */ /* 0x000e24000030d100 */
[----:B0-----:R-:W-:Y:S01]  /*e810*/  STG.E desc[UR36][R2.64], R17 ;  /* 0x0000001102007986 */ /* 0x001fe2000c101924 */
[----:B------:R-:W-:Y:S05]  /*e820*/  EXIT ;  /* 0x000000000000794d */ /* 0x000fea0003800000 */
.L_x_3499:
[----:B------:R-:W0:Y:S02]  /*e830*/  F2I.F64.TRUNC R17, R16 ;  /* 0x0000001000117311 */ /* 0x000e24000030d100 */
[----:B0-----:R-:W-:Y:S01]  /*e840*/  STG.E.U16 desc[UR36][R2.64], R17 ;  /* 0x0000001102007986 */ /* 0x001fe2000c101524 */
[----:B------:R-:W-:Y:S05]  /*e850*/  EXIT ;  /* 0x000000000000794d */ /* 0x000fea0003800000 */
.L_x_3495:
        /* <DEDUP_REMOVED lines=11> */
[----:B------:R-:W-:Y:S01]  /*e910*/  STG.E desc[UR36][R2.64], R5 ;  /* 0x0000000502007986 */ /* 0x000fe2000c101924 */
[----:B------:R-:W-:Y:S05]  /*e920*/  EXIT ;  /* 0x000000000000794d */ /* 0x000fea0003800000 */
.L_x_3502:
[----:B------:R-:W-:Y:S01]  /*e930*/  UMOV UR4, 0xf0000000 ;  /* 0xf000000000047882 */ /* 0x000fe20000000000 */
[----:B------:R-:W-:Y:S01]  /*e940*/  UMOV UR5, 0x380fffff ;  /* 0x380fffff00057882 */ /* 0x000fe20000000000 */
[----:B------:R-:W0:Y:S01]  /*e950*/  F2F.F32.F64 R0, R16 ;  /* 0x0000001000007310 */ /* 0x000e220000301000 */
[----:B------:R-:W-:-:S14]  /*e960*/  DSETP.GEU.AND P0, PT, |R16|, UR4, PT ;  /* 0x0000000410007e2a */ /* 0x000fdc000bf0e200 */
[----:B0-----:R-:W-:-:S05]  /*e970*/  @!P0 FMUL R0, R0, 1.175494350822287508e-38 ;  /* 0x0080000000008820 */ /* 0x001fca0000400000 */
[----:B------:R-:W-:-:S05]  /*e980*/  F2FP.F16.F32.PACK_AB R0, RZ, R0 ;  /* 0x00000000ff00723e */ /* 0x000fca00000000ff */
[----:B------:R-:W-:Y:S01]  /*e990*/  STG.E.U16 desc[UR36][R2.64], R0 ;  /* 0x0000000002007986 */ /* 0x000fe2000c101524 */
[----:B------:R-:W-:Y:S05]  /*e9a0*/  EXIT ;  /* 0x000000000000794d */ /* 0x000fea0003800000 */
.L_x_3501:
        /* <DEDUP_REMOVED lines=12> */
[----:B------:R-:W-:Y:S01]  /*ea70*/  STG.E.64 desc[UR36][R2.64], R4 ;  /* 0x0000000402007986 */ /* 0x000fe2000c101b24 */
[----:B------:R-:W-:Y:S05]  /*ea80*/  EXIT ;  /* 0x000000000000794d */ /* 0x000fea0003800000 */
.L_x_3504:
[----:B------:R-:W-:Y:S01]  /*ea90*/  UMOV UR4, 0xf0000000 ;  /* 0xf000000000047882 */ /* 0x000fe20000000000 */
[----:B------:R-:W-:Y:S01]  /*eaa0*/  UMOV UR5, 0x380fffff ;  /* 0x380fffff00057882 */ /* 0x000fe20000000000 */
[----:B------:R-:W0:Y:S01]  /*eab0*/  F2F.F32.F64 R0, R16 ;  /* 0x0000001000007310 */ /* 0x000e220000301000 */
[----:B------:R-:W-:-:S14]  /*eac0*/  DSETP.GEU.AND P0, PT, |R16|, UR4, PT ;  /* 0x0000000410007e2a */ /* 0x000fdc000bf0e200 */
[----:B0-----:R-:W-:-:S05]  /*ead0*/  @!P0 FMUL R0, R0, 1.175494350822287508e-38 ;  /* 0x0080000000008820 */ /* 0x001fca0000400000 */
[----:B------:R-:W-:-:S04]  /*eae0*/  F2FP.F16.F32.PACK_AB R5, RZ, R0 ;  /* 0x00000000ff05723e */ /* 0x000fc800000000ff */
[----:B------:R-:W-:-:S05]  /*eaf0*/  PRMT R5, R5, 0x5410, RZ ;  /* 0x0000541005057816 */ /* 0x000fca00000000ff */
[----:B------:R-:W-:Y:S01]  /*eb00*/  STG.E desc[UR36][R2.64], R5 ;  /* 0x0000000502007986 */ /* 0x000fe2000c101924 */
[----:B------:R-:W-:Y:S05]  /*eb10*/  EXIT ;  /* 0x000000000000794d */ /* 0x000fea0003800000 */
.L_x_3503:
[----:B------:R-:W-:Y:S01]  /*eb20*/  STG.E.64 desc[UR36][R2.64], R16 ;  /* 0x0000001002007986 */ /* 0x000fe2000c101b24 */
[----:B------:R-:W-:Y:S05]  /*eb30*/  EXIT ;  /* 0x000000000000794d */ /* 0x000fea0003800000 */
.L_x_3494:
        /* <DEDUP_REMOVED lines=12> */
.L_x_3507:
[----:B------:R-:W-:-:S05]  /*ec00*/  CS2R R18, SRZ ;  /* 0x0000000000127805 */ /* 0x000fca000001ff00 */
[----:B------:R-:W-:Y:S01]  /*ec10*/  STG.E.128 desc[UR36][R2.64], R16 ;  /* 0x0000001002007986 */ /* 0x000fe2000c101d24 */
[----:B------:R-:W-:Y:S05]  /*ec20*/  EXIT ;  /* 0x000000000000794d */ /* 0x000fea0003800000 */
.L_x_3506:
        /* <DEDUP_REMOVED lines=25> */
.L_x_3511:
[----:B------:R-:W-:Y:S05]  /*edc0*/  BSYNC B0 ;  /* 0x0000000000007941 */ /* 0x000fea0003800000 */
.L_x_3510:
[----:B------:R-:W-:-:S05]  /*edd0*/  LOP3.LUT R5, R0, R5, RZ, 0xfc, !PT ;  /* 0x0000000500057212 */ /* 0x000fca00078efcff */
[----:B------:R-:W-:Y:S01]  /*ede0*/  STG.E.U8 desc[UR36][R2.64], R5 ;  /* 0x0000000502007986 */ /* 0x000fe2000c101124 */
[----:B------:R-:W-:Y:S05]  /*edf0*/  EXIT ;  /* 0x000000000000794d */ /* 0x000fea0003800000 */
.L_x_3509:
        /* <DEDUP_REMOVED lines=17> */
.L_x_3513:
[----:B------:R-:W-:Y:S01]  /*ef10*/  IMAD.MOV.U32 R0, RZ, RZ, 0x7f ;  /* 0x0000007fff007424 */ /* 0x000fe200078e00ff */
[----:B------:R-:W-:-:S04]  /*ef20*/  ISETP.GT.U32.AND P0, PT, R4, 0x7f800000, PT ;  /* 0x7f8000000400780c */ /* 0x000fc80003f04070 */
[----:B------:R-:W-:-:S09]  /*ef30*/  SEL R0, R0, 0x7c, P0 ;  /* 0x0000007c00007807 */ /* 0x000fd20000000000 */
.L_x_3514:
[----:B------:R-:W-:Y:S05]  /*ef40*/  BSYNC B0 ;  /* 0x0000000000007941 */ /* 0x000fea0003800000 */
.L_x_3512:
[----:B------:R-:W-:-:S04]  /*ef50*/  LOP3.LUT R4, R5, 0x80000000, RZ, 0xc0, !PT ;  /* 0x8000000005047812 */ /* 0x000fc800078ec0ff */
[----:B------:R-:W-:-:S04]  /*ef60*/  SHF.R.U32.HI R5, RZ, 0x18, R4 ;  /* 0x00000018ff057819 */ /* 0x000fc80000011604 */
[----:B------:R-:W-:-:S05]  /*ef70*/  LOP3.LUT R5, R0, R5, RZ, 0xfc, !PT ;  /* 0x0000000500057212 */ /* 0x000fca00078efcff */
[----:B------:R-:W-:Y:S01]  /*ef80*/  STG.E.U8 desc[UR36][R2.64], R5 ;  /* 0x0000000502007986 */ /* 0x000fe2000c101124 */
[----:B------:R-:W-:Y:S05]  /*ef90*/  EXIT ;  /* 0x000000000000794d */ /* 0x000fea0003800000 */
.L_x_3508:
[----:B------:R-:W-:Y:S01]  /*efa0*/  UMOV UR4, 0xf0000000 ;  /* 0xf000000000047882 */ /* 0x000fe20000000000 */
[----:B------:R-:W-:Y:S01]  /*efb0*/  UMOV UR5, 0x380fffff ;  /* 0x380fffff00057882 */ /* 0x000fe20000000000 */
[----:B------:R-:W0:Y:S01]  /*efc0*/  F2F.F32.F64 R0, R16 ;  /* 0x0000001000007310 */ /* 0x000e220000301000 */
[----:B------:R-:W-:-:S14]  /*efd0*/  DSETP.GEU.AND P0, PT, |R16|, UR4, PT ;  /* 0x0000000410007e2a */ /* 0x000fdc000bf0e200 */
[----:B0-----:R-:W-:-:S05]  /*efe0*/  @!P0 FMUL R0, R0, 1.175494350822287508e-38 ;  /* 0x0080000000008820 */ /* 0x001fca0000400000 */
[----:B------:R-:W-:-:S05]  /*eff0*/  F2FP.BF16.F32.PACK_AB R0, RZ, R0 ;  /* 0x00000000ff00723e */ /* 0x000fca00000010ff */
[----:B------:R-:W-:Y:S01]  /*f000*/  STG.E.U16 desc[UR36][R2.64], R0 ;  /* 0x0000000002007986 */ /* 0x000fe2000c101524 */
[----:B------:R-:W-:Y:S05]  /*f010*/  EXIT ;  /* 0x000000000000794d */ /* 0x000fea0003800000 */
.L_x_3505:
        /* <DEDUP_REMOVED lines=11> */
.L_x_3517:
        /* <DEDUP_REMOVED lines=21> */
.L_x_3520:
[----:B------:R-:W-:-:S04]  /*f220*/  LOP3.LUT R0, R7, 0x80000000, RZ, 0xc0, !PT ;  /* 0x8000000007007812 */ /* 0x000fc800078ec0ff */
[----:B------:R-:W-:-:S04]  /*f230*/  SHF.R.U32.HI R5, RZ, 0x18, R0 ;  /* 0x00000018ff057819 */ /* 0x000fc80000011600 */
[----:B------:R-:W-:-:S04]  /*f240*/  LOP3.LUT R4, R4, R5, RZ, 0xfc, !PT ;  /* 0x0000000504047212 */ /* 0x000fc800078efcff */
[----:B------:R-:W-:-:S07]  /*f250*/  PRMT R0, R4, 0x7610, R0 ;  /* 0x0000761004007816 */ /* 0x000fce0000000000 */
.L_x_3519:
[----:B------:R-:W-:Y:S05]  /*f260*/  BSYNC B0 ;  /* 0x0000000000007941 */ /* 0x000fea0003800000 */
.L_x_3518:
[----:B------:R-:W-:Y:S01]  /*f270*/  STG.E.U8 desc[UR36][R2.64], R0 ;  /* 0x0000000002007986 */ /* 0x000fe2000c101124 */
[----:B------:R-:W-:Y:S05]  /*f280*/  EXIT ;  /* 0x000000000000794d */ /* 0x000fea0003800000 */
.L_x_3516:
        /* <DEDUP_REMOVED lines=21> */
.L_x_3523:
[----:B------:R-:W-:-:S04]  /*f3e0*/  LOP3.LUT R0, R7, 0x80000000, RZ, 0xc0, !PT ;  /* 0x8000000007007812 */ /* 0x000fc800078ec0ff */
[----:B------:R-:W-:-:S04]  /*f3f0*/  SHF.R.U32.HI R5, RZ, 0x18, R0 ;  /* 0x00000018ff057819 */ /* 0x000fc80000011600 */
[----:B------:R-:W-:-:S04]  /*f400*/  LOP3.LUT R4, R4, R5, RZ, 0xfc, !PT ;  /* 0x0000000504047212 */ /* 0x000fc800078efcff */
[----:B------:R-:W-:-:S07]  /*f410*/  PRMT R0, R4, 0x7610, R0 ;  /* 0x0000761004007816 */ /* 0x000fce0000000000 */
.L_x_3522:
[----:B------:R-:W-:Y:S05]  /*f420*/  BSYNC B0 ;  /* 0x0000000000007941 */ /* 0x000fea0003800000 */
.L_x_3521:
[----:B------:R-:W-:Y:S01]  /*f430*/  STG.E.U8 desc[UR36][R2.64], R0 ;  /* 0x0000000002007986 */ /* 0x000fe2000c101124 */
[----:B------:R-:W-:Y:S05]  /*f440*/  EXIT ;  /* 0x000000000000794d */ /* 0x000fea0003800000 */
.L_x_3515:
        /* <DEDUP_REMOVED lines=26> */
.L_x_3498:
        /* <DEDUP_REMOVED lines=16> */
.L_x_3526:
[----:B------:R-:W-:Y:S05]  /*f6f0*/  EXIT ;  /* 0x000000000000794d */ /* 0x000fea0003800000 */
.L_x_3525:
[----:B------:R-:W0:Y:S02]  /*f700*/  F2I.U64.F64.TRUNC R16, R16 ;  /* 0x0000001000107311 */ /* 0x000e24000030d800 */
[----:B0-----:R-:W-:Y:S01]  /*f710*/  STG.E.64 desc[UR36][R2.64], R16 ;  /* 0x0000001002007986 */ /* 0x001fe2000c101b24 */
[----:B------:R-:W-:Y:S05]  /*f720*/  EXIT ;  /* 0x000000000000794d */ /* 0x000fea0003800000 */
.L_x_3524:
[----:B------:R-:W0:Y:S02]  /*f730*/  F2I.U32.F64.TRUNC R17, R16 ;  /* 0x0000001000117311 */ /* 0x000e24000030d000 */
[----:B0-----:R-:W-:Y:S01]  /*f740*/  STG.E desc[UR36][R2.64], R17 ;  /* 0x0000001102007986 */ /* 0x001fe2000c101924 */
[----:B------:R-:W-:Y:S05]  /*f750*/  EXIT ;  /* 0x000000000000794d */ /* 0x000fea0003800000 */
.L_x_3527:
        /* <DEDUP_REMOVED lines=10> */
.L_x_12845:


//--------------------- .text._ZN2at6native18elementwise_kernelILi128ELi2EZNS0_22gpu_kernel_impl_nocastIZZZNS0_26GeluBackwardCUDAKernelImplERNS_18TensorIteratorBaseENS0_8GeluTypeEENKUlvE0_clEvENKUlvE_clEvEUlddE_EEvS4_RKT_EUliE_EEviT1_ --------------------------
	.section	.text._ZN2at6native18elementwise_kernelILi128ELi2EZNS0_22gpu_kernel_impl_nocastIZZZNS0_26GeluBackwardCUDAKernelImplERNS_18TensorIteratorBaseENS0_8GeluTypeEENKUlvE0_clEvENKUlvE_clEvEUlddE_EEvS4_RKT_EUliE_EEviT1_,"ax",@progbits
	.align	128
        .global         _ZN2at6native18elementwise_kernelILi128ELi2EZNS0_22gpu_kernel_impl_nocastIZZZNS0_26GeluBackwardCUDAKernelImplERNS_18TensorIteratorBaseENS0_8GeluTypeEENKUlvE0_clEvENKUlvE_clEvEUlddE_EEvS4_RKT_EUliE_EEviT1_
        .type           _ZN2at6native18elementwise_kernelILi128ELi2EZNS0_22gpu_kernel_impl_nocastIZZZNS0_26GeluBackwardCUDAKernelImplERNS_18TensorIteratorBaseENS0_8GeluTypeEENKUlvE0_clEvENKUlvE_clEvEUlddE_EEvS4_RKT_EUliE_EEviT1_,@function
        .size           _ZN2at6native18elementwise_kernelILi128ELi2EZNS0_22gpu_kernel_impl_nocastIZZZNS0_26GeluBackwardCUDAKernelImplERNS_18TensorIteratorBaseENS0_8GeluTypeEENKUlvE0_clEvENKUlvE_clEvEUlddE_EEvS4_RKT_EUliE_EEviT1_,(.L_x_12846 - _ZN2at6native18elementwise_kernelILi128ELi2EZNS0_22gpu_kernel_impl_nocastIZZZNS0_26GeluBackwardCUDAKernelImplERNS_18TensorIteratorBaseENS0_8GeluTypeEENKUlvE0_clEvENKUlvE_clEvEUlddE_EEvS4_RKT_EUliE_EEviT1_)
        .other          _ZN2at6native18elementwise_kernelILi128ELi2EZNS0_22gpu_kernel_impl_nocastIZZZNS0_26GeluBackwardCUDAKernelImplERNS_18TensorIteratorBaseENS0_8GeluTypeEENKUlvE0_clEvENKUlvE_clEvEUlddE_EEvS4_RKT_EUliE_EEviT1_,@"STO_CUDA_ENTRY STV_DEFAULT"
_ZN2at6native18elementwise_kernelILi128ELi2EZNS0_22gpu_kernel_impl_nocastIZZZNS0_26GeluBackwardCUDAKernelImplERNS_18TensorIteratorBaseENS0_8GeluTypeEENKUlvE0_clEvENKUlvE_clEvEUlddE_EEvS4_RKT_EUliE_EEviT1_:
.text._ZN2at6native18elementwise_kernelILi128ELi2EZNS0_22gpu_kernel_impl_nocastIZZZNS0_26GeluBackwardCUDAKernelImplERNS_18TensorIteratorBaseENS0_8GeluTypeEENKUlvE0_clEvENKUlvE_clEvEUlddE_EEvS4_RKT_EUliE_EEviT1_:
        /* <DEDUP_REMOVED lines=338> */
[----:B------:R-:W-:Y:S01]  /*1520*/  ULDC.64 UR8, c[0x0][0x330] ;  /* 0x0000cc0000087ab9 */ /* 0x000fe20000000a00 */
[----:B------:R-:W-:Y:S01]  /*1530*/  MOV R6, RZ ;  /* 0x000000ff00067202 */ /* 0x000fe20000000f00 */
[----:B------:R-:W-:-:S04]  /*1540*/  ULDC UR7, c[0x0][0x338] ;  /* 0x0000ce0000077ab9 */ /* 0x000fc80000000800 */
[----:B------:R-:W-:-:S05]  /*1550*/  IMAD.HI.U32 R10, R7, UR9, R6 ;  /* 0x00000009070a7c27 */ /* 0x000fca000f8e0006 */
[----:B------:R-:W-:Y:S01]  /*1560*/  SHF.R.U32.HI R11, RZ, UR7, R10 ;  /* 0x00000007ff0b7c19 */ /* 0x000fe2000801160a */
[----:B------:R-:W0:Y:S01]  /*1570*/  @P0 LDC.64 R12, c[0x0][0x340] ;  /* 0x0000d000ff0c0b82 */ /* 0x000e220000000a00 */
[----:B------:R-:W-:Y:S01]  /*1580*/  @P0 MOV R10, RZ ;  /* 0x000000ff000a0202 */ /* 0x000fe20000000f00 */
[----:B------:R-:W-:Y:S01]  /*1590*/  ULDC UR7, c[0x0][0x45c] ;  /* 0x0001170000077ab9 */ /* 0x000fe20000000800 */
[----:B------:R-:W-:-:S05]  /*15a0*/  IADD3 R3, -R11, RZ, RZ ;  /* 0x000000ff0b037210 */ /* 0x000fca0007ffe1ff */
[----:B------:R-:W1:Y:S01]  /*15b0*/  @P0 LDC R15, c[0x0][0x33c] ;  /* 0x0000cf00ff0f0b82 */ /* 0x000e620000000800 */
[----:B------:R-:W-:Y:S01]  /*15c0*/  IMAD R7, R3, UR8, R7 ;  /* 0x0000000803077c24 */ /* 0x000fe2000f8e0207 */
[----:B------:R-:W-:-:S03]  /*15d0*/  ULDC.64 UR8, c[0x0][0x460] ;  /* 0x0001180000087ab9 */ /* 0x000fc60000000a00 */
[C---:B------:R-:W-:Y:S02]  /*15e0*/  IMAD R5, R7.reuse, UR7, R5 ;  /* 0x0000000707057c24 */ /* 0x040fe4000f8e0205 */
[C---:B------:R-:W-:Y:S01]  /*15f0*/  IMAD R4, R7.reuse, UR8, R4 ;  /* 0x0000000807047c24 */ /* 0x040fe2000f8e0204 */
[----:B------:R-:W2:Y:S01]  /*1600*/  @P0 LDC.64 R8, c[0x0][0x468] ;  /* 0x00011a00ff080b82 */ /* 0x000ea20000000a00 */
[----:B------:R-:W-:-:S07]  /*1610*/  IMAD R2, R7, UR9, R2 ;  /* 0x0000000907027c24 */ /* 0x000fce000f8e0202 */
        /* <DEDUP_REMOVED lines=8> */
.L_x_3530:
[----:B------:R-:W-:Y:S01]  /*16a0*/  ULDC.64 UR8, c[0x0][0x488] ;  /* 0x0001220000087ab9 */ /* 0x000fe20000000a00 */
[----:B------:R-:W-:Y:S01]  /*16b0*/  MOV R8, 0x652b82fe ;  /* 0x652b82fe00087802 */ /* 0x000fe20000000f00 */
[----:B------:R-:W-:Y:S01]  /*16c0*/  ULDC.64 UR10, c[0x0][0x480] ;  /* 0x00012000000a7ab9 */ /* 0x000fe20000000a00 */
[----:B------:R-:W-:-:S04]  /*16d0*/  IADD3 R2, P0, R2, UR8, RZ ;  /* 0x0000000802027c10 */ /* 0x000fc8000ff1e0ff */
[----:B------:R-:W-:-:S06]  /*16e0*/  IADD3.X R3, RZ, UR9, RZ, P0, !PT ;  /* 0x00000009ff037c10 */ /* 0x000fcc00087fe4ff */
[----:B------:R-:W2:Y:S01]  /*16f0*/  LDG.E.64 R2, desc[UR4][R2.64] ;  /* 0x0000000402027981 */ /* 0x000ea2000c1e1b00 */
[----:B------:R-:W-:Y:S01]  /*1700*/  MOV R9, 0x3ff71547 ;  /* 0x3ff7154700097802 */ /* 0x000fe20000000f00 */
[----:B------:R-:W-:Y:S01]  /*1710*/  UMOV UR8, 0xfefa39ef ;  /* 0xfefa39ef00087882 */ /* 0x000fe20000000000 */
[----:B------:R-:W-:Y:S01]  /*1720*/  UMOV UR9, 0x3fe62e42 ;  /* 0x3fe62e4200097882 */ /* 0x000fe20000000000 */
[----:B------:R-:W-:Y:S01]  /*1730*/  BSSY B1, `(.L_x_3531) ;  /* 0x000003e000017945 */ /* 0x000fe20003800000 */
[----:B--2---:R-:W-:-:S08]  /*1740*/  DMUL R6, R2, -0.5 ;  /* 0xbfe0000002067828 */ /* 0x004fd00000000000 */
        /* <DEDUP_REMOVED lines=9> */
[----:B------:R-:W-:Y:S01]  /*17e0*/  MOV R12, 0xfca213ea ;  /* 0xfca213ea000c7802 */ /* 0x000fe20000000f00 */
[----:B------:R-:W-:Y:S01]  /*17f0*/  UMOV UR9, 0x3e5ade15 ;  /* 0x3e5ade1500097882 */ /* 0x000fe20000000000 */
[----:B------:R-:W-:-:S06]  /*1800*/  MOV R13, 0x3e928af3 ;  /* 0x3e928af3000d7802 */ /* 0x000fcc0000000f00 */
        /* <DEDUP_REMOVED lines=25> */
[----:B------:R-:W-:-:S07]  /*19a0*/  ULDC.64 UR8, c[0x0][0x478] ;  /* 0x00011e0000087ab9 */ /* 0x000fce0000000a00 */
[----:B------:R-:W-:-:S08]  /*19b0*/  DFMA R12, R10, R12, 1 ;  /* 0x3ff000000a0c742b */ /* 0x000fd0000000000c */
[----:B------:R-:W-:Y:S01]  /*19c0*/  DFMA R14, R10, R12, 1 ;  /* 0x3ff000000a0e742b */ /* 0x000fe2000000000c */
[----:B------:R-:W-:Y:S02]  /*19d0*/  IADD3 R10, P1, R5, UR8, RZ ;  /* 0x00000008050a7c10 */ /* 0x000fe4000ff3e0ff */
[----:B------:R-:W-:Y:S02]  /*19e0*/  IADD3 R12, P2, R4, UR10, RZ ;  /* 0x0000000a040c7c10 */ /* 0x000fe4000ff5e0ff */
[----:B------:R-:W-:Y:S02]  /*19f0*/  IADD3.X R11, RZ, UR9, RZ, P1, !PT ;  /* 0x00000009ff0b7c10 */ /* 0x000fe40008ffe4ff */
[----:B------:R-:W-:-:S03]  /*1a00*/  IADD3.X R13, RZ, UR11, RZ, P2, !PT ;  /* 0x0000000bff0d7c10 */ /* 0x000fc600097fe4ff */
[----:B------:R-:W-:Y:S01]  /*1a10*/  LEA R5, R8, R15, 0x14 ;  /* 0x0000000f08057211 */ /* 0x000fe200078ea0ff */
[----:B------:R-:W-:Y:S01]  /*1a20*/  IMAD.MOV.U32 R4, RZ, RZ, R14 ;  /* 0x000000ffff047224 */ /* 0x000fe200078e000e */
[----:B------:R-:W-:Y:S06]  /*1a30*/  @!P0 BRA `(.L_x_3532) ;  /* 0x0000000000348947 */ /* 0x000fec0003800000 */
[----:B------:R-:W-:Y:S01]  /*1a40*/  FSETP.GEU.FTZ.AND P0, PT, |R7|, 4.2275390625, PT ;  /* 0x408748000700780b */ /* 0x000fe20003f1e200 */
[C---:B------:R-:W-:Y:S02]  /*1a50*/  DADD R16, R6.reuse, +INF ;  /* 0x7ff0000006107429 */ /* 0x040fe40000000000 */
[----:B------:R-:W-:-:S08]  /*1a60*/  DSETP.GEU.AND P1, PT, R6, RZ, PT ;  /* 0x000000ff0600722a */ /* 0x000fd00003f2e000 */
[----:B------:R-:W-:Y:S02]  /*1a70*/  FSEL R5, R17, RZ, P1 ;  /* 0x000000ff11057208 */ /* 0x000fe40000800000 */
[----:B------:R-:W-:Y:S02]  /*1a80*/  @!P0 LEA.HI R4, R8, R8, RZ, 0x1 ;  /* 0x0000000808048211 */ /* 0x000fe400078f08ff */
[----:B------:R-:W-:Y:S02]  /*1a90*/  @!P0 MOV R6, R14 ;  /* 0x0000000e00068202 */ /* 0x000fe40000000f00 */
[----:B------:R-:W-:Y:S02]  /*1aa0*/  @!P0 SHF.R.S32.HI R7, RZ, 0x1, R4 ;  /* 0x00000001ff078819 */ /* 0x000fe40000011404 */
[----:B------:R-:W-:Y:S02]  /*1ab0*/  FSEL R4, R16, RZ, P1 ;  /* 0x000000ff10047208 */ /* 0x000fe40000800000 */
[----:B------:R-:W-:-:S02]  /*1ac0*/  @!P0 IADD3 R8, R8, -R7, RZ ;  /* 0x8000000708088210 */ /* 0x000fc40007ffe0ff */
[----:B------:R-:W-:Y:S02]  /*1ad0*/  @!P0 LEA R7, R7, R15, 0x14 ;  /* 0x0000000f07078211 */ /* 0x000fe400078ea0ff */
[----:B------:R-:W-:Y:S02]  /*1ae0*/  @!P0 LEA R9, R8, 0x3ff00000, 0x14 ;  /* 0x3ff0000008098811 */ /* 0x000fe400078ea0ff */
[----:B------:R-:W-:-:S06]  /*1af0*/  @!P0 MOV R8, RZ ;  /* 0x000000ff00088202 */ /* 0x000fcc0000000f00 */
[----:B------:R-:W-:-:S11]  /*1b00*/  @!P0 DMUL R4, R6, R8 ;  /* 0x0000000806048228 */ /* 0x000fd60000000000 */
.L_x_3532:
[----:B------:R-:W-:Y:S05]  /*1b10*/  BSYNC B1 ;  /* 0x0000000000017941 */ /* 0x000fea0003800000 */
.L_x_3531:
[----:B------:R-:W-:Y:S01]  /*1b20*/  UMOV UR8, 0x667f3bcd ;  /* 0x667f3bcd00087882 */ /* 0x000fe20000000000 */
[----:B------:R-:W-:Y:S01]  /*1b30*/  UMOV UR9, 0x3fe6a09e ;  /* 0x3fe6a09e00097882 */ /* 0x000fe20000000000 */
[----:B------:R-:W-:Y:S02]  /*1b40*/  HFMA2.MMA R9, -RZ, RZ, 1.3193359375, 0.00013911724090576171875 ;  /* 0x3d47088fff097435 */ /* 0x000fe400000001ff */
[----:B------:R-:W-:Y:S01]  /*1b50*/  DMUL R6, R2, UR8 ;  /* 0x0000000802067c28 */ /* 0x000fe20008000000 */
[----:B------:R-:W-:Y:S01]  /*1b60*/  MOV R8, 0xdb46fa5f ;  /* 0xdb46fa5f00087802 */ /* 0x000fe20000000f00 */
[----:B------:R-:W-:Y:S01]  /*1b70*/  UMOV UR8, 0xfba6f279 ;  /* 0xfba6f27900087882 */ /* 0x000fe20000000000 */
[----:B------:R-:W-:Y:S01]  /*1b80*/  UMOV UR9, 0x3cf0679a ;  /* 0x3cf0679a00097882 */ /* 0x000fe20000000000 */
[----:B------:R-:W2:Y:S04]  /*1b90*/  LDG.E.64 R12, desc[UR4][R12.64] ;  /* 0x000000040c0c7981 */ /* 0x000ea8000c1e1b00 */
        /* <DEDUP_REMOVED lines=76> */
[----:B------:R-:W0:Y:S01]  /*2060*/  F2F.F64.F32 R8, R19 ;  /* 0x0000001300087310 */ /* 0x000e220000201800 */
[----:B------:R-:W-:Y:S01]  /*2070*/  UMOV UR8, 0xfefa39ef ;  /* 0xfefa39ef00087882 */ /* 0x000fe20000000000 */
[----:B------:R-:W-:Y:S01]  /*2080*/  UMOV UR9, 0x3fe62e42 ;  /* 0x3fe62e4200097882 */ /* 0x000fe20000000000 */
[----:B------:R-:W-:Y:S01]  /*2090*/  HFMA2.MMA R21, -RZ, RZ, 1.642578125, -0.00018775463104248046875 ;  /* 0x3e928a27ff157435 */ /* 0x000fe200000001ff */
[----:B------:R-:W-:Y:S01]  /*20a0*/  MOV R20, 0xf89b6999 ;  /* 0xf89b699900147802 */ /* 0x000fe20000000f00 */
[----:B0-----:R-:W-:Y:S01]  /*20b0*/  DFMA R8, -R8, UR8, -R14 ;  /* 0x0000000808087c2b */ /* 0x001fe2000800090e */
[----:B------:R-:W-:Y:S01]  /*20c0*/  UMOV UR8, 0xa4741b81 ;  /* 0xa4741b8100087882 */ /* 0x000fe20000000000 */
[----:B------:R-:W-:-:S06]  /*20d0*/  UMOV UR9, 0x3e5ae904 ;  /* 0x3e5ae90400097882 */ /* 0x000fcc0000000000 */
        /* <DEDUP_REMOVED lines=15> */
[C---:B------:R-:W-:Y:S01]  /*21d0*/  DFMA R20, R8.reuse, R20, UR8 ;  /* 0x0000000808147e2b */ /* 0x040fe20008000014 */
[----:B------:R-:W-:Y:S01]  /*21e0*/  UMOV UR8, 0x5555211a ;  /* 0x5555211a00087882 */ /* 0x000fe20000000000 */
[----:B------:R-:W-:Y:S01]  /*21f0*/  UMOV UR9, 0x3fa55555 ;  /* 0x3fa5555500097882 */ /* 0x000fe20000000000 */
[----:B------:R-:W0:Y:S05]  /*2200*/  MUFU.EX2 R18, R18 ;  /* 0x0000001200127308 */ /* 0x000e2a0000000800 */
[----:B------:R-:W-:Y:S01]  /*2210*/  DFMA R20, R8, R20, UR8 ;  /* 0x0000000808147e2b */ /* 0x000fe20008000014 */
[----:B------:R-:W-:Y:S01]  /*2220*/  UMOV UR8, 0x55555540 ;  /* 0x5555554000087882 */ /* 0x000fe20000000000 */
[----:B------:R-:W-:-:S06]  /*2230*/  UMOV UR9, 0x3fc55555 ;  /* 0x3fc5555500097882 */ /* 0x000fcc0000000000 */
[----:B------:R-:W-:Y:S01]  /*2240*/  DFMA R20, R8, R20, UR8 ;  /* 0x0000000808147e2b */ /* 0x000fe20008000014 */
[----:B------:R-:W-:Y:S01]  /*2250*/  UMOV UR8, 0x5 ;  /* 0x0000000500087882 */ /* 0x000fe20000000000 */
[----:B------:R-:W-:Y:S01]  /*2260*/  UMOV UR9, 0x3fe00000 ;  /* 0x3fe0000000097882 */ /* 0x000fe20000000000 */
[----:B------:R-:W-:-:S05]  /*2270*/  DADD R14, |R6|, -R14 ;  /* 0x00000000060e7229 */ /* 0x000fca0000000a0e */
[----:B------:R-:W-:Y:S01]  /*2280*/  DFMA R20, R8, R20, UR8 ;  /* 0x0000000808147e2b */ /* 0x000fe20008000014 */
[----:B0-----:R-:W-:Y:S02]  /*2290*/  FMUL.FTZ R22, R18, 1 ;  /* 0x3f80000012167820 */ /* 0x001fe40000410000 */
[----:B------:R-:W-:Y:S02]  /*22a0*/  DFMA R16, |R6|, R16, R14 ;  /* 0x000000100610722b */ /* 0x000fe4000000020e */
[----:B------:R-:W0:Y:S03]  /*22b0*/  F2F.F64.F32 R14, R22 ;  /* 0x00000016000e7310 */ /* 0x000e260000201800 */
[----:B------:R-:W-:-:S08]  /*22c0*/  DMUL R20, R8, R20 ;  /* 0x0000001408147228 */ /* 0x000fd00000000000 */
[----:B------:R-:W-:Y:S02]  /*22d0*/  DFMA R16, R8, R20, -R16 ;  /* 0x000000140810722b */ /* 0x000fe40000000810 */
[----:B0-----:R-:W-:-:S06]  /*22e0*/  DADD R18, -R14, 1 ;  /* 0x3ff000000e127429 */ /* 0x001fcc0000000100 */
[----:B------:R-:W-:Y:S01]  /*22f0*/  DADD R16, R8, R16 ;  /* 0x0000000008107229 */ /* 0x000fe20000000010 */
[----:B------:R-:W-:Y:S01]  /*2300*/  UMOV UR8, 0x8dc96626 ;  /* 0x8dc9662600087882 */ /* 0x000fe20000000000 */
[----:B------:R-:W-:Y:S02]  /*2310*/  UMOV UR9, 0x4017afb4 ;  /* 0x4017afb400097882 */ /* 0x000fe40000000000 */
[----:B------:R-:W-:-:S04]  /*2320*/  DSETP.GE.AND P0, PT, |R6|, UR8, PT ;  /* 0x0000000806007e2a */ /* 0x000fc8000bf06200 */
[----:B------:R-:W-:Y:S01]  /*2330*/  DFMA R16, R14, -R16, R18 ;  /* 0x800000100e10722b */ /* 0x000fe20000000012 */
[----:B------:R-:W-:Y:S01]  /*2340*/  UMOV UR8, 0x33d43651 ;  /* 0x33d4365100087882 */ /* 0x000fe20000000000 */
[----:B------:R-:W-:Y:S02]  /*2350*/  UMOV UR9, 0x3fd98845 ;  /* 0x3fd9884500097882 */ /* 0x000fe40000000000 */
[----:B------:R-:W-:-:S06]  /*2360*/  DMUL R4, R4, UR8 ;  /* 0x0000000804047c28 */ /* 0x000fcc0008000000 */
[----:B------:R-:W-:Y:S02]  /*2370*/  FSEL R6, R17, 1.875, !P0 ;  /* 0x3ff0000011067808 */ /* 0x000fe40004000000 */
[----:B------:R-:W-:Y:S02]  /*2380*/  FSEL R16, R16, RZ, !P0 ;  /* 0x000000ff10107208 */ /* 0x000fe40004000000 */
[----:B------:R-:W-:Y:S01]  /*2390*/  LOP3.LUT R17, R6, 0x80000000, R7, 0xb8, !PT ;  /* 0x8000000006117812 */ /* 0x000fe200078eb807 */
[----:B------:R-:W-:-:S05]  /*23a0*/  DMUL R4, R2, R4 ;  /* 0x0000000402047228 */ /* 0x000fca0000000000 */
[----:B------:R-:W-:-:S08]  /*23b0*/  DADD R16, R16, 1 ;  /* 0x3ff0000010107429 */ /* 0x000fd00000000000 */
[----:B------:R-:W-:-:S08]  /*23c0*/  DFMA R4, R16, 0.5, R4 ;  /* 0x3fe000001004782b */ /* 0x000fd00000000004 */
[----:B--2---:R-:W-:-:S07]  /*23d0*/  DMUL R4, R12, R4 ;  /* 0x000000040c047228 */ /* 0x004fce0000000000 */
[----:B------:R0:W-:Y:S01]  /*23e0*/  STG.E.64 desc[UR4][R10.64], R4 ;  /* 0x000000040a007986 */ /* 0x0001e2000c101b04 */
[----:B------:R-:W-:-:S07]  /*23f0*/  IADD3 R3, R0, 0x80, RZ ;  /* 0x0000008000037810 */ /* 0x000fce0007ffe0ff */
.L_x_3529:
[----:B------:R-:W-:Y:S05]  /*2400*/  BSYNC B0 ;  /* 0x0000000000007941 */ /* 0x000fea0003800000 */
.L_x_3528:
[----:B------:R-:W-:-:S13]  /*2410*/  ISETP.GE.AND P0, PT, R3, UR6, PT ;  /* 0x0000000603007c0c */ /* 0x000fda000bf06270 */
[----:B------:R-:W-:Y:S05]  /*2420*/  @P0 EXIT ;  /* 0x000000000000094d */ /* 0x000fea0003800000 */
[----:B------:R-:W1:Y:S01]  /*2430*/  LDC R8, c[0x0][0x218] ;  /* 0x00008600ff087b82 */ /* 0x000e620000000800 */
[----:B------:R-:W-:Y:S01]  /*2440*/  HFMA2.MMA R0, -RZ, RZ, 0, 0 ;  /* 0x00000000ff007435 */ /* 0x000fe200000001ff */
[----:B------:R-:W-:Y:S02]  /*2450*/  MOV R2, RZ ;  /* 0x000000ff00027202 */ /* 0x000fe40000000f00 */
[----:B------:R-:W-:Y:S02]  /*2460*/  MOV R9, RZ ;  /* 0x000000ff00097202 */ /* 0x000fe40000000f00 */
[----:B-1----:R-:W-:-:S13]  /*2470*/  ISETP.NE.AND P0, PT, R8, RZ, PT ;  /* 0x000000ff0800720c */ /* 0x002fda0003f05270 */
[----:B------:R-:W-:Y:S05]  /*2480*/  @!P0 BRA `(.L_x_3533) ;  /* 0x00000014006c8947 */ /* 0x000fea0003800000 */
[----:B------:R-:W-:Y:S01]  /*2490*/  MOV R2, RZ ;  /* 0x000000ff00027202 */ /* 0x000fe20000000f00 */
[----:B------:R-:W-:Y:S01]  /*24a0*/  ULDC.64 UR6, c[0x0][0x220] ;  /* 0x0000880000067ab9 */ /* 0x000fe20000000a00 */
[----:B------:R-:W-:Y:S01]  /*24b0*/  ISETP.NE.AND P0, PT, R8, 0x1, PT ;  /* 0x000000010800780c */ /* 0x000fe20003f05270 */
[----:B------:R-:W-:Y:S02]  /*24c0*/  ULDC UR8, c[0x0][0x350] ;  /* 0x0000d40000087ab9 */ /* 0x000fe40000000800 */
        /* <DEDUP_REMOVED lines=325> */
[----:B------:R-:W-:Y:S01]  /*3920*/  @P0 IMAD.MOV.U32 R10, RZ, RZ, RZ ;  /* 0x000000ffff0a0224 */ /* 0x000fe200078e00ff */
        /* <DEDUP_REMOVED lines=17> */
.L_x_3533:
[----:B------:R-:W-:Y:S01]  /*3a40*/  ULDC.64 UR6, c[0x0][0x488] ;  /* 0x0001220000067ab9 */ /* 0x000fe20000000a00 */
[----:B------:R-:W-:Y:S01]  /*3a50*/  MOV R6, 0x652b82fe ;  /* 0x652b82fe00067802 */ /* 0x000fe20000000f00 */
[----:B------:R-:W-:Y:S01]  /*3a60*/  ULDC.64 UR8, c[0x0][0x480] ;  /* 0x0001200000087ab9 */ /* 0x000fe20000000a00 */
[----:B------:R-:W-:-:S04]  /*3a70*/  IADD3 R2, P0, R2, UR6, RZ ;  /* 0x0000000602027c10 */ /* 0x000fc8000ff1e0ff */
[----:B------:R-:W-:-:S06]  /*3a80*/  IADD3.X R3, RZ, UR7, RZ, P0, !PT ;  /* 0x00000007ff037c10 */ /* 0x000fcc00087fe4ff */
[----:B------:R-:W0:Y:S01]  /*3a90*/  LDG.E.64 R2, desc[UR4][R2.64] ;  /* 0x0000000402027981 */ /* 0x000e22000c1e1b00 */
[----:B------:R-:W-:Y:S01]  /*3aa0*/  MOV R7, 0x3ff71547 ;  /* 0x3ff7154700077802 */ /* 0x000fe20000000f00 */
[----:B------:R-:W-:Y:S01]  /*3ab0*/  UMOV UR6, 0xfefa39ef ;  /* 0xfefa39ef00067882 */ /* 0x000fe20000000000 */
[----:B------:R-:W-:Y:S01]  /*3ac0*/  UMOV UR7, 0x3fe62e42 ;  /* 0x3fe62e4200077882 */ /* 0x000fe20000000000 */
[----:B------:R-:W-:Y:S01]  /*3ad0*/  BSSY B0, `(.L_x_3534) ;  /* 0x000003e000007945 */ /* 0x000fe20003800000 */
[----:B0-----:R-:W-:-:S08]  /*3ae0*/  DMUL R4, R2, -0.5 ;  /* 0xbfe0000002047828 */ /* 0x001fd00000000000 */
        /* <DEDUP_REMOVED lines=37> */
[----:B------:R-:W-:Y:S02]  /*3d40*/  ULDC.64 UR6, c[0x0][0x478] ;  /* 0x00011e0000067ab9 */ /* 0x000fe40000000a00 */
[----:B------:R-:W-:-:S04]  /*3d50*/  IADD3 R8, P1, R9, UR6, RZ ;  /* 0x0000000609087c10 */ /* 0x000fc8000ff3e0ff */
[----:B------:R-:W-:Y:S01]  /*3d60*/  IADD3.X R9, RZ, UR7, RZ, P1, !PT ;  /* 0x00000007ff097c10 */ /* 0x000fe20008ffe4ff */
[----:B------:R-:W-:-:S08]  /*3d70*/  DFMA R12, R10, R12, 1 ;  /* 0x3ff000000a0c742b */ /* 0x000fd0000000000c */
[----:B------:R-:W-:Y:S01]  /*3d80*/  DFMA R14, R10, R12, 1 ;  /* 0x3ff000000a0e742b */ /* 0x000fe2000000000c */
[----:B------:R-:W-:-:S04]  /*3d90*/  IADD3 R12, P2, R0, UR8, RZ ;  /* 0x00000008000c7c10 */ /* 0x000fc8000ff5e0ff */
[----:B------:R-:W-:-:S05]  /*3da0*/  IADD3.X R13, RZ, UR9, RZ, P2, !PT ;  /* 0x00000009ff0d7c10 */ /* 0x000fca00097fe4ff */
[----:B------:R-:W-:Y:S02]  /*3db0*/  LEA R11, R6, R15, 0x14 ;  /* 0x0000000f060b7211 */ /* 0x000fe400078ea0ff */
[----:B------:R-:W-:Y:S01]  /*3dc0*/  MOV R10, R14 ;  /* 0x0000000e000a7202 */ /* 0x000fe20000000f00 */
[----:B------:R-:W-:Y:S06]  /*3dd0*/  @!P0 BRA `(.L_x_3535) ;  /* 0x0000000000348947 */ /* 0x000fec0003800000 */
[----:B------:R-:W-:Y:S01]  /*3de0*/  FSETP.GEU.FTZ.AND P0, PT, |R5|, 4.2275390625, PT ;  /* 0x408748000500780b */ /* 0x000fe20003f1e200 */
[C---:B------:R-:W-:Y:S02]  /*3df0*/  DADD R10, R4.reuse, +INF ;  /* 0x7ff00000040a7429 */ /* 0x040fe40000000000 */
[----:B------:R-:W-:-:S08]  /*3e00*/  DSETP.GEU.AND P1, PT, R4, RZ, PT ;  /* 0x000000ff0400722a */ /* 0x000fd00003f2e000 */
[----:B------:R-:W-:Y:S02]  /*3e10*/  FSEL R10, R10, RZ, P1 ;  /* 0x000000ff0a0a7208 */ /* 0x000fe40000800000 */
[C---:B------:R-:W-:Y:S02]  /*3e20*/  @!P0 LEA.HI R0, R6.reuse, R6, RZ, 0x1 ;  /* 0x0000000606008211 */ /* 0x040fe400078f08ff */
        /* <DEDUP_REMOVED lines=8> */
.L_x_3535:
[----:B------:R-:W-:Y:S05]  /*3eb0*/  BSYNC B0 ;  /* 0x0000000000007941 */ /* 0x000fea0003800000 */
.L_x_3534:
        /* <DEDUP_REMOVED lines=140> */
[----:B------:R-:W-:Y:S01]  /*4780*/  STG.E.64 desc[UR4][R8.64], R10 ;  /* 0x0000000a08007986 */ /* 0x000fe2000c101b04 */
[----:B------:R-:W-:Y:S05]  /*4790*/  EXIT ;  /* 0x000000000000794d */ /* 0x000fea0003800000 */
.L_x_3536:
        /* <DEDUP_REMOVED lines=14> */
.L_x_12846:


//--------------------- .text._ZN2at6native27unrolled_elementwise_kernelIZZZNS0_26GeluBackwardCUDAKernelImplERNS_18TensorIteratorBaseENS0_8GeluTypeEENKUlvE0_clEvENKUlvE_clEvEUlddE_St5arrayIPcLm3EELi4E23TrivialOffsetCalculatorILi2EjESB_ILi1EjENS0_6memory15LoadWithoutCastENSE_16StoreWithoutCastEEEviT_T0_T2_T3_T4_T5_ --------------------------
	.section	.text._ZN2at6native27unrolled_elementwise_kernelIZZZNS0_26GeluBackwardCUDAKernelImplERNS_18TensorIteratorBaseENS0_8GeluTypeEENKUlvE0_clEvENKUlvE_clEvEUlddE_St5arrayIPcLm3EELi4E23TrivialOffsetCalculatorILi2EjESB_ILi1EjENS0_6memory15LoadWithoutCastENSE_16StoreWithoutCastEEEviT_T0_T2_T3_T4_T5_,"ax",@progbits
	.align	128
        .global         _ZN2at6native27unrolled_elementwise_kernelIZZZNS0_26GeluBackwardCUDAKernelImplERNS_18TensorIteratorBaseENS0_8GeluTypeEENKUlvE0_clEvENKUlvE_clEvEUlddE_St5arrayIPcLm3EELi4E23TrivialOffsetCalculatorILi2EjESB_ILi1EjENS0_6memory15LoadWithoutCastENSE_16StoreWithoutCastEEEviT_T0_T2_T3_T4_T5_
        .type           _ZN2at6native27unrolled_elementwise_kernelIZZZNS0_26GeluBackwardCUDAKernelImplERNS_18TensorIteratorBaseENS0_8GeluTypeEENKUlvE0_clEvENKUlvE_clEvEUlddE_St5arrayIPcLm3EELi4E23TrivialOffsetCalculatorILi2EjESB_ILi1EjENS0_6memory15LoadWithoutCastENSE_16StoreWithoutCastEEEviT_T0_T2_T3_T4_T5_,@function
        .size           _ZN2at6native27unrolled_elementwise_kernelIZZZNS0_26GeluBackwardCUDAKernelImplERNS_18TensorIteratorBaseENS0_8GeluTypeEENKUlvE0_clEvENKUlvE_clEvEUlddE_St5arrayIPcLm3EELi4E23TrivialOffsetCalculatorILi2EjESB_ILi1EjENS0_6memory15LoadWithoutCastENSE_16StoreWithoutCastEEEviT_T0_T2_T3_T4_T5_,(.L_x_12847 - _ZN2at6native27unrolled_elementwise_kernelIZZZNS0_26GeluBackwardCUDAKernelImplERNS_18TensorIteratorBaseENS0_8GeluTypeEENKUlvE0_clEvENKUlvE_clEvEUlddE_St5arrayIPcLm3EELi4E23TrivialOffsetCalculatorILi2EjESB_ILi1EjENS0_6memory15LoadWithoutCastENSE_16StoreWithoutCastEEEviT_T0_T2_T3_T4_T5_)
        .other          _ZN2at6native27unrolled_elementwise_kernelIZZZNS0_26GeluBackwardCUDAKernelImplERNS_18TensorIteratorBaseENS0_8GeluTypeEENKUlvE0_clEvENKUlvE_clEvEUlddE_St5arrayIPcLm3EELi4E23TrivialOffsetCalculatorILi2EjESB_ILi1EjENS0_6memory15LoadWithoutCastENSE_16StoreWithoutCastEEEviT_T0_T2_T3_T4_T5_,@"STO_CUDA_ENTRY STV_DEFAULT"
_ZN2at6native27unrolled_elementwise_kernelIZZZNS0_26GeluBackwardCUDAKernelImplERNS_18TensorIteratorBaseENS0_8GeluTypeEENKUlvE0_clEvENKUlvE_clEvEUlddE_St5arrayIPcLm3EELi4E23TrivialOffsetCalculatorILi2EjESB_ILi1EjENS0_6memory15LoadWithoutCastENSE_16StoreWithoutCastEEEviT_T0_T2_T3_T4_T5_:
.text._ZN2at6native27unrolled_elementwise_kernelIZZZNS0_26GeluBackwardCUDAKernelImplERNS_18TensorIteratorBaseENS0_8GeluTypeEENKUlvE0_clEvENKUlvE_clEvEUlddE_St5arrayIPcLm3EELi4E23TrivialOffsetCalculatorILi2EjESB_ILi1EjENS0_6memory15LoadWithoutCastENSE_16StoreWithoutCastEEEviT_T0_T2_T3_T4_T5_:
[----:B------:R-:W-:Y:S01]  /*0000*/  LDC R1, c[0x0][0x28] ;  /* 0x00000a00ff017b82 */ /* 0x000fe20000000800 */
[----:B------:R-:W0:Y:S07]  /*0010*/  S2R R0, SR_CTAID.X ;  /* 0x0000000000007919 */ /* 0x000e2e0000002500 */
[----:B------:R-:W0:Y:S01]  /*0020*/  LDC R5, c[0x0][0x210] ;  /* 0x00008400ff057b82 */ /* 0x000e220000000800 */
[----:B------:R-:W-:Y:S01]  /*0030*/  CS2R R26, SRZ ;  /* 0x00000000001a7805 */ /* 0x000fe2000001ff00 */
[----:B------:R-:W-:Y:S01]  /*0040*/  ULDC.64 UR4, c[0x0][0x208] ;  /* 0x0000820000047ab9 */ /* 0x000fe20000000a00 */
[----:B------:R-:W1:Y:S01]  /*0050*/  S2R R3, SR_TID.X ;  /* 0x0000000000037919 */ /* 0x000e620000002100 */
[----:B0-----:R-:W-:-:S02]  /*0060*/  IMAD R2, R0, -0x200, R5 ;  /* 0xfffffe0000027824 */ /* 0x001fc400078e0205 */
[----:B-1----:R-:W-:-:S03]  /*0070*/  IMAD.MOV.U32 R7, RZ, RZ, R3 ;  /* 0x000000ffff077224 */ /* 0x002fc600078e0003 */
[----:B------:R-:W-:-:S13]  /*0080*/  ISETP.GE.AND P0, PT, R3, R2, PT ;  /* 0x000000020300720c */ /* 0x000fda0003f06270 */
[----:B------:R-:W-:Y:S01]  /*0090*/  @!P0 IMAD R19, R0, 0x200, R7 ;  /* 0x0000020000138824 */ /* 0x000fe200078e0207 */
[----:B------:R-:W0:Y:S01]  /*00a0*/  @!P0 LDC.64 R14, c[0x0][0x220] ;  /* 0x00008800ff0e8b82 */ /* 0x000e220000000a00 */
[----:B------:R-:W-:-:S05]  /*00b0*/  @!P0 VIADD R7, R7, 0x80 ;  /* 0x0000008007078836 */ /* 0x000fca0000000000 */
[C---:B------:R-:W-:Y:S02]  /*00c0*/  ISETP.GE.AND P1, PT, R7.reuse, R2, PT ;  /* 0x000000020700720c */ /* 0x040fe40003f26270 */
[----:B------:R-:W1:Y:S11]  /*00d0*/  @!P0 LDC.64 R4, c[0x0][0x228] ;  /* 0x00008a00ff048b82 */ /* 0x000e760000000a00 */
[----:B------:R-:W-:Y:S01]  /*00e0*/  @!P1 LEA R17, R0, R7, 0x9 ;  /* 0x0000000700119211 */ /* 0x000fe200078e48ff */
[----:B------:R-:W-:Y:S01]  /*00f0*/  @!P1 VIADD R7, R7, 0x80 ;  /* 0x0000008007079836 */ /* 0x000fe20000000000 */
[----:B------:R-:W2:Y:S01]  /*0100*/  @!P1 LDC.64 R28, c[0x0][0x220] ;  /* 0x00008800ff1c9b82 */ /* 0x000ea20000000a00 */
[----:B0-----:R-:W-:-:S03]  /*0110*/  @!P0 IMAD.WIDE.U32 R14, R19, 0x8, R14 ;  /* 0x00000008130e8825 */ /* 0x001fc600078e000e */
[----:B------:R-:W-:-:S04]  /*0120*/  ISETP.GE.AND P3, PT, R7, R2, PT ;  /* 0x000000020700720c */ /* 0x000fc80003f66270 */
[----:B------:R-:W0:Y:S01]  /*0130*/  @!P1 LDC.64 R20, c[0x0][0x228] ;  /* 0x00008a00ff149b82 */ /* 0x000e220000000a00 */
[----:B------:R3:W5:Y:S08]  /*0140*/  @!P0 LDG.E.64 R26, desc[UR4][R14.64] ;  /* 0x000000040e1a8981 */ /* 0x000770000c1e1b00 */
[----:B------:R-:W-:Y:S01]  /*0150*/  @!P3 IMAD R25, R0, 0x200, R7 ;  /* 0x000002000019b824 */ /* 0x000fe200078e0207 */
[----:B------:R-:W4:Y:S01]  /*0160*/  @!P3 LDC.64 R22, c[0x0][0x220] ;  /* 0x00008800ff16bb82 */ /* 0x000f220000000a00 */
[----:B------:R-:W-:-:S05]  /*0170*/  @!P3 VIADD R7, R7, 0x80 ;  /* 0x000000800707b836 */ /* 0x000fca0000000000 */
[----:B------:R-:W-:Y:S02]  /*0180*/  ISETP.GE.AND P2, PT, R7, R2, PT ;  /* 0x000000020700720c */ /* 0x000fe40003f46270 */
[----:B------:R-:W3:Y:S11]  /*0190*/  @!P3 LDC.64 R8, c[0x0][0x228] ;  /* 0x00008a00ff08bb82 */ /* 0x000ef60000000a00 */
[----:B------:R-:W3:Y:S08]  /*01a0*/  @!P2 LDC.64 R10, c[0x0][0x220] ;  /* 0x00008800ff0aab82 */ /* 0x000ef00000000a00 */
[----:B------:R-:W3:Y:S01]  /*01b0*/  @!P2 LDC.64 R12, c[0x0][0x228] ;  /* 0x00008a00ff0cab82 */ /* 0x000ee20000000a00 */
[----:B--2---:R-:W-:Y:S01]  /*01c0*/  @!P1 IMAD.WIDE.U32 R28, R17, 0x8, R28 ;  /* 0x00000008111c9825 */ /* 0x004fe200078e001c */
[----:B------:R-:W-:-:S03]  /*01d0*/  @!P2 LEA R7, R0, R7, 0x9 ;  /* 0x000000070007a211 */ /* 0x000fc600078e48ff */
[----:B0-----:R-:W-:Y:S01]  /*01e0*/  @!P1 IMAD.WIDE.U32 R20, R17, 0x8, R20 ;  /* 0x0000000811149825 */ /* 0x001fe200078e0014 */
[----:B------:R-:W-:-:S03]  /*01f0*/  CS2R R16, SRZ ;  /* 0x0000000000107805 */ /* 0x000fc6000001ff00 */
[----:B-1----:R-:W-:Y:S01]  /*0200*/  @!P0 IMAD.WIDE.U32 R4, R19, 0x8, R4 ;  /* 0x0000000813048825 */ /* 0x002fe200078e0004 */
[----:B------:R-:W-:Y:S02]  /*0210*/  CS2R R18, SRZ ;  /* 0x0000000000127805 */ /* 0x000fe4000001ff00 */
[----:B------:R0:W5:Y:S01]  /*0220*/  @!P1 LDG.E.64 R16, desc[UR4][R20.64] ;  /* 0x0000000414109981 */ /* 0x000162000c1e1b00 */
[C---:B----4-:R-:W-:Y:S01]  /*0230*/  @!P3 IMAD.WIDE.U32 R22, R25.reuse, 0x8, R22 ;  /* 0x000000081916b825 */ /* 0x050fe200078e0016 */
[----:B---3--:R-:W-:Y:S02]  /*0240*/  CS2R R14, SRZ ;  /* 0x00000000000e7805 */ /* 0x008fe4000001ff00 */
[----:B------:R1:W5:Y:S01]  /*0250*/  @!P0 LDG.E.64 R18, desc[UR4][R4.64] ;  /* 0x0000000404128981 */ /* 0x000362000c1e1b00 */
[----:B------:R-:W-:Y:S01]  /*0260*/  @!P3 IMAD.WIDE.U32 R24, R25, 0x8, R8 ;  /* 0x000000081918b825 */ /* 0x000fe200078e0008 */
[----:B------:R-:W-:Y:S02]  /*0270*/  CS2R R8, SRZ ;  /* 0x0000000000087805 */ /* 0x000fe4000001ff00 */
[----:B------:R2:W5:Y:S01]  /*0280*/  @!P1 LDG.E.64 R14, desc[UR4][R28.64] ;  /* 0x000000041c0e9981 */ /* 0x000562000c1e1b00 */
[----:B0-----:R-:W-:Y:S01]  /*0290*/  @!P2 IMAD.WIDE.U32 R20, R7, 0x8, R10 ;  /* 0x000000080714a825 */ /* 0x001fe200078e000a */
[----:B------:R-:W-:-:S03]  /*02a0*/  CS2R R10, SRZ ;  /* 0x00000000000a7805 */ /* 0x000fc6000001ff00 */
[----:B------:R-:W-:Y:S01]  /*02b0*/  @!P2 IMAD.WIDE.U32 R12, R7, 0x8, R12 ;  /* 0x00000008070ca825 */ /* 0x000fe200078e000c */
[----:B-1----:R-:W-:Y:S02]  /*02c0*/  CS2R R4, SRZ ;  /* 0x0000000000047805 */ /* 0x002fe4000001ff00 */
[----:B------:R-:W-:Y:S01]  /*02d0*/  CS2R R6, SRZ ;  /* 0x0000000000067805 */ /* 0x000fe2000001ff00 */
[----:B------:R2:W5:Y:S04]  /*02e0*/  @!P2 LDG.E.64 R8, desc[UR4][R20.64] ;  /* 0x000000041408a981 */ /* 0x000568000c1e1b00 */
[----:B------:R2:W5:Y:S04]  /*02f0*/  @!P3 LDG.E.64 R4, desc[UR4][R22.64] ;  /* 0x000000041604b981 */ /* 0x000568000c1e1b00 */
[----:B------:R2:W5:Y:S04]  /*0300*/  @!P3 LDG.E.64 R6, desc[UR4][R24.64] ;  /* 0x000000041806b981 */ /* 0x000568000c1e1b00 */
[----:B------:R2:W5:Y:S01]  /*0310*/  @!P2 LDG.E.64 R10, desc[UR4][R12.64] ;  /* 0x000000040c0aa981 */ /* 0x000562000c1e1b00 */
[----:B------:R-:W-:Y:S04]  /*0320*/  BSSY B0, `(.L_x_3537) ;  /* 0x00000ca000007945 */ /* 0x000fe80003800000 */
        /* <DEDUP_REMOVED lines=17> */
[----:B------:R-:W-:Y:S01]  /*0440*/  MOV R21, 0x3e928af3 ;  /* 0x3e928af300157802 */ /* 0x000fe20000000f00 */
[----:B------:R-:W-:-:S05]  /*0450*/  UMOV UR7, 0x3e5ade15 ;  /* 0x3e5ade1500077882 */ /* 0x000fca0000000000 */
        /* <DEDUP_REMOVED lines=36> */
[----:B------:R-:W-:Y:S02]  /*06a0*/  FSEL R21, R25, RZ, P2 ;  /* 0x000000ff19157208 */ /* 0x000fe40001000000 */
[----:B------:R-:W-:Y:S01]  /*06b0*/  @!P1 LEA R23, R13, R23, 0x14 ;  /* 0x000000170d179211 */ /* 0x000fe200078ea0ff */
[----:B------:R-:W-:-:S05]  /*06c0*/  @!P1 IMAD.IADD R12, R12, 0x1, -R13 ;  /* 0x000000010c0c9824 */ /* 0x000fca00078e0a0d */
[----:B------:R-:W-:Y:S01]  /*06d0*/  @!P1 LEA R13, R12, 0x3ff00000, 0x14 ;  /* 0x3ff000000c0d9811 */ /* 0x000fe200078ea0ff */
[----:B------:R-:W-:-:S06]  /*06e0*/  @!P1 IMAD.MOV.U32 R12, RZ, RZ, RZ ;  /* 0x000000ffff0c9224 */ /* 0x000fcc00078e00ff */
[----:B------:R-:W-:-:S11]  /*06f0*/  @!P1 DMUL R20, R22, R12 ;  /* 0x0000000c16149228 */ /* 0x000fd60000000000 */
.L_x_3540:
[----:B------:R-:W-:Y:S05]  /*0700*/  BSYNC B1 ;  /* 0x0000000000017941 */ /* 0x000fea0003800000 */
.L_x_3539:
[----:B------:R-:W-:Y:S01]  /*0710*/  UMOV UR6, 0x667f3bcd ;  /* 0x667f3bcd00067882 */ /* 0x000fe20000000000 */
[----:B------:R-:W-:Y:S01]  /*0720*/  UMOV UR7, 0x3fe6a09e ;  /* 0x3fe6a09e00077882 */ /* 0x000fe20000000000 */
[----:B------:R-:W-:Y:S01]  /*0730*/  IMAD.MOV.U32 R22, RZ, RZ, -0x24b905a1 ;  /* 0xdb46fa5fff167424 */ /* 0x000fe200078e00ff */
[----:B------:R-:W-:Y:S01]  /*0740*/  DMUL R12, R18, UR6 ;  /* 0x00000006120c7c28 */ /* 0x000fe20008000000 */
[----:B------:R-:W-:Y:S01]  /*0750*/  MOV R23, 0x3d47088f ;  /* 0x3d47088f00177802 */ /* 0x000fe20000000f00 */
[----:B------:R-:W-:Y:S01]  /*0760*/  UMOV UR6, 0xfba6f279 ;  /* 0xfba6f27900067882 */ /* 0x000fe20000000000 */
[----:B------:R-:W-:Y:S01]  /*0770*/  UMOV UR7, 0x3cf0679a ;  /* 0x3cf0679a00077882 */ /* 0x000fe20000000000 */
[----:B------:R-:W-:Y:S01]  /*0780*/  UMOV UR8, 0x33d43651 ;  /* 0x33d4365100087882 */ /* 0x000fe20000000000 */
[----:B------:R-:W-:Y:S02]  /*0790*/  UMOV UR9, 0x3fd98845 ;  /* 0x3fd9884500097882 */ /* 0x000fe40000000000 */
[----:B------:R-:W-:-:S02]  /*07a0*/  DMUL R20, R20, UR8 ;  /* 0x0000000814147c28 */ /* 0x000fc40008000000 */
[----:B------:R-:W-:Y:S01]  /*07b0*/  DFMA R22, |R12|, -UR6, R22 ;  /* 0x800000060c167c2b */ /* 0x000fe20008000216 */
[----:B------:R-:W-:Y:S01]  /*07c0*/  UMOV UR6, 0xb976a9b2 ;  /* 0xb976a9b200067882 */ /* 0x000fe20000000000 */
[----:B------:R-:W-:-:S04]  /*07d0*/  UMOV UR7, 0x3d8df9f9 ;  /* 0x3d8df9f900077882 */ /* 0x000fc80000000000 */
[----:B------:R-:W-:Y:S02]  /*07e0*/  DMUL R18, R20, R18 ;  /* 0x0000001214127228 */ /* 0x000fe40000000000 */
        /* <DEDUP_REMOVED lines=73> */
[----:B------:R-:W0:Y:S02]  /*0c80*/  FRND R28, R28 ;  /* 0x0000001c001c7307 */ /* 0x000e240000201000 */
[----:B0-----:R-:W-:-:S06]  /*0c90*/  FMUL.FTZ R29, R28, 1 ;  /* 0x3f8000001c1d7820 */ /* 0x001fcc0000410000 */
[----:B------:R-:W0:Y:S08]  /*0ca0*/  MUFU.EX2 R28, R28 ;  /* 0x0000001c001c7308 */ /* 0x000e300000000800 */
[----:B------:R-:W1:Y:S02]  /*0cb0*/  F2F.F64.F32 R20, R29 ;  /* 0x0000001d00147310 */ /* 0x000e640000201800 */
[--C-:B-1----:R-:W-:Y:S01]  /*0cc0*/  DFMA R20, -R20, UR6, -R22.reuse ;  /* 0x0000000614147c2b */ /* 0x102fe20008000916 */
        /* <DEDUP_REMOVED lines=47> */
.L_x_3538:
[----:B------:R-:W-:Y:S05]  /*0fc0*/  BSYNC B0 ;  /* 0x0000000000007941 */ /* 0x000fea0003800000 */
.L_x_3537:
[----:B-----5:R-:W-:Y:S01]  /*0fd0*/  IADD3 R27, R3, 0x80, RZ ;  /* 0x00000080031b7810 */ /* 0x020fe20007ffe0ff */
[----:B------:R-:W-:Y:S03]  /*0fe0*/  BSSY B0, `(.L_x_3541) ;  /* 0x00000cb000007945 */ /* 0x000fe60003800000 */
[----:B------:R-:W-:-:S13]  /*0ff0*/  ISETP.GE.AND P1, PT, R27, R2, PT ;  /* 0x000000021b00720c */ /* 0x000fda0003f26270 */
[----:B------:R-:W-:Y:S05]  /*1000*/  @P1 BRA `(.L_x_3542) ;  /* 0x0000000c00201947 */ /* 0x000fea0003800000 */
[----:B--2---:R-:W-:Y:S01]  /*1010*/  DMUL R24, R16, -0.5 ;  /* 0xbfe0000010187828 */ /* 0x004fe20000000000 */
        /* <DEDUP_REMOVED lines=15> */
[----:B------:R-:W-:Y:S01]  /*1110*/  IMAD.MOV.U32 R21, RZ, RZ, 0x3e928af3 ;  /* 0x3e928af3ff157424 */ /* 0x000fe200078e00ff */
        /* <DEDUP_REMOVED lines=32> */
[C---:B------:R-:W-:Y:S02]  /*1320*/  DSETP.GEU.AND P2, PT, R24.reuse, RZ, PT ;  /* 0x000000ff1800722a */ /* 0x040fe40003f4e000 */
[----:B------:R-:W-:-:S10]  /*1330*/  DADD R24, R24, +INF ;  /* 0x7ff0000018187429 */ /* 0x000fd40000000000 */
[----:B------:R-:W-:Y:S02]  /*1340*/  @!P1 LEA.HI R19, R18, R18, RZ, 0x1 ;  /* 0x0000001212139211 */ /* 0x000fe400078f08ff */
[----:B------:R-:W-:Y:S02]  /*1350*/  FSEL R20, R24, RZ, P2 ;  /* 0x000000ff18147208 */ /* 0x000fe40001000000 */
[----:B------:R-:W-:Y:S02]  /*1360*/  @!P1 SHF.R.S32.HI R19, RZ, 0x1, R19 ;  /* 0x00000001ff139819 */ /* 0x000fe40000011413 */
[----:B------:R-:W-:-:S03]  /*1370*/  FSEL R21, R25, RZ, P2 ;  /* 0x000000ff19157208 */ /* 0x000fc60001000000 */
[----:B------:R-:W-:Y:S02]  /*1380*/  @!P1 IMAD.IADD R18, R18, 0x1, -R19 ;  /* 0x0000000112129824 */ /* 0x000fe400078e0a13 */
[----:B------:R-:W-:-:S03]  /*1390*/  @!P1 IMAD R23, R19, 0x100000, R23 ;  /* 0x0010000013179824 */ /* 0x000fc600078e0217 */
[----:B------:R-:W-:Y:S02]  /*13a0*/  @!P1 LEA R19, R18, 0x3ff00000, 0x14 ;  /* 0x3ff0000012139811 */ /* 0x000fe400078ea0ff */
[----:B------:R-:W-:-:S06]  /*13b0*/  @!P1 MOV R18, RZ ;  /* 0x000000ff00129202 */ /* 0x000fcc0000000f00 */
[----:B------:R-:W-:-:S11]  /*13c0*/  @!P1 DMUL R20, R22, R18 ;  /* 0x0000001216149228 */ /* 0x000fd60000000000 */
.L_x_3544:
[----:B------:R-:W-:Y:S05]  /*13d0*/  BSYNC B1 ;  /* 0x0000000000017941 */ /* 0x000fea0003800000 */
.L_x_3543:
        /* <DEDUP_REMOVED lines=84> */
[----:B------:R-:W-:Y:S01]  /*1920*/  DADD R22, |R18|, -R28 ;  /* 0x0000000012167229 */ /* 0x000fe20000000a1c */
[----:B------:R-:W-:-:S07]  /*1930*/  UMOV UR7, 0x3fe62e42 ;  /* 0x3fe62e4200077882 */ /* 0x000fce0000000000 */
[----:B------:R-:W-:Y:S01]  /*1940*/  DFMA R22, |R18|, R24, R22 ;  /* 0x000000181216722b */ /* 0x000fe20000000216 */
[----:B------:R-:W-:Y:S01]  /*1950*/  MOV R24, 0xf89b6999 ;  /* 0xf89b699900187802 */ /* 0x000fe20000000f00 */
[----:B------:R-:W-:Y:S02]  /*1960*/  IMAD.MOV.U32 R25, RZ, RZ, 0x3e928a27 ;  /* 0x3e928a27ff197424 */ /* 0x000fe400078e00ff */
[----:B0-----:R-:W-:-:S04]  /*1970*/  @!P1 FMUL R20, R20, 1.175494350822287508e-38 ;  /* 0x0080000014149820 */ /* 0x001fc80000400000 */
[----:B------:R-:W-:-:S06]  /*1980*/  FMUL.FTZ R26, R20, -1.4426950216293334961 ;  /* 0xbfb8aa3b141a7820 */ /* 0x000fcc0000410000 */
[----:B------:R-:W0:Y:S02]  /*1990*/  FRND R26, R26 ;  /* 0x0000001a001a7307 */ /* 0x000e240000201000 */
[----:B0-----:R-:W-:-:S06]  /*19a0*/  FMUL.FTZ R20, R26, 1 ;  /* 0x3f8000001a147820 */ /* 0x001fcc0000410000 */
[----:B------:R-:W0:Y:S08]  /*19b0*/  MUFU.EX2 R26, R26 ;  /* 0x0000001a001a7308 */ /* 0x000e300000000800 */
[----:B------:R-:W1:Y:S02]  /*19c0*/  F2F.F64.F32 R20, R20 ;  /* 0x0000001400147310 */ /* 0x000e640000201800 */
[----:B-1----:R-:W-:Y:S01]  /*19d0*/  DFMA R20, -R20, UR6, -R28 ;  /* 0x0000000614147c2b */ /* 0x002fe2000800091c */
        /* <DEDUP_REMOVED lines=43> */
.L_x_3542:
[----:B------:R-:W-:Y:S05]  /*1c90*/  BSYNC B0 ;  /* 0x0000000000007941 */ /* 0x000fea0003800000 */
.L_x_3541:
[----:B------:R-:W-:Y:S01]  /*1ca0*/  VIADD R17, R3, 0x100 ;  /* 0x0000010003117836 */ /* 0x000fe20000000000 */
[----:B------:R-:W-:Y:S04]  /*1cb0*/  BSSY B0, `(.L_x_3545) ;  /* 0x00000cb000007945 */ /* 0x000fe80003800000 */
[----:B------:R-:W-:-:S13]  /*1cc0*/  ISETP.GE.AND P1, PT, R17, R2, PT ;  /* 0x000000021100720c */ /* 0x000fda0003f26270 */
[----:B------:R-:W-:Y:S05]  /*1cd0*/  @P1 BRA `(.L_x_3546) ;  /* 0x0000000c00201947 */ /* 0x000fea0003800000 */
[----:B------:R-:W-:Y:S01]  /*1ce0*/  DMUL R18, R6, -0.5 ;  /* 0xbfe0000006127828 */ /* 0x000fe20000000000 */
[----:B------:R-:W-:Y:S01]  /*1cf0*/  MOV R16, 0x652b82fe ;  /* 0x652b82fe00107802 */ /* 0x000fe20000000f00 */
[----:B------:R-:W-:Y:S01]  /*1d00*/  IMAD.MOV.U32 R17, RZ, RZ, 0x3ff71547 ;  /* 0x3ff71547ff117424 */ /* 0x000fe200078e00ff */
[----:B------:R-:W-:Y:S01]  /*1d10*/  UMOV UR6, 0xfefa39ef ;  /* 0xfefa39ef00067882 */ /* 0x000fe20000000000 */
[----:B------:R-:W-:Y:S01]  /*1d20*/  UMOV UR7, 0x3fe62e42 ;  /* 0x3fe62e4200077882 */ /* 0x000fe20000000000 */
[----:B------:R-:W-:Y:S03]  /*1d30*/  BSSY B1, `(.L_x_3547) ;  /* 0x0000037000017945 */ /* 0x000fe60003800000 */
[----:B------:R-:W-:-:S08]  /*1d40*/  DMUL R18, R18, R6 ;  /* 0x0000000612127228 */ /* 0x000fd00000000000 */
[----:B------:R-:W-:Y:S02]  /*1d50*/  DFMA R16, R18, R16, 6.75539944105574400000e+15 ;  /* 0x433800001210742b */ /* 0x000fe40000000010 */
[----:B------:R-:W-:-:S06]  /*1d60*/  FSETP.GEU.FTZ.AND P1, PT, |R19|, 4.1917929649353027344, PT ;  /* 0x4086232b1300780b */ /* 0x000fcc0003f3e200 */
[----:B--2---:R-:W-:-:S08]  /*1d70*/  DADD R20, R16, -6.75539944105574400000e+15 ;  /* 0xc338000010147429 */ /* 0x004fd00000000000 */
        /* <DEDUP_REMOVED lines=42> */
[----:B------:R-:W-:Y:S02]  /*2020*/  @!P1 LEA.HI R17, R16, R16, RZ, 0x1 ;  /* 0x0000001010119211 */ /* 0x000fe400078f08ff */
[----:B------:R-:W-:Y:S02]  /*2030*/  FSEL R23, R23, RZ, P2 ;  /* 0x000000ff17177208 */ /* 0x000fe40001000000 */
[----:B------:R-:W-:-:S04]  /*2040*/  @!P1 SHF.R.S32.HI R17, RZ, 0x1, R17 ;  /* 0x00000001ff119819 */ /* 0x000fc80000011411 */
[----:B------:R-:W-:Y:S01]  /*2050*/  @!P1 IADD3 R16, R16, -R17, RZ ;  /* 0x8000001110109210 */ /* 0x000fe20007ffe0ff */
[----:B------:R-:W-:-:S03]  /*2060*/  @!P1 IMAD R21, R17, 0x100000, R21 ;  /* 0x0010000011159824 */ /* 0x000fc600078e0215 */
[----:B------:R-:W-:Y:S01]  /*2070*/  @!P1 LEA R17, R16, 0x3ff00000, 0x14 ;  /* 0x3ff0000010119811 */ /* 0x000fe200078ea0ff */
[----:B------:R-:W-:-:S06]  /*2080*/  @!P1 IMAD.MOV.U32 R16, RZ, RZ, RZ ;  /* 0x000000ffff109224 */ /* 0x000fcc00078e00ff */
[----:B------:R-:W-:-:S11]  /*2090*/  @!P1 DMUL R22, R20, R16 ;  /* 0x0000001014169228 */ /* 0x000fd60000000000 */
.L_x_3548:
[----:B------:R-:W-:Y:S05]  /*20a0*/  BSYNC B1 ;  /* 0x0000000000017941 */ /* 0x000fea0003800000 */
.L_x_3547:
[----:B------:R-:W-:Y:S01]  /*20b0*/  UMOV UR6, 0x667f3bcd ;  /* 0x667f3bcd00067882 */ /* 0x000fe20000000000 */
[----:B------:R-:W-:Y:S01]  /*20c0*/  UMOV UR7, 0x3fe6a09e ;  /* 0x3fe6a09e00077882 */ /* 0x000fe20000000000 */
[----:B------:R-:W-:Y:S01]  /*20d0*/  MOV R18, 0xdb46fa5f ;  /* 0xdb46fa5f00127802 */ /* 0x000fe20000000f00 */
        /* <DEDUP_REMOVED lines=87> */
[----:B------:R-:W1:Y:S01]  /*2650*/  F2F.F64.F32 R22, R25 ;  /* 0x0000001900167310 */ /* 0x000e620000201800 */
[----:B0-----:R-:W-:Y:S01]  /*2660*/  FMUL.FTZ R28, R24, 1 ;  /* 0x3f800000181c7820 */ /* 0x001fe20000410000 */
[--C-:B-1----:R-:W-:Y:S01]  /*2670*/  DFMA R22, -R22, UR6, -R20.reuse ;  /* 0x0000000616167c2b */ /* 0x102fe20008000914 */
[----:B------:R-:W-:Y:S01]  /*2680*/  UMOV UR6, 0xa4741b81 ;  /* 0xa4741b8100067882 */ /* 0x000fe20000000000 */
[----:B------:R-:W-:Y:S01]  /*2690*/  DADD R20, |R16|, -R20 ;  /* 0x0000000010147229 */ /* 0x000fe20000000a14 */
[----:B------:R-:W-:-:S03]  /*26a0*/  UMOV UR7, 0x3e5ae904 ;  /* 0x3e5ae90400077882 */ /* 0x000fc60000000000 */
[----:B------:R-:W0:Y:S04]  /*26b0*/  F2F.F64.F32 R28, R28 ;  /* 0x0000001c001c7310 */ /* 0x000e280000201800 */
[----:B------:R-:W-:Y:S01]  /*26c0*/  DFMA R20, |R16|, R18, R20 ;  /* 0x000000121014722b */ /* 0x000fe20000000214 */
[----:B------:R-:W-:Y:S01]  /*26d0*/  IMAD.MOV.U32 R18, RZ, RZ, -0x7649667 ;  /* 0xf89b6999ff127424 */ /* 0x000fe200078e00ff */
        /* <DEDUP_REMOVED lines=30> */
[----:B------:R-:W-:Y:S02]  /*28c0*/  DFMA R18, R22, R18, -R20 ;  /* 0x000000121612722b */ /* 0x000fe40000000814 */
[----:B0-----:R-:W-:-:S06]  /*28d0*/  DADD R20, -R28, 1 ;  /* 0x3ff000001c147429 */ /* 0x001fcc0000000100 */
        /* <DEDUP_REMOVED lines=8> */
.L_x_3546:
[----:B------:R-:W-:Y:S05]  /*2960*/  BSYNC B0 ;  /* 0x0000000000007941 */ /* 0x000fea0003800000 */
.L_x_3545:
[----:B------:R-:W-:Y:S01]  /*2970*/  VIADD R7, R3, 0x180 ;  /* 0x0000018003077836 */ /* 0x000fe20000000000 */
[----:B------:R-:W-:Y:S04]  /*2980*/  BSSY B0, `(.L_x_3549) ;  /* 0x00000cb000007945 */ /* 0x000fe80003800000 */
[----:B------:R-:W-:-:S13]  /*2990*/  ISETP.GE.AND P1, PT, R7, R2, PT ;  /* 0x000000020700720c */ /* 0x000fda0003f26270 */
[----:B------:R-:W-:Y:S05]  /*29a0*/  @P1 BRA `(.L_x_3550) ;  /* 0x0000000c00201947 */ /* 0x000fea0003800000 */
[----:B------:R-:W-:Y:S01]  /*29b0*/  DMUL R6, R10, -0.5 ;  /* 0xbfe000000a067828 */ /* 0x000fe20000000000 */
[----:B------:R-:W-:Y:S01]  /*29c0*/  IMAD.MOV.U32 R18, RZ, RZ, 0x652b82fe ;  /* 0x652b82feff127424 */ /* 0x000fe200078e00ff */
[----:B------:R-:W-:Y:S01]  /*29d0*/  MOV R19, 0x3ff71547 ;  /* 0x3ff7154700137802 */ /* 0x000fe20000000f00 */
[----:B------:R-:W-:Y:S01]  /*29e0*/  UMOV UR6, 0xfefa39ef ;  /* 0xfefa39ef00067882 */ /* 0x000fe20000000000 */
[----:B------:R-:W-:Y:S01]  /*29f0*/  UMOV UR7, 0x3fe62e42 ;  /* 0x3fe62e4200077882 */ /* 0x000fe20000000000 */
[----:B------:R-:W-:Y:S03]  /*2a00*/  BSSY B1, `(.L_x_3551) ;  /* 0x0000037000017945 */ /* 0x000fe60003800000 */
[----:B------:R-:W-:-:S08]  /*2a10*/  DMUL R6, R6, R10 ;  /* 0x0000000a06067228 */ /* 0x000fd00000000000 */
[----:B------:R-:W-:Y:S02]  /*2a20*/  DFMA R18, R6, R18, 6.75539944105574400000e+15 ;  /* 0x433800000612742b */ /* 0x000fe40000000012 */
[----:B------:R-:W-:-:S06]  /*2a30*/  FSETP.GEU.FTZ.AND P1, PT, |R7|, 4.1917929649353027344, PT ;  /* 0x4086232b0700780b */ /* 0x000fcc0003f3e200 */
[----:B------:R-:W-:-:S08]  /*2a40*/  DADD R16, R18, -6.75539944105574400000e+15 ;  /* 0xc338000012107429 */ /* 0x000fd00000000000 */
[----:B--2---:R-:W-:Y:S01]  /*2a50*/  DFMA R20, R16, -UR6, R6 ;  /* 0x8000000610147c2b */ /* 0x004fe20008000006 */
        /* <DEDUP_REMOVED lines=41> */
[----:B------:R-:W-:-:S04]  /*2cf0*/  @!P1 LEA.HI R16, R18, R18, RZ, 0x1 ;  /* 0x0000001212109211 */ /* 0x000fc800078f08ff */
[----:B------:R-:W-:Y:S02]  /*2d00*/  @!P1 SHF.R.S32.HI R7, RZ, 0x1, R16 ;  /* 0x00000001ff079819 */ /* 0x000fe40000011410 */
[----:B------:R-:W-:Y:S02]  /*2d10*/  FSEL R16, R22, RZ, P2 ;  /* 0x000000ff16107208 */ /* 0x000fe40001000000 */
[----:B------:R-:W-:Y:S01]  /*2d20*/  @!P1 LEA R21, R7, R21, 0x14 ;  /* 0x0000001507159211 */ /* 0x000fe200078ea0ff */
[----:B------:R-:W-:-:S05]  /*2d30*/  @!P1 IMAD.IADD R6, R18, 0x1, -R7 ;  /* 0x0000000112069824 */ /* 0x000fca00078e0a07 */
[----:B------:R-:W-:Y:S01]  /*2d40*/  @!P1 LEA R7, R6, 0x3ff00000, 0x14 ;  /* 0x3ff0000006079811 */ /* 0x000fe200078ea0ff */
[----:B------:R-:W-:-:S06]  /*2d50*/  @!P1 IMAD.MOV.U32 R6, RZ, RZ, RZ ;  /* 0x000000ffff069224 */ /* 0x000fcc00078e00ff */
[----:B------:R-:W-:-:S11]  /*2d60*/  @!P1 DMUL R16, R20, R6 ;  /* 0x0000000614109228 */ /* 0x000fd60000000000 */
.L_x_3552:
[----:B------:R-:W-:Y:S05]  /*2d70*/  BSYNC B1 ;  /* 0x0000000000017941 */ /* 0x000fea0003800000 */
.L_x_3551:
[----:B------:R-:W-:Y:S01]  /*2d80*/  UMOV UR6, 0x667f3bcd ;  /* 0x667f3bcd00067882 */ /* 0x000fe20000000000 */
[----:B------:R-:W-:Y:S01]  /*2d90*/  UMOV UR7, 0x3fe6a09e ;  /* 0x3fe6a09e00077882 */ /* 0x000fe20000000000 */
[----:B------:R-:W-:Y:S01]  /*2da0*/  IMAD.MOV.U32 R18, RZ, RZ, -0x24b905a1 ;  /* 0xdb46fa5fff127424 */ /* 0x000fe200078e00ff */
[----:B------:R-:W-:Y:S01]  /*2db0*/  DMUL R6, R10, UR6 ;  /* 0x000000060a067c28 */ /* 0x000fe20008000000 */
[----:B------:R-:W-:Y:S01]  /*2dc0*/  MOV R19, 0x3d47088f ;  /* 0x3d47088f00137802 */ /* 0x000fe20000000f00 */
        /* <DEDUP_REMOVED lines=77> */
[----:B------:R-:W-:Y:S01]  /*32a0*/  FMUL.FTZ R24, R18, -1.4426950216293334961 ;  /* 0xbfb8aa3b12187820 */ /* 0x000fe20000410000 */
[----:B------:R-:W-:-:S05]  /*32b0*/  DADD R18, |R6|, -R28 ;  /* 0x0000000006127229 */ /* 0x000fca0000000a1c */
[----:B------:R-:W0:Y:S03]  /*32c0*/  FRND R24, R24 ;  /* 0x0000001800187307 */ /* 0x000e260000201000 */
[----:B------:R-:W-:Y:S01]  /*32d0*/  DFMA R18, |R6|, R22, R18 ;  /* 0x000000160612722b */ /* 0x000fe20000000212 */
[----:B------:R-:W-:Y:S02]  /*32e0*/  IMAD.MOV.U32 R22, RZ, RZ, -0x7649667 ;  /* 0xf89b6999ff167424 */ /* 0x000fe400078e00ff */
[----:B------:R-:W-:Y:S02]  /*32f0*/  IMAD.MOV.U32 R23, RZ, RZ, 0x3e928a27 ;  /* 0x3e928a27ff177424 */ /* 0x000fe400078e00ff */
[----:B0-----:R-:W-:Y:S02]  /*3300*/  FMUL.FTZ R25, R24, 1 ;  /* 0x3f80000018197820 */ /* 0x001fe40000410000 */
[----:B------:R-:W0:Y:S08]  /*3310*/  MUFU.EX2 R24, R24 ;  /* 0x0000001800187308 */ /* 0x000e300000000800 */
[----:B------:R-:W1:Y:S02]  /*3320*/  F2F.F64.F32 R20, R25 ;  /* 0x0000001900147310 */ /* 0x000e640000201800 */
[----:B-1----:R-:W-:Y:S01]  /*3330*/  DFMA R20, -R20, UR6, -R28 ;  /* 0x0000000614147c2b */ /* 0x002fe2000800091c */
[----:B------:R-:W-:Y:S01]  /*3340*/  UMOV UR6, 0xa4741b81 ;  /* 0xa4741b8100067882 */ /* 0x000fe20000000000 */
[----:B------:R-:W-:Y:S01]  /*3350*/  UMOV UR7, 0x3e5ae904 ;  /* 0x3e5ae90400077882 */ /* 0x000fe20000000000 */
[----:B0-----:R-:W-:-:S05]  /*3360*/  FMUL.FTZ R28, R24, 1 ;  /* 0x3f800000181c7820 */ /* 0x001fca0000410000 */
[C---:B------:R-:W-:Y:S01]  /*3370*/  DFMA R22, R20.reuse, UR6, R22 ;  /* 0x0000000614167c2b */ /* 0x040fe20008000016 */
[----:B------:R-:W-:Y:S01]  /*3380*/  UMOV UR6, 0x15ff7e07 ;  /* 0x15ff7e0700067882 */ /* 0x000fe20000000000 */
[----:B------:R-:W-:Y:S01]  /*3390*/  UMOV UR7, 0x3ec71de7 ;  /* 0x3ec71de700077882 */ /* 0x000fe20000000000 */
[----:B------:R-:W0:Y:S05]  /*33a0*/  F2F.F64.F32 R28, R28 ;  /* 0x0000001c001c7310 */ /* 0x000e2a0000201800 */
        /* <DEDUP_REMOVED lines=30> */
[----:B------:R-:W-:-:S06]  /*3590*/  DMUL R16, R16, R10 ;  /* 0x0000000a10107228 */ /* 0x000fcc0000000000 */
        /* <DEDUP_REMOVED lines=9> */
.L_x_3550:
[----:B------:R-:W-:Y:S05]  /*3630*/  BSYNC B0 ;  /* 0x0000000000007941 */ /* 0x000fea0003800000 */
.L_x_3549:
[----:B------:R-:W0:Y:S01]  /*3640*/  @!P0 LDC.64 R6, c[0x0][0x218] ;  /* 0x00008600ff068b82 */ /* 0x000e220000000a00 */
[----:B------:R-:W-:Y:S01]  /*3650*/  MOV R17, R3 ;  /* 0x0000000300117202 */ /* 0x000fe20000000f00 */
[----:B------:R-:W-:Y:S01]  /*3660*/  @!P0 IMAD R3, R0, 0x200, R3 ;  /* 0x0000020000038824 */ /* 0x000fe200078e0203 */
[----:B------:R-:W-:Y:S01]  /*3670*/  BSSY B0, `(.L_x_3553) ;  /* 0x0000010000007945 */ /* 0x000fe20003800000 */
[----:B------:R-:W-:-:S05]  /*3680*/  @!P0 IMAD.MOV.U32 R17, RZ, RZ, R27 ;  /* 0x000000ffff118224 */ /* 0x000fca00078e001b */
[----:B------:R-:W-:Y:S01]  /*3690*/  ISETP.GE.AND P1, PT, R17, R2, PT ;  /* 0x000000021100720c */ /* 0x000fe20003f26270 */
[----:B0-----:R-:W-:-:S05]  /*36a0*/  @!P0 IMAD.WIDE.U32 R6, R3, 0x8, R6 ;  /* 0x0000000803068825 */ /* 0x001fca00078e0006 */
[----:B------:R0:W-:Y:S07]  /*36b0*/  @!P0 STG.E.64 desc[UR4][R6.64], R12 ;  /* 0x0000000c06008986 */ /* 0x0001ee000c101b04 */
[----:B------:R-:W-:Y:S05]  /*36c0*/  @P1 BRA `(.L_x_3554) ;  /* 0x0000000000281947 */ /* 0x000fea0003800000 */
[----:B------:R-:W1:Y:S01]  /*36d0*/  LDC.64 R10, c[0x0][0x218] ;  /* 0x00008600ff0a7b82 */ /* 0x000e620000000a00 */
[----:B0-----:R-:W-:Y:S01]  /*36e0*/  LEA R7, R0, R17, 0x9 ;  /* 0x0000001100077211 */ /* 0x001fe200078e48ff */
[----:B------:R-:W-:-:S05]  /*36f0*/  VIADD R17, R17, 0x80 ;  /* 0x0000008011117836 */ /* 0x000fca0000000000 */
[----:B------:R-:W-:-:S13]  /*3700*/  ISETP.GE.AND P0, PT, R17, R2, PT ;  /* 0x000000021100720c */ /* 0x000fda0003f06270 */
[----:B------:R-:W-:Y:S01]  /*3710*/  @!P0 IMAD R3, R0, 0x200, R17 ;  /* 0x0000020000038824 */ /* 0x000fe200078e0211 */
[----:B------:R-:W-:Y:S01]  /*3720*/  @!P0 IADD3 R17, R17, 0x80, RZ ;  /* 0x0000008011118810 */ /* 0x000fe20007ffe0ff */
[----:B-1----:R-:W-:-:S04]  /*3730*/  IMAD.WIDE.U32 R6, R7, 0x8, R10 ;  /* 0x0000000807067825 */ /* 0x002fc800078e000a */
[----:B------:R-:W-:Y:S01]  /*3740*/  @!P0 IMAD.WIDE.U32 R10, R3, 0x8, R10 ;  /* 0x00000008030a8825 */ /* 0x000fe200078e000a */
[----:B------:R1:W-:Y:S04]  /*3750*/  STG.E.64 desc[UR4][R6.64], R14 ;  /* 0x0000000e06007986 */ /* 0x0003e8000c101b04 */
[----:B------:R1:W-:Y:S02]  /*3760*/  @!P0 STG.E.64 desc[UR4][R10.64], R4 ;  /* 0x000000040a008986 */ /* 0x0003e4000c101b04 */
.L_x_3554:
[----:B------:R-:W-:Y:S05]  /*3770*/  BSYNC B0 ;  /* 0x0000000000007941 */ /* 0x000fea0003800000 */
.L_x_3553:
[----:B------:R-:W-:-:S13]  /*3780*/  ISETP.GE.AND P0, PT, R17, R2, PT ;  /* 0x000000021100720c */ /* 0x000fda0003f06270 */
[----:B------:R-:W-:Y:S05]  /*3790*/  @P0 EXIT ;  /* 0x000000000000094d */ /* 0x000fea0003800000 */
[----:B------:R-:W3:Y:S01]  /*37a0*/  LDC.64 R2, c[0x0][0x218] ;  /* 0x00008600ff027b82 */ /* 0x000ee20000000a00 */
[----:B------:R-:W-:-:S04]  /*37b0*/  IMAD R17, R0, 0x200, R17 ;  /* 0x0000020000117824 */ /* 0x000fc800078e0211 */
[----:B---3--:R-:W-:-:S05]  /*37c0*/  IMAD.WIDE.U32 R2, R17, 0x8, R2 ;  /* 0x0000000811027825 */ /* 0x008fca00078e0002 */
[----:B------:R-:W-:Y:S01]  /*37d0*/  STG.E.64 desc[UR4][R2.64], R8 ;  /* 0x0000000802007986 */ /* 0x000fe2000c101b04 */
[----:B------:R-:W-:Y:S05]  /*37e0*/  EXIT ;  /* 0x000000000000794d */ /* 0x000fea0003800000 */
.L_x_3555:
        /* <DEDUP_REMOVED lines=9> */
.L_x_12847:


//--------------------- .text._ZN2at6native29vectorized_elementwise_kernelILi2EZZZNS0_26GeluBackwardCUDAKernelImplERNS_18TensorIteratorBaseENS0_8GeluTypeEENKUlvE0_clEvENKUlvE_clEvEUlddE_St5arrayIPcLm3EEEEviT0_T1_ --------------------------
	.section	.text._ZN2at6native29vectorized_elementwise_kernelILi2EZZZNS0_26GeluBackwardCUDAKernelImplERNS_18TensorIteratorBaseENS0_8GeluTypeEENKUlvE0_clEvENKUlvE_clEvEUlddE_St5arrayIPcLm3EEEEviT0_T1_,"ax",@progbits
	.align	128
        .global         _ZN2at6native29vectorized_elementwise_kernelILi2EZZZNS0_26GeluBackwardCUDAKernelImplERNS_18TensorIteratorBaseENS0_8GeluTypeEENKUlvE0_clEvENKUlvE_clEvEUlddE_St5arrayIPcLm3EEEEviT0_T1_
        .type           _ZN2at6native29vectorized_elementwise_kernelILi2EZZZNS0_26GeluBackwardCUDAKernelImplERNS_18TensorIteratorBaseENS0_8GeluTypeEENKUlvE0_clEvENKUlvE_clEvEUlddE_St5arrayIPcLm3EEEEviT0_T1_,@function
        .size           _ZN2at6native29vectorized_elementwise_kernelILi2EZZZNS0_26GeluBackwardCUDAKernelImplERNS_18TensorIteratorBaseENS0_8GeluTypeEENKUlvE0_clEvENKUlvE_clEvEUlddE_St5arrayIPcLm3EEEEviT0_T1_,(.L_x_12848 - _ZN2at6native29vectorized_elementwise_kernelILi2EZZZNS0_26GeluBackwardCUDAKernelImplERNS_18TensorIteratorBaseENS0_8GeluTypeEENKUlvE0_clEvENKUlvE_clEvEUlddE_St5arrayIPcLm3EEEEviT0_T1_)
        .other          _ZN2at6native29vectorized_elementwise_kernelILi2EZZZNS0_26GeluBackwardCUDAKernelImplERNS_18TensorIteratorBaseENS0_8GeluTypeEENKUlvE0_clEvENKUlvE_clEvEUlddE_St5arrayIPcLm3EEEEviT0_T1_,@"STO_CUDA_ENTRY STV_DEFAULT"
_ZN2at6native29vectorized_elementwise_kernelILi2EZZZNS0_26GeluBackwardCUDAKernelImplERNS_18TensorIteratorBaseENS0_8GeluTypeEENKUlvE0_clEvENKUlvE_clEvEUlddE_St5arrayIPcLm3EEEEviT0_T1_:
.text._ZN2at6native29vectorized_elementwise_kernelILi2EZZZNS0_26GeluBackwardCUDAKernelImplERNS_18TensorIteratorBaseENS0_8GeluTypeEENKUlvE0_clEvENKUlvE_clEvEUlddE_St5arrayIPcLm3EEEEviT0_T1_:
[----:B------:R-:W-:Y:S08]  /*0000*/  LDC R1, c[0x0][0x28] ;  /* 0x00000a00ff017b82 */ /* 0x000ff00000000800 */
[----:B------:R-:W0:Y:S01]  /*0010*/  S2UR UR4, SR_CTAID.X ;  /* 0x00000000000479c3 */ /* 0x000e220000002500 */
[----:B------:R-:W-:Y:S01]  /*0020*/  ULDC UR5, c[0x0][0x210] ;  /* 0x0000840000057ab9 */ /* 0x000fe20000000800 */
[----:B------:R-:W-:Y:S01]  /*0030*/  ULDC.64 UR8, c[0x0][0x208] ;  /* 0x0000820000087ab9 */ /* 0x000fe20000000a00 */
[----:B0-----:R-:W-:-:S04]  /*0040*/  USHF.L.U32 UR4, UR4, 0xa, URZ ;  /* 0x0000000a04047899 */ /* 0x001fc8000800063f */
[----:B------:R-:W-:-:S04]  /*0050*/  UIADD3 UR5, -UR4, UR5, URZ ;  /* 0x0000000504057290 */ /* 0x000fc8000fffe13f */
[----:B------:R-:W-:-:S06]  /*0060*/  UISETP.GE.U32.AND UP0, UPT, UR5, 0x400, UPT ;  /* 0x000004000500788c */ /* 0x000fcc000bf06070 */
[----:B------:R-:W-:-:S13]  /*0070*/  PLOP3.LUT P0, PT, PT, PT, UP0, 0x80, 0x0 ;  /* 0x000000000000781c */ /* 0x000fda0003f0f008 */
[----:B------:R-:W-:Y:S05]  /*0080*/  @!P0 BRA `(.L_x_3556) ;  /* 0x00000058002c8947 */ /* 0x000fea0003800000 */
[----:B------:R-:W0:Y:S01]  /*0090*/  S2R R0, SR_TID.X ;  /* 0x0000000000007919 */ /* 0x000e220000002100 */
[----:B------:R-:W-:Y:S02]  /*00a0*/  ULDC.64 UR6, c[0x0][0x228] ;  /* 0x00008a0000067ab9 */ /* 0x000fe40000000a00 */
[----:B------:R-:W-:-:S06]  /*00b0*/  UIMAD.WIDE UR6, UR4, 0x8, UR6 ;  /* 0x00000008040678a5 */ /* 0x000fcc000f8e0206 */
[----:B------:R-:W-:Y:S02]  /*00c0*/  IMAD.U32 R20, RZ, RZ, UR6 ;  /* 0x00000006ff147e24 */ /* 0x000fe4000f8e00ff */
[----:B------:R-:W-:Y:S02]  /*00d0*/  IMAD.U32 R21, RZ, RZ, UR7 ;  /* 0x00000007ff157e24 */ /* 0x000fe4000f8e00ff */
[----:B0-----:R-:W-:-:S05]  /*00e0*/  IMAD.WIDE.U32 R20, R0, 0x10, R20 ;  /* 0x0000001000147825 */ /* 0x001fca00078e0014 */
[----:B------:R-:W2:Y:S01]  /*00f0*/  LDG.E.128 R16, desc[UR8][R20.64] ;  /* 0x0000000814107981 */ /* 0x000ea2000c1e1d00 */
[----:B------:R-:W-:Y:S01]  /*0100*/  IMAD.MOV.U32 R8, RZ, RZ, 0x652b82fe ;  /* 0x652b82feff087424 */ /* 0x000fe200078e00ff */
[----:B------:R-:W-:Y:S01]  /*0110*/  MOV R9, 0x3ff71547 ;  /* 0x3ff7154700097802 */ /* 0x000fe20000000f00 */
[----:B------:R-:W-:Y:S01]  /*0120*/  UMOV UR22, 0xfefa39ef ;  /* 0xfefa39ef00167882 */ /* 0x000fe20000000000 */
        /* <DEDUP_REMOVED lines=21> */
[----:B------:R-:W-:-:S08]  /*0280*/  DFMA R10, R2, -UR22, R6 ;  /* 0x80000016020a7c2b */ /* 0x000fd00008000006 */
[----:B------:R-:W-:Y:S01]  /*0290*/  DFMA R10, R2, -UR20, R10 ;  /* 0x80000014020a7c2b */ /* 0x000fe2000800000a */
[----:B------:R-:W-:Y:S02]  /*02a0*/  IMAD.MOV.U32 R2, RZ, RZ, -0x35dec16 ;  /* 0xfca213eaff027424 */ /* 0x000fe400078e00ff */
[----:B------:R-:W-:-:S06]  /*02b0*/  IMAD.MOV.U32 R3, RZ, RZ, 0x3e928af3 ;  /* 0x3e928af3ff037424 */ /* 0x000fcc00078e00ff */
[----:B------:R-:W-:-:S08]  /*02c0*/  DFMA R12, R10, UR18, R2 ;  /* 0x000000120a0c7c2b */ /* 0x000fd00008000002 */
[----:B------:R-:W-:-:S08]  /*02d0*/  DFMA R12, R10, R12, UR16 ;  /* 0x000000100a0c7e2b */ /* 0x000fd0000800000c */
[----:B------:R-:W-:-:S08]  /*02e0*/  DFMA R12, R10, R12, UR14 ;  /* 0x0000000e0a0c7e2b */ /* 0x000fd0000800000c */
[----:B------:R-:W-:-:S08]  /*02f0*/  DFMA R12, R10, R12, UR12 ;  /* 0x0000000c0a0c7e2b */ /* 0x000fd0000800000c */
[----:B------:R-:W-:-:S08]  /*0300*/  DFMA R12, R10, R12, UR10 ;  /* 0x0000000a0a0c7e2b */ /* 0x000fd0000800000c */
        /* <DEDUP_REMOVED lines=11> */
[----:B------:R-:W-:-:S05]  /*03c0*/  UIMAD.WIDE UR6, UR4, 0x8, UR6 ;  /* 0x00000008040678a5 */ /* 0x000fca000f8e0206 */
[----:B------:R-:W-:Y:S01]  /*03d0*/  DFMA R12, R10, R12, 1 ;  /* 0x3ff000000a0c742b */ /* 0x000fe2000000000c */
[----:B------:R-:W-:Y:S01]  /*03e0*/  MOV R42, UR6 ;  /* 0x00000006002a7c02 */ /* 0x000fe20008000f00 */
[----:B------:R-:W-:-:S06]  /*03f0*/  IMAD.U32 R43, RZ, RZ, UR7 ;  /* 0x00000007ff2b7e24 */ /* 0x000fcc000f8e00ff */
        /* <DEDUP_REMOVED lines=11> */
[----:B------:R-:W-:Y:S01]  /*04b0*/  @!P0 LEA R13, R5, R13, 0x14 ;  /* 0x0000000d050d8211 */ /* 0x000fe200078ea0ff */
[----:B------:R-:W-:-:S05]  /*04c0*/  @!P0 IMAD.IADD R4, R4, 0x1, -R5 ;  /* 0x0000000104048824 */ /* 0x000fca00078e0a05 */
[----:B------:R-:W-:Y:S01]  /*04d0*/  @!P0 LEA R5, R4, 0x3ff00000, 0x14 ;  /* 0x3ff0000004058811 */ /* 0x000fe200078ea0ff */
[----:B------:R-:W-:-:S06]  /*04e0*/  @!P0 IMAD.MOV.U32 R4, RZ, RZ, RZ ;  /* 0x000000ffff048224 */ /* 0x000fcc00078e00ff */
[----:B------:R-:W-:-:S11]  /*04f0*/  @!P0 DMUL R22, R12, R4 ;  /* 0x000000040c168228 */ /* 0x000fd60000000000 */
.L_x_3558:
[----:B------:R-:W-:Y:S05]  /*0500*/  BSYNC B0 ;  /* 0x0000000000007941 */ /* 0x000fea0003800000 */
.L_x_3557:
        /* <DEDUP_REMOVED lines=16> */
[C---:B------:R-:W-:Y:S01]  /*0610*/  DFMA R10, |R38|.reuse, R4, -UR6 ;  /* 0x80000006260a7e2b */ /* 0x040fe20008000204 */
[----:B------:R-:W-:Y:S01]  /*0620*/  UMOV UR6, 0x67835925 ;  /* 0x6783592500067882 */ /* 0x000fe20000000000 */
[----:B------:R0:W5:Y:S01]  /*0630*/  LDG.E.128 R4, desc[UR8][R20.64+0x800] ;  /* 0x0008000814047981 */ /* 0x000162000c1e1d00 */
[----:B------:R-:W-:Y:S01]  /*0640*/  UMOV UR7, 0x3e2485ee ;  /* 0x3e2485ee00077882 */ /* 0x000fe20000000000 */
[----:B------:R-:W-:Y:S01]  /*0650*/  UMOV UR24, 0x5919f583 ;  /* 0x5919f58300187882 */ /* 0x000fe20000000000 */
[----:B------:R-:W-:Y:S01]  /*0660*/  UMOV UR25, 0x3e476db4 ;  /* 0x3e476db400197882 */ /* 0x000fe20000000000 */
[----:B------:R-:W-:Y:S01]  /*0670*/  UMOV UR26, 0xd98c8d71 ;  /* 0xd98c8d71001a7882 */ /* 0x000fe20000000000 */
[----:B------:R-:W-:Y:S01]  /*0680*/  UMOV UR27, 0x3e62d698 ;  /* 0x3e62d698001b7882 */ /* 0x000fe20000000000 */
[C---:B------:R-:W-:Y:S01]  /*0690*/  DFMA R10, |R38|.reuse, R10, UR6 ;  /* 0x00000006260a7e2b */ /* 0x040fe2000800020a */
[----:B------:R-:W-:Y:S01]  /*06a0*/  UMOV UR28, 0x7155d5c6 ;  /* 0x7155d5c6001c7882 */ /* 0x000fe20000000000 */
[----:B------:R-:W-:Y:S01]  /*06b0*/  UMOV UR29, 0x3e720a2c ;  /* 0x3e720a2c001d7882 */ /* 0x000fe20000000000 */
[----:B------:R-:W-:Y:S01]  /*06c0*/  UMOV UR30, 0x37ca1397 ;  /* 0x37ca1397001e7882 */ /* 0x000fe20000000000 */
[----:B------:R-:W-:Y:S01]  /*06d0*/  UMOV UR31, 0x3e41d29b ;  /* 0x3e41d29b001f7882 */ /* 0x000fe20000000000 */
[----:B------:R-:W-:Y:S01]  /*06e0*/  UMOV UR32, 0xc0f67a49 ;  /* 0xc0f67a4900207882 */ /* 0x000fe20000000000 */
[----:B------:R-:W-:Y:S01]  /*06f0*/  UMOV UR33, 0x3ea2ef6c ;  /* 0x3ea2ef6c00217882 */ /* 0x000fe20000000000 */
[----:B------:R-:W-:Y:S01]  /*0700*/  UMOV UR34, 0x92333b6f ;  /* 0x92333b6f00227882 */ /* 0x000fe20000000000 */
[C---:B------:R-:W-:Y:S01]  /*0710*/  DFMA R10, |R38|.reuse, R10, -UR24 ;  /* 0x80000018260a7e2b */ /* 0x040fe2000800020a */
[----:B------:R-:W-:Y:S01]  /*0720*/  UMOV UR35, 0x3ec102b8 ;  /* 0x3ec102b800237882 */ /* 0x000fe20000000000 */
[----:B------:R-:W-:Y:S01]  /*0730*/  UMOV UR6, 0x5ba9a84e ;  /* 0x5ba9a84e00067882 */ /* 0x000fe20000000000 */
[----:B------:R-:W-:Y:S01]  /*0740*/  UMOV UR7, 0x3eca3037 ;  /* 0x3eca303700077882 */ /* 0x000fe20000000000 */
[----:B------:R-:W-:Y:S01]  /*0750*/  UMOV UR36, 0xdedea43e ;  /* 0xdedea43e00247882 */ /* 0x000fe20000000000 */
[----:B------:R-:W-:Y:S01]  /*0760*/  UMOV UR37, 0x3ecaad18 ;  /* 0x3ecaad1800257882 */ /* 0x000fe20000000000 */
[----:B------:R-:W-:Y:S01]  /*0770*/  UMOV UR38, 0x5bc5b225 ;  /* 0x5bc5b22500267882 */ /* 0x000fe20000000000 */
[----:B------:R-:W-:Y:S01]  /*0780*/  UMOV UR39, 0x3eff0535 ;  /* 0x3eff053500277882 */ /* 0x000fe20000000000 */
[----:B------:R-:W-:Y:S01]  /*0790*/  DFMA R10, |R38|, R10, UR26 ;  /* 0x0000001a260a7e2b */ /* 0x000fe2000800020a */
[----:B------:R-:W-:Y:S01]  /*07a0*/  MOV R30, 0xdb46fa5f ;  /* 0xdb46fa5f001e7802 */ /* 0x000fe20000000f00 */
[----:B------:R-:W-:Y:S01]  /*07b0*/  DMUL R12, R18, -0.5 ;  /* 0xbfe00000120c7828 */ /* 0x000fe20000000000 */
[----:B------:R-:W-:Y:S01]  /*07c0*/  IMAD.MOV.U32 R31, RZ, RZ, 0x3d47088f ;  /* 0x3d47088fff1f7424 */ /* 0x000fe200078e00ff */
[----:B------:R-:W-:Y:S01]  /*07d0*/  BSSY B0, `(.L_x_3559) ;  /* 0x0000095000007945 */ /* 0x000fe20003800000 */
[----:B------:R-:W-:-:S02]  /*07e0*/  IMAD.MOV.U32 R34, RZ, RZ, -0x7649667 ;  /* 0xf89b6999ff227424 */ /* 0x000fc400078e00ff */
[----:B------:R-:W-:Y:S01]  /*07f0*/  IMAD.MOV.U32 R35, RZ, RZ, 0x3e928a27 ;  /* 0x3e928a27ff237424 */ /* 0x000fe200078e00ff */
[----:B------:R-:W-:-:S08]  /*0800*/  DFMA R10, |R38|, R10, -UR28 ;  /* 0x8000001c260a7e2b */ /* 0x000fd0000800020a */
[----:B------:R-:W-:-:S08]  /*0810*/  DFMA R10, |R38|, R10, -UR30 ;  /* 0x8000001e260a7e2b */ /* 0x000fd0000800020a */
[----:B------:R-:W-:-:S08]  /*0820*/  DFMA R10, |R38|, R10, UR32 ;  /* 0x00000020260a7e2b */ /* 0x000fd0000800020a */
[----:B------:R-:W-:-:S08]  /*0830*/  DFMA R10, |R38|, R10, -UR34 ;  /* 0x80000022260a7e2b */ /* 0x000fd0000800020a */
[----:B------:R-:W-:-:S08]  /*0840*/  DFMA R10, |R38|, R10, UR6 ;  /* 0x00000006260a7e2b */ /* 0x000fd0000800020a */
[----:B------:R-:W-:-:S08]  /*0850*/  DFMA R10, |R38|, R10, UR36 ;  /* 0x00000024260a7e2b */ /* 0x000fd0000800020a */
        /* <DEDUP_REMOVED lines=29> */
[----:B------:R-:W-:Y:S01]  /*0a30*/  DMUL R10, R18, R12 ;  /* 0x0000000c120a7228 */ /* 0x000fe20000000000 */
[----:B------:R-:W-:-:S05]  /*0a40*/  UMOV UR39, 0x380fffff ;  /* 0x380fffff00277882 */ /* 0x000fca0000000000 */
[----:B------:R-:W-:Y:S02]  /*0a50*/  DFMA R24, |R38|, R26, |R38| ;  /* 0x0000001a2618722b */ /* 0x000fe40000000626 */
[----:B------:R-:W-:Y:S02]  /*0a60*/  DFMA R8, R10, R8, 6.75539944105574400000e+15 ;  /* 0x433800000a08742b */ /* 0x000fe40000000008 */
[----:B------:R-:W-:Y:S02]  /*0a70*/  FSETP.GEU.FTZ.AND P1, PT, |R11|, 4.1917929649353027344, PT ;  /* 0x4086232b0b00780b */ /* 0x000fe40003f3e200 */
[----:B------:R-:W1:Y:S02]  /*0a80*/  F2F.F32.F64 R32, R24 ;  /* 0x0000001800207310 */ /* 0x000e640000301000 */
[----:B------:R-:W-:Y:S01]  /*0a90*/  DSETP.GEU.AND P0, PT, |R24|, UR38, PT ;  /* 0x0000002618007e2a */ /* 0x000fe2000bf0e200 */
[----:B------:R-:W-:Y:S01]  /*0aa0*/  UMOV UR38, 0x667f3bcd ;  /* 0x667f3bcd00267882 */ /* 0x000fe20000000000 */
[----:B------:R-:W-:Y:S01]  /*0ab0*/  DADD R12, R8, -6.75539944105574400000e+15 ;  /* 0xc3380000080c7429 */ /* 0x000fe20000000000 */
[----:B------:R-:W-:-:S02]  /*0ac0*/  UMOV UR39, 0x3fe6a09e ;  /* 0x3fe6a09e00277882 */ /* 0x000fc40000000000 */
[----:B------:R-:W-:-:S05]  /*0ad0*/  DMUL R44, R18, UR38 ;  /* 0x00000026122c7c28 */ /* 0x000fca0008000000 */
[----:B------:R-:W-:Y:S01]  /*0ae0*/  DFMA R14, R12, -UR22, R10 ;  /* 0x800000160c0e7c2b */ /* 0x000fe2000800000a */
[----:B------:R-:W-:Y:S01]  /*0af0*/  UMOV UR22, 0xfba6f279 ;  /* 0xfba6f27900167882 */ /* 0x000fe20000000000 */
[----:B------:R-:W-:Y:S02]  /*0b00*/  UMOV UR23, 0x3cf0679a ;  /* 0x3cf0679a00177882 */ /* 0x000fe40000000000 */
[----:B-1----:R-:W-:Y:S01]  /*0b10*/  @!P0 FMUL R32, R32, 1.175494350822287508e-38 ;  /* 0x0080000020208820 */ /* 0x002fe20000400000 */
[----:B------:R-:W-:-:S03]  /*0b20*/  DFMA R28, |R44|, -UR22, R30 ;  /* 0x800000162c1c7c2b */ /* 0x000fc6000800021e */
[----:B------:R-:W-:Y:S01]  /*0b30*/  FMUL.FTZ R48, R32, -1.4426950216293334961 ;  /* 0xbfb8aa3b20307820 */ /* 0x000fe20000410000 */
[----:B------:R-:W-:Y:S01]  /*0b40*/  DFMA R12, R12, -UR20, R14 ;  /* 0x800000140c0c7c2b */ /* 0x000fe2000800000e */
[----:B------:R-:W-:Y:S01]  /*0b50*/  UMOV UR20, 0xb976a9b2 ;  /* 0xb976a9b200147882 */ /* 0x000fe20000000000 */
[----:B------:R-:W-:Y:S02]  /*0b60*/  UMOV UR21, 0x3d8df9f9 ;  /* 0x3d8df9f900157882 */ /* 0x000fe40000000000 */
[----:B------:R-:W-:Y:S01]  /*0b70*/  DFMA R28, |R44|, R28, -UR20 ;  /* 0x800000142c1c7e2b */ /* 0x000fe2000800021c */
[----:B------:R-:W1:Y:S03]  /*0b80*/  FRND R48, R48 ;  /* 0x0000003000307307 */ /* 0x000e660000201000 */
[----:B------:R-:W-:Y:S01]  /*0b90*/  DFMA R2, R12, UR18, R2 ;  /* 0x000000120c027c2b */ /* 0x000fe20008000002 */
[----:B------:R-:W-:Y:S01]  /*0ba0*/  UMOV UR18, 0x590cc332 ;  /* 0x590cc33200127882 */ /* 0x000fe20000000000 */
[----:B------:R-:W-:-:S02]  /*0bb0*/  UMOV UR19, 0x3dc7f1f5 ;  /* 0x3dc7f1f500137882 */ /* 0x000fc40000000000 */
[----:B------:R-:W-:-:S04]  /*0bc0*/  DFMA R28, |R44|, R28, UR18 ;  /* 0x000000122c1c7e2b */ /* 0x000fc8000800021c */
[----:B------:R-:W-:Y:S01]  /*0bd0*/  DFMA R2, R12, R2, UR16 ;  /* 0x000000100c027e2b */ /* 0x000fe20008000002 */
[----:B------:R-:W-:Y:S01]  /*0be0*/  UMOV UR16, 0xcd2d56c4 ;  /* 0xcd2d56c400107882 */ /* 0x000fe20000000000 */
[----:B------:R-:W-:Y:S01]  /*0bf0*/  UMOV UR17, 0x3dfa28a3 ;  /* 0x3dfa28a300117882 */ /* 0x000fe20000000000 */
[----:B-1----:R-:W-:Y:S01]  /*0c00*/  FMUL.FTZ R36, R48, 1 ;  /* 0x3f80000030247820 */ /* 0x002fe20000410000 */
[----:B------:R-:W-:-:S03]  /*0c10*/  DFMA R28, |R44|, R28, -UR16 ;  /* 0x800000102c1c7e2b */ /* 0x000fc6000800021c */
[----:B------:R-:W1:Y:S01]  /*0c20*/  F2F.F64.F32 R14, R36 ;  /* 0x00000024000e7310 */ /* 0x000e620000201800 */
[----:B------:R-:W-:Y:S01]  /*0c30*/  DFMA R2, R12, R2, UR14 ;  /* 0x0000000e0c027e2b */ /* 0x000fe20008000002 */
[----:B------:R-:W-:Y:S01]  /*0c40*/  UMOV UR14, 0x67835925 ;  /* 0x67835925000e7882 */ /* 0x000fe20000000000 */
[----:B------:R-:W-:Y:S02]  /*0c50*/  UMOV UR15, 0x3e2485ee ;  /* 0x3e2485ee000f7882 */ /* 0x000fe40000000000 */
[----:B------:R-:W-:-:S04]  /*0c60*/  DFMA R32, |R44|, R28, UR14 ;  /* 0x0000000e2c207e2b */ /* 0x000fc8000800021c */
[----:B------:R-:W-:Y:S01]  /*0c70*/  DFMA R2, R12, R2, UR12 ;  /* 0x0000000c0c027e2b */ /* 0x000fe20008000002 */
[----:B------:R-:W-:Y:S01]  /*0c80*/  UMOV UR12, 0xfefa39ef ;  /* 0xfefa39ef000c7882 */ /* 0x000fe20000000000 */
[----:B------:R-:W-:Y:S02]  /*0c90*/  UMOV UR13, 0x3fe62e42 ;  /* 0x3fe62e42000d7882 */ /* 0x000fe40000000000 */
[----:B------:R-:W-:Y:S02]  /*0ca0*/  DFMA R32, |R44|, R32, -UR24 ;  /* 0x800000182c207e2b */ /* 0x000fe40008000220 */
[----:B-1----:R-:W-:Y:S01]  /*0cb0*/  DFMA R14, -R14, UR12, -R24 ;  /* 0x0000000c0e0e7c2b */ /* 0x002fe20008000918 */
[----:B------:R-:W-:Y:S01]  /*0cc0*/  UMOV UR12, 0x8dc96626 ;  /* 0x8dc96626000c7882 */ /* 0x000fe20000000000 */
[----:B------:R-:W-:Y:S01]  /*0cd0*/  DFMA R28, R12, R2, UR10 ;  /* 0x0000000a0c1c7e2b */ /* 0x000fe20008000002 */
[----:B------:R-:W-:Y:S01]  /*0ce0*/  UMOV UR10, 0xa4741b81 ;  /* 0xa4741b81000a7882 */ /* 0x000fe20000000000 */
[----:B------:R-:W-:Y:S01]  /*0cf0*/  UMOV UR11, 0x3e5ae904 ;  /* 0x3e5ae904000b7882 */ /* 0x000fe20000000000 */
[----:B------:R-:W-:Y:S01]  /*0d00*/  UMOV UR13, 0x4017afb4 ;  /* 0x4017afb4000d7882 */ /* 0x000fe20000000000 */
[----:B------:R-:W-:-:S02]  /*0d10*/  DFMA R32, |R44|, R32, UR26 ;  /* 0x0000001a2c207e2b */ /* 0x000fc40008000220 */
[----:B------:R-:W-:Y:S01]  /*0d20*/  DFMA R2, R14, UR10, R34 ;  /* 0x0000000a0e027c2b */ /* 0x000fe20008000022 */
[----:B------:R-:W-:Y:S01]  /*0d30*/  UMOV UR10, 0x11122322 ;  /* 0x11122322000a7882 */ /* 0x000fe20000000000 */
[----:B------:R-:W-:Y:S01]  /*0d40*/  UMOV UR11, 0x3f811111 ;  /* 0x3f811111000b7882 */ /* 0x000fe20000000000 */
[----:B------:R-:W-:Y:S02]  /*0d50*/  DSETP.GE.AND P0, PT, |R38|, UR12, PT ;  /* 0x0000000c26007e2a */ /* 0x000fe4000bf06200 */
[----:B------:R-:W-:Y:S01]  /*0d60*/  DFMA R28, R12, R28, UR10 ;  /* 0x0000000a0c1c7e2b */ /* 0x000fe2000800001c */
[----:B------:R-:W-:Y:S01]  /*0d70*/  UMOV UR10, 0x15ff7e07 ;  /* 0x15ff7e07000a7882 */ /* 0x000fe20000000000 */
[----:B------:R-:W-:Y:S01]  /*0d80*/  UMOV UR11, 0x3ec71de7 ;  /* 0x3ec71de7000b7882 */ /* 0x000fe20000000000 */
[----:B------:R-:W-:Y:S02]  /*0d90*/  DFMA R32, |R44|, R32, -UR28 ;  /* 0x8000001c2c207e2b */ /* 0x000fe40008000220 */
[----:B------:R-:W-:Y:S01]  /*0da0*/  DFMA R2, R14, R2, UR10 ;  /* 0x0000000a0e027e2b */ /* 0x000fe20008000002 */
[----:B------:R-:W-:Y:S01]  /*0db0*/  UMOV UR10, 0x555502a1 ;  /* 0x555502a1000a7882 */ /* 0x000fe20000000000 */
[----:B------:R-:W-:-:S02]  /*0dc0*/  UMOV UR11, 0x3fa55555 ;  /* 0x3fa55555000b7882 */ /* 0x000fc40000000000 */
[----:B------:R-:W-:Y:S01]  /*0dd0*/  DFMA R28, R12, R28, UR10 ;  /* 0x0000000a0c1c7e2b */ /* 0x000fe2000800001c */
[----:B------:R-:W-:Y:S01]  /*0de0*/  UMOV UR10, 0x6b0ac45a ;  /* 0x6b0ac45a000a7882 */ /* 0x000fe20000000000 */
[----:B------:R-:W-:Y:S01]  /*0df0*/  UMOV UR11, 0x3efa019a ;  /* 0x3efa019a000b7882 */ /* 0x000fe20000000000 */
[----:B------:R-:W-:Y:S02]  /*0e00*/  DFMA R32, |R44|, R32, -UR30 ;  /* 0x8000001e2c207e2b */ /* 0x000fe40008000220 */
[----:B------:R-:W-:Y:S01]  /*0e10*/  DFMA R2, R14, R2, UR10 ;  /* 0x0000000a0e027e2b */ /* 0x000fe20008000002 */
[----:B------:R-:W-:Y:S01]  /*0e20*/  UMOV UR10, 0x55555511 ;  /* 0x55555511000a7882 */ /* 0x000fe20000000000 */
[----:B------:R-:W-:Y:S02]  /*0e30*/  UMOV UR11, 0x3fc55555 ;  /* 0x3fc55555000b7882 */ /* 0x000fe40000000000 */
[----:B------:R-:W-:Y:S01]  /*0e40*/  DFMA R28, R12, R28, UR10 ;  /* 0x0000000a0c1c7e2b */ /* 0x000fe2000800001c */
[----:B------:R-:W-:Y:S01]  /*0e50*/  UMOV UR10, 0x17eed94f ;  /* 0x17eed94f000a7882 */ /* 0x000fe20000000000 */
[----:B------:R-:W-:Y:S01]  /*0e60*/  UMOV UR11, 0x3f2a01a0 ;  /* 0x3f2a01a0000b7882 */ /* 0x000fe20000000000 */
[----:B------:R-:W-:-:S02]  /*0e70*/  DFMA R34, |R44|, R32, UR32 ;  /* 0x000000202c227e2b */ /* 0x000fc40008000220 */
[----:B------:R-:W-:Y:S01]  /*0e80*/  DFMA R2, R14, R2, UR10 ;  /* 0x0000000a0e027e2b */ /* 0x000fe20008000002 */
[----:B------:R-:W-:Y:S01]  /*0e90*/  UMOV UR10, 0xb ;  /* 0x0000000b000a7882 */ /* 0x000fe20000000000 */
[----:B------:R-:W-:Y:S02]  /*0ea0*/  UMOV UR11, 0x3fe00000 ;  /* 0x3fe00000000b7882 */ /* 0x000fe40000000000 */
[----:B------:R-:W-:Y:S01]  /*0eb0*/  DFMA R28, R12, R28, UR10 ;  /* 0x0000000a0c1c7e2b */ /* 0x000fe2000800001c */
[----:B------:R-:W-:Y:S01]  /*0ec0*/  UMOV UR10, 0x17f2a71b ;  /* 0x17f2a71b000a7882 */ /* 0x000fe20000000000 */
[----:B------:R-:W-:Y:S01]  /*0ed0*/  UMOV UR11, 0x3f56c16c ;  /* 0x3f56c16c000b7882 */ /* 0x000fe20000000000 */
[----:B------:R-:W-:Y:S02]  /*0ee0*/  DFMA R34, |R44|, R34, -UR34 ;  /* 0x800000222c227e2b */ /* 0x000fe40008000222 */
[----:B------:R-:W-:Y:S01]  /*0ef0*/  DFMA R2, R14, R2, UR10 ;  /* 0x0000000a0e027e2b */ /* 0x000fe20008000002 */
[----:B------:R-:W-:Y:S01]  /*0f00*/  UMOV UR10, 0x111173c4 ;  /* 0x111173c4000a7882 */ /* 0x000fe20000000000 */
[----:B------:R-:W-:Y:S01]  /*0f10*/  UMOV UR11, 0x3f811111 ;  /* 0x3f811111000b7882 */ /* 0x000fe20000000000 */
[----:B------:R-:W-:-:S03]  /*0f20*/  DFMA R32, R12, R28, 1 ;  /* 0x3ff000000c20742b */ /* 0x000fc6000000001c */
[----:B------:R-:W-:Y:S02]  /*0f30*/  DFMA R34, |R44|, R34, UR6 ;  /* 0x000000062c227e2b */ /* 0x000fe40008000222 */
[----:B------:R-:W-:Y:S01]  /*0f40*/  DFMA R28, R14, R2, UR10 ;  /* 0x0000000a0e1c7e2b */ /* 0x000fe20008000002 */
[----:B------:R-:W-:Y:S01]  /*0f50*/  UMOV UR10, 0x5555211a ;  /* 0x5555211a000a7882 */ /* 0x000fe20000000000 */
[----:B------:R-:W-:Y:S01]  /*0f60*/  UMOV UR11, 0x3fa55555 ;  /* 0x3fa55555000b7882 */ /* 0x000fe20000000000 */
[----:B------:R-:W-:-:S05]  /*0f70*/  DFMA R2, R12, R32, 1 ;  /* 0x3ff000000c02742b */ /* 0x000fca0000000020 */
[----:B------:R-:W-:Y:S01]  /*0f80*/  DFMA R12, R14, R28, UR10 ;  /* 0x0000000a0e0c7e2b */ /* 0x000fe2000800001c */
[----:B------:R-:W-:Y:S01]  /*0f90*/  UMOV UR10, 0x55555540 ;  /* 0x55555540000a7882 */ /* 0x000fe20000000000 */
[----:B------:R-:W-:Y:S01]  /*0fa0*/  UMOV UR11, 0x3fc55555 ;  /* 0x3fc55555000b7882 */ /* 0x000fe20000000000 */
[----:B------:R-:W-:Y:S02]  /*0fb0*/  DFMA R28, |R44|, R34, UR36 ;  /* 0x000000242c1c7e2b */ /* 0x000fe40008000222 */
[----:B------:R-:W-:Y:S01]  /*0fc0*/  LEA R37, R8, R3, 0x14 ;  /* 0x0000000308257211 */ /* 0x000fe200078ea0ff */
[----:B------:R-:W-:Y:S02]  /*0fd0*/  IMAD.MOV.U32 R36, RZ, RZ, R2 ;  /* 0x000000ffff247224 */ /* 0x000fe400078e0002 */
[----:B------:R-:W-:Y:S01]  /*0fe0*/  DFMA R12, R14, R12, UR10 ;  /* 0x0000000a0e0c7e2b */ /* 0x000fe2000800000c */
[----:B------:R-:W-:Y:S01]  /*0ff0*/  UMOV UR10, 0x33d43651 ;  /* 0x33d43651000a7882 */ /* 0x000fe20000000000 */
[----:B------:R-:W-:-:S02]  /*1000*/  UMOV UR11, 0x3fd98845 ;  /* 0x3fd98845000b7882 */ /* 0x000fc40000000000 */
[----:B------:R-:W-:Y:S01]  /*1010*/  DMUL R22, R22, UR10 ;  /* 0x0000000a16167c28 */ /* 0x000fe20008000000 */
[----:B------:R-:W-:Y:S01]  /*1020*/  UMOV UR10, 0x5 ;  /* 0x00000005000a7882 */ /* 0x000fe20000000000 */
[----:B------:R-:W-:Y:S02]  /*1030*/  UMOV UR11, 0x3fe00000 ;  /* 0x3fe00000000b7882 */ /* 0x000fe40000000000 */
[----:B------:R-:W-:Y:S01]  /*1040*/  DFMA R12, R14, R12, UR10 ;  /* 0x0000000a0e0c7e2b */ /* 0x000fe2000800000c */
[----:B0-----:R-:W-:Y:S10]  /*1050*/  @!P1 BRA `(.L_x_3560) ;  /* 0x0000000000309947 */ /* 0x001ff40003800000 */
[----:B------:R-:W-:Y:S01]  /*1060*/  FSETP.GEU.FTZ.AND P1, PT, |R11|, 4.2275390625, PT ;  /* 0x408748000b00780b */ /* 0x000fe20003f3e200 */
[C---:B------:R-:W-:Y:S02]  /*1070*/  DADD R32, R10.reuse, +INF ;  /* 0x7ff000000a207429 */ /* 0x040fe40000000000 */
[----:B------:R-:W-:-:S08]  /*1080*/  DSETP.GEU.AND P2, PT, R10, RZ, PT ;  /* 0x000000ff0a00722a */ /* 0x000fd00003f4e000 */
[----:B------:R-:W-:Y:S02]  /*1090*/  FSEL R36, R32, RZ, P2 ;  /* 0x000000ff20247208 */ /* 0x000fe40001000000 */
[----:B------:R-:W-:Y:S02]  /*10a0*/  @!P1 LEA.HI R9, R8, R8, RZ, 0x1 ;  /* 0x0000000808099211 */ /* 0x000fe400078f08ff */
[----:B------:R-:W-:Y:S02]  /*10b0*/  FSEL R37, R33, RZ, P2 ;  /* 0x000000ff21257208 */ /* 0x000fe40001000000 */
[----:B------:R-:W-:-:S05]  /*10c0*/  @!P1 SHF.R.S32.HI R9, RZ, 0x1, R9 ;  /* 0x00000001ff099819 */ /* 0x000fca0000011409 */
[----:B------:R-:W-:Y:S02]  /*10d0*/  @!P1 IMAD.IADD R8, R8, 0x1, -R9 ;  /* 0x0000000108089824 */ /* 0x000fe400078e0a09 */
[----:B------:R-:W-:-:S03]  /*10e0*/  @!P1 IMAD R3, R9, 0x100000, R3 ;  /* 0x0010000009039824 */ /* 0x000fc600078e0203 */
[----:B------:R-:W-:Y:S02]  /*10f0*/  @!P1 LEA R9, R8, 0x3ff00000, 0x14 ;  /* 0x3ff0000008099811 */ /* 0x000fe400078ea0ff */
[----:B------:R-:W-:-:S06]  /*1100*/  @!P1 MOV R8, RZ ;  /* 0x000000ff00089202 */ /* 0x000fcc0000000f00 */
[----:B------:R-:W-:-:S11]  /*1110*/  @!P1 DMUL R36, R2, R8 ;  /* 0x0000000802249228 */ /* 0x000fd60000000000 */
.L_x_3560:
[----:B------:R-:W-:Y:S05]  /*1120*/  BSYNC B0 ;  /* 0x0000000000007941 */ /* 0x000fea0003800000 */
.L_x_3559:
[----:B------:R-:W-:Y:S01]  /*1130*/  UMOV UR10, 0x5bc5b225 ;  /* 0x5bc5b225000a7882 */ /* 0x000fe20000000000 */
[----:B------:R-:W-:Y:S01]  /*1140*/  UMOV UR11, 0x3eff0535 ;  /* 0x3eff0535000b7882 */ /* 0x000fe20000000000 */
[----:B-----5:R-:W-:Y:S01]  /*1150*/  DMUL R32, R4, -0.5 ;  /* 0xbfe0000004207828 */ /* 0x020fe20000000000 */
[----:B------:R-:W-:Y:S01]  /*1160*/  IMAD.MOV.U32 R34, RZ, RZ, 0x652b82fe ;  /* 0x652b82feff227424 */ /* 0x000fe200078e00ff */
[----:B------:R-:W-:Y:S01]  /*1170*/  DFMA R28, |R44|, R28, -UR10 ;  /* 0x8000000a2c1c7e2b */ /* 0x000fe2000800021c */
[----:B------:R-:W-:Y:S01]  /*1180*/  UMOV UR10, 0x3108bc8b ;  /* 0x3108bc8b000a7882 */ /* 0x000fe20000000000 */
[----:B------:R-:W-:Y:S01]  /*1190*/  UMOV UR11, 0x3f10e37a ;  /* 0x3f10e37a000b7882 */ /* 0x000fe20000000000 */
[----:B------:R-:W-:Y:S01]  /*11a0*/  IMAD.MOV.U32 R35, RZ, RZ, 0x3ff71547 ;  /* 0x3ff71547ff237424 */ /* 0x000fe200078e00ff */
[----:B------:R-:W-:Y:S01]  /*11b0*/  UMOV UR12, 0x1852b7af ;  /* 0x1852b7af000c7882 */ /* 0x000fe20000000000 */
[----:B------:R-:W-:Y:S01]  /*11c0*/  UMOV UR13, 0x3f56c16c ;  /* 0x3f56c16c000d7882 */ /* 0x000fe20000000000 */
[----:B------:R-:W-:Y:S01]  /*11d0*/  DMUL R32, R4, R32 ;  /* 0x0000002004207228 */ /* 0x000fe20000000000 */
[----:B------:R-:W-:Y:S01]  /*11e0*/  BSSY B0, `(.L_x_3561) ;  /* 0x000007f000007945 */ /* 0x000fe20003800000 */
[----:B------:R-:W-:Y:S01]  /*11f0*/  DFMA R28, |R44|, R28, UR10 ;  /* 0x0000000a2c1c7e2b */ /* 0x000fe2000800021c */
[----:B------:R-:W-:Y:S01]  /*1200*/  UMOV UR10, 0x828e5cb2 ;  /* 0x828e5cb2000a7882 */ /* 0x000fe20000000000 */
[----:B------:R-:W-:-:S04]  /*1210*/  UMOV UR11, 0x3efb292d ;  /* 0x3efb292d000b7882 */ /* 0x000fc80000000000 */
[----:B------:R-:W-:Y:S02]  /*1220*/  DFMA R34, R32, R34, 6.75539944105574400000e+15 ;  /* 0x433800002022742b */ /* 0x000fe40000000022 */
[----:B------:R-:W-:Y:S01]  /*1230*/  DFMA R28, |R44|, R28, UR10 ;  /* 0x0000000a2c1c7e2b */ /* 0x000fe2000800021c */
[----:B------:R-:W-:Y:S01]  /*1240*/  UMOV UR10, 0x6ebf9bfa ;  /* 0x6ebf9bfa000a7882 */ /* 0x000fe20000000000 */
[----:B------:R-:W-:-:S04]  /*1250*/  UMOV UR11, 0x3f435662 ;  /* 0x3f435662000b7882 */ /* 0x000fc80000000000 */
[----:B------:R-:W-:Y:S02]  /*1260*/  DADD R40, R34, -6.75539944105574400000e+15 ;  /* 0xc338000022287429 */ /* 0x000fe40000000000 */
        /* <DEDUP_REMOVED lines=26> */
[----:B------:R-:W-:Y:S01]  /*1410*/  DFMA R8, R40, -UR10, R32 ;  /* 0x8000000a28087c2b */ /* 0x000fe20008000020 */
[----:B------:R-:W-:Y:S01]  /*1420*/  UMOV UR10, 0x3b39803f ;  /* 0x3b39803f000a7882 */ /* 0x000fe20000000000 */
[----:B------:R-:W-:-:S06]  /*1430*/  UMOV UR11, 0x3c7abc9e ;  /* 0x3c7abc9e000b7882 */ /* 0x000fcc0000000000 */
[----:B------:R-:W-:Y:S01]  /*1440*/  DFMA R40, R40, -UR10, R8 ;  /* 0x8000000a28287c2b */ /* 0x000fe20008000008 */
[----:B------:R-:W-:Y:S01]  /*1450*/  UMOV UR10, 0x69ce2bdf ;  /* 0x69ce2bdf000a7882 */ /* 0x000fe20000000000 */
[----:B0-----:R-:W-:Y:S01]  /*1460*/  @!P1 FMUL R28, R28, 1.175494350822287508e-38 ;  /* 0x008000001c1c9820 */ /* 0x001fe20000400000 */
[----:B------:R-:W-:Y:S01]  /*1470*/  IMAD.MOV.U32 R8, RZ, RZ, -0x35dec16 ;  /* 0xfca213eaff087424 */ /* 0x000fe200078e00ff */
[----:B------:R-:W-:Y:S01]  /*1480*/  MOV R9, 0x3e928af3 ;  /* 0x3e928af300097802 */ /* 0x000fe20000000f00 */
[----:B------:R-:W-:Y:S01]  /*1490*/  UMOV UR11, 0x3e5ade15 ;  /* 0x3e5ade15000b7882 */ /* 0x000fe20000000000 */
[----:B------:R-:W-:Y:S01]  /*14a0*/  FMUL.FTZ R49, R28, -1.4426950216293334961 ;  /* 0xbfb8aa3b1c317820 */ /* 0x000fe20000410000 */
[----:B------:R-:W-:-:S03]  /*14b0*/  FSETP.GEU.FTZ.AND P1, PT, |R33|, 4.1917929649353027344, PT ;  /* 0x4086232b2100780b */ /* 0x000fc60003f3e200 */
[----:B------:R-:W-:Y:S01]  /*14c0*/  DFMA R8, R40, UR10, R8 ;  /* 0x0000000a28087c2b */ /* 0x000fe20008000008 */
[----:B------:R-:W-:Y:S01]  /*14d0*/  UMOV UR10, 0x62401315 ;  /* 0x62401315000a7882 */ /* 0x000fe20000000000 */
[----:B------:R-:W0:Y:S01]  /*14e0*/  FRND R49, R49 ;  /* 0x0000003100317307 */ /* 0x000e220000201000 */
[----:B------:R-:W-:-:S05]  /*14f0*/  UMOV UR11, 0x3ec71dee ;  /* 0x3ec71dee000b7882 */ /* 0x000fca0000000000 */
[----:B------:R-:W-:Y:S01]  /*1500*/  DFMA R8, R40, R8, UR10 ;  /* 0x0000000a28087e2b */ /* 0x000fe20008000008 */
[----:B------:R-:W-:Y:S01]  /*1510*/  UMOV UR10, 0x7c89eb71 ;  /* 0x7c89eb71000a7882 */ /* 0x000fe20000000000 */
[----:B------:R-:W-:-:S06]  /*1520*/  UMOV UR11, 0x3efa0199 ;  /* 0x3efa0199000b7882 */ /* 0x000fcc0000000000 */
[C---:B------:R-:W-:Y:S01]  /*1530*/  DFMA R28, R40.reuse, R8, UR10 ;  /* 0x0000000a281c7e2b */ /* 0x040fe20008000008 */
[----:B0-----:R-:W-:Y:S01]  /*1540*/  FMUL.FTZ R50, R49, 1 ;  /* 0x3f80000031327820 */ /* 0x001fe20000410000 */
[----:B------:R-:W-:Y:S01]  /*1550*/  UMOV UR10, 0x14761f65 ;  /* 0x14761f65000a7882 */ /* 0x000fe20000000000 */
[----:B------:R-:W-:Y:S02]  /*1560*/  UMOV UR11, 0x3f2a01a0 ;  /* 0x3f2a01a0000b7882 */ /* 0x000fe40000000000 */
[----:B------:R-:W0:Y:S03]  /*1570*/  F2F.F64.F32 R8, R50 ;  /* 0x0000003200087310 */ /* 0x000e260000201800 */
[----:B------:R-:W-:Y:S01]  /*1580*/  DFMA R28, R40, R28, UR10 ;  /* 0x0000000a281c7e2b */ /* 0x000fe2000800001c */
[----:B------:R-:W-:Y:S01]  /*1590*/  UMOV UR10, 0xfefa39ef ;  /* 0xfefa39ef000a7882 */ /* 0x000fe20000000000 */
[----:B------:R-:W-:-:S06]  /*15a0*/  UMOV UR11, 0x3fe62e42 ;  /* 0x3fe62e42000b7882 */ /* 0x000fcc0000000000 */
[----:B------:R-:W-:Y:S01]  /*15b0*/  DFMA R46, R40, R28, UR12 ;  /* 0x0000000c282e7e2b */ /* 0x000fe2000800001c */
[----:B------:R-:W-:Y:S01]  /*15c0*/  UMOV UR12, 0x8dc96626 ;  /* 0x8dc96626000c7882 */ /* 0x000fe20000000000 */
[----:B------:R-:W-:Y:S01]  /*15d0*/  IMAD.MOV.U32 R28, RZ, RZ, -0x7649667 ;  /* 0xf89b6999ff1c7424 */ /* 0x000fe200078e00ff */
[----:B------:R-:W-:Y:S01]  /*15e0*/  UMOV UR13, 0x4017afb4 ;  /* 0x4017afb4000d7882 */ /* 0x000fe20000000000 */
[----:B0-----:R-:W-:Y:S01]  /*15f0*/  DFMA R8, -R8, UR10, -R2 ;  /* 0x0000000a08087c2b */ /* 0x001fe20008000902 */
[----:B------:R-:W-:Y:S01]  /*1600*/  IMAD.MOV.U32 R29, RZ, RZ, 0x3e928a27 ;  /* 0x3e928a27ff1d7424 */ /* 0x000fe200078e00ff */
[----:B------:R-:W-:Y:S01]  /*1610*/  UMOV UR10, 0xa4741b81 ;  /* 0xa4741b81000a7882 */ /* 0x000fe20000000000 */
[----:B------:R-:W-:Y:S01]  /*1620*/  UMOV UR11, 0x3e5ae904 ;  /* 0x3e5ae904000b7882 */ /* 0x000fe20000000000 */
[----:B------:R-:W-:-:S04]  /*1630*/  DSETP.GE.AND P3, PT, |R44|, UR12, PT ;  /* 0x0000000c2c007e2a */ /* 0x000fc8000bf66200 */
[----:B------:R-:W-:Y:S01]  /*1640*/  DFMA R28, R8, UR10, R28 ;  /* 0x0000000a081c7c2b */ /* 0x000fe2000800001c */
[----:B------:R-:W-:Y:S01]  /*1650*/  UMOV UR10, 0x11122322 ;  /* 0x11122322000a7882 */ /* 0x000fe20000000000 */
[----:B------:R-:W-:Y:S02]  /*1660*/  UMOV UR11, 0x3f811111 ;  /* 0x3f811111000b7882 */ /* 0x000fe40000000000 */
[----:B------:R-:W-:Y:S01]  /*1670*/  DFMA R46, R40, R46, UR10 ;  /* 0x0000000a282e7e2b */ /* 0x000fe2000800002e */
[----:B------:R-:W-:Y:S01]  /*1680*/  UMOV UR10, 0x15ff7e07 ;  /* 0x15ff7e07000a7882 */ /* 0x000fe20000000000 */
[----:B------:R-:W-:Y:S02]  /*1690*/  UMOV UR11, 0x3ec71de7 ;  /* 0x3ec71de7000b7882 */ /* 0x000fe40000000000 */
[----:B------:R-:W-:Y:S01]  /*16a0*/  DFMA R28, R8, R28, UR10 ;  /* 0x0000000a081c7e2b */ /* 0x000fe2000800001c */
[----:B------:R-:W-:Y:S01]  /*16b0*/  UMOV UR10, 0x555502a1 ;  /* 0x555502a1000a7882 */ /* 0x000fe20000000000 */
[----:B------:R-:W-:-:S02]  /*16c0*/  UMOV UR11, 0x3fa55555 ;  /* 0x3fa55555000b7882 */ /* 0x000fc40000000000 */
[----:B------:R-:W-:Y:S01]  /*16d0*/  DFMA R46, R40, R46, UR10 ;  /* 0x0000000a282e7e2b */ /* 0x000fe2000800002e */
        /* <DEDUP_REMOVED lines=17> */
[----:B------:R-:W-:-:S04]  /*17f0*/  DFMA R46, R40, R46, 1 ;  /* 0x3ff00000282e742b */ /* 0x000fc8000000002e */
[----:B------:R-:W-:Y:S01]  /*1800*/  DFMA R28, R8, R28, UR10 ;  /* 0x0000000a081c7e2b */ /* 0x000fe2000800001c */
[----:B------:R-:W-:Y:S01]  /*1810*/  UMOV UR10, 0x5555211a ;  /* 0x5555211a000a7882 */ /* 0x000fe20000000000 */
[----:B------:R-:W-:Y:S02]  /*1820*/  UMOV UR11, 0x3fa55555 ;  /* 0x3fa55555000b7882 */ /* 0x000fe40000000000 */
[----:B------:R-:W-:-:S04]  /*1830*/  DFMA R40, R40, R46, 1 ;  /* 0x3ff000002828742b */ /* 0x000fc8000000002e */
[----:B------:R-:W-:Y:S01]  /*1840*/  DFMA R28, R8, R28, UR10 ;  /* 0x0000000a081c7e2b */ /* 0x000fe2000800001c */
[----:B------:R-:W-:Y:S01]  /*1850*/  UMOV UR10, 0x55555540 ;  /* 0x55555540000a7882 */ /* 0x000fe20000000000 */
[----:B------:R-:W-:-:S04]  /*1860*/  UMOV UR11, 0x3fc55555 ;  /* 0x3fc55555000b7882 */ /* 0x000fc80000000000 */
[----:B------:R-:W-:Y:S01]  /*1870*/  IMAD R47, R34, 0x100000, R41 ;  /* 0x00100000222f7824 */ /* 0x000fe200078e0229 */
[----:B------:R-:W-:Y:S01]  /*1880*/  MOV R46, R40 ;  /* 0x00000028002e7202 */ /* 0x000fe20000000f00 */
[----:B------:R-:W-:Y:S01]  /*1890*/  DFMA R28, R8, R28, UR10 ;  /* 0x0000000a081c7e2b */ /* 0x000fe2000800001c */
[----:B------:R-:W-:Y:S01]  /*18a0*/  UMOV UR10, 0x33d43651 ;  /* 0x33d43651000a7882 */ /* 0x000fe20000000000 */
[----:B------:R-:W-:Y:S02]  /*18b0*/  UMOV UR11, 0x3fd98845 ;  /* 0x3fd98845000b7882 */ /* 0x000fe40000000000 */
[----:B------:R-:W-:Y:S01]  /*18c0*/  DMUL R36, R36, UR10 ;  /* 0x0000000a24247c28 */ /* 0x000fe20008000000 */
[----:B------:R-:W-:Y:S01]  /*18d0*/  UMOV UR10, 0x5 ;  /* 0x00000005000a7882 */ /* 0x000fe20000000000 */
[----:B------:R-:W-:Y:S02]  /*18e0*/  UMOV UR11, 0x3fe00000 ;  /* 0x3fe00000000b7882 */ /* 0x000fe40000000000 */
[----:B------:R-:W-:Y:S01]  /*18f0*/  DFMA R28, R8, R28, UR10 ;  /* 0x0000000a081c7e2b */ /* 0x000fe2000800001c */
[----:B------:R-:W-:Y:S10]  /*1900*/  @!P1 BRA `(.L_x_3562) ;  /* 0x0000000000309947 */ /* 0x000ff40003800000 */
[----:B------:R-:W-:Y:S01]  /*1910*/  FSETP.GEU.FTZ.AND P1, PT, |R33|, 4.2275390625, PT ;  /* 0x408748002100780b */ /* 0x000fe20003f3e200 */
[C---:B------:R-:W-:Y:S02]  /*1920*/  DSETP.GEU.AND P2, PT, R32.reuse, RZ, PT ;  /* 0x000000ff2000722a */ /* 0x040fe40003f4e000 */
[----:B------:R-:W-:-:S10]  /*1930*/  DADD R32, R32, +INF ;  /* 0x7ff0000020207429 */ /* 0x000fd40000000000 */
[----:B------:R-:W-:Y:S02]  /*1940*/  @!P1 LEA.HI R35, R34, R34, RZ, 0x1 ;  /* 0x0000002222239211 */ /* 0x000fe400078f08ff */
[----:B------:R-:W-:Y:S01]  /*1950*/  FSEL R46, R32, RZ, P2 ;  /* 0x000000ff202e7208 */ /* 0x000fe20001000000 */
[----:B------:R-:W-:Y:S01]  /*1960*/  @!P1 IMAD.MOV.U32 R32, RZ, RZ, RZ ;  /* 0x000000ffff209224 */ /* 0x000fe200078e00ff */
[----:B------:R-:W-:Y:S02]  /*1970*/  @!P1 SHF.R.S32.HI R35, RZ, 0x1, R35 ;  /* 0x00000001ff239819 */ /* 0x000fe40000011423 */
[----:B------:R-:W-:-:S03]  /*1980*/  FSEL R47, R33, RZ, P2 ;  /* 0x000000ff212f7208 */ /* 0x000fc60001000000 */
[----:B------:R-:W-:Y:S02]  /*1990*/  @!P1 IMAD.IADD R34, R34, 0x1, -R35 ;  /* 0x0000000122229824 */ /* 0x000fe400078e0a23 */
[----:B------:R-:W-:-:S03]  /*19a0*/  @!P1 IMAD R41, R35, 0x100000, R41 ;  /* 0x0010000023299824 */ /* 0x000fc600078e0229 */
[----:B------:R-:W-:-:S06]  /*19b0*/  @!P1 LEA R33, R34, 0x3ff00000, 0x14 ;  /* 0x3ff0000022219811 */ /* 0x000fcc00078ea0ff */
[----:B------:R-:W-:-:S11]  /*19c0*/  @!P1 DMUL R46, R40, R32 ;  /* 0x00000020282e9228 */ /* 0x000fd60000000000 */
.L_x_3562:
[----:B------:R-:W-:Y:S05]  /*19d0*/  BSYNC B0 ;  /* 0x0000000000007941 */ /* 0x000fea0003800000 */
.L_x_3561:
[----:B------:R-:W-:Y:S01]  /*19e0*/  DMUL R40, R4, UR38 ;  /* 0x0000002604287c28 */ /* 0x000fe20008000000 */
[----:B------:R-:W-:Y:S01]  /*19f0*/  UMOV UR10, 0x5bc5b225 ;  /* 0x5bc5b225000a7882 */ /* 0x000fe20000000000 */
[----:B------:R-:W-:Y:S01]  /*1a00*/  UMOV UR11, 0x3eff0535 ;  /* 0x3eff0535000b7882 */ /* 0x000fe20000000000 */
[----:B------:R-:W0:Y:S01]  /*1a10*/  MUFU.EX2 R48, R48 ;  /* 0x0000003000307308 */ /* 0x000e220000000800 */
[----:B------:R-:W-:Y:S01]  /*1a20*/  DADD R24, |R38|, -R24 ;  /* 0x0000000026187229 */ /* 0x000fe20000000a18 */
[----:B------:R-:W-:Y:S01]  /*1a30*/  UMOV UR12, 0x8dc96626 ;  /* 0x8dc96626000c7882 */ /* 0x000fe20000000000 */
[----:B------:R-:W-:Y:S01]  /*1a40*/  DMUL R28, R8, R28 ;  /* 0x0000001c081c7228 */ /* 0x000fe20000000000 */
[----:B------:R-:W-:Y:S01]  /*1a50*/  UMOV UR13, 0x4017afb4 ;  /* 0x4017afb4000d7882 */ /* 0x000fe20000000000 */
[----:B------:R-:W-:Y:S01]  /*1a60*/  DFMA R32, |R40|, -UR22, R30 ;  /* 0x8000001628207c2b */ /* 0x000fe2000800021e */
[----:B------:R-:W-:Y:S02]  /*1a70*/  BSSY B0, `(.L_x_3563) ;  /* 0x00000a3000007945 */ /* 0x000fe40003800000 */
[----:B------:R-:W1:Y:S01]  /*1a80*/  MUFU.EX2 R49, R49 ;  /* 0x0000003100317308 */ /* 0x000e620000000800 */
[----:B------:R-:W-:-:S02]  /*1a90*/  DFMA R24, |R38|, R26, R24 ;  /* 0x0000001a2618722b */ /* 0x000fc40000000218 */
[----:B------:R-:W-:Y:S02]  /*1aa0*/  DADD R26, |R44|, -R2 ;  /* 0x000000002c1a7229 */ /* 0x000fe40000000a02 */
[----:B------:R-:W-:Y:S01]  /*1ab0*/  DFMA R32, |R40|, R32, -UR20 ;  /* 0x8000001428207e2b */ /* 0x000fe20008000220 */
[----:B0-----:R-:W-:-:S05]  /*1ac0*/  FMUL.FTZ R2, R48, 1 ;  /* 0x3f80000030027820 */ /* 0x001fca0000410000 */
[----:B------:R-:W-:Y:S02]  /*1ad0*/  DFMA R26, |R44|, R10, R26 ;  /* 0x0000000a2c1a722b */ /* 0x000fe4000000021a */
[----:B------:R-:W-:Y:S01]  /*1ae0*/  DFMA R32, |R40|, R32, UR18 ;  /* 0x0000001228207e2b */ /* 0x000fe20008000220 */
[----:B------:R-:W0:Y:S01]  /*1af0*/  F2F.F64.F32 R2, R2 ;  /* 0x0000000200027310 */ /* 0x000e220000201800 */
[----:B-1----:R-:W-:-:S04]  /*1b00*/  FMUL.FTZ R49, R49, 1 ;  /* 0x3f80000031317820 */ /* 0x002fc80000410000 */
[----:B------:R-:W-:Y:S02]  /*1b10*/  DFMA R28, R8, R28, -R26 ;  /* 0x0000001c081c722b */ /* 0x000fe4000000081a */
[----:B------:R-:W-:Y:S01]  /*1b20*/  DFMA R32, |R40|, R32, -UR16 ;  /* 0x8000001028207e2b */ /* 0x000fe20008000220 */
[----:B------:R-:W-:Y:S05]  /*1b30*/  F2F.F64.F32 R48, R49 ;  /* 0x0000003100307310 */ /* 0x000fea0000201800 */
[----:B------:R-:W-:Y:S02]  /*1b40*/  DADD R28, R8, R28 ;  /* 0x00000000081c7229 */ /* 0x000fe4000000001c */
[----:B------:R-:W-:-:S08]  /*1b50*/  DFMA R32, |R40|, R32, UR14 ;  /* 0x0000000e28207e2b */ /* 0x000fd00008000220 */
[----:B------:R-:W-:-:S08]  /*1b60*/  DFMA R32, |R40|, R32, -UR24 ;  /* 0x8000001828207e2b */ /* 0x000fd00008000220 */
[----:B------:R-:W-:-:S08]  /*1b70*/  DFMA R32, |R40|, R32, UR26 ;  /* 0x0000001a28207e2b */ /* 0x000fd00008000220 */
        /* <DEDUP_REMOVED lines=29> */
[----:B------:R-:W-:Y:S01]  /*1d50*/  DMUL R32, R14, R12 ;  /* 0x0000000c0e207228 */ /* 0x000fe20000000000 */
[----:B------:R-:W-:-:S05]  /*1d60*/  UMOV UR11, 0x3fe45f30 ;  /* 0x3fe45f30000b7882 */ /* 0x000fca0000000000 */
[----:B------:R-:W-:Y:S01]  /*1d70*/  DFMA R12, |R40|, R34, UR10 ;  /* 0x0000000a280c7e2b */ /* 0x000fe20008000222 */
[----:B------:R-:W-:Y:S01]  /*1d80*/  UMOV UR10, 0x8214db69 ;  /* 0x8214db69000a7882 */ /* 0x000fe20000000000 */
[----:B------:R-:W-:Y:S01]  /*1d90*/  DFMA R24, R14, R32, -R24 ;  /* 0x000000200e18722b */ /* 0x000fe20000000818 */
[----:B------:R-:W-:Y:S01]  /*1da0*/  UMOV UR11, 0x3fc06eba ;  /* 0x3fc06eba000b7882 */ /* 0x000fe20000000000 */
[----:B------:R-:W-:Y:S02]  /*1db0*/  DMUL R32, R6, -0.5 ;  /* 0xbfe0000006207828 */ /* 0x000fe40000000000 */
[----:B0-----:R-:W-:Y:S02]  /*1dc0*/  DADD R34, -R2, 1 ;  /* 0x3ff0000002227429 */ /* 0x001fe40000000100 */
[----:B------:R-:W-:Y:S01]  /*1dd0*/  DFMA R12, |R40|, R12, UR10 ;  /* 0x0000000a280c7e2b */ /* 0x000fe2000800020c */
[----:B------:R-:W-:Y:S01]  /*1de0*/  UMOV UR10, 0xf0000000 ;  /* 0xf0000000000a7882 */ /* 0x000fe20000000000 */
[----:B------:R-:W-:Y:S01]  /*1df0*/  DADD R14, R14, R24 ;  /* 0x000000000e0e7229 */ /* 0x000fe20000000018 */
[----:B------:R-:W-:Y:S01]  /*1e00*/  UMOV UR11, 0x380fffff ;  /* 0x380fffff000b7882 */ /* 0x000fe20000000000 */
[----:B------:R-:W-:Y:S01]  /*1e10*/  DMUL R10, R6, R32 ;  /* 0x00000020060a7228 */ /* 0x000fe20000000000 */
[----:B------:R-:W-:Y:S01]  /*1e20*/  MOV R32, 0x652b82fe ;  /* 0x652b82fe00207802 */ /* 0x000fe20000000f00 */
[----:B------:R-:W-:-:S02]  /*1e30*/  IMAD.MOV.U32 R33, RZ, RZ, 0x3ff71547 ;  /* 0x3ff71547ff217424 */ /* 0x000fc400078e00ff */
[----:B------:R-:W-:Y:S02]  /*1e40*/  DFMA R24, |R40|, R12, |R40| ;  /* 0x0000000c2818722b */ /* 0x000fe40000000628 */
[----:B------:R-:W-:Y:S02]  /*1e50*/  DFMA R2, R2, -R14, R34 ;  /* 0x8000000e0202722b */ /* 0x000fe40000000022 */
[----:B------:R-:W-:Y:S02]  /*1e60*/  DFMA R26, R10, R32, 6.75539944105574400000e+15 ;  /* 0x433800000a1a742b */ /* 0x000fe40000000020 */
[----:B------:R-:W-:Y:S01]  /*1e70*/  FSETP.GEU.FTZ.AND P2, PT, |R11|, 4.1917929649353027344, PT ;  /* 0x4086232b0b00780b */ /* 0x000fe20003f5e200 */
[----:B------:R-:W0:Y:S01]  /*1e80*/  F2F.F32.F64 R32, R24 ;  /* 0x0000001800207310 */ /* 0x000e220000301000 */
[----:B------:R-:W-:Y:S01]  /*1e90*/  DSETP.GEU.AND P1, PT, |R24|, UR10, PT ;  /* 0x0000000a18007e2a */ /* 0x000fe2000bf2e200 */
[----:B------:R-:W-:Y:S01]  /*1ea0*/  UMOV UR10, 0xfefa39ef ;  /* 0xfefa39ef000a7882 */ /* 0x000fe20000000000 */
[----:B------:R-:W-:Y:S01]  /*1eb0*/  UMOV UR11, 0x3fe62e42 ;  /* 0x3fe62e42000b7882 */ /* 0x000fe20000000000 */
[----:B------:R-:W-:Y:S01]  /*1ec0*/  IMAD.MOV.U32 R33, RZ, RZ, 0x3e928af3 ;  /* 0x3e928af3ff217424 */ /* 0x000fe200078e00ff */
[----:B------:R-:W-:-:S08]  /*1ed0*/  DADD R34, R26, -6.75539944105574400000e+15 ;  /* 0xc33800001a227429 */ /* 0x000fd00000000000 */
[----:B------:R-:W-:Y:S02]  /*1ee0*/  DFMA R8, R34, -UR10, R10 ;  /* 0x8000000a22087c2b */ /* 0x000fe4000800000a */
[----:B0-----:R-:W-:Y:S01]  /*1ef0*/  @!P1 FMUL R32, R32, 1.175494350822287508e-38 ;  /* 0x0080000020209820 */ /* 0x001fe20000400000 */
[----:B------:R-:W-:Y:S01]  /*1f00*/  UMOV UR10, 0x3b39803f ;  /* 0x3b39803f000a7882 */ /* 0x000fe20000000000 */
[----:B------:R-:W-:Y:S01]  /*1f10*/  UMOV UR11, 0x3c7abc9e ;  /* 0x3c7abc9e000b7882 */ /* 0x000fe20000000000 */
[----:B------:R-:W-:Y:S01]  /*1f20*/  DSETP.GE.AND P1, PT, |R40|, UR12, PT ;  /* 0x0000000c28007e2a */ /* 0x000fe2000bf26200 */
[----:B------:R-:W-:Y:S01]  /*1f30*/  FMUL.FTZ R14, R32, -1.4426950216293334961 ;  /* 0xbfb8aa3b200e7820 */ /* 0x000fe20000410000 */
[----:B------:R-:W-:Y:S01]  /*1f40*/  IMAD.MOV.U32 R32, RZ, RZ, -0x35dec16 ;  /* 0xfca213eaff207424 */ /* 0x000fe200078e00ff */
[----:B------:R-:W-:Y:S01]  /*1f50*/  DFMA R34, R34, -UR10, R8 ;  /* 0x8000000a22227c2b */ /* 0x000fe20008000008 */
[----:B------:R-:W-:Y:S01]  /*1f60*/  UMOV UR10, 0x69ce2bdf ;  /* 0x69ce2bdf000a7882 */ /* 0x000fe20000000000 */
[----:B------:R-:W-:-:S02]  /*1f70*/  UMOV UR11, 0x3e5ade15 ;  /* 0x3e5ade15000b7882 */ /* 0x000fc40000000000 */
[----:B------:R-:W0:Y:S01]  /*1f80*/  FRND R14, R14 ;  /* 0x0000000e000e7307 */ /* 0x000e220000201000 */
[----:B------:R-:W-:-:S03]  /*1f90*/  DADD R8, -R48, 1 ;  /* 0x3ff0000030087429 */ /* 0x000fc60000000100 */
[----:B------:R-:W-:Y:S01]  /*1fa0*/  DFMA R32, R34, UR10, R32 ;  /* 0x0000000a22207c2b */ /* 0x000fe20008000020 */
[----:B------:R-:W-:Y:S01]  /*1fb0*/  UMOV UR10, 0x62401315 ;  /* 0x62401315000a7882 */ /* 0x000fe20000000000 */
[----:B------:R-:W-:-:S03]  /*1fc0*/  UMOV UR11, 0x3ec71dee ;  /* 0x3ec71dee000b7882 */ /* 0x000fc60000000000 */
[----:B------:R-:W-:Y:S02]  /*1fd0*/  DFMA R48, R48, -R28, R8 ;  /* 0x8000001c3030722b */ /* 0x000fe40000000008 */
[----:B------:R-:W-:Y:S01]  /*1fe0*/  HFMA2.MMA R28, -RZ, RZ, -37728, 2866 ;  /* 0xf89b6999ff1c7435 */ /* 0x000fe200000001ff */
[----:B------:R-:W-:Y:S01]  /*1ff0*/  IMAD.MOV.U32 R29, RZ, RZ, 0x3e928a27 ;  /* 0x3e928a27ff1d7424 */ /* 0x000fe200078e00ff */
[----:B------:R-:W-:Y:S01]  /*2000*/  DFMA R32, R34, R32, UR10 ;  /* 0x0000000a22207e2b */ /* 0x000fe20008000020 */
[----:B------:R-:W-:Y:S01]  /*2010*/  UMOV UR10, 0x7c89eb71 ;  /* 0x7c89eb71000a7882 */ /* 0x000fe20000000000 */
[----:B0-----:R-:W-:Y:S01]  /*2020*/  FMUL.FTZ R15, R14, 1 ;  /* 0x3f8000000e0f7820 */ /* 0x001fe20000410000 */
[----:B------:R-:W-:-:S03]  /*2030*/  UMOV UR11, 0x3efa0199 ;  /* 0x3efa0199000b7882 */ /* 0x000fc60000000000 */
[----:B------:R-:W0:Y:S02]  /*2040*/  F2F.F64.F32 R8, R15 ;  /* 0x0000000f00087310 */ /* 0x000e240000201800 */
[----:B------:R-:W-:Y:S01]  /*2050*/  DFMA R32, R34, R32, UR10 ;  /* 0x0000000a22207e2b */ /* 0x000fe20008000020 */
[----:B------:R-:W-:Y:S01]  /*2060*/  UMOV UR10, 0x14761f65 ;  /* 0x14761f65000a7882 */ /* 0x000fe20000000000 */
[----:B------:R-:W-:-:S06]  /*2070*/  UMOV UR11, 0x3f2a01a0 ;  /* 0x3f2a01a0000b7882 */ /* 0x000fcc0000000000 */
[----:B------:R-:W-:Y:S01]  /*2080*/  DFMA R32, R34, R32, UR10 ;  /* 0x0000000a22207e2b */ /* 0x000fe20008000020 */
[----:B------:R-:W-:Y:S01]  /*2090*/  UMOV UR10, 0xfefa39ef ;  /* 0xfefa39ef000a7882 */ /* 0x000fe20000000000 */
[----:B------:R-:W-:Y:S02]  /*20a0*/  UMOV UR11, 0x3fe62e42 ;  /* 0x3fe62e42000b7882 */ /* 0x000fe40000000000 */
[----:B0-----:R-:W-:Y:S01]  /*20b0*/  DFMA R8, -R8, UR10, -R24 ;  /* 0x0000000a08087c2b */ /* 0x001fe20008000918 */
[----:B------:R-:W-:Y:S01]  /*20c0*/  UMOV UR10, 0x1852b7af ;  /* 0x1852b7af000a7882 */ /* 0x000fe20000000000 */
[----:B------:R-:W-:Y:S02]  /*20d0*/  UMOV UR11, 0x3f56c16c ;  /* 0x3f56c16c000b7882 */ /* 0x000fe40000000000 */
[----:B------:R-:W-:Y:S01]  /*20e0*/  DFMA R32, R34, R32, UR10 ;  /* 0x0000000a22207e2b */ /* 0x000fe20008000020 */
[----:B------:R-:W-:Y:S01]  /*20f0*/  UMOV UR10, 0xa4741b81 ;  /* 0xa4741b81000a7882 */ /* 0x000fe20000000000 */
[----:B------:R-:W-:-:S02]  /*2100*/  UMOV UR11, 0x3e5ae904 ;  /* 0x3e5ae904000b7882 */ /* 0x000fc40000000000 */
        /* <DEDUP_REMOVED lines=35> */
[----:B------:R-:W-:Y:S02]  /*2340*/  IMAD R33, R26, 0x100000, R35 ;  /* 0x001000001a217824 */ /* 0x000fe400078e0223 */
[----:B------:R-:W-:Y:S01]  /*2350*/  DFMA R28, R8, R28, UR10 ;  /* 0x0000000a081c7e2b */ /* 0x000fe2000800001c */
[----:B------:R-:W-:Y:S01]  /*2360*/  UMOV UR10, 0x33d43651 ;  /* 0x33d43651000a7882 */ /* 0x000fe20000000000 */
[----:B------:R-:W-:Y:S01]  /*2370*/  UMOV UR11, 0x3fd98845 ;  /* 0x3fd98845000b7882 */ /* 0x000fe20000000000 */
[----:B------:R-:W-:Y:S01]  /*2380*/  IMAD.MOV.U32 R32, RZ, RZ, R34 ;  /* 0x000000ffff207224 */ /* 0x000fe200078e0022 */
        /* <DEDUP_REMOVED lines=12> */
[----:B------:R-:W-:Y:S02]  /*2450*/  FSEL R33, R11, RZ, P4 ;  /* 0x000000ff0b217208 */ /* 0x000fe40002000000 */
[----:B------:R-:W-:Y:S01]  /*2460*/  @!P2 IADD3 R26, R26, -R15, RZ ;  /* 0x8000000f1a1aa210 */ /* 0x000fe20007ffe0ff */
[----:B------:R-:W-:-:S03]  /*2470*/  @!P2 IMAD R35, R15, 0x100000, R35 ;  /* 0x001000000f23a824 */ /* 0x000fc600078e0223 */
[----:B------:R-:W-:-:S06]  /*2480*/  @!P2 LEA R11, R26, 0x3ff00000, 0x14 ;  /* 0x3ff000001a0ba811 */ /* 0x000fcc00078ea0ff */
[----:B------:R-:W-:-:S11]  /*2490*/  @!P2 DMUL R32, R34, R10 ;  /* 0x0000000a2220a228 */ /* 0x000fd60000000000 */
.L_x_3564:
[----:B------:R-:W-:Y:S05]  /*24a0*/  BSYNC B0 ;  /* 0x0000000000007941 */ /* 0x000fea0003800000 */
.L_x_3563:
[----:B------:R-:W-:Y:S02]  /*24b0*/  DMUL R10, R6, UR38 ;  /* 0x00000026060a7c28 */ /* 0x000fe40008000000 */
[----:B------:R-:W-:-:S06]  /*24c0*/  DADD R34, |R40|, -R24 ;  /* 0x0000000028227229 */ /* 0x000fcc0000000a18 */
[----:B------:R-:W-:Y:S01]  /*24d0*/  DFMA R26, |R10|, -UR22, R30 ;  /* 0x800000160a1a7c2b */ /* 0x000fe2000800021e */
[----:B------:R-:W-:Y:S01]  /*24e0*/  UMOV UR10, 0x5bc5b225 ;  /* 0x5bc5b225000a7882 */ /* 0x000fe20000000000 */
[----:B------:R-:W-:Y:S01]  /*24f0*/  UMOV UR11, 0x3eff0535 ;  /* 0x3eff0535000b7882 */ /* 0x000fe20000000000 */
[----:B------:R-:W-:-:S05]  /*2500*/  DFMA R34, |R40|, R12, R34 ;  /* 0x0000000c2822722b */ /* 0x000fca0000000222 */
[----:B------:R-:W-:-:S08]  /*2510*/  DFMA R26, |R10|, R26, -UR20 ;  /* 0x800000140a1a7e2b */ /* 0x000fd0000800021a */
[----:B------:R-:W-:-:S08]  /*2520*/  DFMA R26, |R10|, R26, UR18 ;  /* 0x000000120a1a7e2b */ /* 0x000fd0000800021a */
[----:B------:R-:W-:-:S08]  /*2530*/  DFMA R26, |R10|, R26, -UR16 ;  /* 0x800000100a1a7e2b */ /* 0x000fd0000800021a */
[----:B------:R-:W-:-:S08]  /*2540*/  DFMA R26, |R10|, R26, UR14 ;  /* 0x0000000e0a1a7e2b */ /* 0x000fd0000800021a */
[----:B------:R-:W-:-:S08]  /*2550*/  DFMA R26, |R10|, R26, -UR24 ;  /* 0x800000180a1a7e2b */ /* 0x000fd0000800021a */
[----:B------:R-:W-:Y:S02]  /*2560*/  DFMA R50, |R10|, R26, UR26 ;  /* 0x0000001a0a327e2b */ /* 0x000fe4000800021a */
[----:B------:R-:W2:Y:S01]  /*2570*/  LDG.E.128 R24, desc[UR8][R20.64+0x1000] ;  /* 0x0010000814187981 */ /* 0x000ea2000c1e1d00 */
[----:B------:R-:W-:Y:S01]  /*2580*/  DMUL R28, R8, R28 ;  /* 0x0000001c081c7228 */ /* 0x000fe20000000000 */
[----:B------:R-:W0:Y:S01]  /*2590*/  MUFU.EX2 R14, R14 ;  /* 0x0000000e000e7308 */ /* 0x000e220000000800 */
[----:B------:R-:W-:Y:S01]  /*25a0*/  DMUL R22, R16, R22 ;  /* 0x0000001610167228 */ /* 0x000fe20000000000 */
[----:B------:R-:W-:Y:S01]  /*25b0*/  UMOV UR12, 0x8dc96626 ;  /* 0x8dc96626000c7882 */ /* 0x000fe20000000000 */
[----:B------:R-:W-:Y:S01]  /*25c0*/  UMOV UR13, 0x4017afb4 ;  /* 0x4017afb4000d7882 */ /* 0x000fe20000000000 */
[----:B------:R-:W-:Y:S01]  /*25d0*/  DFMA R50, |R10|, R50, -UR28 ;  /* 0x8000001c0a327e2b */ /* 0x000fe20008000232 */
[----:B------:R-:W-:Y:S02]  /*25e0*/  BSSY B0, `(.L_x_3565) ;  /* 0x000009b000007945 */ /* 0x000fe40003800000 */
[----:B------:R-:W-:-:S05]  /*25f0*/  DFMA R34, R8, R28, -R34 ;  /* 0x0000001c0822722b */ /* 0x000fca0000000822 */
        /* <DEDUP_REMOVED lines=31> */
[----:B------:R-:W-:Y:S01]  /*27f0*/  UMOV UR11, 0x3fc06eba ;  /* 0x3fc06eba000b7882 */ /* 0x000fe20000000000 */
[----:B------:R-:W-:Y:S01]  /*2800*/  DADD R50, R8, R34 ;  /* 0x0000000008327229 */ /* 0x000fe20000000022 */
[----:B0-----:R-:W-:-:S04]  /*2810*/  FMUL.FTZ R35, R14, 1 ;  /* 0x3f8000000e237820 */ /* 0x001fc80000410000 */
[C---:B------:R-:W-:Y:S01]  /*2820*/  DFMA R12, |R10|.reuse, R12, UR10 ;  /* 0x0000000a0a0c7e2b */ /* 0x040fe2000800020c */
[----:B------:R-:W-:Y:S01]  /*2830*/  UMOV UR10, 0xf0000000 ;  /* 0xf0000000000a7882 */ /* 0x000fe20000000000 */
[----:B------:R-:W-:Y:S01]  /*2840*/  UMOV UR11, 0x380fffff ;  /* 0x380fffff000b7882 */ /* 0x000fe20000000000 */
[----:B------:R-:W-:Y:S05]  /*2850*/  F2F.F64.F32 R8, R35 ;  /* 0x0000002300087310 */ /* 0x000fea0000201800 */
[----:B------:R-:W-:-:S06]  /*2860*/  DFMA R28, |R10|, R12, |R10| ;  /* 0x0000000c0a1c722b */ /* 0x000fcc000000060a */
[----:B------:R-:W0:Y:S02]  /*2870*/  F2F.F32.F64 R15, R28 ;  /* 0x0000001c000f7310 */ /* 0x000e240000301000 */
[----:B------:R-:W-:Y:S01]  /*2880*/  DSETP.GEU.AND P2, PT, |R28|, UR10, PT ;  /* 0x0000000a1c007e2a */ /* 0x000fe2000bf4e200 */
[----:B------:R-:W-:Y:S01]  /*2890*/  UMOV UR10, 0xfefa39ef ;  /* 0xfefa39ef000a7882 */ /* 0x000fe20000000000 */
[----:B------:R-:W-:-:S12]  /*28a0*/  UMOV UR11, 0x3fe62e42 ;  /* 0x3fe62e42000b7882 */ /* 0x000fd80000000000 */
[----:B0-----:R-:W-:Y:S01]  /*28b0*/  @!P2 FMUL R15, R15, 1.175494350822287508e-38 ;  /* 0x008000000f0fa820 */ /* 0x001fe20000400000 */
[----:B------:R-:W-:-:S03]  /*28c0*/  DSETP.GE.AND P2, PT, |R10|, UR12, PT ;  /* 0x0000000c0a007e2a */ /* 0x000fc6000bf46200 */
[----:B------:R-:W-:Y:S01]  /*28d0*/  FMUL.FTZ R34, R15, -1.4426950216293334961 ;  /* 0xbfb8aa3b0f227820 */ /* 0x000fe20000410000 */
[----:B------:R-:W-:-:S05]  /*28e0*/  DADD R14, -R8, 1 ;  /* 0x3ff00000080e7429 */ /* 0x000fca0000000100 */
[----:B------:R-:W0:Y:S03]  /*28f0*/  FRND R34, R34 ;  /* 0x0000002200227307 */ /* 0x000e260000201000 */
[----:B------:R-:W-:Y:S01]  /*2900*/  DFMA R14, R8, -R50, R14 ;  /* 0x80000032080e722b */ /* 0x000fe2000000000e */
[----:B------:R-:W-:Y:S01]  /*2910*/  IMAD.MOV.U32 R50, RZ, RZ, -0x7649667 ;  /* 0xf89b6999ff327424 */ /* 0x000fe200078e00ff */
[----:B------:R-:W-:Y:S01]  /*2920*/  MOV R51, 0x3e928a27 ;  /* 0x3e928a2700337802 */ /* 0x000fe20000000f00 */
[----:B0-----:R-:W-:Y:S02]  /*2930*/  FMUL.FTZ R52, R34, 1 ;  /* 0x3f80000022347820 */ /* 0x001fe40000410000 */
[----:B------:R-:W0:Y:S08]  /*2940*/  MUFU.EX2 R34, R34 ;  /* 0x0000002200227308 */ /* 0x000e300000000800 */
[----:B------:R-:W1:Y:S02]  /*2950*/  F2F.F64.F32 R8, R52 ;  /* 0x0000003400087310 */ /* 0x000e640000201800 */
[--C-:B-1----:R-:W-:Y:S01]  /*2960*/  DFMA R8, -R8, UR10, -R28.reuse ;  /* 0x0000000a08087c2b */ /* 0x102fe2000800091c */
[----:B------:R-:W-:Y:S01]  /*2970*/  UMOV UR10, 0xa4741b81 ;  /* 0xa4741b81000a7882 */ /* 0x000fe20000000000 */
[----:B------:R-:W-:Y:S01]  /*2980*/  UMOV UR11, 0x3e5ae904 ;  /* 0x3e5ae904000b7882 */ /* 0x000fe20000000000 */
[----:B------:R-:W-:-:S05]  /*2990*/  DADD R28, |R10|, -R28 ;  /* 0x000000000a1c7229 */ /* 0x000fca0000000a1c */
[----:B------:R-:W-:Y:S01]  /*29a0*/  DFMA R50, R8, UR10, R50 ;  /* 0x0000000a08327c2b */ /* 0x000fe20008000032 */
[----:B------:R-:W-:Y:S01]  /*29b0*/  UMOV UR10, 0x15ff7e07 ;  /* 0x15ff7e07000a7882 */ /* 0x000fe20000000000 */
[----:B------:R-:W-:Y:S01]  /*29c0*/  UMOV UR11, 0x3ec71de7 ;  /* 0x3ec71de7000b7882 */ /* 0x000fe20000000000 */
[----:B------:R-:W-:Y:S01]  /*29d0*/  DFMA R28, |R10|, R12, R28 ;  /* 0x0000000c0a1c722b */ /* 0x000fe2000000021c */
[----:B0-----:R-:W-:-:S04]  /*29e0*/  FMUL.FTZ R12, R34, 1 ;  /* 0x3f800000220c7820 */ /* 0x001fc80000410000 */
[C---:B------:R-:W-:Y:S01]  /*29f0*/  DFMA R50, R8.reuse, R50, UR10 ;  /* 0x0000000a08327e2b */ /* 0x040fe20008000032 */
        /* <DEDUP_REMOVED lines=24> */
[----:B------:R-:W-:-:S08]  /*2b80*/  DMUL R50, R8, R50 ;  /* 0x0000003208327228 */ /* 0x000fd00000000000 */
[----:B------:R-:W-:Y:S02]  /*2b90*/  DFMA R28, R8, R50, -R28 ;  /* 0x00000032081c722b */ /* 0x000fe4000000081c */
[----:B--2---:R-:W-:-:S06]  /*2ba0*/  DMUL R34, R24, -0.5 ;  /* 0xbfe0000018227828 */ /* 0x004fcc0000000000 */
[----:B------:R-:W-:Y:S02]  /*2bb0*/  DADD R8, R8, R28 ;  /* 0x0000000008087229 */ /* 0x000fe4000000001c */
[----:B0-----:R-:W-:-:S08]  /*2bc0*/  DADD R28, -R12, 1 ;  /* 0x3ff000000c1c7429 */ /* 0x001fd00000000100 */
[----:B------:R-:W-:Y:S02]  /*2bd0*/  DFMA R8, R12, -R8, R28 ;  /* 0x800000080c08722b */ /* 0x000fe4000000001c */
[----:B------:R-:W-:Y:S01]  /*2be0*/  DMUL R28, R24, R34 ;  /* 0x00000022181c7228 */ /* 0x000fe20000000000 */
[----:B------:R-:W-:Y:S02]  /*2bf0*/  IMAD.MOV.U32 R34, RZ, RZ, 0x652b82fe ;  /* 0x652b82feff227424 */ /* 0x000fe400078e00ff */
[----:B------:R-:W-:-:S06]  /*2c00*/  IMAD.MOV.U32 R35, RZ, RZ, 0x3ff71547 ;  /* 0x3ff71547ff237424 */ /* 0x000fcc00078e00ff */
[----:B------:R-:W-:Y:S01]  /*2c10*/  DFMA R34, R28, R34, 6.75539944105574400000e+15 ;  /* 0x433800001c22742b */ /* 0x000fe20000000022 */
[----:B------:R-:W-:-:S07]  /*2c20*/  FSETP.GEU.FTZ.AND P4, PT, |R29|, 4.1917929649353027344, PT ;  /* 0x4086232b1d00780b */ /* 0x000fce0003f9e200 */
        /* <DEDUP_REMOVED lines=36> */
[----:B------:R-:W-:-:S04]  /*2e70*/  DMUL R32, R32, UR10 ;  /* 0x0000000a20207c28 */ /* 0x000fc80008000000 */
        /* <DEDUP_REMOVED lines=12> */
[----:B------:R-:W-:Y:S01]  /*2f40*/  @!P4 IMAD.MOV.U32 R28, RZ, RZ, RZ ;  /* 0x000000ffff1cc224 */ /* 0x000fe200078e00ff */
[----:B------:R-:W-:Y:S01]  /*2f50*/  @!P4 LEA R17, R35, R17, 0x14 ;  /* 0x000000112311c211 */ /* 0x000fe200078ea0ff */
[----:B------:R-:W-:-:S05]  /*2f60*/  @!P4 IMAD.IADD R34, R34, 0x1, -R35 ;  /* 0x000000012222c824 */ /* 0x000fca00078e0a23 */
[----:B------:R-:W-:-:S06]  /*2f70*/  @!P4 LEA R29, R34, 0x3ff00000, 0x14 ;  /* 0x3ff00000221dc811 */ /* 0x000fcc00078ea0ff */
[----:B------:R-:W-:-:S11]  /*2f80*/  @!P4 DMUL R12, R16, R28 ;  /* 0x0000001c100cc228 */ /* 0x000fd60000000000 */
.L_x_3566:
[----:B------:R-:W-:Y:S05]  /*2f90*/  BSYNC B0 ;  /* 0x0000000000007941 */ /* 0x000fea0003800000 */
.L_x_3565:
[----:B------:R-:W-:Y:S01]  /*2fa0*/  DMUL R34, R24, UR38 ;  /* 0x0000002618227c28 */ /* 0x000fe20008000000 */
[----:B------:R-:W-:Y:S01]  /*2fb0*/  UMOV UR10, 0x5bc5b225 ;  /* 0x5bc5b225000a7882 */ /* 0x000fe20000000000 */
[----:B------:R-:W-:Y:S01]  /*2fc0*/  UMOV UR11, 0x3eff0535 ;  /* 0x3eff0535000b7882 */ /* 0x000fe20000000000 */
[----:B------:R-:W-:Y:S01]  /*2fd0*/  FSEL R3, R3, 1.875, !P0 ;  /* 0x3ff0000003037808 */ /* 0x000fe20004000000 */
[----:B------:R-:W-:Y:S01]  /*2fe0*/  IMAD.WIDE.U32 R42, R0, 0x10, R42 ;  /* 0x00000010002a7825 */ /* 0x000fe200078e002a */
[----:B------:R-:W-:Y:S01]  /*2ff0*/  DMUL R36, R18, R36 ;  /* 0x0000002412247228 */ /* 0x000fe20000000000 */
[----:B------:R-:W-:Y:S02]  /*3000*/  FSEL R48, R48, RZ, !P3 ;  /* 0x000000ff30307208 */ /* 0x000fe40005800000 */
[----:B------:R-:W-:Y:S01]  /*3010*/  DFMA R16, |R34|, -UR22, R30 ;  /* 0x8000001622107c2b */ /* 0x000fe2000800021e */
[----:B------:R-:W-:Y:S02]  /*3020*/  LOP3.LUT R3, R3, 0x80000000, R39, 0xb8, !PT ;  /* 0x8000000003037812 */ /* 0x000fe400078eb827 */
[----:B------:R-:W-:-:S05]  /*3030*/  FSEL R2, R2, RZ, !P0 ;  /* 0x000000ff02027208 */ /* 0x000fca0004000000 */
[----:B------:R-:W-:-:S08]  /*3040*/  DFMA R16, |R34|, R16, -UR20 ;  /* 0x8000001422107e2b */ /* 0x000fd00008000210 */
[----:B------:R-:W-:-:S08]  /*3050*/  DFMA R16, |R34|, R16, UR18 ;  /* 0x0000001222107e2b */ /* 0x000fd00008000210 */
[----:B------:R-:W-:-:S08]  /*3060*/  DFMA R16, |R34|, R16, -UR16 ;  /* 0x8000001022107e2b */ /* 0x000fd00008000210 */
        /* <DEDUP_REMOVED lines=39> */
[----:B------:R-:W-:-:S04]  /*32e0*/  FSEL R17, R49, 1.875, !P3 ;  /* 0x3ff0000031117808 */ /* 0x000fc80005800000 */
[----:B------:R-:W-:Y:S01]  /*32f0*/  LOP3.LUT R49, R17, 0x80000000, R45, 0xb8, !PT ;  /* 0x8000000011317812 */ /* 0x000fe200078eb82d */
[----:B------:R-:W-:-:S06]  /*3300*/  DFMA R38, |R34|, R28, |R34| ;  /* 0x0000001c2226722b */ /* 0x000fcc0000000622 */
[----:B------:R-:W0:Y:S02]  /*3310*/  F2F.F32.F64 R16, R38 ;  /* 0x0000002600107310 */ /* 0x000e240000301000 */
[----:B------:R-:W-:-:S14]  /*3320*/  DSETP.GEU.AND P4, PT, |R38|, UR10, PT ;  /* 0x0000000a26007e2a */ /* 0x000fdc000bf8e200 */
[----:B0-----:R-:W-:-:S04]  /*3330*/  @!P4 FMUL R16, R16, 1.175494350822287508e-38 ;  /* 0x008000001010c820 */ /* 0x001fc80000400000 */
[----:B------:R-:W-:Y:S02]  /*3340*/  FMUL.FTZ R50, R16, -1.4426950216293334961 ;  /* 0xbfb8aa3b10327820 */ /* 0x000fe40000410000 */
[----:B------:R0:W5:Y:S04]  /*3350*/  LDG.E.128 R16, desc[UR8][R42.64] ;  /* 0x000000082a107981 */ /* 0x000168000c1e1d00 */
[----:B------:R-:W1:Y:S02]  /*3360*/  FRND R50, R50 ;  /* 0x0000003200327307 */ /* 0x000e640000201000 */
[----:B-1----:R-:W-:-:S06]  /*3370*/  FMUL.FTZ R51, R50, 1 ;  /* 0x3f80000032337820 */ /* 0x002fcc0000410000 */
[----:B------:R-:W1:Y:S01]  /*3380*/  F2F.F64.F32 R44, R51 ;  /* 0x00000033002c7310 */ /* 0x000e620000201800 */
[----:B------:R-:W-:Y:S01]  /*3390*/  UMOV UR10, 0xfefa39ef ;  /* 0xfefa39ef000a7882 */ /* 0x000fe20000000000 */
[----:B------:R-:W-:Y:S02]  /*33a0*/  UMOV UR11, 0x3fe62e42 ;  /* 0x3fe62e42000b7882 */ /* 0x000fe40000000000 */
[--C-:B-1----:R-:W-:Y:S02]  /*33b0*/  DFMA R44, -R44, UR10, -R38.reuse ;  /* 0x0000000a2c2c7c2b */ /* 0x102fe40008000926 */
[----:B------:R-:W-:Y:S01]  /*33c0*/  DADD R38, |R34|, -R38 ;  /* 0x0000000022267229 */ /* 0x000fe20000000a26 */
[----:B------:R-:W-:Y:S01]  /*33d0*/  UMOV UR10, 0xa4741b81 ;  /* 0xa4741b81000a7882 */ /* 0x000fe20000000000 */
[----:B------:R-:W-:-:S06]  /*33e0*/  UMOV UR11, 0x3e5ae904 ;  /* 0x3e5ae904000b7882 */ /* 0x000fcc0000000000 */
        /* <DEDUP_REMOVED lines=24> */
[----:B------:R-:W1:Y:S05]  /*3570*/  MUFU.EX2 R50, R50 ;  /* 0x0000003200327308 */ /* 0x000e6a0000000800 */
[----:B------:R-:W-:Y:S01]  /*3580*/  DFMA R38, R44, R38, UR10 ;  /* 0x0000000a2c267e2b */ /* 0x000fe20008000026 */
[----:B------:R-:W-:Y:S01]  /*3590*/  UMOV UR10, 0x5 ;  /* 0x00000005000a7882 */ /* 0x000fe20000000000 */
[----:B------:R-:W-:-:S06]  /*35a0*/  UMOV UR11, 0x3fe00000 ;  /* 0x3fe00000000b7882 */ /* 0x000fcc0000000000 */
[----:B------:R-:W-:-:S08]  /*35b0*/  DFMA R38, R44, R38, UR10 ;  /* 0x0000000a2c267e2b */ /* 0x000fd00008000026 */
[----:B------:R-:W-:Y:S01]  /*35c0*/  DMUL R38, R44, R38 ;  /* 0x000000262c267228 */ /* 0x000fe20000000000 */
[----:B-1----:R-:W-:-:S07]  /*35d0*/  FMUL.FTZ R51, R50, 1 ;  /* 0x3f80000032337820 */ /* 0x002fce0000410000 */
[C---:B------:R-:W-:Y:S02]  /*35e0*/  DFMA R28, R44.reuse, R38, -R28 ;  /* 0x000000262c1c722b */ /* 0x040fe4000000081c */
[----:B------:R-:W1:Y:S06]  /*35f0*/  F2F.F64.F32 R38, R51 ;  /* 0x0000003300267310 */ /* 0x000e6c0000201800 */
[----:B------:R-:W-:Y:S02]  /*3600*/  DADD R28, R44, R28 ;  /* 0x000000002c1c7229 */ /* 0x000fe4000000001c */
[----:B-1----:R-:W-:-:S08]  /*3610*/  DADD R44, -R38, 1 ;  /* 0x3ff00000262c7429 */ /* 0x002fd00000000100 */
[----:B------:R-:W-:Y:S02]  /*3620*/  DFMA R38, R38, -R28, R44 ;  /* 0x8000001c2626722b */ /* 0x000fe4000000002c */
[----:B------:R-:W-:Y:S01]  /*3630*/  DMUL R44, R26, -0.5 ;  /* 0xbfe000001a2c7828 */ /* 0x000fe20000000000 */
[----:B------:R-:W-:Y:S01]  /*3640*/  MOV R28, 0x652b82fe ;  /* 0x652b82fe001c7802 */ /* 0x000fe20000000f00 */
[----:B------:R-:W-:-:S06]  /*3650*/  IMAD.MOV.U32 R29, RZ, RZ, 0x3ff71547 ;  /* 0x3ff71547ff1d7424 */ /* 0x000fcc00078e00ff */
[----:B------:R-:W-:Y:S02]  /*3660*/  DMUL R44, R26, R44 ;  /* 0x0000002c1a2c7228 */ /* 0x000fe40000000000 */
[----:B------:R-:W-:-:S06]  /*3670*/  DADD R48, R48, 1 ;  /* 0x3ff0000030307429 */ /* 0x000fcc0000000000 */
[----:B------:R-:W-:Y:S02]  /*3680*/  DFMA R28, R44, R28, 6.75539944105574400000e+15 ;  /* 0x433800002c1c742b */ /* 0x000fe4000000001c */
[----:B------:R-:W-:Y:S02]  /*3690*/  DADD R2, R2, 1 ;  /* 0x3ff0000002027429 */ /* 0x000fe40000000000 */
[----:B------:R-:W-:-:S04]  /*36a0*/  DFMA R36, R48, 0.5, R36 ;  /* 0x3fe000003024782b */ /* 0x000fc80000000024 */
[----:B------:R-:W-:Y:S01]  /*36b0*/  DADD R48, R28, -6.75539944105574400000e+15 ;  /* 0xc33800001c307429 */ /* 0x000fe20000000000 */
[----:B------:R-:W-:Y:S01]  /*36c0*/  UMOV UR10, 0xfefa39ef ;  /* 0xfefa39ef000a7882 */ /* 0x000fe20000000000 */
[----:B------:R-:W-:Y:S01]  /*36d0*/  UMOV UR11, 0x3fe62e42 ;  /* 0x3fe62e42000b7882 */ /* 0x000fe20000000000 */
[----:B------:R-:W-:-:S05]  /*36e0*/  DFMA R22, R2, 0.5, R22 ;  /* 0x3fe000000216782b */ /* 0x000fca0000000016 */
[----:B------:R-:W-:Y:S01]  /*36f0*/  DFMA R2, R48, -UR10, R44 ;  /* 0x8000000a30027c2b */ /* 0x000fe2000800002c */
[----:B------:R-:W-:Y:S01]  /*3700*/  UMOV UR10, 0x3b39803f ;  /* 0x3b39803f000a7882 */ /* 0x000fe20000000000 */
[----:B------:R-:W-:-:S06]  /*3710*/  UMOV UR11, 0x3c7abc9e ;  /* 0x3c7abc9e000b7882 */ /* 0x000fcc0000000000 */
[----:B------:R-:W-:Y:S01]  /*3720*/  DFMA R48, R48, -UR10, R2 ;  /* 0x8000000a30307c2b */ /* 0x000fe20008000002 */
[----:B------:R-:W-:Y:S02]  /*3730*/  IMAD.MOV.U32 R2, RZ, RZ, -0x35dec16 ;  /* 0xfca213eaff027424 */ /* 0x000fe400078e00ff */
[----:B------:R-:W-:Y:S01]  /*3740*/  IMAD.MOV.U32 R3, RZ, RZ, 0x3e928af3 ;  /* 0x3e928af3ff037424 */ /* 0x000fe200078e00ff */
[----:B------:R-:W-:Y:S01]  /*3750*/  UMOV UR10, 0x69ce2bdf ;  /* 0x69ce2bdf000a7882 */ /* 0x000fe20000000000 */
[----:B------:R-:W-:-:S04]  /*3760*/  UMOV UR11, 0x3e5ade15 ;  /* 0x3e5ade15000b7882 */ /* 0x000fc80000000000 */
        /* <DEDUP_REMOVED lines=25> */
[----:B------:R-:W-:-:S07]  /*3900*/  FSETP.GEU.FTZ.AND P3, PT, |R45|, 4.1917929649353027344, PT ;  /* 0x4086232b2d00780b */ /* 0x000fce0003f7e200 */
[----:B------:R-:W-:Y:S01]  /*3910*/  DFMA R2, R48, R2, 1 ;  /* 0x3ff000003002742b */ /* 0x000fe20000000002 */
[----:B------:R-:W-:Y:S01]  /*3920*/  UMOV UR10, 0x33d43651 ;  /* 0x33d43651000a7882 */ /* 0x000fe20000000000 */
[----:B------:R-:W-:Y:S01]  /*3930*/  UMOV UR11, 0x3fd98845 ;  /* 0x3fd98845000b7882 */ /* 0x000fe20000000000 */
[----:B------:R-:W-:-:S05]  /*3940*/  UMOV UR12, 0x8dc96626 ;  /* 0x8dc96626000c7882 */ /* 0x000fca0000000000 */
[----:B------:R-:W-:Y:S01]  /*3950*/  DFMA R48, R48, R2, 1 ;  /* 0x3ff000003030742b */ /* 0x000fe20000000002 */
[----:B------:R-:W-:Y:S01]  /*3960*/  UMOV UR13, 0x4017afb4 ;  /* 0x4017afb4000d7882 */ /* 0x000fe20000000000 */
[----:B------:R-:W-:Y:S01]  /*3970*/  DMUL R12, R12, UR10 ;  /* 0x0000000a0c0c7c28 */ /* 0x000fe20008000000 */
[----:B------:R-:W-:Y:S01]  /*3980*/  BSSY B0, `(.L_x_3567) ;  /* 0x0000011000007945 */ /* 0x000fe20003800000 */
[----:B------:R-:W-:-:S06]  /*3990*/  DSETP.GE.AND P0, PT, |R34|, UR12, PT ;  /* 0x0000000c22007e2a */ /* 0x000fcc000bf06200 */
[----:B------:R-:W-:Y:S01]  /*39a0*/  LEA R3, R28, R49, 0x14 ;  /* 0x000000311c037211 */ /* 0x000fe200078ea0ff */
[----:B------:R-:W-:Y:S01]  /*39b0*/  IMAD.MOV.U32 R2, RZ, RZ, R48 ;  /* 0x000000ffff027224 */ /* 0x000fe200078e0030 */
[----:B0-----:R-:W-:Y:S06]  /*39c0*/  @!P3 BRA `(.L_x_3568) ;  /* 0x000000000030b947 */ /* 0x001fec0003800000 */
        /* <DEDUP_REMOVED lines=12> */
.L_x_3568:
[----:B------:R-:W-:Y:S05]  /*3a90*/  BSYNC B0 ;  /* 0x0000000000007941 */ /* 0x000fea0003800000 */
.L_x_3567:
[----:B------:R-:W-:Y:S02]  /*3aa0*/  DMUL R28, R26, UR38 ;  /* 0x000000261a1c7c28 */ /* 0x000fe40008000000 */
[----:B-----5:R-:W-:Y:S01]  /*3ab0*/  DMUL R16, R16, R22 ;  /* 0x0000001610107228 */ /* 0x020fe20000000000 */
[----:B------:R-:W2:Y:S05]  /*3ac0*/  LDG.E.128 R20, desc[UR8][R20.64+0x1800] ;  /* 0x0018000814147981 */ /* 0x000eaa000c1e1d00 */
[----:B------:R-:W-:-:S08]  /*3ad0*/  DFMA R44, |R28|, -UR22, R30 ;  /* 0x800000161c2c7c2b */ /* 0x000fd0000800021e */
        /* <DEDUP_REMOVED lines=10> */
[----:B------:R-:W-:Y:S01]  /*3b80*/  DFMA R44, |R28|, R44, UR6 ;  /* 0x000000061c2c7e2b */ /* 0x000fe2000800022c */
[----:B------:R-:W-:Y:S01]  /*3b90*/  UMOV UR10, 0x5bc5b225 ;  /* 0x5bc5b225000a7882 */ /* 0x000fe20000000000 */
[----:B------:R-:W-:-:S06]  /*3ba0*/  UMOV UR11, 0x3eff0535 ;  /* 0x3eff0535000b7882 */ /* 0x000fcc0000000000 */
        /* <DEDUP_REMOVED lines=36> */
[----:B------:R-:W0:Y:S01]  /*3df0*/  FRND R40, R40 ;  /* 0x0000002800287307 */ /* 0x000e220000201000 */
[----:B------:R-:W-:Y:S01]  /*3e00*/  DMUL R18, R18, R36 ;  /* 0x0000002412127228 */ /* 0x000fe20000000000 */
[----:B0-----:R-:W-:-:S06]  /*3e10*/  FMUL.FTZ R52, R40, 1 ;  /* 0x3f80000028347820 */ /* 0x001fcc0000410000 */
[----:B------:R-:W0:Y:S01]  /*3e20*/  F2F.F64.F32 R36, R52 ;  /* 0x0000003400247310 */ /* 0x000e220000201800 */
[----:B------:R-:W-:Y:S01]  /*3e30*/  UMOV UR10, 0xfefa39ef ;  /* 0xfefa39ef000a7882 */ /* 0x000fe20000000000 */
[----:B------:R-:W-:Y:S01]  /*3e40*/  UMOV UR11, 0x3fe62e42 ;  /* 0x3fe62e42000b7882 */ /* 0x000fe20000000000 */
[--C-:B------:R-:W-:Y:S02]  /*3e50*/  DADD R50, |R28|, -R48.reuse ;  /* 0x000000001c327229 */ /* 0x100fe40000000a30 */
[----:B0-----:R-:W-:Y:S01]  /*3e60*/  DFMA R36, -R36, UR10, -R48 ;  /* 0x0000000a24247c2b */ /* 0x001fe20008000930 */
        /* <DEDUP_REMOVED lines=29> */
[----:B------:R-:W-:Y:S02]  /*4040*/  DFMA R48, R36, R48, UR10 ;  /* 0x0000000a24307e2b */ /* 0x000fe40008000030 */
[----:B------:R-:W-:-:S06]  /*4050*/  DFMA R44, |R28|, R44, R50 ;  /* 0x0000002c1c2c722b */ /* 0x000fcc0000000232 */
[----:B------:R-:W-:-:S08]  /*4060*/  DMUL R48, R36, R48 ;  /* 0x0000003024307228 */ /* 0x000fd00000000000 */
[----:B------:R-:W-:Y:S01]  /*4070*/  DFMA R48, R36, R48, -R44 ;  /* 0x000000302430722b */ /* 0x000fe2000000082c */
[----:B0-----:R-:W-:-:S06]  /*4080*/  FMUL.FTZ R44, R40, 1 ;  /* 0x3f800000282c7820 */ /* 0x001fcc0000410000 */
[----:B------:R-:W0:Y:S01]  /*4090*/  F2F.F64.F32 R44, R44 ;  /* 0x0000002c002c7310 */ /* 0x000e220000201800 */
[----:B------:R-:W-:Y:S02]  /*40a0*/  DADD R36, R36, R48 ;  /* 0x0000000024247229 */ /* 0x000fe40000000030 */
[----:B--2---:R-:W-:Y:S02]  /*40b0*/  DMUL R52, R20, -0.5 ;  /* 0xbfe0000014347828 */ /* 0x004fe40000000000 */
[----:B0-----:R-:W-:-:S06]  /*40c0*/  DADD R48, -R44, 1 ;  /* 0x3ff000002c307429 */ /* 0x001fcc0000000100 */
[----:B------:R-:W-:Y:S02]  /*40d0*/  DMUL R52, R20, R52 ;  /* 0x0000003414347228 */ /* 0x000fe40000000000 */
[----:B------:R-:W-:Y:S01]  /*40e0*/  DFMA R36, R44, -R36, R48 ;  /* 0x800000242c24722b */ /* 0x000fe20000000030 */
[----:B------:R-:W-:Y:S01]  /*40f0*/  IMAD.MOV.U32 R48, RZ, RZ, 0x652b82fe ;  /* 0x652b82feff307424 */ /* 0x000fe200078e00ff */
[----:B------:R-:W-:-:S06]  /*4100*/  MOV R49, 0x3ff71547 ;  /* 0x3ff7154700317802 */ /* 0x000fcc0000000f00 */
[----:B------:R-:W-:Y:S01]  /*4110*/  DFMA R48, R52, R48, 6.75539944105574400000e+15 ;  /* 0x433800003430742b */ /* 0x000fe20000000030 */
[----:B------:R-:W-:Y:S01]  /*4120*/  UMOV UR10, 0xfefa39ef ;  /* 0xfefa39ef000a7882 */ /* 0x000fe20000000000 */
[----:B------:R-:W-:-:S06]  /*4130*/  UMOV UR11, 0x3fe62e42 ;  /* 0x3fe62e42000b7882 */ /* 0x000fcc0000000000 */
[----:B------:R-:W-:Y:S02]  /*4140*/  DADD R50, R48, -6.75539944105574400000e+15 ;  /* 0xc338000030327429 */ /* 0x000fe40000000000 */
[----:B------:R-:W-:-:S06]  /*4150*/  DMUL R46, R4, R46 ;  /* 0x0000002e042e7228 */ /* 0x000fcc0000000000 */
        /* <DEDUP_REMOVED lines=40> */
[----:B------:R-:W-:Y:S01]  /*43e0*/  FSEL R40, R15, 1.875, !P1 ;  /* 0x3ff000000f287808 */ /* 0x000fe20004800000 */
[----:B------:R-:W-:Y:S01]  /*43f0*/  DMUL R4, R2, UR10 ;  /* 0x0000000a02047c28 */ /* 0x000fe20008000000 */
[----:B------:R-:W-:Y:S01]  /*4400*/  BSSY B0, `(.L_x_3569) ;  /* 0x0000012000007945 */ /* 0x000fe20003800000 */
[----:B------:R-:W-:Y:S01]  /*4410*/  DSETP.GE.AND P3, PT, |R28|, UR12, PT ;  /* 0x0000000c1c007e2a */ /* 0x000fe2000bf66200 */
[----:B------:R-:W-:-:S04]  /*4420*/  LOP3.LUT R41, R40, 0x80000000, R41, 0xb8, !PT ;  /* 0x8000000028297812 */ /* 0x000fc800078eb829 */
[----:B------:R-:W-:Y:S01]  /*4430*/  IMAD R45, R48, 0x100000, R51 ;  /* 0x00100000302d7824 */ /* 0x000fe200078e0233 */
[----:B------:R-:W-:Y:S01]  /*4440*/  MOV R44, R50 ;  /* 0x00000032002c7202 */ /* 0x000fe20000000f00 */
[----:B------:R-:W-:Y:S07]  /*4450*/  @!P4 BRA `(.L_x_3570) ;  /* 0x000000000030c947 */ /* 0x000fee0003800000 */
        /* <DEDUP_REMOVED lines=9> */
[----:B------:R-:W-:Y:S01]  /*44f0*/  @!P4 LEA R3, R2, 0x3ff00000, 0x14 ;  /* 0x3ff000000203c811 */ /* 0x000fe200078ea0ff */
[----:B------:R-:W-:-:S06]  /*4500*/  @!P4 IMAD.MOV.U32 R2, RZ, RZ, RZ ;  /* 0x000000ffff02c224 */ /* 0x000fcc00078e00ff */
[----:B------:R-:W-:-:S11]  /*4510*/  @!P4 DMUL R44, R50, R2 ;  /* 0x00000002322cc228 */ /* 0x000fd60000000000 */
.L_x_3570:
[----:B------:R-:W-:Y:S05]  /*4520*/  BSYNC B0 ;  /* 0x0000000000007941 */ /* 0x000fea0003800000 */
.L_x_3569:
[----:B------:R-:W-:Y:S01]  /*4530*/  DMUL R2, R20, UR38 ;  /* 0x0000002614027c28 */ /* 0x000fe20008000000 */
[----:B------:R-:W-:Y:S01]  /*4540*/  FSEL R40, R14, RZ, !P1 ;  /* 0x000000ff0e287208 */ /* 0x000fe20004800000 */
[----:B------:R-:W-:Y:S01]  /*4550*/  HFMA2.MMA R10, -RZ, RZ, 1323, -4.565715789794921875e-05 ;  /* 0x652b82feff0a7435 */ /* 0x000fe200000001ff */
[----:B------:R-:W-:Y:S01]  /*4560*/  FSEL R9, R9, 1.875, !P2 ;  /* 0x3ff0000009097808 */ /* 0x000fe20005000000 */
[----:B------:R-:W-:Y:S01]  /*4570*/  DMUL R12, R24, R12 ;  /* 0x0000000c180c7228 */ /* 0x000fe20000000000 */
[----:B------:R-:W-:Y:S01]  /*4580*/  FSEL R8, R8, RZ, !P2 ;  /* 0x000000ff08087208 */ /* 0x000fe20005000000 */
[----:B------:R-:W-:Y:S01]  /*4590*/  UMOV UR10, 0x8dc96626 ;  /* 0x8dc96626000a7882 */ /* 0x000fe20000000000 */
[----:B------:R-:W-:Y:S01]  /*45a0*/  DADD R40, R40, 1 ;  /* 0x3ff0000028287429 */ /* 0x000fe20000000000 */
[----:B------:R-:W-:Y:S01]  /*45b0*/  LOP3.LUT R9, R9, 0x80000000, R11, 0xb8, !PT ;  /* 0x8000000009097812 */ /* 0x000fe200078eb80b */
[----:B------:R-:W-:Y:S01]  /*45c0*/  DFMA R48, |R2|, -UR22, R30 ;  /* 0x8000001602307c2b */ /* 0x000fe2000800021e */
[----:B------:R-:W-:Y:S01]  /*45d0*/  IMAD.MOV.U32 R11, RZ, RZ, 0x3ff71547 ;  /* 0x3ff71547ff0b7424 */ /* 0x000fe200078e00ff */
[----:B------:R-:W-:Y:S01]  /*45e0*/  UMOV UR11, 0x4017afb4 ;  /* 0x4017afb4000b7882 */ /* 0x000fe20000000000 */
[----:B------:R-:W-:Y:S02]  /*45f0*/  BSSY B0, `(.L_x_3571) ;  /* 0x0000098000007945 */ /* 0x000fe40003800000 */
[----:B------:R-:W-:-:S03]  /*4600*/  DADD R8, R8, 1 ;  /* 0x3ff0000008087429 */ /* 0x000fc60000000000 */
        /* <DEDUP_REMOVED lines=34> */
[----:B------:R-:W-:Y:S01]  /*4830*/  UMOV UR7, 0x3fba4f4e ;  /* 0x3fba4f4e00077882 */ /* 0x000fe20000000000 */
[----:B------:R-:W-:Y:S02]  /*4840*/  DMUL R48, R6, R32 ;  /* 0x0000002006307228 */ /* 0x000fe40000000000 */
[----:B------:R-:W-:Y:S02]  /*4850*/  DFMA R6, R40, 0.5, R46 ;  /* 0x3fe000002806782b */ /* 0x000fe4000000002e */
[----:B------:R-:W-:Y:S02]  /*4860*/  DMUL R46, R22, -0.5 ;  /* 0xbfe00000162e7828 */ /* 0x000fe40000000000 */
[----:B------:R-:W-:Y:S01]  /*4870*/  DFMA R14, |R2|, R14, UR6 ;  /* 0x00000006020e7e2b */ /* 0x000fe2000800020e */
[----:B------:R-:W-:Y:S01]  /*4880*/  UMOV UR6, 0x6dc9c8bb ;  /* 0x6dc9c8bb00067882 */ /* 0x000fe20000000000 */
[----:B------:R-:W-:-:S04]  /*4890*/  UMOV UR7, 0x3fe45f30 ;  /* 0x3fe45f3000077882 */ /* 0x000fc80000000000 */
[----:B------:R-:W-:Y:S02]  /*48a0*/  DMUL R46, R22, R46 ;  /* 0x0000002e162e7228 */ /* 0x000fe40000000000 */
[----:B------:R-:W-:Y:S01]  /*48b0*/  DFMA R14, |R2|, R14, UR6 ;  /* 0x00000006020e7e2b */ /* 0x000fe2000800020e */
[----:B------:R-:W-:Y:S01]  /*48c0*/  UMOV UR6, 0x8214db69 ;  /* 0x8214db6900067882 */ /* 0x000fe20000000000 */
[----:B------:R-:W-:-:S06]  /*48d0*/  UMOV UR7, 0x3fc06eba ;  /* 0x3fc06eba00077882 */ /* 0x000fcc0000000000 */
[----:B------:R-:W-:Y:S01]  /*48e0*/  DFMA R40, |R2|, R14, UR6 ;  /* 0x0000000602287e2b */ /* 0x000fe2000800020e */
[----:B------:R-:W-:Y:S01]  /*48f0*/  UMOV UR6, 0xf0000000 ;  /* 0xf000000000067882 */ /* 0x000fe20000000000 */
[----:B------:R-:W-:Y:S01]  /*4900*/  DFMA R14, R46, R10, 6.75539944105574400000e+15 ;  /* 0x433800002e0e742b */ /* 0x000fe2000000000a */
[----:B------:R-:W-:Y:S01]  /*4910*/  UMOV UR7, 0x380fffff ;  /* 0x380fffff00077882 */ /* 0x000fe20000000000 */
[----:B------:R-:W-:Y:S01]  /*4920*/  DFMA R10, R8, 0.5, R48 ;  /* 0x3fe00000080a782b */ /* 0x000fe20000000030 */
[----:B------:R-:W-:-:S03]  /*4930*/  FSETP.GEU.FTZ.AND P2, PT, |R47|, 4.1917929649353027344, PT ;  /* 0x4086232b2f00780b */ /* 0x000fc60003f5e200 */
[----:B------:R-:W-:Y:S02]  /*4940*/  DFMA R32, |R2|, R40, |R2| ;  /* 0x000000280220722b */ /* 0x000fe40000000602 */
[----:B------:R-:W-:-:S04]  /*4950*/  DADD R50, R14, -6.75539944105574400000e+15 ;  /* 0xc33800000e327429 */ /* 0x000fc80000000000 */
[----:B------:R-:W0:Y:S02]  /*4960*/  F2F.F32.F64 R24, R32 ;  /* 0x0000002000187310 */ /* 0x000e240000301000 */
[----:B------:R-:W-:Y:S01]  /*4970*/  DSETP.GEU.AND P1, PT, |R32|, UR6, PT ;  /* 0x0000000620007e2a */ /* 0x000fe2000bf2e200 */
[----:B------:R-:W-:Y:S01]  /*4980*/  UMOV UR6, 0xfefa39ef ;  /* 0xfefa39ef00067882 */ /* 0x000fe20000000000 */
[----:B------:R-:W-:Y:S01]  /*4990*/  UMOV UR7, 0x3fe62e42 ;  /* 0x3fe62e4200077882 */ /* 0x000fe20000000000 */
[----:B------:R-:W-:Y:S02]  /*49a0*/  DADD R48, |R2|, -R32 ;  /* 0x0000000002307229 */ /* 0x000fe40000000a20 */
[----:B------:R-:W-:Y:S01]  /*49b0*/  DFMA R8, R50, -UR6, R46 ;  /* 0x8000000632087c2b */ /* 0x000fe2000800002e */
[----:B------:R-:W-:Y:S01]  /*49c0*/  UMOV UR6, 0x3b39803f ;  /* 0x3b39803f00067882 */ /* 0x000fe20000000000 */
[----:B------:R-:W-:-:S04]  /*49d0*/  UMOV UR7, 0x3c7abc9e ;  /* 0x3c7abc9e00077882 */ /* 0x000fc80000000000 */
[----:B------:R-:W-:Y:S02]  /*49e0*/  DFMA R40, |R2|, R40, R48 ;  /* 0x000000280228722b */ /* 0x000fe40000000230 */
[----:B------:R-:W-:Y:S01]  /*49f0*/  DFMA R50, R50, -UR6, R8 ;  /* 0x8000000632327c2b */ /* 0x000fe20008000008 */
[----:B0-----:R-:W-:Y:S01]  /*4a00*/  @!P1 FMUL R24, R24, 1.175494350822287508e-38 ;  /* 0x0080000018189820 */ /* 0x001fe20000400000 */
[----:B------:R-:W-:Y:S01]  /*4a10*/  IMAD.MOV.U32 R8, RZ, RZ, -0x35dec16 ;  /* 0xfca213eaff087424 */ /* 0x000fe200078e00ff */
[----:B------:R-:W-:Y:S01]  /*4a20*/  UMOV UR6, 0x69ce2bdf ;  /* 0x69ce2bdf00067882 */ /* 0x000fe20000000000 */
[----:B------:R-:W-:Y:S02]  /*4a30*/  IMAD.MOV.U32 R9, RZ, RZ, 0x3e928af3 ;  /* 0x3e928af3ff097424 */ /* 0x000fe400078e00ff */
[----:B------:R-:W-:Y:S01]  /*4a40*/  FMUL.FTZ R24, R24, -1.4426950216293334961 ;  /* 0xbfb8aa3b18187820 */ /* 0x000fe20000410000 */
[----:B------:R-:W-:Y:S01]  /*4a50*/  UMOV UR7, 0x3e5ade15 ;  /* 0x3e5ade1500077882 */ /* 0x000fe20000000000 */
[----:B------:R-:W-:-:S02]  /*4a60*/  DSETP.GE.AND P1, PT, |R2|, UR10, PT ;  /* 0x0000000a02007e2a */ /* 0x000fc4000bf26200 */
[----:B------:R-:W-:Y:S02]  /*4a70*/  DFMA R8, R50, UR6, R8 ;  /* 0x0000000632087c2b */ /* 0x000fe40008000008 */
[----:B------:R-:W0:Y:S01]  /*4a80*/  FRND R24, R24 ;  /* 0x0000001800187307 */ /* 0x000e220000201000 */
[----:B------:R-:W-:Y:S01]  /*4a90*/  UMOV UR6, 0x62401315 ;  /* 0x6240131500067882 */ /* 0x000fe20000000000 */
[----:B------:R-:W-:-:S04]  /*4aa0*/  UMOV UR7, 0x3ec71dee ;  /* 0x3ec71dee00077882 */ /* 0x000fc80000000000 */
[----:B------:R-:W-:Y:S01]  /*4ab0*/  DFMA R8, R50, R8, UR6 ;  /* 0x0000000632087e2b */ /* 0x000fe20008000008 */
[----:B------:R-:W-:Y:S01]  /*4ac0*/  UMOV UR6, 0x7c89eb71 ;  /* 0x7c89eb7100067882 */ /* 0x000fe20000000000 */
[----:B------:R-:W-:Y:S01]  /*4ad0*/  UMOV UR7, 0x3efa0199 ;  /* 0x3efa019900077882 */ /* 0x000fe20000000000 */
[----:B0-----:R-:W-:-:S05]  /*4ae0*/  FMUL.FTZ R25, R24, 1 ;  /* 0x3f80000018197820 */ /* 0x001fca0000410000 */
[C---:B------:R-:W-:Y:S01]  /*4af0*/  DFMA R8, R50.reuse, R8, UR6 ;  /* 0x0000000632087e2b */ /* 0x040fe20008000008 */
[----:B------:R-:W-:Y:S01]  /*4b00*/  UMOV UR6, 0x14761f65 ;  /* 0x14761f6500067882 */ /* 0x000fe20000000000 */
[----:B------:R-:W-:Y:S01]  /*4b10*/  UMOV UR7, 0x3f2a01a0 ;  /* 0x3f2a01a000077882 */ /* 0x000fe20000000000 */
[----:B------:R-:W0:Y:S05]  /*4b20*/  F2F.F64.F32 R48, R25 ;  /* 0x0000001900307310 */ /* 0x000e2a0000201800 */
[----:B------:R-:W-:Y:S01]  /*4b30*/  DFMA R8, R50, R8, UR6 ;  /* 0x0000000632087e2b */ /* 0x000fe20008000008 */
[----:B------:R-:W-:Y:S01]  /*4b40*/  UMOV UR6, 0xfefa39ef ;  /* 0xfefa39ef00067882 */ /* 0x000fe20000000000 */
[----:B------:R-:W-:-:S02]  /*4b50*/  UMOV UR7, 0x3fe62e42 ;  /* 0x3fe62e4200077882 */ /* 0x000fc40000000000 */
[----:B0-----:R-:W-:Y:S01]  /*4b60*/  DFMA R32, -R48, UR6, -R32 ;  /* 0x0000000630207c2b */ /* 0x001fe20008000920 */
[----:B------:R-:W-:Y:S01]  /*4b70*/  UMOV UR6, 0x1852b7af ;  /* 0x1852b7af00067882 */ /* 0x000fe20000000000 */
[----:B------:R-:W-:Y:S02]  /*4b80*/  UMOV UR7, 0x3f56c16c ;  /* 0x3f56c16c00077882 */ /* 0x000fe40000000000 */
[----:B------:R-:W-:Y:S01]  /*4b90*/  DFMA R48, R50, R8, UR6 ;  /* 0x0000000632307e2b */ /* 0x000fe20008000008 */
[----:B------:R-:W-:Y:S01]  /*4ba0*/  UMOV UR6, 0xa4741b81 ;  /* 0xa4741b8100067882 */ /* 0x000fe20000000000 */
[----:B------:R-:W-:Y:S01]  /*4bb0*/  MOV R8, 0xf89b6999 ;  /* 0xf89b699900087802 */ /* 0x000fe20000000f00 */
[----:B------:R-:W-:Y:S01]  /*4bc0*/  IMAD.MOV.U32 R9, RZ, RZ, 0x3e928a27 ;  /* 0x3e928a27ff097424 */ /* 0x000fe200078e00ff */
[----:B------:R-:W-:-:S05]  /*4bd0*/  UMOV UR7, 0x3e5ae904 ;  /* 0x3e5ae90400077882 */ /* 0x000fca0000000000 */
        /* <DEDUP_REMOVED lines=34> */
[----:B------:R-:W-:-:S06]  /*4e00*/  UMOV UR7, 0x3fc55555 ;  /* 0x3fc5555500077882 */ /* 0x000fcc0000000000 */
[----:B------:R-:W-:Y:S01]  /*4e10*/  DFMA R48, R32, R8, UR6 ;  /* 0x0000000620307e2b */ /* 0x000fe20008000008 */
[----:B------:R-:W-:Y:S01]  /*4e20*/  UMOV UR6, 0x33d43651 ;  /* 0x33d4365100067882 */ /* 0x000fe20000000000 */
[----:B------:R-:W-:Y:S01]  /*4e30*/  UMOV UR7, 0x3fd98845 ;  /* 0x3fd9884500077882 */ /* 0x000fe20000000000 */
[----:B------:R-:W-:Y:S01]  /*4e40*/  IMAD R9, R14, 0x100000, R51 ;  /* 0x001000000e097824 */ /* 0x000fe200078e0233 */
[----:B------:R-:W-:Y:S01]  /*4e50*/  DMUL R44, R44, UR6 ;  /* 0x000000062c2c7c28 */ /* 0x000fe20008000000 */
[----:B------:R-:W-:Y:S01]  /*4e60*/  UMOV UR6, 0x5 ;  /* 0x0000000500067882 */ /* 0x000fe20000000000 */
[----:B------:R-:W-:Y:S01]  /*4e70*/  UMOV UR7, 0x3fe00000 ;  /* 0x3fe0000000077882 */ /* 0x000fe20000000000 */
[----:B------:R-:W-:Y:S01]  /*4e80*/  IMAD.MOV.U32 R8, RZ, RZ, R50 ;  /* 0x000000ffff087224 */ /* 0x000fe200078e0032 */
[----:B------:R-:W-:Y:S01]  /*4e90*/  DFMA R48, R32, R48, UR6 ;  /* 0x0000000620307e2b */ /* 0x000fe20008000030 */
[----:B------:R-:W-:Y:S10]  /*4ea0*/  @!P2 BRA `(.L_x_3572) ;  /* 0x000000000030a947 */ /* 0x000ff40003800000 */
[----:B------:R-:W-:Y:S01]  /*4eb0*/  FSETP.GEU.FTZ.AND P2, PT, |R47|, 4.2275390625, PT ;  /* 0x408748002f00780b */ /* 0x000fe20003f5e200 */
[C---:B------:R-:W-:Y:S02]  /*4ec0*/  DSETP.GEU.AND P4, PT, R46.reuse, RZ, PT ;  /* 0x000000ff2e00722a */ /* 0x040fe40003f8e000 */
[----:B------:R-:W-:-:S10]  /*4ed0*/  DADD R46, R46, +INF ;  /* 0x7ff000002e2e7429 */ /* 0x000fd40000000000 */
[----:B------:R-:W-:Y:S02]  /*4ee0*/  @!P2 LEA.HI R8, R14, R14, RZ, 0x1 ;  /* 0x0000000e0e08a211 */ /* 0x000fe400078f08ff */
[----:B------:R-:W-:Y:S02]  /*4ef0*/  FSEL R9, R47, RZ, P4 ;  /* 0x000000ff2f097208 */ /* 0x000fe40002000000 */
[----:B------:R-:W-:Y:S02]  /*4f00*/  @!P2 SHF.R.S32.HI R15, RZ, 0x1, R8 ;  /* 0x00000001ff0fa819 */ /* 0x000fe40000011408 */
[----:B------:R-:W-:Y:S02]  /*4f10*/  FSEL R8, R46, RZ, P4 ;  /* 0x000000ff2e087208 */ /* 0x000fe40002000000 */
[----:B------:R-:W-:Y:S01]  /*4f20*/  @!P2 IADD3 R14, R14, -R15, RZ ;  /* 0x8000000f0e0ea210 */ /* 0x000fe20007ffe0ff */
[----:B------:R-:W-:-:S03]  /*4f30*/  @!P2 IMAD R51, R15, 0x100000, R51 ;  /* 0x001000000f33a824 */ /* 0x000fc600078e0233 */
[----:B------:R-:W-:Y:S01]  /*4f40*/  @!P2 LEA R15, R14, 0x3ff00000, 0x14 ;  /* 0x3ff000000e0fa811 */ /* 0x000fe200078ea0ff */
[----:B------:R-:W-:-:S06]  /*4f50*/  @!P2 IMAD.MOV.U32 R14, RZ, RZ, RZ ;  /* 0x000000ffff0ea224 */ /* 0x000fcc00078e00ff */
[----:B------:R-:W-:-:S11]  /*4f60*/  @!P2 DMUL R8, R50, R14 ;  /* 0x0000000e3208a228 */ /* 0x000fd60000000000 */
.L_x_3572:
[----:B------:R-:W-:Y:S05]  /*4f70*/  BSYNC B0 ;  /* 0x0000000000007941 */ /* 0x000fea0003800000 */
.L_x_3571:
[----:B------:R-:W-:Y:S01]  /*4f80*/  DMUL R14, R22, UR38 ;  /* 0x00000026160e7c28 */ /* 0x000fe20008000000 */
[----:B------:R-:W0:Y:S01]  /*4f90*/  MUFU.EX2 R24, R24 ;  /* 0x0000001800187308 */ /* 0x000e220000000800 */
[----:B------:R-:W-:Y:S01]  /*4fa0*/  DMUL R46, R32, R48 ;  /* 0x00000030202e7228 */ /* 0x000fe20000000000 */
[----:B------:R-:W-:Y:S01]  /*4fb0*/  UMOV UR6, 0x5ba9a84e ;  /* 0x5ba9a84e00067882 */ /* 0x000fe20000000000 */
[----:B------:R-:W-:Y:S01]  /*4fc0*/  UMOV UR7, 0x3eca3037 ;  /* 0x3eca303700077882 */ /* 0x000fe20000000000 */
[----:B------:R-:W-:Y:S01]  /*4fd0*/  FSEL R39, R39, 1.875, !P0 ;  /* 0x3ff0000027277808 */ /* 0x000fe20004000000 */
[----:B------:R-:W-:Y:S01]  /*4fe0*/  DMUL R20, R20, R44 ;  /* 0x0000002c14147228 */ /* 0x000fe20000000000 */
[----:B------:R-:W-:Y:S01]  /*4ff0*/  FSEL R37, R37, 1.875, !P3 ;  /* 0x3ff0000025257808 */ /* 0x000fe20005800000 */
[----:B------:R-:W-:Y:S01]  /*5000*/  DFMA R30, |R14|, -UR22, R30 ;  /* 0x800000160e1e7c2b */ /* 0x000fe2000800021e */
[----:B------:R-:W-:Y:S01]  /*5010*/  LOP3.LUT R39, R39, 0x80000000, R35, 0xb8, !PT ;  /* 0x8000000027277812 */ /* 0x000fe200078eb823 */
[----:B------:R-:W-:-:S02]  /*5020*/  DFMA R46, R32, R46, -R40 ;  /* 0x0000002e202e722b */ /* 0x000fc40000000828 */
[----:B------:R-:W-:-:S04]  /*5030*/  DMUL R4, R26, R4 ;  /* 0x000000041a047228 */ /* 0x000fc80000000000 */
[----:B------:R-:W-:Y:S01]  /*5040*/  DFMA R30, |R14|, R30, -UR20 ;  /* 0x800000140e1e7e2b */ /* 0x000fe2000800021e */
[----:B0-----:R-:W-:-:S04]  /*5050*/  FMUL.FTZ R2, R24, 1 ;  /* 0x3f80000018027820 */ /* 0x001fc80000410000 */
[----:B------:R-:W0:Y:S03]  /*5060*/  F2F.F64.F32 R40, R2 ;  /* 0x0000000200287310 */ /* 0x000e260000201800 */
        /* <DEDUP_REMOVED lines=12> */
[----:B------:R-:W-:Y:S01]  /*5130*/  DFMA R24, |R14|, R30, UR6 ;  /* 0x000000060e187e2b */ /* 0x000fe2000800021e */
[----:B------:R-:W-:Y:S01]  /*5140*/  UMOV UR6, 0x5bc5b225 ;  /* 0x5bc5b22500067882 */ /* 0x000fe20000000000 */
[----:B------:R-:W-:Y:S01]  /*5150*/  DADD R30, R32, R46 ;  /* 0x00000000201e7229 */ /* 0x000fe2000000002e */
[----:B------:R-:W-:Y:S01]  /*5160*/  UMOV UR7, 0x3eff0535 ;  /* 0x3eff053500077882 */ /* 0x000fe20000000000 */
[----:B0-----:R-:W-:Y:S01]  /*5170*/  DADD R32, -R40, 1 ;  /* 0x3ff0000028207429 */ /* 0x001fe20000000100 */
[----:B------:R-:W-:-:S03]  /*5180*/  LOP3.LUT R37, R37, 0x80000000, R29, 0xb8, !PT ;  /* 0x8000000025257812 */ /* 0x000fc600078eb81d */
[----:B------:R-:W-:Y:S02]  /*5190*/  DFMA R44, |R14|, R24, -UR6 ;  /* 0x800000060e2c7e2b */ /* 0x000fe40008000218 */
[----:B------:R-:W2:Y:S02]  /*51a0*/  LDG.E.128 R24, desc[UR8][R42.64+0x800] ;  /* 0x000800082a187981 */ /* 0x000ea4000c1e1d00 */
[----:B------:R-:W-:Y:S02]  /*51b0*/  DFMA R40, R40, -R30, R32 ;  /* 0x8000001e2828722b */ /* 0x000fe40000000020 */
[----:B------:R-:W3:Y:S01]  /*51c0*/  LDG.E.128 R28, desc[UR8][R42.64+0x1000] ;  /* 0x001000082a1c7981 */ /* 0x000ee2000c1e1d00 */
[----:B------:R-:W-:Y:S01]  /*51d0*/  UMOV UR6, 0x3108bc8b ;  /* 0x3108bc8b00067882 */ /* 0x000fe20000000000 */
[----:B------:R-:W-:Y:S02]  /*51e0*/  UMOV UR7, 0x3f10e37a ;  /* 0x3f10e37a00077882 */ /* 0x000fe40000000000 */
[----:B------:R0:W4:Y:S01]  /*51f0*/  LDG.E.128 R32, desc[UR8][R42.64+0x1800] ;  /* 0x001800082a207981 */ /* 0x000122000c1e1d00 */
[----:B------:R-:W-:Y:S01]  /*5200*/  DFMA R44, |R14|, R44, UR6 ;  /* 0x000000060e2c7e2b */ /* 0x000fe2000800022c */
[----:B------:R-:W-:Y:S01]  /*5210*/  UMOV UR6, 0x828e5cb2 ;  /* 0x828e5cb200067882 */ /* 0x000fe20000000000 */
[----:B------:R-:W-:Y:S01]  /*5220*/  UMOV UR7, 0x3efb292d ;  /* 0x3efb292d00077882 */ /* 0x000fe20000000000 */
[----:B------:R-:W-:Y:S01]  /*5230*/  UMOV UR10, 0x8dc96626 ;  /* 0x8dc96626000a7882 */ /* 0x000fe20000000000 */
[----:B------:R-:W-:Y:S01]  /*5240*/  UMOV UR11, 0x4017afb4 ;  /* 0x4017afb4000b7882 */ /* 0x000fe20000000000 */
[----:B------:R-:W-:-:S02]  /*5250*/  FSEL R38, R38, RZ, !P0 ;  /* 0x000000ff26267208 */ /* 0x000fc40004000000 */
[----:B------:R-:W-:Y:S01]  /*5260*/  FSEL R36, R36, RZ, !P3 ;  /* 0x000000ff24247208 */ /* 0x000fe20005800000 */
[----:B------:R-:W-:Y:S01]  /*5270*/  DFMA R44, |R14|, R44, UR6 ;  /* 0x000000060e2c7e2b */ /* 0x000fe2000800022c */
[----:B------:R-:W-:Y:S01]  /*5280*/  UMOV UR6, 0x6ebf9bfa ;  /* 0x6ebf9bfa00067882 */ /* 0x000fe20000000000 */
[----:B------:R-:W-:Y:S01]  /*5290*/  UMOV UR7, 0x3f435662 ;  /* 0x3f43566200077882 */ /* 0x000fe20000000000 */
[----:B------:R-:W-:Y:S01]  /*52a0*/  FSEL R40, R40, RZ, !P1 ;  /* 0x000000ff28287208 */ /* 0x000fe20004800000 */
[----:B------:R-:W-:Y:S02]  /*52b0*/  DADD R38, R38, 1 ;  /* 0x3ff0000026267429 */ /* 0x000fe40000000000 */
[----:B------:R-:W-:Y:S02]  /*52c0*/  DADD R36, R36, 1 ;  /* 0x3ff0000024247429 */ /* 0x000fe40000000000 */
[----:B------:R-:W-:Y:S01]  /*52d0*/  DFMA R44, |R14|, R44, -UR6 ;  /* 0x800000060e2c7e2b */ /* 0x000fe2000800022c */
[----:B------:R-:W-:Y:S01]  /*52e0*/  UMOV UR6, 0xf73d6afc ;  /* 0xf73d6afc00067882 */ /* 0x000fe20000000000 */
[----:B------:R-:W-:-:S02]  /*52f0*/  UMOV UR7, 0x3f5bca68 ;  /* 0x3f5bca6800077882 */ /* 0x000fc40000000000 */
[----:B------:R-:W-:Y:S02]  /*5300*/  DFMA R12, R38, 0.5, R12 ;  /* 0x3fe00000260c782b */ /* 0x000fe4000000000c */
[----:B------:R-:W-:Y:S02]  /*5310*/  DFMA R4, R36, 0.5, R4 ;  /* 0x3fe000002404782b */ /* 0x000fe40000000004 */
        /* <DEDUP_REMOVED lines=19> */
[----:B------:R-:W1:Y:S02]  /*5450*/  F2F.F32.F64 R2, R48 ;  /* 0x0000003000027310 */ /* 0x000e640000301000 */
[----:B------:R-:W-:Y:S01]  /*5460*/  DSETP.GEU.AND P2, PT, |R48|, UR6, PT ;  /* 0x0000000630007e2a */ /* 0x000fe2000bf4e200 */
[----:B------:R-:W-:Y:S01]  /*5470*/  UMOV UR6, 0xfefa39ef ;  /* 0xfefa39ef00067882 */ /* 0x000fe20000000000 */
[----:B------:R-:W-:Y:S01]  /*5480*/  DADD R44, |R14|, -R48 ;  /* 0x000000000e2c7229 */ /* 0x000fe20000000a30 */
[----:B------:R-:W-:-:S07]  /*5490*/  UMOV UR7, 0x3fe62e42 ;  /* 0x3fe62e4200077882 */ /* 0x000fce0000000000 */
[C---:B------:R-:W-:Y:S01]  /*54a0*/  DFMA R44, |R14|.reuse, R46, R44 ;  /* 0x0000002e0e2c722b */ /* 0x040fe2000000022c */
[----:B------:R-:W-:Y:S01]  /*54b0*/  IMAD.MOV.U32 R46, RZ, RZ, -0x7649667 ;  /* 0xf89b6999ff2e7424 */ /* 0x000fe200078e00ff */
[----:B------:R-:W-:Y:S02]  /*54c0*/  MOV R47, 0x3e928a27 ;  /* 0x3e928a27002f7802 */ /* 0x000fe40000000f00 */
[----:B-1----:R-:W-:Y:S01]  /*54d0*/  @!P2 FMUL R2, R2, 1.175494350822287508e-38 ;  /* 0x008000000202a820 */ /* 0x002fe20000400000 */
[----:B------:R-:W-:-:S03]  /*54e0*/  DSETP.GE.AND P2, PT, |R14|, UR10, PT ;  /* 0x0000000a0e007e2a */ /* 0x000fc6000bf46200 */
[----:B------:R-:W-:-:S06]  /*54f0*/  FMUL.FTZ R2, R2, -1.4426950216293334961 ;  /* 0xbfb8aa3b02027820 */ /* 0x000fcc0000410000 */
[----:B------:R-:W1:Y:S02]  /*5500*/  FRND R2, R2 ;  /* 0x0000000200027307 */ /* 0x000e640000201000 */
[----:B-1----:R-:W-:-:S06]  /*5510*/  FMUL.FTZ R50, R2, 1 ;  /* 0x3f80000002327820 */ /* 0x002fcc0000410000 */
[----:B------:R-:W1:Y:S08]  /*5520*/  MUFU.EX2 R2, R2 ;  /* 0x0000000200027308 */ /* 0x000e700000000800 */
[----:B0-----:R-:W0:Y:S02]  /*5530*/  F2F.F64.F32 R42, R50 ;  /* 0x00000032002a7310 */ /* 0x001e240000201800 */
        /* <DEDUP_REMOVED lines=30> */
[----:B------:R-:W-:Y:S01]  /*5720*/  DMUL R8, R8, UR6 ;  /* 0x0000000608087c28 */ /* 0x000fe20008000000 */
[----:B------:R-:W-:Y:S02]  /*5730*/  ULDC.64 UR6, c[0x0][0x218] ;  /* 0x0000860000067ab9 */ /* 0x000fe40000000a00 */
[----:B------:R-:W-:Y:S01]  /*5740*/  UIMAD.WIDE.U32 UR6, UR4, 0x8, UR6 ;  /* 0x00000008040678a5 */ /* 0x000fe2000f8e0006 */
[----:B------:R-:W-:-:S04]  /*5750*/  DMUL R46, R42, R46 ;  /* 0x0000002e2a2e7228 */ /* 0x000fc80000000000 */
[----:B------:R-:W-:-:S04]  /*5760*/  DMUL R22, R22, R8 ;  /* 0x0000000816167228 */ /* 0x000fc80000000000 */
[----:B------:R-:W-:Y:S01]  /*5770*/  DFMA R44, R42, R46, -R44 ;  /* 0x0000002e2a2c722b */ /* 0x000fe2000000082c */
[----:B-1----:R-:W-:Y:S01]  /*5780*/  FMUL.FTZ R46, R2, 1 ;  /* 0x3f800000022e7820 */ /* 0x002fe20000410000 */
[----:B------:R-:W-:-:S04]  /*5790*/  FSEL R2, R41, 1.875, !P1 ;  /* 0x3ff0000029027808 */ /* 0x000fc80004800000 */
[----:B------:R-:W-:Y:S01]  /*57a0*/  LOP3.LUT R41, R2, 0x80000000, R3, 0xb8, !PT ;  /* 0x8000000002297812 */ /* 0x000fe200078eb803 */
[----:B------:R-:W0:Y:S01]  /*57b0*/  F2F.F64.F32 R46, R46 ;  /* 0x0000002e002e7310 */ /* 0x000e220000201800 */
[----:B------:R-:W-:Y:S01]  /*57c0*/  DADD R42, R42, R44 ;  /* 0x000000002a2a7229 */ /* 0x000fe2000000002c */
[----:B------:R-:W-:Y:S02]  /*57d0*/  IMAD.U32 R2, RZ, RZ, UR6 ;  /* 0x00000006ff027e24 */ /* 0x000fe4000f8e00ff */
[----:B------:R-:W-:Y:S01]  /*57e0*/  IMAD.U32 R3, RZ, RZ, UR7 ;  /* 0x00000007ff037e24 */ /* 0x000fe2000f8e00ff */
[----:B------:R-:W-:Y:S01]  /*57f0*/  DADD R40, R40, 1 ;  /* 0x3ff0000028287429 */ /* 0x000fe20000000000 */
[----:B------:R-:W-:-:S07]  /*5800*/  IMAD.WIDE R2, R0, 0x10, R2 ;  /* 0x0000001000027825 */ /* 0x000fce00078e0202 */
[----:B------:R-:W-:Y:S01]  /*5810*/  DFMA R20, R40, 0.5, R20 ;  /* 0x3fe000002814782b */ /* 0x000fe20000000014 */
[----:B------:R-:W-:Y:S01]  /*5820*/  STG.E.128 desc[UR8][R2.64], R16 ;  /* 0x0000001002007986 */ /* 0x000fe2000c101d08 */
[----:B0-----:R-:W-:-:S08]  /*5830*/  DADD R44, -R46, 1 ;  /* 0x3ff000002e2c7429 */ /* 0x001fd00000000100 */
[----:B------:R-:W-:-:S10]  /*5840*/  DFMA R42, R46, -R42, R44 ;  /* 0x8000002a2e2a722b */ /* 0x000fd4000000002c */
[----:B------:R-:W-:Y:S02]  /*5850*/  FSEL R14, R43, 1.875, !P2 ;  /* 0x3ff000002b0e7808 */ /* 0x000fe40005000000 */
[----:B------:R-:W-:Y:S02]  /*5860*/  FSEL R42, R42, RZ, !P2 ;  /* 0x000000ff2a2a7208 */ /* 0x000fe40005000000 */
[----:B------:R-:W-:-:S06]  /*5870*/  LOP3.LUT R43, R14, 0x80000000, R15, 0xb8, !PT ;  /* 0x800000000e2b7812 */ /* 0x000fcc00078eb80f */
[----:B------:R-:W-:-:S08]  /*5880*/  DADD R42, R42, 1 ;  /* 0x3ff000002a2a7429 */ /* 0x000fd00000000000 */
[----:B------:R-:W-:Y:S02]  /*5890*/  DFMA R22, R42, 0.5, R22 ;  /* 0x3fe000002a16782b */ /* 0x000fe40000000016 */
[----:B--2---:R-:W-:Y:S02]  /*58a0*/  DMUL R24, R24, R6 ;  /* 0x0000000618187228 */ /* 0x004fe40000000000 */
[----:B------:R-:W-:Y:S02]  /*58b0*/  DMUL R26, R26, R10 ;  /* 0x0000000a1a1a7228 */ /* 0x000fe40000000000 */
[----:B---3--:R-:W-:Y:S02]  /*58c0*/  DMUL R28, R28, R12 ;  /* 0x0000000c1c1c7228 */ /* 0x008fe40000000000 */
[----:B------:R-:W-:Y:S02]  /*58d0*/  DMUL R30, R30, R4 ;  /* 0x000000041e1e7228 */ /* 0x000fe40000000000 */
[----:B----4-:R-:W-:Y:S01]  /*58e0*/  DMUL R32, R32, R20 ;  /* 0x0000001420207228 */ /* 0x010fe20000000000 */
[----:B------:R-:W-:Y:S01]  /*58f0*/  STG.E.128 desc[UR8][R2.64+0x800], R24 ;  /* 0x0008001802007986 */ /* 0x000fe2000c101d08 */
[----:B------:R-:W-:-:S03]  /*5900*/  DMUL R34, R34, R22 ;  /* 0x0000001622227228 */ /* 0x000fc60000000000 */
[----:B------:R-:W-:Y:S04]  /*5910*/  STG.E.128 desc[UR8][R2.64+0x1000], R28 ;  /* 0x0010001c02007986 */ /* 0x000fe8000c101d08 */
[----:B------:R-:W-:Y:S01]  /*5920*/  STG.E.128 desc[UR8][R2.64+0x1800], R32 ;  /* 0x0018002002007986 */ /* 0x000fe2000c101d08 */
[----:B------:R-:W-:Y:S05]  /*5930*/  EXIT ;  /* 0x000000000000794d */ /* 0x000fea0003800000 */
.L_x_3556:
[----:B------:R-:W0:Y:S01]  /*5940*/  S2R R0, SR_TID.X ;  /* 0x0000000000007919 */ /* 0x000e220000002100 */
[----:B------:R-:W-:Y:S02]  /*5950*/  CS2R R22, SRZ ;  /* 0x0000000000167805 */ /* 0x000fe4000001ff00 */
[----:B------:R-:W-:Y:S02]  /*5960*/  CS2R R20, SRZ ;  /* 0x0000000000147805 */ /* 0x000fe4000001ff00 */
[----:B0-----:R-:W-:Y:S01]  /*5970*/  ISETP.GE.AND P0, PT, R0, UR5, PT ;  /* 0x0000000500007c0c */ /* 0x001fe2000bf06270 */
[----:B------:R-:W-:-:S12]  /*5980*/  IMAD.MOV.U32 R36, RZ, RZ, R0 ;  /* 0x000000ffff247224 */ /* 0x000fd800078e0000 */
[C---:B------:R-:W-:Y:S01]  /*5990*/  @!P0 IADD3 R37, R36.reuse, UR4, RZ ;  /* 0x0000000424258c10 */ /* 0x040fe2000fffe0ff */
[----:B------:R-:W-:Y:S01]  /*59a0*/  @!P0 VIADD R36, R36, 0x80 ;  /* 0x0000008024248836 */ /* 0x000fe20000000000 */
[----:B------:R-:W-:Y:S01]  /*59b0*/  CS2R R18, SRZ ;  /* 0x0000000000127805 */ /* 0x000fe2000001ff00 */
[----:B------:R-:W0:Y:S03]  /*59c0*/  @!P0 LDC.64 R32, c[0x0][0x220] ;  /* 0x00008800ff208b82 */ /* 0x000e260000000a00 */
[----:B------:R-:W-:-:S05]  /*59d0*/  ISETP.GE.AND P6, PT, R36, UR5, PT ;  /* 0x0000000524007c0c */ /* 0x000fca000bfc6270 */
[----:B------:R-:W1:Y:S08]  /*59e0*/  @!P0 LDC.64 R34, c[0x0][0x228] ;  /* 0x00008a00ff228b82 */ /* 0x000e700000000a00 */
[C---:B------:R-:W-:Y:S01]  /*59f0*/  @!P6 VIADD R13, R36.reuse, UR4 ;  /* 0x00000004240dec36 */ /* 0x040fe20008000000 */
[----:B------:R-:W2:Y:S01]  /*5a00*/  @!P6 LDC.64 R2, c[0x0][0x220] ;  /* 0x00008800ff02eb82 */ /* 0x000ea20000000a00 */
[----:B------:R-:W-:-:S05]  /*5a10*/  @!P6 VIADD R36, R36, 0x80 ;  /* 0x000000802424e836 */ /* 0x000fca0000000000 */
[C---:B------:R-:W-:Y:S02]  /*5a20*/  ISETP.GE.AND P5, PT, R36.reuse, UR5, PT ;  /* 0x0000000524007c0c */ /* 0x040fe4000bfa6270 */
[----:B------:R-:W3:Y:S11]  /*5a30*/  @!P6 LDC.64 R4, c[0x0][0x228] ;  /* 0x00008a00ff04eb82 */ /* 0x000ef60000000a00 */
[C---:B------:R-:W-:Y:S01]  /*5a40*/  @!P5 IADD3 R15, R36.reuse, UR4, RZ ;  /* 0x00000004240fdc10 */ /* 0x040fe2000fffe0ff */
[----:B------:R-:W-:Y:S01]  /*5a50*/  @!P5 VIADD R36, R36, 0x80 ;  /* 0x000000802424d836 */ /* 0x000fe20000000000 */
[----:B------:R-:W4:Y:S01]  /*5a60*/  @!P5 LDC.64 R8, c[0x0][0x220] ;  /* 0x00008800ff08db82 */ /* 0x000f220000000a00 */
[----:B--2---:R-:W-:-:S03]  /*5a70*/  @!P6 IMAD.WIDE.U32 R10, R13, 0x8, R2 ;  /* 0x000000080d0ae825 */ /* 0x004fc600078e0002 */
[----:B------:R-:W-:Y:S02]  /*5a80*/  ISETP.GE.AND P4, PT, R36, UR5, PT ;  /* 0x0000000524007c0c */ /* 0x000fe4000bf86270 */
[----:B------:R-:W5:Y:S02]  /*5a90*/  @!P6 LDG.E.64 R22, desc[UR8][R10.64] ;  /* 0x000000080a16e981 */ /* 0x000f64000c1e1b00 */
[----:B------:R-:W2:Y:S01]  /*5aa0*/  @!P5 LDC.64 R40, c[0x0][0x228] ;  /* 0x00008a00ff28db82 */ /* 0x000ea20000000a00 */
[----:B---3--:R-:W-:-:S05]  /*5ab0*/  @!P6 IMAD.WIDE.U32 R12, R13, 0x8, R4 ;  /* 0x000000080d0ce825 */ /* 0x008fca00078e0004 */
[----:B------:R-:W5:Y:S03]  /*5ac0*/  @!P6 LDG.E.64 R20, desc[UR8][R12.64] ;  /* 0x000000080c14e981 */ /* 0x000f66000c1e1b00 */
[C---:B------:R-:W-:Y:S01]  /*5ad0*/  @!P4 VIADD R17, R36.reuse, UR4 ;  /* 0x000000042411cc36 */ /* 0x040fe20008000000 */
[----:B------:R-:W3:Y:S01]  /*5ae0*/  @!P4 LDC.64 R42, c[0x0][0x220] ;  /* 0x00008800ff2acb82 */ /* 0x000ee20000000a00 */
[----:B------:R-:W-:-:S05]  /*5af0*/  @!P4 VIADD R36, R36, 0x80 ;  /* 0x000000802424c836 */ /* 0x000fca0000000000 */
[C---:B------:R-:W-:Y:S02]  /*5b00*/  ISETP.GE.AND P3, PT, R36.reuse, UR5, PT ;  /* 0x0000000524007c0c */ /* 0x040fe4000bf66270 */
[----:B------:R-:W0:Y:S11]  /*5b10*/  @!P4 LDC.64 R48, c[0x0][0x228] ;  /* 0x00008a00ff30cb82 */ /* 0x000e360000000a00 */
[C---:B------:R-:W-:Y:S01]  /*5b20*/  @!P3 IADD3 R47, R36.reuse, UR4, RZ ;  /* 0x00000004242fbc10 */ /* 0x040fe2000fffe0ff */
[----:B------:R-:W-:Y:S01]  /*5b30*/  @!P3 VIADD R36, R36, 0x80 ;  /* 0x000000802424b836 */ /* 0x000fe20000000000 */
[----:B------:R-:W1:Y:S04]  /*5b40*/  @!P3 LDC.64 R6, c[0x0][0x220] ;  /* 0x00008800ff06bb82 */ /* 0x000e680000000a00 */
[----:B------:R-:W-:-:S13]  /*5b50*/  ISETP.GE.AND P2, PT, R36, UR5, PT ;  /* 0x0000000524007c0c */ /* 0x000fda000bf46270 */
[C---:B------:R-:W-:Y:S01]  /*5b60*/  @!P2 VIADD R45, R36.reuse, UR4 ;  /* 0x00000004242dac36 */ /* 0x040fe20008000000 */
[----:B------:R-:W1:Y:S01]  /*5b70*/  @!P2 LDC.64 R4, c[0x0][0x220] ;  /* 0x00008800ff04ab82 */ /* 0x000e620000000a00 */
[----:B------:R-:W-:-:S05]  /*5b80*/  @!P2 VIADD R36, R36, 0x80 ;  /* 0x000000802424a836 */ /* 0x000fca0000000000 */
[C---:B------:R-:W-:Y:S01]  /*5b90*/  ISETP.GE.AND P1, PT, R36.reuse, UR5, PT ;  /* 0x0000000524007c0c */ /* 0x040fe2000bf26270 */
[----:B----4-:R-:W-:Y:S01]  /*5ba0*/  @!P5 IMAD.WIDE.U32 R30, R15, 0x8, R8 ;  /* 0x000000080f1ed825 */ /* 0x010fe200078e0008 */
[----:B------:R-:W4:Y:S04]  /*5bb0*/  @!P2 LDC.64 R2, c[0x0][0x228] ;  /* 0x00008a00ff02ab82 */ /* 0x000f280000000a00 */
[----:B------:R2:W5:Y:S04]  /*5bc0*/  @!P5 LDG.E.64 R18, desc[UR8][R30.64] ;  /* 0x000000081e12d981 */ /* 0x000568000c1e1b00 */
[----:B------:R-:W4:Y:S03]  /*5bd0*/  @!P3 LDC.64 R8, c[0x0][0x228] ;  /* 0x00008a00ff08bb82 */ /* 0x000f260000000a00 */
[C---:B------:R-:W-:Y:S01]  /*5be0*/  @!P1 IADD3 R39, R36.reuse, UR4, RZ ;  /* 0x0000000424279c10 */ /* 0x040fe2000fffe0ff */
[----:B------:R-:W-:-:S04]  /*5bf0*/  @!P1 VIADD R36, R36, 0x80 ;  /* 0x0000008024249836 */ /* 0x000fc80000000000 */
[----:B------:R-:W4:Y:S01]  /*5c00*/  @!P1 LDC.64 R24, c[0x0][0x220] ;  /* 0x00008800ff189b82 */ /* 0x000f220000000a00 */
[----:B------:R-:W-:-:S07]  /*5c10*/  ISETP.GE.AND P6, PT, R36, UR5, PT ;  /* 0x0000000524007c0c */ /* 0x000fce000bfc6270 */
[----:B------:R-:W4:Y:S08]  /*5c20*/  @!P1 LDC.64 R26, c[0x0][0x228] ;  /* 0x00008a00ff1a9b82 */ /* 0x000f300000000a00 */
[----:B------:R-:W4:Y:S08]  /*5c30*/  @!P6 LDC.64 R28, c[0x0][0x220] ;  /* 0x00008800ff1ceb82 */ /* 0x000f300000000a00 */
[----:B--2---:R-:W2:Y:S01]  /*5c40*/  @!P6 LDC.64 R30, c[0x0][0x228] ;  /* 0x00008a00ff1eeb82 */ /* 0x004ea20000000a00 */
[----:B------:R-:W-:Y:S01]  /*5c50*/  @!P5 IMAD.WIDE.U32 R40, R15, 0x8, R40 ;  /* 0x000000080f28d825 */ /* 0x000fe200078e0028 */
[----:B------:R-:W-:-:S03]  /*5c60*/  CS2R R14, SRZ ;  /* 0x00000000000e7805 */ /* 0x000fc6000001ff00 */
[----:B---3--:R-:W-:-:S04]  /*5c70*/  @!P4 IMAD.WIDE.U32 R42, R17, 0x8, R42 ;  /* 0x00000008112ac825 */ /* 0x008fc800078e002a */
[----:B0-----:R-:W-:Y:S01]  /*5c80*/  @!P4 IMAD.WIDE.U32 R48, R17, 0x8, R48 ;  /* 0x000000081130c825 */ /* 0x001fe200078e0030 */
[----:B------:R-:W-:Y:S01]  /*5c90*/  CS2R R16, SRZ ;  /* 0x0000000000107805 */ /* 0x000fe2000001ff00 */
[----:B------:R0:W5:Y:S02]  /*5ca0*/  @!P4 LDG.E.64 R14, desc[UR8][R42.64] ;  /* 0x000000082a0ec981 */ /* 0x000164000c1e1b00 */
[C---:B-1----:R-:W-:Y:S01]  /*5cb0*/  @!P2 IMAD.WIDE.U32 R50, R45.reuse, 0x8, R4 ;  /* 0x000000082d32a825 */ /* 0x042fe200078e0004 */
[----:B------:R-:W-:Y:S02]  /*5cc0*/  CS2R R4, SRZ ;  /* 0x0000000000047805 */ /* 0x000fe4000001ff00 */
[----:B------:R1:W5:Y:S01]  /*5cd0*/  @!P5 LDG.E.64 R16, desc[UR8][R40.64] ;  /* 0x000000082810d981 */ /* 0x000362000c1e1b00 */
[----:B----4-:R-:W-:Y:S01]  /*5ce0*/  @!P2 IMAD.WIDE.U32 R44, R45, 0x8, R2 ;  /* 0x000000082d2ca825 */ /* 0x010fe200078e0002 */
[----:B------:R-:W-:-:S03]  /*5cf0*/  CS2R R2, SRZ ;  /* 0x0000000000027805 */ /* 0x000fc6000001ff00 */
[----:B------:R-:W-:Y:S01]  /*5d00*/  @!P1 IMAD.WIDE.U32 R24, R39, 0x8, R24 ;  /* 0x0000000827189825 */ /* 0x000fe200078e0018 */
[----:B------:R2:W5:Y:S03]  /*5d10*/  @!P2 LDG.E.64 R4, desc[UR8][R44.64] ;  /* 0x000000082c04a981 */ /* 0x000566000c1e1b00 */
[----:B0-----:R-:W-:Y:S01]  /*5d20*/  @!P6 VIADD R43, R36, UR4 ;  /* 0x00000004242bec36 */ /* 0x001fe20008000000 */
[----:B------:R0:W5:Y:S01]  /*5d30*/  @!P1 LDG.E.64 R2, desc[UR8][R24.64] ;  /* 0x0000000818029981 */ /* 0x000162000c1e1b00 */
[----:B------:R-:W-:Y:S01]  /*5d40*/  @!P3 IMAD.WIDE.U32 R52, R47, 0x8, R6 ;  /* 0x000000082f34b825 */ /* 0x000fe200078e0006 */
[----:B------:R-:W-:Y:S02]  /*5d50*/  CS2R R12, SRZ ;  /* 0x00000000000c7805 */ /* 0x000fe4000001ff00 */
[----:B------:R-:W-:Y:S01]  /*5d60*/  CS2R R10, SRZ ;  /* 0x00000000000a7805 */ /* 0x000fe2000001ff00 */
[----:B-1----:R-:W-:Y:S01]  /*5d70*/  @!P6 IMAD.WIDE.U32 R40, R43, 0x8, R28 ;  /* 0x000000082b28e825 */ /* 0x002fe200078e001c */
[----:B------:R-:W-:-:S02]  /*5d80*/  CS2R R6, SRZ ;  /* 0x0000000000067805 */ /* 0x000fc4000001ff00 */
[----:B------:R-:W-:Y:S01]  /*5d90*/  CS2R R28, SRZ ;  /* 0x00000000001c7805 */ /* 0x000fe2000001ff00 */
[----:B------:R1:W5:Y:S01]  /*5da0*/  @!P4 LDG.E.64 R12, desc[UR8][R48.64] ;  /* 0x00000008300cc981 */ /* 0x000362000c1e1b00 */
[----:B--2---:R-:W-:Y:S01]  /*5db0*/  @!P6 IMAD.WIDE.U32 R44, R43, 0x8, R30 ;  /* 0x000000082b2ce825 */ /* 0x004fe200078e001e */
[----:B0-----:R-:W-:Y:S02]  /*5dc0*/  CS2R R24, SRZ ;  /* 0x0000000000187805 */ /* 0x001fe4000001ff00 */
[----:B------:R-:W-:Y:S01]  /*5dd0*/  CS2R R30, SRZ ;  /* 0x00000000001e7805 */ /* 0x000fe2000001ff00 */
[----:B------:R1:W5:Y:S01]  /*5de0*/  @!P3 LDG.E.64 R10, desc[UR8][R52.64] ;  /* 0x00000008340ab981 */ /* 0x000362000c1e1b00 */
[----:B------:R-:W-:Y:S01]  /*5df0*/  @!P3 IMAD.WIDE.U32 R46, R47, 0x8, R8 ;  /* 0x000000082f2eb825 */ /* 0x000fe200078e0008 */
[----:B------:R-:W-:Y:S02]  /*5e00*/  CS2R R8, SRZ ;  /* 0x0000000000087805 */ /* 0x000fe4000001ff00 */
[----:B------:R1:W5:Y:S01]  /*5e10*/  @!P2 LDG.E.64 R6, desc[UR8][R50.64] ;  /* 0x000000083206a981 */ /* 0x000362000c1e1b00 */
[----:B------:R-:W-:Y:S01]  /*5e20*/  @!P1 IMAD.WIDE.U32 R38, R39, 0x8, R26 ;  /* 0x0000000827269825 */ /* 0x000fe200078e001a */
[----:B------:R-:W-:-:S02]  /*5e30*/  CS2R R26, SRZ ;  /* 0x00000000001a7805 */ /* 0x000fc4000001ff00 */
[----:B------:R1:W5:Y:S01]  /*5e40*/  @!P3 LDG.E.64 R8, desc[UR8][R46.64] ;  /* 0x000000082e08b981 */ /* 0x000362000c1e1b00 */
[C---:B------:R-:W-:Y:S01]  /*5e50*/  @!P0 IMAD.WIDE.U32 R42, R37.reuse, 0x8, R32 ;  /* 0x00000008252a8825 */ /* 0x040fe200078e0020 */
[----:B------:R-:W-:Y:S02]  /*5e60*/  CS2R R32, SRZ ;  /* 0x0000000000207805 */ /* 0x000fe4000001ff00 */
[----:B------:R1:W5:Y:S01]  /*5e70*/  @!P1 LDG.E.64 R28, desc[UR8][R38.64] ;  /* 0x00000008261c9981 */ /* 0x000362000c1e1b00 */
[----:B------:R-:W-:-:S03]  /*5e80*/  @!P0 IMAD.WIDE.U32 R34, R37, 0x8, R34 ;  /* 0x0000000825228825 */ /* 0x000fc600078e0022 */
[----:B------:R1:W5:Y:S04]  /*5e90*/  @!P6 LDG.E.64 R26, desc[UR8][R40.64] ;  /* 0x00000008281ae981 */ /* 0x000368000c1e1b00 */
[----:B------:R1:W5:Y:S04]  /*5ea0*/  @!P6 LDG.E.64 R24, desc[UR8][R44.64] ;  /* 0x000000082c18e981 */ /* 0x000368000c1e1b00 */
[----:B------:R1:W5:Y:S04]  /*5eb0*/  @!P0 LDG.E.64 R30, desc[UR8][R42.64] ;  /* 0x000000082a1e8981 */ /* 0x000368000c1e1b00 */
[----:B------:R1:W5:Y:S01]  /*5ec0*/  @!P0 LDG.E.64 R32, desc[UR8][R34.64] ;  /* 0x0000000822208981 */ /* 0x000362000c1e1b00 */
[----:B------:R-:W-:Y:S04]  /*5ed0*/  BSSY B0, `(.L_x_3573) ;  /* 0x00000cb000007945 */ /* 0x000fe80003800000 */
[----:B------:R-:W-:Y:S05]  /*5ee0*/  @P0 BRA `(.L_x_3574) ;  /* 0x0000000c00240947 */ /* 0x000fea0003800000 */
[----:B-----5:R-:W-:Y:S01]  /*5ef0*/  DMUL R36, R32, -0.5 ;  /* 0xbfe0000020247828 */ /* 0x020fe20000000000 */
[----:B-1----:R-:W-:Y:S01]  /*5f00*/  IMAD.MOV.U32 R38, RZ, RZ, 0x652b82fe ;  /* 0x652b82feff267424 */ /* 0x002fe200078e00ff */
        /* <DEDUP_REMOVED lines=51> */
[----:B------:R-:W-:-:S03]  /*6240*/  @!P0 IMAD.MOV.U32 R36, RZ, RZ, R40 ;  /* 0x000000ffff248224 */ /* 0x000fc600078e0028 */
[----:B------:R-:W-:Y:S02]  /*6250*/  @!P0 SHF.R.S32.HI R37, RZ, 0x1, R34 ;  /* 0x00000001ff258819 */ /* 0x000fe40000011422 */
[----:B------:R-:W-:-:S03]  /*6260*/  FSEL R34, R42, RZ, P1 ;  /* 0x000000ff2a227208 */ /* 0x000fc60000800000 */
[----:B------:R-:W-:Y:S02]  /*6270*/  @!P0 IMAD.IADD R38, R38, 0x1, -R37 ;  /* 0x0000000126268824 */ /* 0x000fe400078e0a25 */
[----:B------:R-:W-:-:S03]  /*6280*/  @!P0 IMAD R37, R37, 0x100000, R41 ;  /* 0x0010000025258824 */ /* 0x000fc600078e0229 */
[----:B------:R-:W-:Y:S02]  /*6290*/  @!P0 LEA R39, R38, 0x3ff00000, 0x14 ;  /* 0x3ff0000026278811 */ /* 0x000fe400078ea0ff */
[----:B------:R-:W-:-:S06]  /*62a0*/  @!P0 MOV R38, RZ ;  /* 0x000000ff00268202 */ /* 0x000fcc0000000f00 */
[----:B------:R-:W-:-:S11]  /*62b0*/  @!P0 DMUL R34, R36, R38 ;  /* 0x0000002624228228 */ /* 0x000fd60000000000 */
.L_x_3576:
[----:B------:R-:W-:Y:S05]  /*62c0*/  BSYNC B1 ;  /* 0x0000000000017941 */ /* 0x000fea0003800000 */
.L_x_3575:
[----:B------:R-:W-:Y:S01]  /*62d0*/  UMOV UR6, 0x667f3bcd ;  /* 0x667f3bcd00067882 */ /* 0x000fe20000000000 */
[----:B------:R-:W-:Y:S01]  /*62e0*/  UMOV UR7, 0x3fe6a09e ;  /* 0x3fe6a09e00077882 */ /* 0x000fe20000000000 */
[----:B------:R-:W-:Y:S01]  /*62f0*/  IMAD.MOV.U32 R38, RZ, RZ, -0x24b905a1 ;  /* 0xdb46fa5fff267424 */ /* 0x000fe200078e00ff */
[----:B------:R-:W-:Y:S01]  /*6300*/  DMUL R36, R32, UR6 ;  /* 0x0000000620247c28 */ /* 0x000fe20008000000 */
[----:B------:R-:W-:Y:S01]  /*6310*/  IMAD.MOV.U32 R39, RZ, RZ, 0x3d47088f ;  /* 0x3d47088fff277424 */ /* 0x000fe200078e00ff */
[----:B------:R-:W-:Y:S01]  /*6320*/  UMOV UR6, 0xfba6f279 ;  /* 0xfba6f27900067882 */ /* 0x000fe20000000000 */
[----:B------:R-:W-:Y:S01]  /*6330*/  UMOV UR7, 0x3cf0679a ;  /* 0x3cf0679a00077882 */ /* 0x000fe20000000000 */
[----:B------:R-:W-:Y:S01]  /*6340*/  IMAD.MOV.U32 R46, RZ, RZ, -0x7649667 ;  /* 0xf89b6999ff2e7424 */ /* 0x000fe200078e00ff */
[----:B------:R-:W-:-:S03]  /*6350*/  MOV R47, 0x3e928a27 ;  /* 0x3e928a27002f7802 */ /* 0x000fc60000000f00 */
        /* <DEDUP_REMOVED lines=111> */
[----:B0-----:R-:W-:Y:S01]  /*6a50*/  FMUL.FTZ R46, R44, 1 ;  /* 0x3f8000002c2e7820 */ /* 0x001fe20000410000 */
[----:B------:R-:W-:Y:S02]  /*6a60*/  UMOV UR7, 0x4017afb4 ;  /* 0x4017afb400077882 */ /* 0x000fe40000000000 */
[----:B------:R-:W-:Y:S01]  /*6a70*/  DSETP.GE.AND P0, PT, |R36|, UR6, PT ;  /* 0x0000000624007e2a */ /* 0x000fe2000bf06200 */
[----:B------:R-:W0:Y:S01]  /*6a80*/  F2F.F64.F32 R40, R46 ;  /* 0x0000002e00287310 */ /* 0x000e220000201800 */
[----:B------:R-:W-:Y:S01]  /*6a90*/  UMOV UR6, 0x33d43651 ;  /* 0x33d4365100067882 */ /* 0x000fe20000000000 */
[----:B------:R-:W-:Y:S01]  /*6aa0*/  DMUL R42, R38, R42 ;  /* 0x0000002a262a7228 */ /* 0x000fe20000000000 */
[----:B------:R-:W-:Y:S02]  /*6ab0*/  UMOV UR7, 0x3fd98845 ;  /* 0x3fd9884500077882 */ /* 0x000fe40000000000 */
[----:B------:R-:W-:-:S05]  /*6ac0*/  DMUL R34, R34, UR6 ;  /* 0x0000000622227c28 */ /* 0x000fca0008000000 */
[----:B------:R-:W-:-:S03]  /*6ad0*/  DFMA R42, R38, R42, -R48 ;  /* 0x0000002a262a722b */ /* 0x000fc60000000830 */
[----:B------:R-:W-:Y:S02]  /*6ae0*/  DMUL R34, R34, R32 ;  /* 0x0000002022227228 */ /* 0x000fe40000000000 */
[----:B0-----:R-:W-:-:S03]  /*6af0*/  DADD R44, -R40, 1 ;  /* 0x3ff00000282c7429 */ /* 0x001fc60000000100 */
        /* <DEDUP_REMOVED lines=8> */
.L_x_3574:
[----:B------:R-:W-:Y:S05]  /*6b80*/  BSYNC B0 ;  /* 0x0000000000007941 */ /* 0x000fea0003800000 */
.L_x_3573:
[----:B-----5:R-:W-:Y:S01]  /*6b90*/  VIADD R32, R0, 0x80 ;  /* 0x0000008000207836 */ /* 0x020fe20000000000 */
[----:B------:R-:W-:Y:S04]  /*6ba0*/  BSSY B0, `(.L_x_3577) ;  /* 0x00000cc000007945 */ /* 0x000fe80003800000 */
[----:B------:R-:W-:-:S13]  /*6bb0*/  ISETP.GE.AND P0, PT, R32, UR5, PT ;  /* 0x0000000520007c0c */ /* 0x000fda000bf06270 */
[----:B------:R-:W-:Y:S05]  /*6bc0*/  @P0 BRA `(.L_x_3578) ;  /* 0x0000000c00240947 */ /* 0x000fea0003800000 */
[----:B------:R-:W-:Y:S01]  /*6bd0*/  DMUL R36, R20, -0.5 ;  /* 0xbfe0000014247828 */ /* 0x000fe20000000000 */
[----:B-1----:R-:W-:Y:S01]  /*6be0*/  IMAD.MOV.U32 R38, RZ, RZ, 0x652b82fe ;  /* 0x652b82feff267424 */ /* 0x002fe200078e00ff */
        /* <DEDUP_REMOVED lines=59> */
.L_x_3580:
[----:B------:R-:W-:Y:S05]  /*6fa0*/  BSYNC B1 ;  /* 0x0000000000017941 */ /* 0x000fea0003800000 */
.L_x_3579:
[----:B------:R-:W-:Y:S01]  /*6fb0*/  UMOV UR6, 0x667f3bcd ;  /* 0x667f3bcd00067882 */ /* 0x000fe20000000000 */
[----:B------:R-:W-:Y:S01]  /*6fc0*/  UMOV UR7, 0x3fe6a09e ;  /* 0x3fe6a09e00077882 */ /* 0x000fe20000000000 */
[----:B------:R-:W-:Y:S01]  /*6fd0*/  MOV R38, 0xdb46fa5f ;  /* 0xdb46fa5f00267802 */ /* 0x000fe20000000f00 */
        /* <DEDUP_REMOVED lines=115> */
[----:B------:R-:W-:Y:S01]  /*7710*/  UMOV UR6, 0x8dc96626 ;  /* 0x8dc9662600067882 */ /* 0x000fe20000000000 */
[----:B0-----:R-:W-:Y:S01]  /*7720*/  FMUL.FTZ R46, R33, 1 ;  /* 0x3f800000212e7820 */ /* 0x001fe20000410000 */
[C---:B------:R-:W-:Y:S01]  /*7730*/  DFMA R44, |R36|.reuse, R40, R44 ;  /* 0x00000028242c722b */ /* 0x040fe2000000022c */
[----:B------:R-:W-:Y:S02]  /*7740*/  UMOV UR7, 0x4017afb4 ;  /* 0x4017afb400077882 */ /* 0x000fe40000000000 */
[----:B------:R-:W0:Y:S01]  /*7750*/  F2F.F64.F32 R40, R46 ;  /* 0x0000002e00287310 */ /* 0x000e220000201800 */
[----:B------:R-:W-:Y:S01]  /*7760*/  DSETP.GE.AND P0, PT, |R36|, UR6, PT ;  /* 0x0000000624007e2a */ /* 0x000fe2000bf06200 */
[----:B------:R-:W-:Y:S01]  /*7770*/  UMOV UR6, 0x33d43651 ;  /* 0x33d4365100067882 */ /* 0x000fe20000000000 */
[----:B------:R-:W-:Y:S01]  /*7780*/  DMUL R42, R38, R42 ;  /* 0x0000002a262a7228 */ /* 0x000fe20000000000 */
[----:B------:R-:W-:-:S02]  /*7790*/  UMOV UR7, 0x3fd98845 ;  /* 0x3fd9884500077882 */ /* 0x000fc40000000000 */
        /* <DEDUP_REMOVED lines=12> */
.L_x_3578:
[----:B------:R-:W-:Y:S05]  /*7860*/  BSYNC B0 ;  /* 0x0000000000007941 */ /* 0x000fea0003800000 */
.L_x_3577:
[----:B------:R-:W-:Y:S01]  /*7870*/  IADD3 R20, R0, 0x100, RZ ;  /* 0x0000010000147810 */ /* 0x000fe20007ffe0ff */
[----:B------:R-:W-:Y:S03]  /*7880*/  BSSY B0, `(.L_x_3581) ;  /* 0x00000cc000007945 */ /* 0x000fe60003800000 */
[----:B------:R-:W-:-:S13]  /*7890*/  ISETP.GE.AND P0, PT, R20, UR5, PT ;  /* 0x0000000514007c0c */ /* 0x000fda000bf06270 */
[----:B------:R-:W-:Y:S05]  /*78a0*/  @P0 BRA `(.L_x_3582) ;  /* 0x0000000c00240947 */ /* 0x000fea0003800000 */
[----:B-1----:R-:W-:Y:S01]  /*78b0*/  DMUL R34, R16, -0.5 ;  /* 0xbfe0000010227828 */ /* 0x002fe20000000000 */
        /* <DEDUP_REMOVED lines=54> */
[----:B------:R-:W-:Y:S02]  /*7c20*/  FSEL R20, R40, RZ, P1 ;  /* 0x000000ff28147208 */ /* 0x000fe40000800000 */
[----:B------:R-:W-:Y:S01]  /*7c30*/  @!P0 IADD3 R36, R36, -R35, RZ ;  /* 0x8000002324248210 */ /* 0x000fe20007ffe0ff */
[----:B------:R-:W-:-:S03]  /*7c40*/  @!P0 IMAD R35, R35, 0x100000, R39 ;  /* 0x0010000023238824 */ /* 0x000fc600078e0227 */
[----:B------:R-:W-:Y:S02]  /*7c50*/  @!P0 LEA R37, R36, 0x3ff00000, 0x14 ;  /* 0x3ff0000024258811 */ /* 0x000fe400078ea0ff */
[----:B------:R-:W-:-:S06]  /*7c60*/  @!P0 MOV R36, RZ ;  /* 0x000000ff00248202 */ /* 0x000fcc0000000f00 */
[----:B------:R-:W-:-:S11]  /*7c70*/  @!P0 DMUL R20, R34, R36 ;  /* 0x0000002422148228 */ /* 0x000fd60000000000 */
.L_x_3584:
[----:B------:R-:W-:Y:S05]  /*7c80*/  BSYNC B1 ;  /* 0x0000000000017941 */ /* 0x000fea0003800000 */
.L_x_3583:
[----:B------:R-:W-:Y:S01]  /*7c90*/  UMOV UR6, 0x667f3bcd ;  /* 0x667f3bcd00067882 */ /* 0x000fe20000000000 */
[----:B------:R-:W-:Y:S01]  /*7ca0*/  UMOV UR7, 0x3fe6a09e ;  /* 0x3fe6a09e00077882 */ /* 0x000fe20000000000 */
[----:B------:R-:W-:Y:S01]  /*7cb0*/  IMAD.MOV.U32 R36, RZ, RZ, -0x24b905a1 ;  /* 0xdb46fa5fff247424 */ /* 0x000fe200078e00ff */
[----:B------:R-:W-:Y:S01]  /*7cc0*/  DMUL R34, R16, UR6 ;  /* 0x0000000610227c28 */ /* 0x000fe20008000000 */
[----:B------:R-:W-:Y:S01]  /*7cd0*/  IMAD.MOV.U32 R37, RZ, RZ, 0x3d47088f ;  /* 0x3d47088fff257424 */ /* 0x000fe200078e00ff */
[----:B------:R-:W-:Y:S01]  /*7ce0*/  UMOV UR6, 0xfba6f279 ;  /* 0xfba6f27900067882 */ /* 0x000fe20000000000 */
[----:B------:R-:W-:Y:S01]  /*7cf0*/  UMOV UR7, 0x3cf0679a ;  /* 0x3cf0679a00077882 */ /* 0x000fe20000000000 */
[----:B------:R-:W-:Y:S01]  /*7d00*/  MOV R42, 0xf89b6999 ;  /* 0xf89b6999002a7802 */ /* 0x000fe20000000f00 */
[----:B------:R-:W-:-:S03]  /*7d10*/  IMAD.MOV.U32 R43, RZ, RZ, 0x3e928a27 ;  /* 0x3e928a27ff2b7424 */ /* 0x000fc600078e00ff */
        /* <DEDUP_REMOVED lines=79> */
[----:B------:R1:W2:Y:S02]  /*8210*/  F2F.F64.F32 R36, R44 ;  /* 0x0000002c00247310 */ /* 0x0002a40000201800 */
[--C-:B-1----:R-:W-:Y:S01]  /*8220*/  DADD R44, |R34|, -R40.reuse ;  /* 0x00000000222c7229 */ /* 0x102fe20000000a28 */
[----:B0-----:R-:W-:Y:S01]  /*8230*/  FMUL.FTZ R46, R33, 1 ;  /* 0x3f800000212e7820 */ /* 0x001fe20000410000 */
[----:B--2---:R-:W-:Y:S01]  /*8240*/  DFMA R36, -R36, UR6, -R40 ;  /* 0x0000000624247c2b */ /* 0x004fe20008000928 */
[----:B------:R-:W-:Y:S01]  /*8250*/  UMOV UR6, 0xa4741b81 ;  /* 0xa4741b8100067882 */ /* 0x000fe20000000000 */
[----:B------:R-:W-:-:S04]  /*8260*/  UMOV UR7, 0x3e5ae904 ;  /* 0x3e5ae90400077882 */ /* 0x000fc80000000000 */
[----:B------:R-:W-:Y:S01]  /*8270*/  DFMA R44, |R34|, R38, R44 ;  /* 0x00000026222c722b */ /* 0x000fe2000000022c */
[----:B------:R-:W0:Y:S01]  /*8280*/  F2F.F64.F32 R38, R46 ;  /* 0x0000002e00267310 */ /* 0x000e220000201800 */
        /* <DEDUP_REMOVED lines=26> */
[----:B0-----:R-:W-:Y:S01]  /*8430*/  DADD R42, -R38, 1 ;  /* 0x3ff00000262a7429 */ /* 0x001fe20000000100 */
[----:B------:R-:W-:Y:S02]  /*8440*/  UMOV UR7, 0x4017afb4 ;  /* 0x4017afb400077882 */ /* 0x000fe40000000000 */
[----:B------:R-:W-:Y:S01]  /*8450*/  DSETP.GE.AND P0, PT, |R34|, UR6, PT ;  /* 0x0000000622007e2a */ /* 0x000fe2000bf06200 */
[----:B------:R-:W-:Y:S01]  /*8460*/  UMOV UR6, 0x33d43651 ;  /* 0x33d4365100067882 */ /* 0x000fe20000000000 */
[----:B------:R-:W-:Y:S01]  /*8470*/  UMOV UR7, 0x3fd98845 ;  /* 0x3fd9884500077882 */ /* 0x000fe20000000000 */
[----:B------:R-:W-:Y:S02]  /*8480*/  DMUL R40, R36, R40 ;  /* 0x0000002824287228 */ /* 0x000fe40000000000 */
[----:B------:R-:W-:-:S06]  /*8490*/  DMUL R20, R20, UR6 ;  /* 0x0000000614147c28 */ /* 0x000fcc0008000000 */
[----:B------:R-:W-:Y:S02]  /*84a0*/  DFMA R40, R36, R40, -R44 ;  /* 0x000000282428722b */ /* 0x000fe4000000082c */
[----:B------:R-:W-:-:S06]  /*84b0*/  DMUL R20, R20, R16 ;  /* 0x0000001014147228 */ /* 0x000fcc0000000000 */
        /* <DEDUP_REMOVED lines=8> */
.L_x_3582:
[----:B------:R-:W-:Y:S05]  /*8540*/  BSYNC B0 ;  /* 0x0000000000007941 */ /* 0x000fea0003800000 */
.L_x_3581:
[----:B------:R-:W-:Y:S01]  /*8550*/  VIADD R16, R0, 0x180 ;  /* 0x0000018000107836 */ /* 0x000fe20000000000 */
[----:B------:R-:W-:Y:S04]  /*8560*/  BSSY B0, `(.L_x_3585) ;  /* 0x00000cc000007945 */ /* 0x000fe80003800000 */
[----:B------:R-:W-:-:S13]  /*8570*/  ISETP.GE.AND P0, PT, R16, UR5, PT ;  /* 0x0000000510007c0c */ /* 0x000fda000bf06270 */
        /* <DEDUP_REMOVED lines=10> */
[----:B-1----:R-:W-:-:S08]  /*8620*/  DADD R34, R20, -6.75539944105574400000e+15 ;  /* 0xc338000014227429 */ /* 0x002fd00000000000 */
        /* <DEDUP_REMOVED lines=48> */
[----:B------:R-:W-:Y:S02]  /*8930*/  @!P0 LEA R21, R20, 0x3ff00000, 0x14 ;  /* 0x3ff0000014158811 */ /* 0x000fe400078ea0ff */
[----:B------:R-:W-:-:S06]  /*8940*/  @!P0 MOV R20, RZ ;  /* 0x000000ff00148202 */ /* 0x000fcc0000000f00 */
[----:B------:R-:W-:-:S11]  /*8950*/  @!P0 DMUL R34, R16, R20 ;  /* 0x0000001410228228 */ /* 0x000fd60000000000 */
.L_x_3588:
[----:B------:R-:W-:Y:S05]  /*8960*/  BSYNC B1 ;  /* 0x0000000000017941 */ /* 0x000fea0003800000 */
.L_x_3587:
        /* <DEDUP_REMOVED lines=139> */
.L_x_3586:
[----:B------:R-:W-:Y:S05]  /*9220*/  BSYNC B0 ;  /* 0x0000000000007941 */ /* 0x000fea0003800000 */
.L_x_3585:
        /* <DEDUP_REMOVED lines=13> */
[----:B------:R-:W-:-:S08]  /*9300*/  DADD R20, R16, -6.75539944105574400000e+15 ;  /* 0xc338000010147429 */ /* 0x000fd00000000000 */
[----:B-1----:R-:W-:Y:S01]  /*9310*/  DFMA R34, R20, -UR6, R12 ;  /* 0x8000000614227c2b */ /* 0x002fe2000800000c */
        /* <DEDUP_REMOVED lines=50> */
.L_x_3592:
[----:B------:R-:W-:Y:S05]  /*9640*/  BSYNC B1 ;  /* 0x0000000000017941 */ /* 0x000fea0003800000 */
.L_x_3591:
        /* <DEDUP_REMOVED lines=139> */
.L_x_3590:
[----:B------:R-:W-:Y:S05]  /*9f00*/  BSYNC B0 ;  /* 0x0000000000007941 */ /* 0x000fea0003800000 */
.L_x_3589:
        /* <DEDUP_REMOVED lines=65> */
.L_x_3596:
[----:B------:R-:W-:Y:S05]  /*a320*/  BSYNC B1 ;  /* 0x0000000000017941 */ /* 0x000fea0003800000 */
.L_x_3595:
        /* <DEDUP_REMOVED lines=75> */
[----:B-1----:R-:W-:Y:S01]  /*a7e0*/  DFMA R34, |R8|, R12, UR6 ;  /* 0x0000000608227e2b */ /* 0x002fe2000800020c */
        /* <DEDUP_REMOVED lines=63> */
.L_x_3594:
[----:B------:R-:W-:Y:S05]  /*abe0*/  BSYNC B0 ;  /* 0x0000000000007941 */ /* 0x000fea0003800000 */
.L_x_3593:
        /* <DEDUP_REMOVED lines=65> */
.L_x_3600:
[----:B------:R-:W-:Y:S05]  /*b000*/  BSYNC B1 ;  /* 0x0000000000017941 */ /* 0x000fea0003800000 */
.L_x_3599:
[----:B------:R-:W-:Y:S01]  /*b010*/  UMOV UR6, 0x667f3bcd ;  /* 0x667f3bcd00067882 */ /* 0x000fe20000000000 */
[----:B------:R-:W-:Y:S01]  /*b020*/  UMOV UR7, 0x3fe6a09e ;  /* 0x3fe6a09e00077882 */ /* 0x000fe20000000000 */
[----:B------:R-:W-:Y:S01]  /*b030*/  IMAD.MOV.U32 R8, RZ, RZ, -0x24b905a1 ;  /* 0xdb46fa5fff087424 */ /* 0x000fe200078e00ff */
[----:B------:R-:W-:Y:S01]  /*b040*/  DMUL R4, R28, UR6 ;  /* 0x000000061c047c28 */ /* 0x000fe20008000000 */
[----:B------:R-:W-:Y:S01]  /*b050*/  IMAD.MOV.U32 R9, RZ, RZ, 0x3d47088f ;  /* 0x3d47088fff097424 */ /* 0x000fe200078e00ff */
[----:B------:R-:W-:Y:S01]  /*b060*/  UMOV UR6, 0xfba6f279 ;  /* 0xfba6f27900067882 */ /* 0x000fe20000000000 */
[----:B------:R-:W-:Y:S01]  /*b070*/  UMOV UR7, 0x3cf0679a ;  /* 0x3cf0679a00077882 */ /* 0x000fe20000000000 */
[----:B-1----:R-:W-:Y:S01]  /*b080*/  MOV R34, 0xf89b6999 ;  /* 0xf89b699900227802 */ /* 0x002fe20000000f00 */
        /* <DEDUP_REMOVED lines=90> */
[----:B------:R-:W0:Y:S04]  /*b630*/  F2F.F64.F32 R16, R36 ;  /* 0x0000002400107310 */ /* 0x000e280000201800 */
        /* <DEDUP_REMOVED lines=40> */
.L_x_3598:
[----:B------:R-:W-:Y:S05]  /*b8c0*/  BSYNC B0 ;  /* 0x0000000000007941 */ /* 0x000fea0003800000 */
.L_x_3597:
        /* <DEDUP_REMOVED lines=65> */
.L_x_3604:
[----:B------:R-:W-:Y:S05]  /*bce0*/  BSYNC B1 ;  /* 0x0000000000017941 */ /* 0x000fea0003800000 */
.L_x_3603:
        /* <DEDUP_REMOVED lines=85> */
[----:B------:R-:W1:Y:S02]  /*c240*/  FRND R33, R33 ;  /* 0x0000002100217307 */ /* 0x000e640000201000 */
[----:B-1----:R-:W-:-:S06]  /*c250*/  FMUL.FTZ R34, R33, 1 ;  /* 0x3f80000021227820 */ /* 0x002fcc0000410000 */
        /* <DEDUP_REMOVED lines=52> */
.L_x_3602:
[----:B------:R-:W-:Y:S05]  /*c5a0*/  BSYNC B0 ;  /* 0x0000000000007941 */ /* 0x000fea0003800000 */
.L_x_3601:
[----:B------:R-:W-:Y:S01]  /*c5b0*/  ISETP.GE.AND P0, PT, R0, UR5, PT ;  /* 0x0000000500007c0c */ /* 0x000fe2000bf06270 */
[----:B------:R-:W-:Y:S04]  /*c5c0*/  BSSY B0, `(.L_x_3605) ;  /* 0x0000033000007945 */ /* 0x000fe80003800000 */
[----:B------:R-:W-:Y:S08]  /*c5d0*/  BSSY B1, `(.L_x_3606) ;  /* 0x000002b000017945 */ /* 0x000ff00003800000 */
[----:B------:R-:W-:Y:S05]  /*c5e0*/  @P0 BRA `(.L_x_3607) ;  /* 0x0000000000300947 */ /* 0x000fea0003800000 */
[----:B------:R-:W0:Y:S01]  /*c5f0*/  LDC.64 R4, c[0x0][0x218] ;  /* 0x00008600ff047b82 */ /* 0x000e220000000a00 */
[----:B------:R-:W-:Y:S01]  /*c600*/  VIADD R9, R0, UR4 ;  /* 0x0000000400097c36 */ /* 0x000fe20008000000 */
[----:B------:R-:W-:-:S04]  /*c610*/  MOV R0, R32 ;  /* 0x0000002000007202 */ /* 0x000fc80000000f00 */
[----:B------:R-:W-:Y:S01]  /*c620*/  ISETP.GE.AND P0, PT, R0, UR5, PT ;  /* 0x0000000500007c0c */ /* 0x000fe2000bf06270 */
[----:B0-----:R-:W-:-:S05]  /*c630*/  IMAD.WIDE.U32 R4, R9, 0x8, R4 ;  /* 0x0000000809047825 */ /* 0x001fca00078e0004 */
[----:B------:R0:W-:Y:S07]  /*c640*/  STG.E.64 desc[UR8][R4.64], R30 ;  /* 0x0000001e04007986 */ /* 0x0001ee000c101b08 */
[----:B------:R-:W-:Y:S05]  /*c650*/  @P0 BRA `(.L_x_3608) ;  /* 0x0000000000300947 */ /* 0x000fea0003800000 */
[----:B0-----:R-:W0:Y:S01]  /*c660*/  LDC.64 R4, c[0x0][0x218] ;  /* 0x00008600ff047b82 */ /* 0x001e220000000a00 */
[C---:B------:R-:W-:Y:S02]  /*c670*/  VIADD R9, R0.reuse, UR4 ;  /* 0x0000000400097c36 */ /* 0x040fe40008000000 */
[----:B------:R-:W-:Y:S02]  /*c680*/  VIADD R0, R0, 0x80 ;  /* 0x0000008000007836 */ /* 0x000fe40000000000 */
[----:B0-----:R-:W-:-:S05]  /*c690*/  IMAD.WIDE.U32 R4, R9, 0x8, R4 ;  /* 0x0000000809047825 */ /* 0x001fca00078e0004 */
[----:B------:R0:W-:Y:S02]  /*c6a0*/  STG.E.64 desc[UR8][R4.64], R22 ;  /* 0x0000001604007986 */ /* 0x0001e4000c101b08 */
.L_x_3607:
[----:B------:R-:W-:-:S13]  /*c6b0*/  ISETP.GE.AND P0, PT, R0, UR5, PT ;  /* 0x0000000500007c0c */ /* 0x000fda000bf06270 */
[----:B------:R-:W-:Y:S05]  /*c6c0*/  @P0 BRA `(.L_x_3609) ;  /* 0x0000000000300947 */ /* 0x000fea0003800000 */
[----:B0-----:R-:W0:Y:S01]  /*c6d0*/  LDC.64 R4, c[0x0][0x218] ;  /* 0x00008600ff047b82 */ /* 0x001e220000000a00 */
[C---:B------:R-:W-:Y:S01]  /*c6e0*/  IADD3 R9, R0.reuse, UR4, RZ ;  /* 0x0000000400097c10 */ /* 0x040fe2000fffe0ff */
[----:B------:R-:W-:-:S04]  /*c6f0*/  VIADD R0, R0, 0x80 ;  /* 0x0000008000007836 */ /* 0x000fc80000000000 */
[----:B0-----:R-:W-:-:S05]  /*c700*/  IMAD.WIDE.U32 R4, R9, 0x8, R4 ;  /* 0x0000000809047825 */ /* 0x001fca00078e0004 */
[----:B------:R2:W-:Y:S02]  /*c710*/  STG.E.64 desc[UR8][R4.64], R18 ;  /* 0x0000001204007986 */ /* 0x0005e4000c101b08 */
.L_x_3608:
[----:B------:R-:W-:-:S13]  /*c720*/  ISETP.GE.AND P0, PT, R0, UR5, PT ;  /* 0x0000000500007c0c */ /* 0x000fda000bf06270 */
[----:B------:R-:W-:Y:S05]  /*c730*/  @P0 BRA `(.L_x_3610) ;  /* 0x0000000000300947 */ /* 0x000fea0003800000 */
[----:B0-2---:R-:W0:Y:S01]  /*c740*/  LDC.64 R4, c[0x0][0x218] ;  /* 0x00008600ff047b82 */ /* 0x005e220000000a00 */
[C---:B------:R-:W-:Y:S01]  /*c750*/  VIADD R9, R0.reuse, UR4 ;  /* 0x0000000400097c36 */ /* 0x040fe20008000000 */
[----:B------:R-:W-:-:S03]  /*c760*/  IADD3 R0, R0, 0x80, RZ ;  /* 0x0000008000007810 */ /* 0x000fc60007ffe0ff */
[----:B0-----:R-:W-:-:S05]  /*c770*/  IMAD.WIDE.U32 R4, R9, 0x8, R4 ;  /* 0x0000000809047825 */ /* 0x001fca00078e0004 */
[----:B------:R2:W-:Y:S02]  /*c780*/  STG.E.64 desc[UR8][R4.64], R14 ;  /* 0x0000000e04007986 */ /* 0x0005e4000c101b08 */
.L_x_3609:
[----:B------:R-:W-:-:S13]  /*c790*/  ISETP.GE.AND P0, PT, R0, UR5, PT ;  /* 0x0000000500007c0c */ /* 0x000fda000bf06270 */
[----:B------:R-:W-:Y:S05]  /*c7a0*/  @P0 BRA `(.L_x_3611) ;  /* 0x0000000000340947 */ /* 0x000fea0003800000 */
[----:B0-2---:R-:W0:Y:S01]  /*c7b0*/  LDC.64 R4, c[0x0][0x218] ;  /* 0x00008600ff047b82 */ /* 0x005e220000000a00 */
[C---:B------:R-:W-:Y:S02]  /*c7c0*/  VIADD R9, R0.reuse, UR4 ;  /* 0x0000000400097c36 */ /* 0x040fe40008000000 */
[----:B------:R-:W-:Y:S02]  /*c7d0*/  VIADD R0, R0, 0x80 ;  /* 0x0000008000007836 */ /* 0x000fe40000000000 */
[----:B0-----:R-:W-:-:S05]  /*c7e0*/  IMAD.WIDE.U32 R4, R9, 0x8, R4 ;  /* 0x0000000809047825 */ /* 0x001fca00078e0004 */
[----:B------:R3:W-:Y:S02]  /*c7f0*/  STG.E.64 desc[UR8][R4.64], R10 ;  /* 0x0000000a04007986 */ /* 0x0007e4000c101b08 */
.L_x_3610:
[----:B------:R-:W-:-:S13]  /*c800*/  ISETP.GE.AND P0, PT, R0, UR5, PT ;  /* 0x0000000500007c0c */ /* 0x000fda000bf06270 */
[----:B------:R-:W-:Y:S05]  /*c810*/  @P0 BREAK B1 ;  /* 0x0000000000010942 */ /* 0x000fea0003800000 */
[----:B------:R-:W-:Y:S05]  /*c820*/  @P0 BRA `(.L_x_3612) ;  /* 0x0000000000300947 */ /* 0x000fea0003800000 */
[----:B0-23--:R-:W0:Y:S01]  /*c830*/  LDC.64 R4, c[0x0][0x218] ;  /* 0x00008600ff047b82 */ /* 0x00de220000000a00 */
[C---:B------:R-:W-:Y:S01]  /*c840*/  IADD3 R9, R0.reuse, UR4, RZ ;  /* 0x0000000400097c10 */ /* 0x040fe2000fffe0ff */
[----:B------:R-:W-:-:S04]  /*c850*/  VIADD R0, R0, 0x80 ;  /* 0x0000008000007836 */ /* 0x000fc80000000000 */
[----:B0-----:R-:W-:-:S05]  /*c860*/  IMAD.WIDE.U32 R4, R9, 0x8, R4 ;  /* 0x0000000809047825 */ /* 0x001fca00078e0004 */
[----:B------:R3:W-:Y:S02]  /*c870*/  STG.E.64 desc[UR8][R4.64], R6 ;  /* 0x0000000604007986 */ /* 0x0007e4000c101b08 */
.L_x_3611:
[----:B------:R-:W-:Y:S05]  /*c880*/  BSYNC B1 ;  /* 0x0000000000017941 */ /* 0x000fea0003800000 */
.L_x_3606:
[----:B------:R-:W-:-:S13]  /*c890*/  ISETP.GE.AND P0, PT, R0, UR5, PT ;  /* 0x0000000500007c0c */ /* 0x000fda000bf06270 */
[----:B0-23--:R-:W0:Y:S01]  /*c8a0*/  @!P0 LDC.64 R4, c[0x0][0x218] ;  /* 0x00008600ff048b82 */ /* 0x00de220000000a00 */
[C---:B------:R-:W-:Y:S01]  /*c8b0*/  @!P0 VIADD R7, R0.reuse, UR4 ;  /* 0x0000000400078c36 */ /* 0x040fe20008000000 */
[----:B------:R-:W-:-:S03]  /*c8c0*/  @!P0 IADD3 R0, R0, 0x80, RZ ;  /* 0x0000008000008810 */ /* 0x000fc60007ffe0ff */
[----:B0-----:R-:W-:-:S05]  /*c8d0*/  @!P0 IMAD.WIDE.U32 R4, R7, 0x8, R4 ;  /* 0x0000000807048825 */ /* 0x001fca00078e0004 */
[----:B------:R4:W-:Y:S02]  /*c8e0*/  @!P0 STG.E.64 desc[UR8][R4.64], R2 ;  /* 0x0000000204008986 */ /* 0x0009e4000c101b08 */
.L_x_3612:
[----:B------:R-:W-:Y:S05]  /*c8f0*/  BSYNC B0 ;  /* 0x0000000000007941 */ /* 0x000fea0003800000 */
.L_x_3605:
[----:B------:R-:W-:Y:S05]  /*c900*/  WARPSYNC.ALL ;  /* 0x0000000000007948 */ /* 0x000fea0003800000 */
[----:B------:R-:W-:-:S13]  /*c910*/  ISETP.GE.AND P0, PT, R0, UR5, PT ;  /* 0x0000000500007c0c */ /* 0x000fda000bf06270 */
[----:B------:R-:W-:Y:S05]  /*c920*/  @P0 EXIT ;  /* 0x000000000000094d */ /* 0x000fea0003800000 */
[----:B----4-:R-:W4:Y:S01]  /*c930*/  LDC.64 R2, c[0x0][0x218] ;  /* 0x00008600ff027b82 */ /* 0x010f220000000a00 */
[----:B0-23--:R-:W-:-:S04]  /*c940*/  VIADD R5, R0, UR4 ;  /* 0x0000000400057c36 */ /* 0x00dfc80008000000 */
[----:B----4-:R-:W-:-:S05]  /*c950*/  IMAD.WIDE.U32 R2, R5, 0x8, R2 ;  /* 0x0000000805027825 */ /* 0x010fca00078e0002 */
[----:B------:R-:W-:Y:S01]  /*c960*/  STG.E.64 desc[UR8][R2.64], R26 ;  /* 0x0000001a02007986 */ /* 0x000fe2000c101b08 */
[----:B------:R-:W-:Y:S05]  /*c970*/  EXIT ;  /* 0x000000000000794d */ /* 0x000fea0003800000 */
.L_x_3613:
        /* <DEDUP_REMOVED lines=16> */
.L_x_12848:


//--------------------- .text._ZN2at6native29vectorized_elementwise_kernelILi4EZZZNS0_26GeluBackwardCUDAKernelImplERNS_18TensorIteratorBaseENS0_8GeluTypeEENKUlvE0_clEvENKUlvE_clEvEUlddE_St5arrayIPcLm3EEEEviT0_T1_ --------------------------
	.section	.text._ZN2at6native29vectorized_elementwise_kernelILi4EZZZNS0_26GeluBackwardCUDAKernelImplERNS_18TensorIteratorBaseENS0_8GeluTypeEENKUlvE0_clEvENKUlvE_clEvEUlddE_St5arrayIPcLm3EEEEviT0_T1_,"ax",@progbits
	.align	128
        .global         _ZN2at6native29vectorized_elementwise_kernelILi4EZZZNS0_26GeluBackwardCUDAKernelImplERNS_18TensorIteratorBaseENS0_8GeluTypeEENKUlvE0_clEvENKUlvE_clEvEUlddE_St5arrayIPcLm3EEEEviT0_T1_
        .type           _ZN2at6native29vectorized_elementwise_kernelILi4EZZZNS0_26GeluBackwardCUDAKernelImplERNS_18TensorIteratorBaseENS0_8GeluTypeEENKUlvE0_clEvENKUlvE_clEvEUlddE_St5arrayIPcLm3EEEEviT0_T1_,@function
        .size           _ZN2at6native29vectorized_elementwise_kernelILi4EZZZNS0_26GeluBackwardCUDAKernelImplERNS_18TensorIteratorBaseENS0_8GeluTypeEENKUlvE0_clEvENKUlvE_clEvEUlddE_St5arrayIPcLm3EEEEviT0_T1_,(.L_x_12849 - _ZN2at6native29vectorized_elementwise_kernelILi4EZZZNS0_26GeluBackwardCUDAKernelImplERNS_18TensorIteratorBaseENS0_8GeluTypeEENKUlvE0_clEvENKUlvE_clEvEUlddE_St5arrayIPcLm3EEEEviT0_T1_)
        .other          _ZN2at6native29vectorized_elementwise_kernelILi4EZZZNS0_26GeluBackwardCUDAKernelImplERNS_18TensorIteratorBaseENS0_8GeluTypeEENKUlvE0_clEvENKUlvE_clEvEUlddE_St5arrayIPcLm3EEEEviT0_T1_,@"STO_CUDA_ENTRY STV_DEFAULT"
_ZN2at6native29vectorized_elementwise_kernelILi4EZZZNS0_26GeluBackwardCUDAKernelImplERNS_18TensorIteratorBaseENS0_8GeluTypeEENKUlvE0_clEvENKUlvE_clEvEUlddE_St5arrayIPcLm3EEEEviT0_T1_:
.text._ZN2at6native29vectorized_elementwise_kernelILi4EZZZNS0_26GeluBackwardCUDAKernelImplERNS_18TensorIteratorBaseENS0_8GeluTypeEENKUlvE0_clEvENKUlvE_clEvEUlddE_St5arrayIPcLm3EEEEviT0_T1_:
        /* <DEDUP_REMOVED lines=80> */
.L_x_3616:
[----:B------:R-:W-:Y:S05]  /*0500*/  BSYNC B0 ;  /* 0x0000000000007941 */ /* 0x000fea0003800000 */
.L_x_3615:
        /* <DEDUP_REMOVED lines=193> */
.L_x_3618:
[----:B------:R-:W-:Y:S05]  /*1120*/  BSYNC B0 ;  /* 0x0000000000007941 */ /* 0x000fea0003800000 */
.L_x_3617:
        /* <DEDUP_REMOVED lines=138> */
.L_x_3620:
[----:B------:R-:W-:Y:S05]  /*19d0*/  BSYNC B0 ;  /* 0x0000000000007941 */ /* 0x000fea0003800000 */
.L_x_3619:
        /* <DEDUP_REMOVED lines=172> */
.L_x_3622:
[----:B------:R-:W-:Y:S05]  /*24a0*/  BSYNC B0 ;  /* 0x0000000000007941 */ /* 0x000fea0003800000 */
.L_x_3621:
        /* <DEDUP_REMOVED lines=174> */
.L_x_3624:
[----:B------:R-:W-:Y:S05]  /*2f90*/  BSYNC B0 ;  /* 0x0000000000007941 */ /* 0x000fea0003800000 */
.L_x_3623:
        /* <DEDUP_REMOVED lines=175> */
.L_x_3626:
[----:B------:R-:W-:Y:S05]  /*3a90*/  BSYNC B0 ;  /* 0x0000000000007941 */ /* 0x000fea0003800000 */
.L_x_3625:
        /* <DEDUP_REMOVED lines=168> */
.L_x_3628:
[----:B------:R-:W-:Y:S05]  /*4520*/  BSYNC B0 ;  /* 0x0000000000007941 */ /* 0x000fea0003800000 */
.L_x_3627:
        /* <DEDUP_REMOVED lines=164> */
.L_x_3630:
[----:B------:R-:W-:Y:S05]  /*4f70*/  BSYNC B0 ;  /* 0x0000000000007941 */ /* 0x000fea0003800000 */
.L_x_3629:
        /* <DEDUP_REMOVED lines=156> */
.L_x_3614:
        /* <DEDUP_REMOVED lines=152> */
.L_x_3634:
[----:B------:R-:W-:Y:S05]  /*62c0*/  BSYNC B1 ;  /* 0x0000000000017941 */ /* 0x000fea0003800000 */
.L_x_3633:
        /* <DEDUP_REMOVED lines=139> */
.L_x_3632:
[----:B------:R-:W-:Y:S05]  /*6b80*/  BSYNC B0 ;  /* 0x0000000000007941 */ /* 0x000fea0003800000 */
.L_x_3631:
        /* <DEDUP_REMOVED lines=65> */
.L_x_3638:
[----:B------:R-:W-:Y:S05]  /*6fa0*/  BSYNC B1 ;  /* 0x0000000000017941 */ /* 0x000fea0003800000 */
.L_x_3637:
        /* <DEDUP_REMOVED lines=139> */
.L_x_3636:
[----:B------:R-:W-:Y:S05]  /*7860*/  BSYNC B0 ;  /* 0x0000000000007941 */ /* 0x000fea0003800000 */
.L_x_3635:
        /* <DEDUP_REMOVED lines=65> */
.L_x_3642:
[----:B------:R-:W-:Y:S05]  /*7c80*/  BSYNC B1 ;  /* 0x0000000000017941 */ /* 0x000fea0003800000 */
.L_x_3641:
        /* <DEDUP_REMOVED lines=139> */
.L_x_3640:
[----:B------:R-:W-:Y:S05]  /*8540*/  BSYNC B0 ;  /* 0x0000000000007941 */ /* 0x000fea0003800000 */
.L_x_3639:
        /* <DEDUP_REMOVED lines=65> */
.L_x_3646:
[----:B------:R-:W-:Y:S05]  /*8960*/  BSYNC B1 ;  /* 0x0000000000017941 */ /* 0x000fea0003800000 */
.L_x_3645:
        /* <DEDUP_REMOVED lines=139> */
.L_x_3644:
[----:B------:R-:W-:Y:S05]  /*9220*/  BSYNC B0 ;  /* 0x0000000000007941 */ /* 0x000fea0003800000 */
.L_x_3643:
        /* <DEDUP_REMOVED lines=65> */
.L_x_3650:
[----:B------:R-:W-:Y:S05]  /*9640*/  BSYNC B1 ;  /* 0x0000000000017941 */ /* 0x000fea0003800000 */
.L_x_3649:
        /* <DEDUP_REMOVED lines=139> */
.L_x_3648:
[----:B------:R-:W-:Y:S05]  /*9f00*/  BSYNC B0 ;  /* 0x0000000000007941 */ /* 0x000fea0003800000 */
.L_x_3647:
        /* <DEDUP_REMOVED lines=65> */
.L_x_3654:
[----:B------:R-:W-:Y:S05]  /*a320*/  BSYNC B1 ;  /* 0x0000000000017941 */ /* 0x000fea0003800000 */
.L_x_3653:
        /* <DEDUP_REMOVED lines=139> */
.L_x_3652:
[----:B------:R-:W-:Y:S05]  /*abe0*/  BSYNC B0 ;  /* 0x0000000000007941 */ /* 0x000fea0003800000 */
.L_x_3651:
        /* <DEDUP_REMOVED lines=65> */
.L_x_3658:
[----:B------:R-:W-:Y:S05]  /*b000*/  BSYNC B1 ;  /* 0x0000000000017941 */ /* 0x000fea0003800000 */
.L_x_3657:
        /* <DEDUP_REMOVED lines=139> */
.L_x_3656:
[----:B------:R-:W-:Y:S05]  /*b8c0*/  BSYNC B0 ;  /* 0x0000000000007941 */ /* 0x000fea0003800000 */
.L_x_3655:
        /* <DEDUP_REMOVED lines=65> */
.L_x_3662:
[----:B------:R-:W-:Y:S05]  /*bce0*/  BSYNC B1 ;  /* 0x0000000000017941 */ /* 0x000fea0003800000 */
.L_x_3661:
        /* <DEDUP_REMOVED lines=139> */
.L_x_3660:
[----:B------:R-:W-:Y:S05]  /*c5a0*/  BSYNC B0 ;  /* 0x0000000000007941 */ /* 0x000fea0003800000 */
.L_x_3659:
        /* <DEDUP_REMOVED lines=16> */
.L_x_3665:
[----:B------:R-:W-:-:S13]  /*c6b0*/  ISETP.GE.AND P0, PT, R0, UR5, PT ;  /* 0x0000000500007c0c */ /* 0x000fda000bf06270 */
[----:B------:R-:W-:Y:S05]  /*c6c0*/  @P0 BRA `(.L_x_3667) ;  /* 0x0000000000300947 */ /* 0x000fea0003800000 */
[----:B0-----:R-:W0:Y:S01]  /*c6d0*/  LDC.64 R4, c[0x0][0x218] ;  /* 0x00008600ff047b82 */ /* 0x001e220000000a00 */
[C---:B------:R-:W-:Y:S01]  /*c6e0*/  IADD3 R9, R0.reuse, UR4, RZ ;  /* 0x0000000400097c10 */ /* 0x040fe2000fffe0ff */
[----:B------:R-:W-:-:S04]  /*c6f0*/  VIADD R0, R0, 0x80 ;  /* 0x0000008000007836 */ /* 0x000fc80000000000 */
[----:B0-----:R-:W-:-:S05]  /*c700*/  IMAD.WIDE.U32 R4, R9, 0x8, R4 ;  /* 0x0000000809047825 */ /* 0x001fca00078e0004 */
[----:B------:R2:W-:Y:S02]  /*c710*/  STG.E.64 desc[UR8][R4.64], R18 ;  /* 0x0000001204007986 */ /* 0x0005e4000c101b08 */
.L_x_3666:
[----:B------:R-:W-:-:S13]  /*c720*/  ISETP.GE.AND P0, PT, R0, UR5, PT ;  /* 0x0000000500007c0c */ /* 0x000fda000bf06270 */
[----:B------:R-:W-:Y:S05]  /*c730*/  @P0 BRA `(.L_x_3668) ;  /* 0x0000000000300947 */ /* 0x000fea0003800000 */
[----:B0-2---:R-:W0:Y:S01]  /*c740*/  LDC.64 R4, c[0x0][0x218] ;  /* 0x00008600ff047b82 */ /* 0x005e220000000a00 */
[C---:B------:R-:W-:Y:S01]  /*c750*/  VIADD R9, R0.reuse, UR4 ;  /* 0x0000000400097c36 */ /* 0x040fe20008000000 */
[----:B------:R-:W-:-:S03]  /*c760*/  IADD3 R0, R0, 0x80, RZ ;  /* 0x0000008000007810 */ /* 0x000fc60007ffe0ff */
[----:B0-----:R-:W-:-:S05]  /*c770*/  IMAD.WIDE.U32 R4, R9, 0x8, R4 ;  /* 0x0000000809047825 */ /* 0x001fca00078e0004 */
[----:B------:R2:W-:Y:S02]  /*c780*/  STG.E.64 desc[UR8][R4.64], R14 ;  /* 0x0000000e04007986 */ /* 0x0005e4000c101b08 */
.L_x_3667:
[----:B------:R-:W-:-:S13]  /*c790*/  ISETP.GE.AND P0, PT, R0, UR5, PT ;  /* 0x0000000500007c0c */ /* 0x000fda000bf06270 */
[----:B------:R-:W-:Y:S05]  /*c7a0*/  @P0 BRA `(.L_x_3669) ;  /* 0x0000000000340947 */ /* 0x000fea0003800000 */
[----:B0-2---:R-:W0:Y:S01]  /*c7b0*/  LDC.64 R4, c[0x0][0x218] ;  /* 0x00008600ff047b82 */ /* 0x005e220000000a00 */
[C---:B------:R-:W-:Y:S02]  /*c7c0*/  VIADD R9, R0.reuse, UR4 ;  /* 0x0000000400097c36 */ /* 0x040fe40008000000 */
[----:B------:R-:W-:Y:S02]  /*c7d0*/  VIADD R0, R0, 0x80 ;  /* 0x0000008000007836 */ /* 0x000fe40000000000 */
[----:B0-----:R-:W-:-:S05]  /*c7e0*/  IMAD.WIDE.U32 R4, R9, 0x8, R4 ;  /* 0x0000000809047825 */ /* 0x001fca00078e0004 */
[----:B------:R3:W-:Y:S02]  /*c7f0*/  STG.E.64 desc[UR8][R4.64], R10 ;  /* 0x0000000a04007986 */ /* 0x0007e4000c101b08 */
.L_x_3668:
        /* <DEDUP_REMOVED lines=8> */
.L_x_3669:
[----:B------:R-:W-:Y:S05]  /*c880*/  BSYNC B1 ;  /* 0x0000000000017941 */ /* 0x000fea0003800000 */
.L_x_3664:
[----:B------:R-:W-:-:S13]  /*c890*/  ISETP.GE.AND P0, PT, R0, UR5, PT ;  /* 0x0000000500007c0c */ /* 0x000fda000bf06270 */
[----:B0-23--:R-:W0:Y:S01]  /*c8a0*/  @!P0 LDC.64 R4, c[0x0][0x218] ;  /* 0x00008600ff048b82 */ /* 0x00de220000000a00 */
[C---:B------:R-:W-:Y:S01]  /*c8b0*/  @!P0 VIADD R7, R0.reuse, UR4 ;  /* 0x0000000400078c36 */ /* 0x040fe20008000000 */
[----:B------:R-:W-:-:S03]  /*c8c0*/  @!P0 IADD3 R0, R0, 0x80, RZ ;  /* 0x0000008000008810 */ /* 0x000fc60007ffe0ff */
[----:B0-----:R-:W-:-:S05]  /*c8d0*/  @!P0 IMAD.WIDE.U32 R4, R7, 0x8, R4 ;  /* 0x0000000807048825 */ /* 0x001fca00078e0004 */
[----:B------:R4:W-:Y:S02]  /*c8e0*/  @!P0 STG.E.64 desc[UR8][R4.64], R2 ;  /* 0x0000000204008986 */ /* 0x0009e4000c101b08 */
.L_x_3670:
[----:B------:R-:W-:Y:S05]  /*c8f0*/  BSYNC B0 ;  /* 0x0000000000007941 */ /* 0x000fea0003800000 */
.L_x_3663:
        /* <DEDUP_REMOVED lines=8> */
.L_x_3671:
        /* <DEDUP_REMOVED lines=16> */
.L_x_12849:


//--------------------- .text._ZN2at6native29vectorized_elementwise_kernelILi8EZZZNS0_26GeluBackwardCUDAKernelImplERNS_18TensorIteratorBaseENS0_8GeluTypeEENKUlvE0_clEvENKUlvE_clEvEUlddE_St5arrayIPcLm3EEEEviT0_T1_ --------------------------
	.section	.text._ZN2at6native29vectorized_elementwise_kernelILi8EZZZNS0_26GeluBackwardCUDAKernelImplERNS_18TensorIteratorBaseENS0_8GeluTypeEENKUlvE0_clEvENKUlvE_clEvEUlddE_St5arrayIPcLm3EEEEviT0_T1_,"ax",@progbits
	.align	128
        .global         _ZN2at6native29vectorized_elementwise_kernelILi8EZZZNS0_26GeluBackwardCUDAKernelImplERNS_18TensorIteratorBaseENS0_8GeluTypeEENKUlvE0_clEvENKUlvE_clEvEUlddE_St5arrayIPcLm3EEEEviT0_T1_
        .type           _ZN2at6native29vectorized_elementwise_kernelILi8EZZZNS0_26GeluBackwardCUDAKernelImplERNS_18TensorIteratorBaseENS0_8GeluTypeEENKUlvE0_clEvENKUlvE_clEvEUlddE_St5arrayIPcLm3EEEEviT0_T1_,@function
        .size           _ZN2at6native29vectorized_elementwise_kernelILi8EZZZNS0_26GeluBackwardCUDAKernelImplERNS_18TensorIteratorBaseENS0_8GeluTypeEENKUlvE0_clEvENKUlvE_clEvEUlddE_St5arrayIPcLm3EEEEviT0_T1_,(.L_x_12850 - _ZN2at6native29vectorized_elementwise_kernelILi8EZZZNS0_26GeluBackwardCUDAKernelImplERNS_18TensorIteratorBaseENS0_8GeluTypeEENKUlvE0_clEvENKUlvE_clEvEUlddE_St5arrayIPcLm3EEEEviT0_T1_)
        .other          _ZN2at6native29vectorized_elementwise_kernelILi8EZZZNS0_26GeluBackwardCUDAKernelImplERNS_18TensorIteratorBaseENS0_8GeluTypeEENKUlvE0_clEvENKUlvE_clEvEUlddE_St5arrayIPcLm3EEEEviT0_T1_,@"STO_CUDA_ENTRY STV_DEFAULT"
_ZN2at6native29vectorized_elementwise_kernelILi8EZZZNS0_26GeluBackwardCUDAKernelImplERNS_18TensorIteratorBaseENS0_8GeluTypeEENKUlvE0_clEvENKUlvE_clEvEUlddE_St5arrayIPcLm3EEEEviT0_T1_:
.text._ZN2at6native29vectorized_elementwise_kernelILi8EZZZNS0_26GeluBackwardCUDAKernelImplERNS_18TensorIteratorBaseENS0_8GeluTypeEENKUlvE0_clEvENKUlvE_clEvEUlddE_St5arrayIPcLm3EEEEviT0_T1_:
        /* <DEDUP_REMOVED lines=80> */
.L_x_3674:
[----:B------:R-:W-:Y:S05]  /*0500*/  BSYNC B0 ;  /* 0x0000000000007941 */ /* 0x000fea0003800000 */
.L_x_3673:
        /* <DEDUP_REMOVED lines=193> */
.L_x_3676:
[----:B------:R-:W-:Y:S05]  /*1120*/  BSYNC B0 ;  /* 0x0000000000007941 */ /* 0x000fea0003800000 */
.L_x_3675:
        /* <DEDUP_REMOVED lines=138> */
.L_x_3678:
[----:B------:R-:W-:Y:S05]  /*19d0*/  BSYNC B0 ;  /* 0x0000000000007941 */ /* 0x000fea0003800000 */
.L_x_3677:
        /* <DEDUP_REMOVED lines=172> */
.L_x_3680:
[----:B------:R-:W-:Y:S05]  /*24a0*/  BSYNC B0 ;  /* 0x0000000000007941 */ /* 0x000fea0003800000 */
.L_x_3679:
        /* <DEDUP_REMOVED lines=174> */
.L_x_3682:
[----:B------:R-:W-:Y:S05]  /*2f90*/  BSYNC B0 ;  /* 0x0000000000007941 */ /* 0x000fea0003800000 */
.L_x_3681:
        /* <DEDUP_REMOVED lines=175> */
.L_x_3684:
[----:B------:R-:W-:Y:S05]  /*3a90*/  BSYNC B0 ;  /* 0x0000000000007941 */ /* 0x000fea0003800000 */
.L_x_3683:
        /* <DEDUP_REMOVED lines=168> */
.L_x_3686:
[----:B------:R-:W-:Y:S05]  /*4520*/  BSYNC B0 ;  /* 0x0000000000007941 */ /* 0x000fea0003800000 */
.L_x_3685:
        /* <DEDUP_REMOVED lines=164> */
.L_x_3688:
[----:B------:R-:W-:Y:S05]  /*4f70*/  BSYNC B0 ;  /* 0x0000000000007941 */ /* 0x000fea0003800000 */
.L_x_3687:
        /* <DEDUP_REMOVED lines=156> */
.L_x_3672:
        /* <DEDUP_REMOVED lines=152> */
.L_x_3692:
[----:B------:R-:W-:Y:S05]  /*62c0*/  BSYNC B1 ;  /* 0x0000000000017941 */ /* 0x000fea0003800000 */
.L_x_3691:
        /* <DEDUP_REMOVED lines=139> */
.L_x_3690:
[----:B------:R-:W-:Y:S05]  /*6b80*/  BSYNC B0 ;  /* 0x0000000000007941 */ /* 0x000fea0003800000 */
.L_x_3689:
        /* <DEDUP_REMOVED lines=65> */
.L_x_3696:
[----:B------:R-:W-:Y:S05]  /*6fa0*/  BSYNC B1 ;  /* 0x0000000000017941 */ /* 0x000fea0003800000 */
.L_x_3695:
        /* <DEDUP_REMOVED lines=139> */
.L_x_3694:
[----:B------:R-:W-:Y:S05]  /*7860*/  BSYNC B0 ;  /* 0x0000000000007941 */ /* 0x000fea0003800000 */
.L_x_3693:
        /* <DEDUP_REMOVED lines=65> */
.L_x_3700:
[----:B------:R-:W-:Y:S05]  /*7c80*/  BSYNC B1 ;  /* 0x0000000000017941 */ /* 0x000fea0003800000 */
.L_x_3699:
        /* <DEDUP_REMOVED lines=139> */
.L_x_3698:
[----:B------:R-:W-:Y:S05]  /*8540*/  BSYNC B0 ;  /* 0x0000000000007941 */ /* 0x000fea0003800000 */
.L_x_3697:
        /* <DEDUP_REMOVED lines=65> */
.L_x_3704:
[----:B------:R-:W-:Y:S05]  /*8960*/  BSYNC B1 ;  /* 0x0000000000017941 */ /* 0x000fea0003800000 */
.L_x_3703:
        /* <DEDUP_REMOVED lines=139> */
.L_x_3702:
[----:B------:R-:W-:Y:S05]  /*9220*/  BSYNC B0 ;  /* 0x0000000000007941 */ /* 0x000fea0003800000 */
.L_x_3701:
        /* <DEDUP_REMOVED lines=65> */
.L_x_3708:
[----:B------:R-:W-:Y:S05]  /*9640*/  BSYNC B1 ;  /* 0x0000000000017941 */ /* 0x000fea0003800000 */
.L_x_3707:
        /* <DEDUP_REMOVED lines=139> */
.L_x_3706:
[----:B------:R-:W-:Y:S05]  /*9f00*/  BSYNC B0 ;  /* 0x0000000000007941 */ /* 0x000fea0003800000 */
.L_x_3705:
        /* <DEDUP_REMOVED lines=65> */
.L_x_3712:
[----:B------:R-:W-:Y:S05]  /*a320*/  BSYNC B1 ;  /* 0x0000000000017941 */ /* 0x000fea0003800000 */
.L_x_3711:
        /* <DEDUP_REMOVED lines=139> */
.L_x_3710:
[----:B------:R-:W-:Y:S05]  /*abe0*/  BSYNC B0 ;  /* 0x0000000000007941 */ /* 0x000fea0003800000 */
.L_x_3709:
        /* <DEDUP_REMOVED lines=65> */
.L_x_3716:
[----:B------:R-:W-:Y:S05]  /*b000*/  BSYNC B1 ;  /* 0x0000000000017941 */ /* 0x000fea0003800000 */
.L_x_3715:
        /* <DEDUP_REMOVED lines=139> */
.L_x_3714:
[----:B------:R-:W-:Y:S05]  /*b8c0*/  BSYNC B0 ;  /* 0x0000000000007941 */ /* 0x000fea0003800000 */
.L_x_3713:
        /* <DEDUP_REMOVED lines=65> */
.L_x_3720:
[----:B------:R-:W-:Y:S05]  /*bce0*/  BSYNC B1 ;  /* 0x0000000000017941 */ /* 0x000fea0003800000 */
.L_x_3719:
        /* <DEDUP_REMOVED lines=139> */
.L_x_3718:
[----:B------:R-:W-:Y:S05]  /*c5a0*/  BSYNC B0 ;  /* 0x0000000000007941 */ /* 0x000fea0003800000 */
.L_x_3717:
        /* <DEDUP_REMOVED lines=16> */
.L_x_3723:
[----:B------:R-:W-:-:S13]  /*c6b0*/  ISETP.GE.AND P0, PT, R0, UR5, PT ;  /* 0x0000000500007c0c */ /* 0x000fda000bf06270 */
[----:B------:R-:W-:Y:S05]  /*c6c0*/  @P0 BRA `(.L_x_3725) ;  /* 0x0000000000300947 */ /* 0x000fea0003800000 */
[----:B0-----:R-:W0:Y:S01]  /*c6d0*/  LDC.64 R4, c[0x0][0x218] ;  /* 0x00008600ff047b82 */ /* 0x001e220000000a00 */
[C---:B------:R-:W-:Y:S01]  /*c6e0*/  IADD3 R9, R0.reuse, UR4, RZ ;  /* 0x0000000400097c10 */ /* 0x040fe2000fffe0ff */
[----:B------:R-:W-:-:S04]  /*c6f0*/  VIADD R0, R0, 0x80 ;  /* 0x0000008000007836 */ /* 0x000fc80000000000 */
[----:B0-----:R-:W-:-:S05]  /*c700*/  IMAD.WIDE.U32 R4, R9, 0x8, R4 ;  /* 0x0000000809047825 */ /* 0x001fca00078e0004 */
[----:B------:R2:W-:Y:S02]  /*c710*/  STG.E.64 desc[UR8][R4.64], R18 ;  /* 0x0000001204007986 */ /* 0x0005e4000c101b08 */
.L_x_3724:
[----:B------:R-:W-:-:S13]  /*c720*/  ISETP.GE.AND P0, PT, R0, UR5, PT ;  /* 0x0000000500007c0c */ /* 0x000fda000bf06270 */
[----:B------:R-:W-:Y:S05]  /*c730*/  @P0 BRA `(.L_x_3726) ;  /* 0x0000000000300947 */ /* 0x000fea0003800000 */
[----:B0-2---:R-:W0:Y:S01]  /*c740*/  LDC.64 R4, c[0x0][0x218] ;  /* 0x00008600ff047b82 */ /* 0x005e220000000a00 */
[C---:B------:R-:W-:Y:S01]  /*c750*/  VIADD R9, R0.reuse, UR4 ;  /* 0x0000000400097c36 */ /* 0x040fe20008000000 */
[----:B------:R-:W-:-:S03]  /*c760*/  IADD3 R0, R0, 0x80, RZ ;  /* 0x0000008000007810 */ /* 0x000fc60007ffe0ff */
[----:B0-----:R-:W-:-:S05]  /*c770*/  IMAD.WIDE.U32 R4, R9, 0x8, R4 ;  /* 0x0000000809047825 */ /* 0x001fca00078e0004 */
[----:B------:R2:W-:Y:S02]  /*c780*/  STG.E.64 desc[UR8][R4.64], R14 ;  /* 0x0000000e04007986 */ /* 0x0005e4000c101b08 */
.L_x_3725:
[----:B------:R-:W-:-:S13]  /*c790*/  ISETP.GE.AND P0, PT, R0, UR5, PT ;  /* 0x0000000500007c0c */ /* 0x000fda000bf06270 */
[----:B------:R-:W-:Y:S05]  /*c7a0*/  @P0 BRA `(.L_x_3727) ;  /* 0x0000000000340947 */ /* 0x000fea0003800000 */
[----:B0-2---:R-:W0:Y:S01]  /*c7b0*/  LDC.64 R4, c[0x0][0x218] ;  /* 0x00008600ff047b82 */ /* 0x005e220000000a00 */
[C---:B------:R-:W-:Y:S02]  /*c7c0*/  VIADD R9, R0.reuse, UR4 ;  /* 0x0000000400097c36 */ /* 0x040fe40008000000 */
[----:B------:R-:W-:Y:S02]  /*c7d0*/  VIADD R0, R0, 0x80 ;  /* 0x0000008000007836 */ /* 0x000fe40000000000 */
[----:B0-----:R-:W-:-:S05]  /*c7e0*/  IMAD.WIDE.U32 R4, R9, 0x8, R4 ;  /* 0x0000000809047825 */ /* 0x001fca00078e0004 */
[----:B------:R3:W-:Y:S02]  /*c7f0*/  STG.E.64 desc[UR8][R4.64], R10 ;  /* 0x0000000a04007986 */ /* 0x0007e4000c101b08 */
.L_x_3726:
        /* <DEDUP_REMOVED lines=8> */
.L_x_3727:
[----:B------:R-:W-:Y:S05]  /*c880*/  BSYNC B1 ;  /* 0x0000000000017941 */ /* 0x000fea0003800000 */
.L_x_3722:
[----:B------:R-:W-:-:S13]  /*c890*/  ISETP.GE.AND P0, PT, R0, UR5, PT ;  /* 0x0000000500007c0c */ /* 0x000fda000bf06270 */
[----:B0-23--:R-:W0:Y:S01]  /*c8a0*/  @!P0 LDC.64 R4, c[0x0][0x218] ;  /* 0x00008600ff048b82 */ /* 0x00de220000000a00 */
[C---:B------:R-:W-:Y:S01]  /*c8b0*/  @!P0 VIADD R7, R0.reuse, UR4 ;  /* 0x0000000400078c36 */ /* 0x040fe20008000000 */
[----:B------:R-:W-:-:S03]  /*c8c0*/  @!P0 IADD3 R0, R0, 0x80, RZ ;  /* 0x0000008000008810 */ /* 0x000fc60007ffe0ff */
[----:B0-----:R-:W-:-:S05]  /*c8d0*/  @!P0 IMAD.WIDE.U32 R4, R7, 0x8, R4 ;  /* 0x0000000807048825 */ /* 0x001fca00078e0004 */
[----:B------:R4:W-:Y:S02]  /*c8e0*/  @!P0 STG.E.64 desc[UR8][R4.64], R2 ;  /* 0x0000000204008986 */ /* 0x0009e4000c101b08 */
.L_x_3728:
[----:B------:R-:W-:Y:S05]  /*c8f0*/  BSYNC B0 ;  /* 0x0000000000007941 */ /* 0x000fea0003800000 */
.L_x_3721:
        /* <DEDUP_REMOVED lines=8> */
.L_x_3729:
        /* <DEDUP_REMOVED lines=16> */
.L_x_12850:


//--------------------- .text._ZN2at6native18elementwise_kernelILi128ELi4EZNS0_15gpu_kernel_implIZZZNS0_26GeluBackwardCUDAKernelImplERNS_18TensorIteratorBaseENS0_8GeluTypeEENKUlvE_clEvENKUlvE2_clEvEUlN3c108BFloat16ES9_E_EEvS4_RKT_EUliE_EEviT1_ --------------------------
	.section	.text._ZN2at6native18elementwise_kernelILi128ELi4EZNS0_15gpu_kernel_implIZZZNS0_26GeluBackwardCUDAKernelImplERNS_18TensorIteratorBaseENS0_8GeluTypeEENKUlvE_clEvENKUlvE2_clEvEUlN3c108BFloat16ES9_E_EEvS4_RKT_EUliE_EEviT1_,"ax",@progbits
	.align	128
        .global         _ZN2at6native18elementwise_kernelILi128ELi4EZNS0_15gpu_kernel_implIZZZNS0_26GeluBackwardCUDAKernelImplERNS_18TensorIteratorBaseENS0_8GeluTypeEENKUlvE_clEvENKUlvE2_clEvEUlN3c108BFloat16ES9_E_EEvS4_RKT_EUliE_EEviT1_
        .type           _ZN2at6native18elementwise_kernelILi128ELi4EZNS0_15gpu_kernel_implIZZZNS0_26GeluBackwardCUDAKernelImplERNS_18TensorIteratorBaseENS0_8GeluTypeEENKUlvE_clEvENKUlvE2_clEvEUlN3c108BFloat16ES9_E_EEvS4_RKT_EUliE_EEviT1_,@function
        .size           _ZN2at6native18elementwise_kernelILi128ELi4EZNS0_15gpu_kernel_implIZZZNS0_26GeluBackwardCUDAKernelImplERNS_18TensorIteratorBaseENS0_8GeluTypeEENKUlvE_clEvENKUlvE2_clEvEUlN3c108BFloat16ES9_E_EEvS4_RKT_EUliE_EEviT1_,(.L_x_12851 - _ZN2at6native18elementwise_kernelILi128ELi4EZNS0_15gpu_kernel_implIZZZNS0_26GeluBackwardCUDAKernelImplERNS_18TensorIteratorBaseENS0_8GeluTypeEENKUlvE_clEvENKUlvE2_clEvEUlN3c108BFloat16ES9_E_EEvS4_RKT_EUliE_EEviT1_)
        .other          _ZN2at6native18elementwise_kernelILi128ELi4EZNS0_15gpu_kernel_implIZZZNS0_26GeluBackwardCUDAKernelImplERNS_18TensorIteratorBaseENS0_8GeluTypeEENKUlvE_clEvENKUlvE2_clEvEUlN3c108BFloat16ES9_E_EEvS4_RKT_EUliE_EEviT1_,@"STO_CUDA_ENTRY STV_DEFAULT"
_ZN2at6native18elementwise_kernelILi128ELi4EZNS0_15gpu_kernel_implIZZZNS0_26GeluBackwardCUDAKernelImplERNS_18TensorIteratorBaseENS0_8GeluTypeEENKUlvE_clEvENKUlvE2_clEvEUlN3c108BFloat16ES9_E_EEvS4_RKT_EUliE_EEviT1_:
.text._ZN2at6native18elementwise_kernelILi128ELi4EZNS0_15gpu_kernel_implIZZZNS0_26GeluBackwardCUDAKernelImplERNS_18TensorIteratorBaseENS0_8GeluTypeEENKUlvE_clEvENKUlvE2_clEvEUlN3c108BFloat16ES9_E_EEvS4_RKT_EUliE_EEviT1_:
        /* <DEDUP_REMOVED lines=41> */
[C---:B------:R-:W-:Y:S02]  /*0290*/  IMAD R16, R5.reuse, UR4, R16 ;  /* 0x0000000405107c24 */ /* 0x040fe4000f8e0210 */
[----:B------:R-:W-:Y:S02]  /*02a0*/  IMAD R0, R5, UR8, R0 ;  /* 0x0000000805007c24 */ /* 0x000fe4000f8e0200 */
        /* <DEDUP_REMOVED lines=322> */
.L_x_3732:
        /* <DEDUP_REMOVED lines=23> */
.L_x_3736:
[----:B------:R-:W2:Y:S02]  /*1840*/  LDG.E.U8 R2, desc[UR36][R2.64] ;  /* 0x0000002402027981 */ /* 0x000ea4000c1e1100 */
[----:B--2---:R-:W-:-:S04]  /*1850*/  I2FP.F32.U32 R0, R2 ;  /* 0x0000000200007245 */ /* 0x004fc80000201000 */
[----:B------:R-:W-:-:S04]  /*1860*/  F2FP.BF16.F32.PACK_AB R0, RZ, R0 ;  /* 0x00000000ff00723e */ /* 0x000fc800000010ff */
[----:B------:R-:W-:Y:S01]  /*1870*/  PRMT R19, R0, 0x7610, R19 ;  /* 0x0000761000137816 */ /* 0x000fe20000000013 */
[----:B------:R-:W-:Y:S06]  /*1880*/  BRA `(.L_x_3738) ;  /* 0x0000000c00c87947 */ /* 0x000fec0003800000 */
.L_x_3735:
        /* <DEDUP_REMOVED lines=11> */
.L_x_3740:
[----:B------:R-:W2:Y:S02]  /*1940*/  LDG.E R2, desc[UR36][R2.64] ;  /* 0x0000002402027981 */ /* 0x000ea4000c1e1900 */
[----:B--2---:R-:W-:-:S04]  /*1950*/  I2FP.F32.S32 R0, R2 ;  /* 0x0000000200007245 */ /* 0x004fc80000201400 */
[----:B------:R-:W-:-:S04]  /*1960*/  F2FP.BF16.F32.PACK_AB R0, RZ, R0 ;  /* 0x00000000ff00723e */ /* 0x000fc800000010ff */
[----:B------:R-:W-:Y:S01]  /*1970*/  PRMT R19, R0, 0x7610, R19 ;  /* 0x0000761000137816 */ /* 0x000fe20000000013 */
[----:B------:R-:W-:Y:S06]  /*1980*/  BRA `(.L_x_3738) ;  /* 0x0000000c00887947 */ /* 0x000fec0003800000 */
.L_x_3739:
[----:B------:R-:W2:Y:S02]  /*1990*/  LDG.E.U16 R2, desc[UR36][R2.64] ;  /* 0x0000002402027981 */ /* 0x000ea4000c1e1500 */
[----:B--2---:R-:W0:Y:S02]  /*19a0*/  I2F.S16 R0, R2 ;  /* 0x0000000200007306 */ /* 0x004e240000101400 */
[----:B0-----:R-:W-:-:S04]  /*19b0*/  F2FP.BF16.F32.PACK_AB R0, RZ, R0 ;  /* 0x00000000ff00723e */ /* 0x001fc800000010ff */
[----:B------:R-:W-:Y:S01]  /*19c0*/  PRMT R19, R0, 0x7610, R19 ;  /* 0x0000761000137816 */ /* 0x000fe20000000013 */
[----:B------:R-:W-:Y:S06]  /*19d0*/  BRA `(.L_x_3738) ;  /* 0x0000000c00747947 */ /* 0x000fec0003800000 */
.L_x_3734:
        /* <DEDUP_REMOVED lines=9> */
.L_x_3742:
[----:B------:R-:W2:Y:S02]  /*1a70*/  LDG.E.U16 R0, desc[UR36][R2.64] ;  /* 0x0000002402007981 */ /* 0x000ea4000c1e1500 */
[----:B--2---:R-:W-:-:S05]  /*1a80*/  HADD2.F32 R0, -RZ, R0.H0_H0 ;  /* 0x20000000ff007230 */ /* 0x004fca0000004100 */
[----:B------:R-:W-:-:S04]  /*1a90*/  F2FP.BF16.F32.PACK_AB R0, RZ, R0 ;  /* 0x00000000ff00723e */ /* 0x000fc800000010ff */
[----:B------:R-:W-:Y:S01]  /*1aa0*/  PRMT R19, R0, 0x7610, R19 ;  /* 0x0000761000137816 */ /* 0x000fe20000000013 */
[----:B------:R-:W-:Y:S06]  /*1ab0*/  BRA `(.L_x_3738) ;  /* 0x0000000c003c7947 */ /* 0x000fec0003800000 */
.L_x_3741:
        /* <DEDUP_REMOVED lines=9> */
.L_x_3744:
[----:B------:R-:W2:Y:S02]  /*1b50*/  LDG.E.U16 R2, desc[UR36][R2.64] ;  /* 0x0000002402027981 */ /* 0x000ea4000c1e1500 */
[----:B--2---:R-:W-:-:S05]  /*1b60*/  HADD2.F32 R0, -RZ, R2.H0_H0 ;  /* 0x20000002ff007230 */ /* 0x004fca0000004100 */
[----:B------:R-:W-:-:S04]  /*1b70*/  F2FP.BF16.F32.PACK_AB R0, RZ, R0 ;  /* 0x00000000ff00723e */ /* 0x000fc800000010ff */
[----:B------:R-:W-:Y:S01]  /*1b80*/  PRMT R19, R0, 0x7610, R19 ;  /* 0x0000761000137816 */ /* 0x000fe20000000013 */
[----:B------:R-:W-:Y:S06]  /*1b90*/  BRA `(.L_x_3738) ;  /* 0x0000000c00047947 */ /* 0x000fec0003800000 */
.L_x_3743:
        /* <DEDUP_REMOVED lines=9> */
.L_x_3733:
        /* <DEDUP_REMOVED lines=14> */
.L_x_3747:
        /* <DEDUP_REMOVED lines=9> */
.L_x_3746:
        /* <DEDUP_REMOVED lines=28> */
.L_x_3749:
        /* <DEDUP_REMOVED lines=15> */
.L_x_3748:
[----:B------:R0:W5:Y:S01]  /*2050*/  LDG.E.U16 R19, desc[UR36][R2.64] ;  /* 0x0000002402137981 */ /* 0x000162000c1e1500 */
[----:B------:R-:W-:Y:S05]  /*2060*/  BRA `(.L_x_3738) ;  /* 0x0000000400d07947 */ /* 0x000fea0003800000 */
.L_x_3745:
        /* <DEDUP_REMOVED lines=13> */
.L_x_3752:
        /* <DEDUP_REMOVED lines=21> */
.L_x_3756:
[----:B------:R-:W-:Y:S05]  /*2290*/  BSYNC B1 ;  /* 0x0000000000017941 */ /* 0x000fea0003800000 */
.L_x_3755:
[----:B------:R-:W-:Y:S01]  /*22a0*/  LEA R3, R0, 0x3b800000, 0x17 ;  /* 0x3b80000000037811 */ /* 0x000fe200078eb8ff */
[----:B------:R-:W-:-:S05]  /*22b0*/  IMAD.SHL.U32 R0, R2, 0x100000, RZ ;  /* 0x0010000002007824 */ /* 0x000fca00078e00ff */
[----:B------:R-:W-:-:S07]  /*22c0*/  LOP3.LUT R0, R3, R0, R4, 0xfe, !PT ;  /* 0x0000000003007212 */ /* 0x000fce00078efe04 */
.L_x_3754:
[----:B------:R-:W-:Y:S05]  /*22d0*/  BSYNC B0 ;  /* 0x0000000000007941 */ /* 0x000fea0003800000 */
.L_x_3753:
[----:B------:R-:W-:-:S04]  /*22e0*/  F2FP.BF16.F32.PACK_AB R0, RZ, R0 ;  /* 0x00000000ff00723e */ /* 0x000fc800000010ff */
[----:B------:R-:W-:Y:S01]  /*22f0*/  PRMT R19, R0, 0x7610, R19 ;  /* 0x0000761000137816 */ /* 0x000fe20000000013 */
[----:B------:R-:W-:Y:S06]  /*2300*/  BRA `(.L_x_3738) ;  /* 0x0000000400287947 */ /* 0x000fec0003800000 */
.L_x_3751:
        /* <DEDUP_REMOVED lines=21> */
.L_x_3760:
[----:B------:R-:W-:Y:S05]  /*2460*/  BSYNC B1 ;  /* 0x0000000000017941 */ /* 0x000fea0003800000 */
.L_x_3759:
[----:B------:R-:W-:Y:S01]  /*2470*/  LEA R3, R0, 0x37800000, 0x17 ;  /* 0x3780000000037811 */ /* 0x000fe200078eb8ff */
[----:B------:R-:W-:-:S05]  /*2480*/  IMAD.SHL.U32 R0, R2, 0x200000, RZ ;  /* 0x0020000002007824 */ /* 0x000fca00078e00ff */
[----:B------:R-:W-:-:S07]  /*2490*/  LOP3.LUT R0, R3, R0, R4, 0xfe, !PT ;  /* 0x0000000003007212 */ /* 0x000fce00078efe04 */
.L_x_3758:
[----:B------:R-:W-:Y:S05]  /*24a0*/  BSYNC B0 ;  /* 0x0000000000007941 */ /* 0x000fea0003800000 */
.L_x_3757:
[----:B------:R-:W-:-:S04]  /*24b0*/  F2FP.BF16.F32.PACK_AB R0, RZ, R0 ;  /* 0x00000000ff00723e */ /* 0x000fc800000010ff */
[----:B------:R-:W-:Y:S01]  /*24c0*/  PRMT R19, R0, 0x7610, R19 ;  /* 0x0000761000137816 */ /* 0x000fe20000000013 */
[----:B------:R-:W-:Y:S06]  /*24d0*/  BRA `(.L_x_3738) ;  /* 0x0000000000b47947 */ /* 0x000fec0003800000 */
.L_x_3750:
        /* <DEDUP_REMOVED lines=14> */
.L_x_3764:
[----:B------:R-:W-:Y:S05]  /*25c0*/  BSYNC B0 ;  /* 0x0000000000007941 */ /* 0x000fea0003800000 */
.L_x_3763:
[----:B------:R-:W-:-:S04]  /*25d0*/  F2FP.BF16.F32.PACK_AB R0, RZ, R0 ;  /* 0x00000000ff00723e */ /* 0x000fc800000010ff */
[----:B------:R-:W-:Y:S01]  /*25e0*/  PRMT R19, R0, 0x7610, R19 ;  /* 0x0000761000137816 */ /* 0x000fe20000000013 */
[----:B------:R-:W-:Y:S06]  /*25f0*/  BRA `(.L_x_3738) ;  /* 0x00000000006c7947 */ /* 0x000fec0003800000 */
.L_x_3737:
        /* <DEDUP_REMOVED lines=16> */
.L_x_3765:
[----:B------:R-:W-:Y:S01]  /*2700*/  PRMT R19, RZ, 0x7610, R19 ;  /* 0x00007610ff137816 */ /* 0x000fe20000000013 */
[----:B------:R-:W-:Y:S06]  /*2710*/  BRA `(.L_x_3738) ;  /* 0x0000000000247947 */ /* 0x000fec0003800000 */
.L_x_3762:
[----:B------:R-:W2:Y:S02]  /*2720*/  LDG.E.64 R2, desc[UR36][R2.64] ;  /* 0x0000002402027981 */ /* 0x000ea4000c1e1b00 */
[----:B--2---:R-:W0:Y:S02]  /*2730*/  I2F.U64 R0, R2 ;  /* 0x0000000200007312 */ /* 0x004e240000301000 */
[----:B0-----:R-:W-:-:S04]  /*2740*/  F2FP.BF16.F32.PACK_AB R0, RZ, R0 ;  /* 0x00000000ff00723e */ /* 0x001fc800000010ff */
[----:B------:R-:W-:Y:S01]  /*2750*/  PRMT R19, R0, 0x7610, R19 ;  /* 0x0000761000137816 */ /* 0x000fe20000000013 */
[----:B------:R-:W-:Y:S06]  /*2760*/  BRA `(.L_x_3738) ;  /* 0x0000000000107947 */ /* 0x000fec0003800000 */
.L_x_3761:
[----:B------:R-:W2:Y:S02]  /*2770*/  LDG.E R2, desc[UR36][R2.64] ;  /* 0x0000002402027981 */ /* 0x000ea4000c1e1900 */
[----:B--2---:R-:W-:-:S04]  /*2780*/  I2FP.F32.U32 R0, R2 ;  /* 0x0000000200007245 */ /* 0x004fc80000201000 */
[----:B------:R-:W-:-:S04]  /*2790*/  F2FP.BF16.F32.PACK_AB R0, RZ, R0 ;  /* 0x00000000ff00723e */ /* 0x000fc800000010ff */
[----:B------:R-:W-:-:S07]  /*27a0*/  PRMT R19, R0, 0x7610, R19 ;  /* 0x0000761000137816 */ /* 0x000fce0000000013 */
.L_x_3738:
        /* <DEDUP_REMOVED lines=19> */
.L_x_3769:
[----:B------:R-:W2:Y:S02]  /*28e0*/  LDG.E.U8 R2, desc[UR36][R2.64] ;  /* 0x0000002402027981 */ /* 0x000ea4000c1e1100 */
[----:B--2---:R-:W-:-:S04]  /*28f0*/  I2FP.F32.U32 R0, R2 ;  /* 0x0000000200007245 */ /* 0x004fc80000201000 */
[----:B------:R-:W-:Y:S01]  /*2900*/  F2FP.BF16.F32.PACK_AB R0, RZ, R0 ;  /* 0x00000000ff00723e */ /* 0x000fe200000010ff */
[----:B------:R-:W-:Y:S06]  /*2910*/  BRA `(.L_x_3771) ;  /* 0x0000000c00907947 */ /* 0x000fec0003800000 */
.L_x_3768:
        /* <DEDUP_REMOVED lines=10> */
.L_x_3773:
[----:B------:R-:W2:Y:S02]  /*29c0*/  LDG.E R2, desc[UR36][R2.64] ;  /* 0x0000002402027981 */ /* 0x000ea4000c1e1900 */
[----:B--2---:R-:W-:-:S04]  /*29d0*/  I2FP.F32.S32 R0, R2 ;  /* 0x0000000200007245 */ /* 0x004fc80000201400 */
[----:B------:R-:W-:Y:S01]  /*29e0*/  F2FP.BF16.F32.PACK_AB R0, RZ, R0 ;  /* 0x00000000ff00723e */ /* 0x000fe200000010ff */
[----:B------:R-:W-:Y:S06]  /*29f0*/  BRA `(.L_x_3771) ;  /* 0x0000000c00587947 */ /* 0x000fec0003800000 */
.L_x_3772:
[----:B------:R-:W2:Y:S02]  /*2a00*/  LDG.E.U16 R2, desc[UR36][R2.64] ;  /* 0x0000002402027981 */ /* 0x000ea4000c1e1500 */
[----:B--2---:R-:W0:Y:S02]  /*2a10*/  I2F.S16 R0, R2 ;  /* 0x0000000200007306 */ /* 0x004e240000101400 */
[----:B0-----:R-:W-:Y:S01]  /*2a20*/  F2FP.BF16.F32.PACK_AB R0, RZ, R0 ;  /* 0x00000000ff00723e */ /* 0x001fe200000010ff */
[----:B------:R-:W-:Y:S06]  /*2a30*/  BRA `(.L_x_3771) ;  /* 0x0000000c00487947 */ /* 0x000fec0003800000 */
.L_x_3767:
        /* <DEDUP_REMOVED lines=9> */
.L_x_3775:
[----:B------:R-:W2:Y:S02]  /*2ad0*/  LDG.E.U16 R0, desc[UR36][R2.64] ;  /* 0x0000002402007981 */ /* 0x000ea4000c1e1500 */
[----:B--2---:R-:W-:-:S05]  /*2ae0*/  HADD2.F32 R0, -RZ, R0.H0_H0 ;  /* 0x20000000ff007230 */ /* 0x004fca0000004100 */
[----:B------:R-:W-:Y:S01]  /*2af0*/  F2FP.BF16.F32.PACK_AB R0, RZ, R0 ;  /* 0x00000000ff00723e */ /* 0x000fe200000010ff */
[----:B------:R-:W-:Y:S06]  /*2b00*/  BRA `(.L_x_3771) ;  /* 0x0000000c00147947 */ /* 0x000fec0003800000 */
.L_x_3774:
        /* <DEDUP_REMOVED lines=9> */
.L_x_3777:
[----:B------:R-:W2:Y:S02]  /*2ba0*/  LDG.E.U16 R2, desc[UR36][R2.64] ;  /* 0x0000002402027981 */ /* 0x000ea4000c1e1500 */
[----:B--2---:R-:W-:-:S05]  /*2bb0*/  HADD2.F32 R0, -RZ, R2.H0_H0 ;  /* 0x20000002ff007230 */ /* 0x004fca0000004100 */
[----:B------:R-:W-:Y:S01]  /*2bc0*/  F2FP.BF16.F32.PACK_AB R0, RZ, R0 ;  /* 0x00000000ff00723e */ /* 0x000fe200000010ff */
[----:B------:R-:W-:Y:S06]  /*2bd0*/  BRA `(.L_x_3771) ;  /* 0x0000000800e07947 */ /* 0x000fec0003800000 */
.L_x_3776:
        /* <DEDUP_REMOVED lines=8> */
.L_x_3766:
        /* <DEDUP_REMOVED lines=13> */
.L_x_3780:
        /* <DEDUP_REMOVED lines=8> */
.L_x_3779:
        /* <DEDUP_REMOVED lines=28> */
.L_x_3782:
        /* <DEDUP_REMOVED lines=15> */
.L_x_3781:
[----:B------:R0:W5:Y:S01]  /*3060*/  LDG.E.U16 R0, desc[UR36][R2.64] ;  /* 0x0000002402007981 */ /* 0x000162000c1e1500 */
[----:B------:R-:W-:Y:S05]  /*3070*/  BRA `(.L_x_3771) ;  /* 0x0000000400b87947 */ /* 0x000fea0003800000 */
.L_x_3778:
        /* <DEDUP_REMOVED lines=12> */
.L_x_3785:
        /* <DEDUP_REMOVED lines=21> */
.L_x_3789:
[----:B------:R-:W-:Y:S05]  /*3290*/  BSYNC B1 ;  /* 0x0000000000017941 */ /* 0x000fea0003800000 */
.L_x_3788:
[----:B------:R-:W-:Y:S01]  /*32a0*/  LEA R3, R0, 0x3b800000, 0x17 ;  /* 0x3b80000000037811 */ /* 0x000fe200078eb8ff */
[----:B------:R-:W-:-:S05]  /*32b0*/  IMAD.SHL.U32 R0, R2, 0x100000, RZ ;  /* 0x0010000002007824 */ /* 0x000fca00078e00ff */
[----:B------:R-:W-:-:S07]  /*32c0*/  LOP3.LUT R0, R3, R0, R4, 0xfe, !PT ;  /* 0x0000000003007212 */ /* 0x000fce00078efe04 */
.L_x_3787:
[----:B------:R-:W-:Y:S05]  /*32d0*/  BSYNC B0 ;  /* 0x0000000000007941 */ /* 0x000fea0003800000 */
.L_x_3786:
[----:B------:R-:W-:Y:S01]  /*32e0*/  F2FP.BF16.F32.PACK_AB R0, RZ, R0 ;  /* 0x00000000ff00723e */ /* 0x000fe200000010ff */
[----:B------:R-:W-:Y:S06]  /*32f0*/  BRA `(.L_x_3771) ;  /* 0x0000000400187947 */ /* 0x000fec0003800000 */
.L_x_3784:
        /* <DEDUP_REMOVED lines=21> */
.L_x_3793:
[----:B------:R-:W-:Y:S05]  /*3450*/  BSYNC B1 ;  /* 0x0000000000017941 */ /* 0x000fea0003800000 */
.L_x_3792:
[----:B------:R-:W-:Y:S01]  /*3460*/  LEA R3, R0, 0x37800000, 0x17 ;  /* 0x3780000000037811 */ /* 0x000fe200078eb8ff */
[----:B------:R-:W-:-:S05]  /*3470*/  IMAD.SHL.U32 R0, R2, 0x200000, RZ ;  /* 0x0020000002007824 */ /* 0x000fca00078e00ff */
[----:B------:R-:W-:-:S07]  /*3480*/  LOP3.LUT R0, R3, R0, R4, 0xfe, !PT ;  /* 0x0000000003007212 */ /* 0x000fce00078efe04 */
.L_x_3791:
[----:B------:R-:W-:Y:S05]  /*3490*/  BSYNC B0 ;  /* 0x0000000000007941 */ /* 0x000fea0003800000 */
.L_x_3790:
[----:B------:R-:W-:Y:S01]  /*34a0*/  F2FP.BF16.F32.PACK_AB R0, RZ, R0 ;  /* 0x00000000ff00723e */ /* 0x000fe200000010ff */
[----:B------:R-:W-:Y:S06]  /*34b0*/  BRA `(.L_x_3771) ;  /* 0x0000000000a87947 */ /* 0x000fec0003800000 */
.L_x_3783:
        /* <DEDUP_REMOVED lines=14> */
.L_x_3797:
[----:B------:R-:W-:Y:S05]  /*35a0*/  BSYNC B0 ;  /* 0x0000000000007941 */ /* 0x000fea0003800000 */
.L_x_3796:
[----:B------:R-:W-:Y:S01]  /*35b0*/  F2FP.BF16.F32.PACK_AB R0, RZ, R0 ;  /* 0x00000000ff00723e */ /* 0x000fe200000010ff */
[----:B------:R-:W-:Y:S06]  /*35c0*/  BRA `(.L_x_3771) ;  /* 0x0000000000647947 */ /* 0x000fec0003800000 */
.L_x_3770:
        /* <DEDUP_REMOVED lines=16> */
.L_x_3798:
[----:B------:R-:W-:Y:S01]  /*36d0*/  PRMT R0, RZ, 0x7610, R0 ;  /* 0x00007610ff007816 */ /* 0x000fe20000000000 */
[----:B------:R-:W-:Y:S06]  /*36e0*/  BRA `(.L_x_3771) ;  /* 0x00000000001c7947 */ /* 0x000fec0003800000 */
.L_x_3795:
[----:B------:R-:W2:Y:S02]  /*36f0*/  LDG.E.64 R2, desc[UR36][R2.64] ;  /* 0x0000002402027981 */ /* 0x000ea4000c1e1b00 */
[----:B--2---:R-:W0:Y:S02]  /*3700*/  I2F.U64 R0, R2 ;  /* 0x0000000200007312 */ /* 0x004e240000301000 */
[----:B0-----:R-:W-:Y:S01]  /*3710*/  F2FP.BF16.F32.PACK_AB R0, RZ, R0 ;  /* 0x00000000ff00723e */ /* 0x001fe200000010ff */
[----:B------:R-:W-:Y:S06]  /*3720*/  BRA `(.L_x_3771) ;  /* 0x00000000000c7947 */ /* 0x000fec0003800000 */
.L_x_3794:
[----:B------:R-:W2:Y:S02]  /*3730*/  LDG.E R2, desc[UR36][R2.64] ;  /* 0x0000002402027981 */ /* 0x000ea4000c1e1900 */
[----:B--2---:R-:W-:-:S04]  /*3740*/  I2FP.F32.U32 R0, R2 ;  /* 0x0000000200007245 */ /* 0x004fc80000201000 */
[----:B------:R-:W-:-:S07]  /*3750*/  F2FP.BF16.F32.PACK_AB R0, RZ, R0 ;  /* 0x00000000ff00723e */ /* 0x000fce00000010ff */
.L_x_3771:
[----:B-----5:R-:W-:Y:S01]  /*3760*/  IMAD.U32 R0, R0, 0x10000, RZ ;  /* 0x0001000000007824 */ /* 0x020fe200078e00ff */
[----:B------:R-:W1:Y:S01]  /*3770*/  LDC.U8 R4, c[0x0][0x491] ;  /* 0x00012440ff047b82 */ /* 0x000e620000000000 */
[----:B0-----:R-:W-:Y:S02]  /*3780*/  IMAD.MOV.U32 R2, RZ, RZ, 0x3e095d4e ;  /* 0x3e095d4eff027424 */ /* 0x001fe400078e00ff */
[----:B------:R-:W-:Y:S01]  /*3790*/  FMUL.FTZ R3, R0, R0 ;  /* 0x0000000000037220 */ /* 0x000fe20000410000 */
[----:B------:R-:W-:-:S03]  /*37a0*/  IMAD.U32 R19, R19, 0x10000, RZ ;  /* 0x0001000013137824 */ /* 0x000fc600078e00ff */
[----:B------:R-:W-:Y:S01]  /*37b0*/  FMUL.FTZ R5, R0, R3 ;  /* 0x0000000300057220 */ /* 0x000fe20000410000 */
[----:B------:R-:W-:-:S03]  /*37c0*/  FFMA.FTZ R2, R3, R2, 1 ;  /* 0x3f80000003027423 */ /* 0x000fc60000010002 */
[----:B------:R-:W-:Y:S01]  /*37d0*/  FFMA.FTZ R5, R5, 0.044714998453855514526, R0 ;  /* 0x3d37271305057823 */ /* 0x000fe20000010000 */
[----:B------:R-:W-:Y:S01]  /*37e0*/  FMUL.FTZ R0, R0, 0.5 ;  /* 0x3f00000000007820 */ /* 0x000fe20000410000 */
[----:B------:R-:W-:Y:S02]  /*37f0*/  FMUL.FTZ R2, R2, 0.79788458347320556641 ;  /* 0x3f4c422a02027820 */ /* 0x000fe40000410000 */
[----:B------:R-:W-:-:S06]  /*3800*/  FMUL.FTZ R5, R5, 0.79788458347320556641 ;  /* 0x3f4c422a05057820 */ /* 0x000fcc0000410000 */
[----:B------:R-:W0:Y:S02]  /*3810*/  MUFU.TANH R5, R5 ;  /* 0x0000000500057308 */ /* 0x000e240000002400 */
[----:B0-----:R-:W-:-:S04]  /*3820*/  FFMA.FTZ R3, -R5, R5, 1 ;  /* 0x3f80000005037423 */ /* 0x001fc80000010105 */
[----:B------:R-:W-:Y:S01]  /*3830*/  FMUL.FTZ R3, R0, R3 ;  /* 0x0000000300037220 */ /* 0x000fe20000410000 */
[----:B------:R-:W-:-:S03]  /*3840*/  FADD.FTZ R0, R5, 1 ;  /* 0x3f80000005007421 */ /* 0x000fc60000010000 */
[----:B------:R-:W-:Y:S01]  /*3850*/  FMUL.FTZ R3, R2, R3 ;  /* 0x0000000302037220 */ /* 0x000fe20000410000 */
[----:B-1----:R-:W-:-:S03]  /*3860*/  PRMT R2, R4, 0x9910, RZ ;  /* 0x0000991004027816 */ /* 0x002fc600000000ff */
[----:B------:R-:W-:Y:S01]  /*3870*/  FFMA.FTZ R0, R0, 0.5, R3 ;  /* 0x3f00000000007823 */ /* 0x000fe20000010003 */
[----:B------:R-:W-:-:S03]  /*3880*/  ISETP.GT.AND P0, PT, R2, 0x9, PT ;  /* 0x000000090200780c */ /* 0x000fc60003f04270 */
[----:B------:R-:W-:-:S04]  /*3890*/  FMUL.FTZ R0, R19, R0 ;  /* 0x0000000013007220 */ /* 0x000fc80000410000 */
[----:B------:R0:W1:Y:S06]  /*38a0*/  F2F.BF16.F32 R3, R0 ;  /* 0x0000000000037304 */ /* 0x00006c0000202000 */
        /* <DEDUP_REMOVED lines=13> */
.L_x_3802:
[----:B-1----:R-:W-:-:S06]  /*3980*/  IMAD.U32 R3, R3, 0x10000, RZ ;  /* 0x0001000003037824 */ /* 0x002fcc00078e00ff */
[----:B------:R-:W1:Y:S02]  /*3990*/  F2I.S64.TRUNC R2, R3 ;  /* 0x0000000300027311 */ /* 0x000e64000020d900 */
[----:B-1----:R1:W-:Y:S01]  /*39a0*/  STG.E.U8 desc[UR36][R16.64], R2 ;  /* 0x0000000210007986 */ /* 0x0023e2000c101124 */
[----:B------:R-:W-:Y:S05]  /*39b0*/  BRA `(.L_x_3804) ;  /* 0x0000000c00847947 */ /* 0x000fea0003800000 */
.L_x_3801:
        /* <DEDUP_REMOVED lines=10> */
.L_x_3806:
[----:B-1----:R-:W-:-:S06]  /*3a60*/  IMAD.U32 R3, R3, 0x10000, RZ ;  /* 0x0001000003037824 */ /* 0x002fcc00078e00ff */
[----:B------:R-:W1:Y:S02]  /*3a70*/  F2I.FTZ.TRUNC.NTZ R3, R3 ;  /* 0x0000000300037305 */ /* 0x000e64000021f100 */
[----:B-1----:R3:W-:Y:S01]  /*3a80*/  STG.E desc[UR36][R16.64], R3 ;  /* 0x0000000310007986 */ /* 0x0027e2000c101924 */
[----:B------:R-:W-:Y:S05]  /*3a90*/  BRA `(.L_x_3804) ;  /* 0x0000000c004c7947 */ /* 0x000fea0003800000 */
.L_x_3805:
[----:B-1----:R-:W-:-:S06]  /*3aa0*/  IMAD.U32 R3, R3, 0x10000, RZ ;  /* 0x0001000003037824 */ /* 0x002fcc00078e00ff */
[----:B------:R-:W1:Y:S02]  /*3ab0*/  F2I.FTZ.TRUNC.NTZ R3, R3 ;  /* 0x0000000300037305 */ /* 0x000e64000021f100 */
[----:B-1----:R2:W-:Y:S01]  /*3ac0*/  STG.E.U16 desc[UR36][R16.64], R3 ;  /* 0x0000000310007986 */ /* 0x0025e2000c101524 */
[----:B------:R-:W-:Y:S05]  /*3ad0*/  BRA `(.L_x_3804) ;  /* 0x0000000c003c7947 */ /* 0x000fea0003800000 */
.L_x_3800:
        /* <DEDUP_REMOVED lines=9> */
.L_x_3808:
[----:B01----:R-:W-:-:S05]  /*3b70*/  IMAD.U32 R0, R3, 0x10000, RZ ;  /* 0x0001000003007824 */ /* 0x003fca00078e00ff */
[----:B------:R-:W-:-:S05]  /*3b80*/  F2FP.F16.F32.PACK_AB R0, RZ, R0 ;  /* 0x00000000ff00723e */ /* 0x000fca00000000ff */
[----:B------:R0:W-:Y:S01]  /*3b90*/  STG.E.U16 desc[UR36][R16.64], R0 ;  /* 0x0000000010007986 */ /* 0x0001e2000c101524 */
[----:B------:R-:W-:Y:S05]  /*3ba0*/  BRA `(.L_x_3804) ;  /* 0x0000000c00087947 */ /* 0x000fea0003800000 */
.L_x_3807:
        /* <DEDUP_REMOVED lines=10> */
.L_x_3810:
[----:B-1----:R-:W-:-:S05]  /*3c50*/  IMAD.U32 R3, R3, 0x10000, RZ ;  /* 0x0001000003037824 */ /* 0x002fca00078e00ff */
[----:B------:R-:W-:-:S04]  /*3c60*/  F2FP.F16.F32.PACK_AB R3, RZ, R3 ;  /* 0x00000003ff03723e */ /* 0x000fc800000000ff */
[----:B------:R-:W-:-:S05]  /*3c70*/  PRMT R3, R3, 0x5410, RZ ;  /* 0x0000541003037816 */ /* 0x000fca00000000ff */
[----:B------:R1:W-:Y:S01]  /*3c80*/  STG.E desc[UR36][R16.64], R3 ;  /* 0x0000000310007986 */ /* 0x0003e2000c101924 */
[----:B------:R-:W-:Y:S05]  /*3c90*/  BRA `(.L_x_3804) ;  /* 0x0000000800cc7947 */ /* 0x000fea0003800000 */
.L_x_3809:
[----:B-1----:R-:W-:-:S04]  /*3ca0*/  IMAD.U32 R2, R3, 0x10000, RZ ;  /* 0x0001000003027824 */ /* 0x002fc800078e00ff */
[----:B------:R-:W-:-:S06]  /*3cb0*/  FMUL.FTZ R2, R2, 1 ;  /* 0x3f80000002027820 */ /* 0x000fcc0000410000 */
[----:B------:R-:W1:Y:S02]  /*3cc0*/  F2F.F64.F32 R2, R2 ;  /* 0x0000000200027310 */ /* 0x000e640000201800 */
[----:B-1----:R1:W-:Y:S01]  /*3cd0*/  STG.E.64 desc[UR36][R16.64], R2 ;  /* 0x0000000210007986 */ /* 0x0023e2000c101b24 */
[----:B------:R-:W-:Y:S05]  /*3ce0*/  BRA `(.L_x_3804) ;  /* 0x0000000800b87947 */ /* 0x000fea0003800000 */
.L_x_3799:
        /* <DEDUP_REMOVED lines=13> */
.L_x_3813:
[----:B-1----:R-:W-:Y:S01]  /*3dc0*/  IMAD.U32 R3, R3, 0x10000, RZ ;  /* 0x0001000003037824 */ /* 0x002fe200078e00ff */
[----:B------:R-:W-:-:S03]  /*3dd0*/  CS2R R6, SRZ ;  /* 0x0000000000067805 */ /* 0x000fc6000001ff00 */
[----:B------:R-:W-:-:S04]  /*3de0*/  FMUL.FTZ R3, R3, 1 ;  /* 0x3f80000003037820 */ /* 0x000fc80000410000 */
[----:B------:R-:W1:Y:S02]  /*3df0*/  F2F.F64.F32 R4, R3 ;  /* 0x0000000300047310 */ /* 0x000e640000201800 */
[----:B-1----:R1:W-:Y:S01]  /*3e00*/  STG.E.128 desc[UR36][R16.64], R4 ;  /* 0x0000000410007986 */ /* 0x0023e2000c101d24 */
[----:B------:R-:W-:Y:S05]  /*3e10*/  BRA `(.L_x_3804) ;  /* 0x00000008006c7947 */ /* 0x000fea0003800000 */
.L_x_3812:
        /* <DEDUP_REMOVED lines=21> */
.L_x_3817:
[----:B------:R-:W-:Y:S05]  /*3f70*/  BSYNC B0 ;  /* 0x0000000000007941 */ /* 0x000fea0003800000 */
.L_x_3816:
[----:B------:R-:W-:-:S05]  /*3f80*/  LOP3.LUT R3, R0, R3, RZ, 0xfc, !PT ;  /* 0x0000000300037212 */ /* 0x000fca00078efcff */
[----:B------:R0:W-:Y:S01]  /*3f90*/  STG.E.U8 desc[UR36][R16.64], R3 ;  /* 0x0000000310007986 */ /* 0x0001e2000c101124 */
[----:B------:R-:W-:Y:S05]  /*3fa0*/  BRA `(.L_x_3804) ;  /* 0x0000000800087947 */ /* 0x000fea0003800000 */
.L_x_3815:
        /* <DEDUP_REMOVED lines=13> */
.L_x_3819:
[----:B0-----:R-:W-:Y:S01]  /*4080*/  IMAD.MOV.U32 R0, RZ, RZ, 0x7f ;  /* 0x0000007fff007424 */ /* 0x001fe200078e00ff */
[----:B------:R-:W-:-:S04]  /*4090*/  ISETP.GT.U32.AND P0, PT, R2, 0x7f800000, PT ;  /* 0x7f8000000200780c */ /* 0x000fc80003f04070 */
[----:B------:R-:W-:-:S09]  /*40a0*/  SEL R0, R0, 0x7c, P0 ;  /* 0x0000007c00007807 */ /* 0x000fd20000000000 */
.L_x_3820:
[----:B------:R-:W-:Y:S05]  /*40b0*/  BSYNC B0 ;  /* 0x0000000000007941 */ /* 0x000fea0003800000 */
.L_x_3818:
[----:B------:R-:W-:-:S04]  /*40c0*/  LOP3.LUT R2, R3, 0x80000000, RZ, 0xc0, !PT ;  /* 0x8000000003027812 */ /* 0x000fc800078ec0ff */
[----:B------:R-:W-:-:S04]  /*40d0*/  SHF.R.U32.HI R3, RZ, 0x18, R2 ;  /* 0x00000018ff037819 */ /* 0x000fc80000011602 */
[----:B------:R-:W-:-:S05]  /*40e0*/  LOP3.LUT R3, R0, R3, RZ, 0xfc, !PT ;  /* 0x0000000300037212 */ /* 0x000fca00078efcff */
[----:B------:R0:W-:Y:S01]  /*40f0*/  STG.E.U8 desc[UR36][R16.64], R3 ;  /* 0x0000000310007986 */ /* 0x0001e2000c101124 */
[----:B------:R-:W-:Y:S05]  /*4100*/  BRA `(.L_x_3804) ;  /* 0x0000000400b07947 */ /* 0x000fea0003800000 */
.L_x_3814:
[----:B-1----:R1:W-:Y:S01]  /*4110*/  STG.E.U16 desc[UR36][R16.64], R3 ;  /* 0x0000000310007986 */ /* 0x0023e2000c101524 */
[----:B------:R-:W-:Y:S05]  /*4120*/  BRA `(.L_x_3804) ;  /* 0x0000000400a87947 */ /* 0x000fea0003800000 */
.L_x_3811:
        /* <DEDUP_REMOVED lines=12> */
.L_x_3823:
        /* <DEDUP_REMOVED lines=17> */
.L_x_3826:
[----:B------:R-:W-:-:S04]  /*4300*/  LOP3.LUT R2, R3, 0x80000000, RZ, 0xc0, !PT ;  /* 0x8000000003027812 */ /* 0x000fc800078ec0ff */
[----:B------:R-:W-:-:S04]  /*4310*/  SHF.R.U32.HI R3, RZ, 0x18, R2 ;  /* 0x00000018ff037819 */ /* 0x000fc80000011602 */
[----:B------:R-:W-:-:S04]  /*4320*/  LOP3.LUT R0, R0, R3, RZ, 0xfc, !PT ;  /* 0x0000000300007212 */ /* 0x000fc800078efcff */
[----:B------:R-:W-:-:S07]  /*4330*/  PRMT R8, R0, 0x7610, R8 ;  /* 0x0000761000087816 */ /* 0x000fce0000000008 */
.L_x_3825:
[----:B------:R-:W-:Y:S05]  /*4340*/  BSYNC B0 ;  /* 0x0000000000007941 */ /* 0x000fea0003800000 */
.L_x_3824:
[----:B------:R1:W-:Y:S01]  /*4350*/  STG.E.U8 desc[UR36][R16.64], R8 ;  /* 0x0000000810007986 */ /* 0x0003e2000c101124 */
[----:B------:R-:W-:Y:S05]  /*4360*/  BRA `(.L_x_3804) ;  /* 0x0000000400187947 */ /* 0x000fea0003800000 */
.L_x_3822:
        /* <DEDUP_REMOVED lines=17> */
.L_x_3829:
[----:B------:R-:W-:-:S04]  /*4480*/  LOP3.LUT R2, R3, 0x80000000, RZ, 0xc0, !PT ;  /* 0x8000000003027812 */ /* 0x000fc800078ec0ff */
[----:B------:R-:W-:-:S04]  /*4490*/  SHF.R.U32.HI R3, RZ, 0x18, R2 ;  /* 0x00000018ff037819 */ /* 0x000fc80000011602 */
[----:B------:R-:W-:-:S04]  /*44a0*/  LOP3.LUT R0, R0, R3, RZ, 0xfc, !PT ;  /* 0x0000000300007212 */ /* 0x000fc800078efcff */
[----:B------:R-:W-:-:S07]  /*44b0*/  PRMT R8, R0, 0x7610, R8 ;  /* 0x0000761000087816 */ /* 0x000fce0000000008 */
.L_x_3828:
[----:B------:R-:W-:Y:S05]  /*44c0*/  BSYNC B0 ;  /* 0x0000000000007941 */ /* 0x000fea0003800000 */
.L_x_3827:
[----:B------:R1:W-:Y:S01]  /*44d0*/  STG.E.U8 desc[UR36][R16.64], R8 ;  /* 0x0000000810007986 */ /* 0x0003e2000c101124 */
[----:B------:R-:W-:Y:S05]  /*44e0*/  BRA `(.L_x_3804) ;  /* 0x0000000000b87947 */ /* 0x000fea0003800000 */
.L_x_3821:
        /* <DEDUP_REMOVED lines=22> */
.L_x_3803:
        /* <DEDUP_REMOVED lines=16> */
.L_x_3832:
[----:B------:R-:W-:Y:S05]  /*4750*/  BRA `(.L_x_3804) ;  /* 0x00000000001c7947 */ /* 0x000fea0003800000 */
.L_x_3831:
[----:B-1----:R-:W-:-:S06]  /*4760*/  IMAD.U32 R3, R3, 0x10000, RZ ;  /* 0x0001000003037824 */ /* 0x002fcc00078e00ff */
[----:B------:R-:W1:Y:S02]  /*4770*/  F2I.U64.TRUNC R2, R3 ;  /* 0x0000000300027311 */ /* 0x000e64000020d800 */
[----:B-1----:R1:W-:Y:S01]  /*4780*/  STG.E.64 desc[UR36][R16.64], R2 ;  /* 0x0000000210007986 */ /* 0x0023e2000c101b24 */
[----:B------:R-:W-:Y:S05]  /*4790*/  BRA `(.L_x_3804) ;  /* 0x00000000000c7947 */ /* 0x000fea0003800000 */
.L_x_3830:
[----:B-1----:R-:W-:-:S06]  /*47a0*/  IMAD.U32 R3, R3, 0x10000, RZ ;  /* 0x0001000003037824 */ /* 0x002fcc00078e00ff */
[----:B------:R-:W1:Y:S02]  /*47b0*/  F2I.FTZ.U32.TRUNC.NTZ R3, R3 ;  /* 0x0000000300037305 */ /* 0x000e64000021f000 */
[----:B-1----:R1:W-:Y:S02]  /*47c0*/  STG.E desc[UR36][R16.64], R3 ;  /* 0x0000000310007986 */ /* 0x0023e4000c101924 */
.L_x_3804:
[----:B------:R-:W-:-:S04]  /*47d0*/  IMAD R18, R18, 0x200, R23 ;  /* 0x0000020012127824 */ /* 0x000fc800078e0217 */
[----:B------:R-:W-:-:S07]  /*47e0*/  VIADD R19, R18, 0x80 ;  /* 0x0000008012137836 */ /* 0x000fce0000000000 */
.L_x_3731:
[----:B------:R-:W-:Y:S05]  /*47f0*/  BSYNC B6 ;  /* 0x0000000000067941 */ /* 0x000fea0003800000 */
.L_x_3730:
        /* <DEDUP_REMOVED lines=358> */
.L_x_3835:
        /* <DEDUP_REMOVED lines=23> */
.L_x_3839:
[----:B------:R-:W2:Y:S02]  /*5fd0*/  LDG.E.U8 R2, desc[UR36][R2.64] ;  /* 0x0000002402027981 */ /* 0x000ea4000c1e1100 */
[----:B--2---:R-:W-:-:S04]  /*5fe0*/  I2FP.F32.U32 R0, R2 ;  /* 0x0000000200007245 */ /* 0x004fc80000201000 */
[----:B------:R-:W-:-:S04]  /*5ff0*/  F2FP.BF16.F32.PACK_AB R0, RZ, R0 ;  /* 0x00000000ff00723e */ /* 0x000fc800000010ff */
[----:B------:R-:W-:Y:S01]  /*6000*/  PRMT R22, R0, 0x7610, R22 ;  /* 0x0000761000167816 */ /* 0x000fe20000000016 */
[----:B------:R-:W-:Y:S06]  /*6010*/  BRA `(.L_x_3841) ;  /* 0x0000000c00c87947 */ /* 0x000fec0003800000 */
.L_x_3838:
        /* <DEDUP_REMOVED lines=11> */
.L_x_3843:
[----:B------:R-:W2:Y:S02]  /*60d0*/  LDG.E R2, desc[UR36][R2.64] ;  /* 0x0000002402027981 */ /* 0x000ea4000c1e1900 */
[----:B--2---:R-:W-:-:S04]  /*60e0*/  I2FP.F32.S32 R0, R2 ;  /* 0x0000000200007245 */ /* 0x004fc80000201400 */
[----:B------:R-:W-:-:S04]  /*60f0*/  F2FP.BF16.F32.PACK_AB R0, RZ, R0 ;  /* 0x00000000ff00723e */ /* 0x000fc800000010ff */
[----:B------:R-:W-:Y:S01]  /*6100*/  PRMT R22, R0, 0x7610, R22 ;  /* 0x0000761000167816 */ /* 0x000fe20000000016 */
[----:B------:R-:W-:Y:S06]  /*6110*/  BRA `(.L_x_3841) ;  /* 0x0000000c00887947 */ /* 0x000fec0003800000 */
.L_x_3842:
[----:B------:R-:W2:Y:S02]  /*6120*/  LDG.E.U16 R2, desc[UR36][R2.64] ;  /* 0x0000002402027981 */ /* 0x000ea4000c1e1500 */
[----:B--2---:R-:W0:Y:S02]  /*6130*/  I2F.S16 R0, R2 ;  /* 0x0000000200007306 */ /* 0x004e240000101400 */
[----:B0-----:R-:W-:-:S04]  /*6140*/  F2FP.BF16.F32.PACK_AB R0, RZ, R0 ;  /* 0x00000000ff00723e */ /* 0x001fc800000010ff */
[----:B------:R-:W-:Y:S01]  /*6150*/  PRMT R22, R0, 0x7610, R22 ;  /* 0x0000761000167816 */ /* 0x000fe20000000016 */
[----:B------:R-:W-:Y:S06]  /*6160*/  BRA `(.L_x_3841) ;  /* 0x0000000c00747947 */ /* 0x000fec0003800000 */
.L_x_3837:
        /* <DEDUP_REMOVED lines=9> */
.L_x_3845:
[----:B------:R-:W2:Y:S02]  /*6200*/  LDG.E.U16 R0, desc[UR36][R2.64] ;  /* 0x0000002402007981 */ /* 0x000ea4000c1e1500 */
[----:B--2---:R-:W-:-:S05]  /*6210*/  HADD2.F32 R0, -RZ, R0.H0_H0 ;  /* 0x20000000ff007230 */ /* 0x004fca0000004100 */
[----:B------:R-:W-:-:S04]  /*6220*/  F2FP.BF16.F32.PACK_AB R0, RZ, R0 ;  /* 0x00000000ff00723e */ /* 0x000fc800000010ff */
[----:B------:R-:W-:Y:S01]  /*6230*/  PRMT R22, R0, 0x7610, R22 ;  /* 0x0000761000167816 */ /* 0x000fe20000000016 */
[----:B------:R-:W-:Y:S06]  /*6240*/  BRA `(.L_x_3841) ;  /* 0x0000000c003c7947 */ /* 0x000fec0003800000 */
.L_x_3844:
        /* <DEDUP_REMOVED lines=9> */
.L_x_3847:
[----:B------:R-:W2:Y:S02]  /*62e0*/  LDG.E.U16 R2, desc[UR36][R2.64] ;  /* 0x0000002402027981 */ /* 0x000ea4000c1e1500 */
[----:B--2---:R-:W-:-:S05]  /*62f0*/  HADD2.F32 R0, -RZ, R2.H0_H0 ;  /* 0x20000002ff007230 */ /* 0x004fca0000004100 */
[----:B------:R-:W-:-:S04]  /*6300*/  F2FP.BF16.F32.PACK_AB R0, RZ, R0 ;  /* 0x00000000ff00723e */ /* 0x000fc800000010ff */
[----:B------:R-:W-:Y:S01]  /*6310*/  PRMT R22, R0, 0x7610, R22 ;  /* 0x0000761000167816 */ /* 0x000fe20000000016 */
[----:B------:R-:W-:Y:S06]  /*6320*/  BRA `(.L_x_3841) ;  /* 0x0000000c00047947 */ /* 0x000fec0003800000 */
.L_x_3846:
        /* <DEDUP_REMOVED lines=9> */
.L_x_3836:
        /* <DEDUP_REMOVED lines=14> */
.L_x_3850:
        /* <DEDUP_REMOVED lines=9> */
.L_x_3849:
        /* <DEDUP_REMOVED lines=28> */
.L_x_3852:
        /* <DEDUP_REMOVED lines=15> */
.L_x_3851:
[----:B------:R0:W5:Y:S01]  /*67e0*/  LDG.E.U16 R22, desc[UR36][R2.64] ;  /* 0x0000002402167981 */ /* 0x000162000c1e1500 */
[----:B------:R-:W-:Y:S05]  /*67f0*/  BRA `(.L_x_3841) ;  /* 0x0000000400d07947 */ /* 0x000fea0003800000 */
.L_x_3848:
        /* <DEDUP_REMOVED lines=13> */
.L_x_3855:
        /* <DEDUP_REMOVED lines=21> */
.L_x_3859:
[----:B------:R-:W-:Y:S05]  /*6a20*/  BSYNC B1 ;  /* 0x0000000000017941 */ /* 0x000fea0003800000 */
.L_x_3858:
[----:B------:R-:W-:Y:S01]  /*6a30*/  LEA R3, R0, 0x3b800000, 0x17 ;  /* 0x3b80000000037811 */ /* 0x000fe200078eb8ff */
[----:B------:R-:W-:-:S05]  /*6a40*/  IMAD.SHL.U32 R0, R2, 0x100000, RZ ;  /* 0x0010000002007824 */ /* 0x000fca00078e00ff */
[----:B------:R-:W-:-:S07]  /*6a50*/  LOP3.LUT R0, R3, R0, R4, 0xfe, !PT ;  /* 0x0000000003007212 */ /* 0x000fce00078efe04 */
.L_x_3857:
[----:B------:R-:W-:Y:S05]  /*6a60*/  BSYNC B0 ;  /* 0x0000000000007941 */ /* 0x000fea0003800000 */
.L_x_3856:
[----:B------:R-:W-:-:S04]  /*6a70*/  F2FP.BF16.F32.PACK_AB R0, RZ, R0 ;  /* 0x00000000ff00723e */ /* 0x000fc800000010ff */
[----:B------:R-:W-:Y:S01]  /*6a80*/  PRMT R22, R0, 0x7610, R22 ;  /* 0x0000761000167816 */ /* 0x000fe20000000016 */
[----:B------:R-:W-:Y:S06]  /*6a90*/  BRA `(.L_x_3841) ;  /* 0x0000000400287947 */ /* 0x000fec0003800000 */
.L_x_3854:
        /* <DEDUP_REMOVED lines=21> */
.L_x_3863:
[----:B------:R-:W-:Y:S05]  /*6bf0*/  BSYNC B1 ;  /* 0x0000000000017941 */ /* 0x000fea0003800000 */
.L_x_3862:
[----:B------:R-:W-:Y:S01]  /*6c00*/  LEA R3, R0, 0x37800000, 0x17 ;  /* 0x3780000000037811 */ /* 0x000fe200078eb8ff */
[----:B------:R-:W-:-:S05]  /*6c10*/  IMAD.SHL.U32 R0, R2, 0x200000, RZ ;  /* 0x0020000002007824 */ /* 0x000fca00078e00ff */
[----:B------:R-:W-:-:S07]  /*6c20*/  LOP3.LUT R0, R3, R0, R4, 0xfe, !PT ;  /* 0x0000000003007212 */ /* 0x000fce00078efe04 */
.L_x_3861:
[----:B------:R-:W-:Y:S05]  /*6c30*/  BSYNC B0 ;  /* 0x0000000000007941 */ /* 0x000fea0003800000 */
.L_x_3860:
[----:B------:R-:W-:-:S04]  /*6c40*/  F2FP.BF16.F32.PACK_AB R0, RZ, R0 ;  /* 0x00000000ff00723e */ /* 0x000fc800000010ff */
[----:B------:R-:W-:Y:S01]  /*6c50*/  PRMT R22, R0, 0x7610, R22 ;  /* 0x0000761000167816 */ /* 0x000fe20000000016 */
[----:B------:R-:W-:Y:S06]  /*6c60*/  BRA `(.L_x_3841) ;  /* 0x0000000000b47947 */ /* 0x000fec0003800000 */
.L_x_3853:
        /* <DEDUP_REMOVED lines=14> */
.L_x_3867:
[----:B------:R-:W-:Y:S05]  /*6d50*/  BSYNC B0 ;  /* 0x0000000000007941 */ /* 0x000fea0003800000 */
.L_x_3866:
[----:B------:R-:W-:-:S04]  /*6d60*/  F2FP.BF16.F32.PACK_AB R0, RZ, R0 ;  /* 0x00000000ff00723e */ /* 0x000fc800000010ff */
[----:B------:R-:W-:Y:S01]  /*6d70*/  PRMT R22, R0, 0x7610, R22 ;  /* 0x0000761000167816 */ /* 0x000fe20000000016 */
[----:B------:R-:W-:Y:S06]  /*6d80*/  BRA `(.L_x_3841) ;  /* 0x00000000006c7947 */ /* 0x000fec0003800000 */
.L_x_3840:
        /* <DEDUP_REMOVED lines=16> */
.L_x_3868:
[----:B------:R-:W-:Y:S01]  /*6e90*/  PRMT R22, RZ, 0x7610, R22 ;  /* 0x00007610ff167816 */ /* 0x000fe20000000016 */
[----:B------:R-:W-:Y:S06]  /*6ea0*/  BRA `(.L_x_3841) ;  /* 0x0000000000247947 */ /* 0x000fec0003800000 */
.L_x_3865:
[----:B------:R-:W2:Y:S02]  /*6eb0*/  LDG.E.64 R2, desc[UR36][R2.64] ;  /* 0x0000002402027981 */ /* 0x000ea4000c1e1b00 */
[----:B--2---:R-:W0:Y:S02]  /*6ec0*/  I2F.U64 R0, R2 ;  /* 0x0000000200007312 */ /* 0x004e240000301000 */
[----:B0-----:R-:W-:-:S04]  /*6ed0*/  F2FP.BF16.F32.PACK_AB R0, RZ, R0 ;  /* 0x00000000ff00723e */ /* 0x001fc800000010ff */
[----:B------:R-:W-:Y:S01]  /*6ee0*/  PRMT R22, R0, 0x7610, R22 ;  /* 0x0000761000167816 */ /* 0x000fe20000000016 */
[----:B------:R-:W-:Y:S06]  /*6ef0*/  BRA `(.L_x_3841) ;  /* 0x0000000000107947 */ /* 0x000fec0003800000 */
.L_x_3864:
[----:B------:R-:W2:Y:S02]  /*6f00*/  LDG.E R2, desc[UR36][R2.64] ;  /* 0x0000002402027981 */ /* 0x000ea4000c1e1900 */
[----:B--2---:R-:W-:-:S04]  /*6f10*/  I2FP.F32.U32 R0, R2 ;  /* 0x0000000200007245 */ /* 0x004fc80000201000 */
[----:B------:R-:W-:-:S04]  /*6f20*/  F2FP.BF16.F32.PACK_AB R0, RZ, R0 ;  /* 0x00000000ff00723e */ /* 0x000fc800000010ff */
[----:B------:R-:W-:-:S07]  /*6f30*/  PRMT R22, R0, 0x7610, R22 ;  /* 0x0000761000167816 */ /* 0x000fce0000000016 */
.L_x_3841:
        /* <DEDUP_REMOVED lines=19> */
.L_x_3872:
[----:B------:R-:W2:Y:S02]  /*7070*/  LDG.E.U8 R2, desc[UR36][R2.64] ;  /* 0x0000002402027981 */ /* 0x000ea4000c1e1100 */
[----:B--2---:R-:W-:-:S04]  /*7080*/  I2FP.F32.U32 R0, R2 ;  /* 0x0000000200007245 */ /* 0x004fc80000201000 */
[----:B------:R-:W-:Y:S01]  /*7090*/  F2FP.BF16.F32.PACK_AB R0, RZ, R0 ;  /* 0x00000000ff00723e */ /* 0x000fe200000010ff */
[----:B------:R-:W-:Y:S06]  /*70a0*/  BRA `(.L_x_3874) ;  /* 0x0000000c00907947 */ /* 0x000fec0003800000 */
.L_x_3871:
        /* <DEDUP_REMOVED lines=10> */
.L_x_3876:
[----:B------:R-:W2:Y:S02]  /*7150*/  LDG.E R2, desc[UR36][R2.64] ;  /* 0x0000002402027981 */ /* 0x000ea4000c1e1900 */
[----:B--2---:R-:W-:-:S04]  /*7160*/  I2FP.F32.S32 R0, R2 ;  /* 0x0000000200007245 */ /* 0x004fc80000201400 */
[----:B------:R-:W-:Y:S01]  /*7170*/  F2FP.BF16.F32.PACK_AB R0, RZ, R0 ;  /* 0x00000000ff00723e */ /* 0x000fe200000010ff */
[----:B------:R-:W-:Y:S06]  /*7180*/  BRA `(.L_x_3874) ;  /* 0x0000000c00587947 */ /* 0x000fec0003800000 */
.L_x_3875:
[----:B------:R-:W2:Y:S02]  /*7190*/  LDG.E.U16 R2, desc[UR36][R2.64] ;  /* 0x0000002402027981 */ /* 0x000ea4000c1e1500 */
[----:B--2---:R-:W0:Y:S02]  /*71a0*/  I2F.S16 R0, R2 ;  /* 0x0000000200007306 */ /* 0x004e240000101400 */
[----:B0-----:R-:W-:Y:S01]  /*71b0*/  F2FP.BF16.F32.PACK_AB R0, RZ, R0 ;  /* 0x00000000ff00723e */ /* 0x001fe200000010ff */
[----:B------:R-:W-:Y:S06]  /*71c0*/  BRA `(.L_x_3874) ;  /* 0x0000000c00487947 */ /* 0x000fec0003800000 */
.L_x_3870:
        /* <DEDUP_REMOVED lines=9> */
.L_x_3878:
[----:B------:R-:W2:Y:S02]  /*7260*/  LDG.E.U16 R0, desc[UR36][R2.64] ;  /* 0x0000002402007981 */ /* 0x000ea4000c1e1500 */
[----:B--2---:R-:W-:-:S05]  /*7270*/  HADD2.F32 R0, -RZ, R0.H0_H0 ;  /* 0x20000000ff007230 */ /* 0x004fca0000004100 */
[----:B------:R-:W-:Y:S01]  /*7280*/  F2FP.BF16.F32.PACK_AB R0, RZ, R0 ;  /* 0x00000000ff00723e */ /* 0x000fe200000010ff */
[----:B------:R-:W-:Y:S06]  /*7290*/  BRA `(.L_x_3874) ;  /* 0x0000000c00147947 */ /* 0x000fec0003800000 */
.L_x_3877:
        /* <DEDUP_REMOVED lines=9> */
.L_x_3880:
[----:B------:R-:W2:Y:S02]  /*7330*/  LDG.E.U16 R2, desc[UR36][R2.64] ;  /* 0x0000002402027981 */ /* 0x000ea4000c1e1500 */
[----:B--2---:R-:W-:-:S05]  /*7340*/  HADD2.F32 R0, -RZ, R2.H0_H0 ;  /* 0x20000002ff007230 */ /* 0x004fca0000004100 */
[----:B------:R-:W-:Y:S01]  /*7350*/  F2FP.BF16.F32.PACK_AB R0, RZ, R0 ;  /* 0x00000000ff00723e */ /* 0x000fe200000010ff */
[----:B------:R-:W-:Y:S06]  /*7360*/  BRA `(.L_x_3874) ;  /* 0x0000000800e07947 */ /* 0x000fec0003800000 */
.L_x_3879:
        /* <DEDUP_REMOVED lines=8> */
.L_x_3869:
        /* <DEDUP_REMOVED lines=13> */
.L_x_3883:
        /* <DEDUP_REMOVED lines=8> */
.L_x_3882:
        /* <DEDUP_REMOVED lines=28> */
.L_x_3885:
        /* <DEDUP_REMOVED lines=15> */
.L_x_3884:
[----:B------:R0:W5:Y:S01]  /*77f0*/  LDG.E.U16 R0, desc[UR36][R2.64] ;  /* 0x0000002402007981 */ /* 0x000162000c1e1500 */
[----:B------:R-:W-:Y:S05]  /*7800*/  BRA `(.L_x_3874) ;  /* 0x0000000400b87947 */ /* 0x000fea0003800000 */
.L_x_3881:
        /* <DEDUP_REMOVED lines=12> */
.L_x_3888:
        /* <DEDUP_REMOVED lines=21> */
.L_x_3892:
[----:B------:R-:W-:Y:S05]  /*7a20*/  BSYNC B1 ;  /* 0x0000000000017941 */ /* 0x000fea0003800000 */
.L_x_3891:
[----:B------:R-:W-:Y:S01]  /*7a30*/  LEA R3, R0, 0x3b800000, 0x17 ;  /* 0x3b80000000037811 */ /* 0x000fe200078eb8ff */
[----:B------:R-:W-:-:S05]  /*7a40*/  IMAD.SHL.U32 R0, R2, 0x100000, RZ ;  /* 0x0010000002007824 */ /* 0x000fca00078e00ff */
[----:B------:R-:W-:-:S07]  /*7a50*/  LOP3.LUT R0, R3, R0, R4, 0xfe, !PT ;  /* 0x0000000003007212 */ /* 0x000fce00078efe04 */
.L_x_3890:
[----:B------:R-:W-:Y:S05]  /*7a60*/  BSYNC B0 ;  /* 0x0000000000007941 */ /* 0x000fea0003800000 */
.L_x_3889:
[----:B------:R-:W-:Y:S01]  /*7a70*/  F2FP.BF16.F32.PACK_AB R0, RZ, R0 ;  /* 0x00000000ff00723e */ /* 0x000fe200000010ff */
[----:B------:R-:W-:Y:S06]  /*7a80*/  BRA `(.L_x_3874) ;  /* 0x0000000400187947 */ /* 0x000fec0003800000 */
.L_x_3887:
        /* <DEDUP_REMOVED lines=21> */
.L_x_3896:
[----:B------:R-:W-:Y:S05]  /*7be0*/  BSYNC B1 ;  /* 0x0000000000017941 */ /* 0x000fea0003800000 */
.L_x_3895:
[----:B------:R-:W-:Y:S01]  /*7bf0*/  LEA R3, R0, 0x37800000, 0x17 ;  /* 0x3780000000037811 */ /* 0x000fe200078eb8ff */
[----:B------:R-:W-:-:S05]  /*7c00*/  IMAD.SHL.U32 R0, R2, 0x200000, RZ ;  /* 0x0020000002007824 */ /* 0x000fca00078e00ff */
[----:B------:R-:W-:-:S07]  /*7c10*/  LOP3.LUT R0, R3, R0, R4, 0xfe, !PT ;  /* 0x0000000003007212 */ /* 0x000fce00078efe04 */
.L_x_3894:
[----:B------:R-:W-:Y:S05]  /*7c20*/  BSYNC B0 ;  /* 0x0000000000007941 */ /* 0x000fea0003800000 */
.L_x_3893:
[----:B------:R-:W-:Y:S01]  /*7c30*/  F2FP.BF16.F32.PACK_AB R0, RZ, R0 ;  /* 0x00000000ff00723e */ /* 0x000fe200000010ff */
[----:B------:R-:W-:Y:S06]  /*7c40*/  BRA `(.L_x_3874) ;  /* 0x0000000000a87947 */ /* 0x000fec0003800000 */
.L_x_3886:
        /* <DEDUP_REMOVED lines=14> */
.L_x_3900:
[----:B------:R-:W-:Y:S05]  /*7d30*/  BSYNC B0 ;  /* 0x0000000000007941 */ /* 0x000fea0003800000 */
.L_x_3899:
[----:B------:R-:W-:Y:S01]  /*7d40*/  F2FP.BF16.F32.PACK_AB R0, RZ, R0 ;  /* 0x00000000ff00723e */ /* 0x000fe200000010ff */
[----:B------:R-:W-:Y:S06]  /*7d50*/  BRA `(.L_x_3874) ;  /* 0x0000000000647947 */ /* 0x000fec0003800000 */
.L_x_3873:
        /* <DEDUP_REMOVED lines=16> */
.L_x_3901:
[----:B------:R-:W-:Y:S01]  /*7e60*/  PRMT R0, RZ, 0x7610, R0 ;  /* 0x00007610ff007816 */ /* 0x000fe20000000000 */
[----:B------:R-:W-:Y:S06]  /*7e70*/  BRA `(.L_x_3874) ;  /* 0x00000000001c7947 */ /* 0x000fec0003800000 */
.L_x_3898:
[----:B------:R-:W2:Y:S02]  /*7e80*/  LDG.E.64 R2, desc[UR36][R2.64] ;  /* 0x0000002402027981 */ /* 0x000ea4000c1e1b00 */
[----:B--2---:R-:W0:Y:S02]  /*7e90*/  I2F.U64 R0, R2 ;  /* 0x0000000200007312 */ /* 0x004e240000301000 */
[----:B0-----:R-:W-:Y:S01]  /*7ea0*/  F2FP.BF16.F32.PACK_AB R0, RZ, R0 ;  /* 0x00000000ff00723e */ /* 0x001fe200000010ff */
[----:B------:R-:W-:Y:S06]  /*7eb0*/  BRA `(.L_x_3874) ;  /* 0x00000000000c7947 */ /* 0x000fec0003800000 */
.L_x_3897:
[----:B------:R-:W2:Y:S02]  /*7ec0*/  LDG.E R2, desc[UR36][R2.64] ;  /* 0x0000002402027981 */ /* 0x000ea4000c1e1900 */
[----:B--2---:R-:W-:-:S04]  /*7ed0*/  I2FP.F32.U32 R0, R2 ;  /* 0x0000000200007245 */ /* 0x004fc80000201000 */
[----:B------:R-:W-:-:S07]  /*7ee0*/  F2FP.BF16.F32.PACK_AB R0, RZ, R0 ;  /* 0x00000000ff00723e */ /* 0x000fce00000010ff */
.L_x_3874:
        /* <DEDUP_REMOVED lines=15> */
[----:B------:R-:W-:-:S04]  /*7fe0*/  FMUL.FTZ R3, R2, R3 ;  /* 0x0000000302037220 */ /* 0x000fc80000410000 */
[----:B------:R-:W-:Y:S01]  /*7ff0*/  FFMA.FTZ R3, R0, 0.5, R3 ;  /* 0x3f00000000037823 */ /* 0x000fe20000010003 */
[----:B-1----:R-:W-:-:S03]  /*8000*/  PRMT R0, R4, 0x9910, RZ ;  /* 0x0000991004007816 */ /* 0x002fc600000000ff */
        /* <DEDUP_REMOVED lines=16> */
.L_x_3905:
[----:B0-----:R-:W-:-:S06]  /*8110*/  IMAD.U32 R3, R3, 0x10000, RZ ;  /* 0x0001000003037824 */ /* 0x001fcc00078e00ff */
[----:B------:R-:W0:Y:S02]  /*8120*/  F2I.S64.TRUNC R2, R3 ;  /* 0x0000000300027311 */ /* 0x000e24000020d900 */
[----:B0-----:R0:W-:Y:S01]  /*8130*/  STG.E.U8 desc[UR36][R16.64], R2 ;  /* 0x0000000210007986 */ /* 0x0011e2000c101124 */
[----:B------:R-:W-:Y:S05]  /*8140*/  BRA `(.L_x_3907) ;  /* 0x0000000c00847947 */ /* 0x000fea0003800000 */
.L_x_3904:
        /* <DEDUP_REMOVED lines=10> */
.L_x_3909:
[----:B0-----:R-:W-:-:S06]  /*81f0*/  IMAD.U32 R3, R3, 0x10000, RZ ;  /* 0x0001000003037824 */ /* 0x001fcc00078e00ff */
[----:B------:R-:W0:Y:S02]  /*8200*/  F2I.FTZ.TRUNC.NTZ R3, R3 ;  /* 0x0000000300037305 */ /* 0x000e24000021f100 */
[----:B0-----:R3:W-:Y:S01]  /*8210*/  STG.E desc[UR36][R16.64], R3 ;  /* 0x0000000310007986 */ /* 0x0017e2000c101924 */
[----:B------:R-:W-:Y:S05]  /*8220*/  BRA `(.L_x_3907) ;  /* 0x0000000c004c7947 */ /* 0x000fea0003800000 */
.L_x_3908:
[----:B0-----:R-:W-:-:S06]  /*8230*/  IMAD.U32 R3, R3, 0x10000, RZ ;  /* 0x0001000003037824 */ /* 0x001fcc00078e00ff */
[----:B------:R-:W0:Y:S02]  /*8240*/  F2I.FTZ.TRUNC.NTZ R3, R3 ;  /* 0x0000000300037305 */ /* 0x000e24000021f100 */
[----:B0-----:R2:W-:Y:S01]  /*8250*/  STG.E.U16 desc[UR36][R16.64], R3 ;  /* 0x0000000310007986 */ /* 0x0015e2000c101524 */
[----:B------:R-:W-:Y:S05]  /*8260*/  BRA `(.L_x_3907) ;  /* 0x0000000c003c7947 */ /* 0x000fea0003800000 */
.L_x_3903:
        /* <DEDUP_REMOVED lines=9> */
.L_x_3911:
[----:B0-----:R-:W-:-:S05]  /*8300*/  IMAD.U32 R0, R3, 0x10000, RZ ;  /* 0x0001000003007824 */ /* 0x001fca00078e00ff */
[----:B------:R-:W-:-:S05]  /*8310*/  F2FP.F16.F32.PACK_AB R0, RZ, R0 ;  /* 0x00000000ff00723e */ /* 0x000fca00000000ff */
[----:B------:R0:W-:Y:S01]  /*8320*/  STG.E.U16 desc[UR36][R16.64], R0 ;  /* 0x0000000010007986 */ /* 0x0001e2000c101524 */
[----:B------:R-:W-:Y:S05]  /*8330*/  BRA `(.L_x_3907) ;  /* 0x0000000c00087947 */ /* 0x000fea0003800000 */
.L_x_3910:
        /* <DEDUP_REMOVED lines=10> */
.L_x_3913:
[----:B0-----:R-:W-:-:S05]  /*83e0*/  IMAD.U32 R3, R3, 0x10000, RZ ;  /* 0x0001000003037824 */ /* 0x001fca00078e00ff */
[----:B------:R-:W-:-:S04]  /*83f0*/  F2FP.F16.F32.PACK_AB R3, RZ, R3 ;  /* 0x00000003ff03723e */ /* 0x000fc800000000ff */
[----:B------:R-:W-:-:S05]  /*8400*/  PRMT R3, R3, 0x5410, RZ ;  /* 0x0000541003037816 */ /* 0x000fca00000000ff */
[----:B------:R0:W-:Y:S01]  /*8410*/  STG.E desc[UR36][R16.64], R3 ;  /* 0x0000000310007986 */ /* 0x0001e2000c101924 */
[----:B------:R-:W-:Y:S05]  /*8420*/  BRA `(.L_x_3907) ;  /* 0x0000000800cc7947 */ /* 0x000fea0003800000 */
.L_x_3912:
[----:B0-----:R-:W-:-:S04]  /*8430*/  IMAD.U32 R2, R3, 0x10000, RZ ;  /* 0x0001000003027824 */ /* 0x001fc800078e00ff */
[----:B------:R-:W-:-:S06]  /*8440*/  FMUL.FTZ R2, R2, 1 ;  /* 0x3f80000002027820 */ /* 0x000fcc0000410000 */
[----:B------:R-:W0:Y:S02]  /*8450*/  F2F.F64.F32 R2, R2 ;  /* 0x0000000200027310 */ /* 0x000e240000201800 */
[----:B0-----:R0:W-:Y:S01]  /*8460*/  STG.E.64 desc[UR36][R16.64], R2 ;  /* 0x0000000210007986 */ /* 0x0011e2000c101b24 */
[----:B------:R-:W-:Y:S05]  /*8470*/  BRA `(.L_x_3907) ;  /* 0x0000000800b87947 */ /* 0x000fea0003800000 */
.L_x_3902:
        /* <DEDUP_REMOVED lines=13> */
.L_x_3916:
[----:B0-----:R-:W-:Y:S01]  /*8550*/  IMAD.U32 R3, R3, 0x10000, RZ ;  /* 0x0001000003037824 */ /* 0x001fe200078e00ff */
[----:B------:R-:W-:-:S03]  /*8560*/  CS2R R6, SRZ ;  /* 0x0000000000067805 */ /* 0x000fc6000001ff00 */
[----:B------:R-:W-:-:S04]  /*8570*/  FMUL.FTZ R3, R3, 1 ;  /* 0x3f80000003037820 */ /* 0x000fc80000410000 */
[----:B------:R-:W0:Y:S02]  /*8580*/  F2F.F64.F32 R4, R3 ;  /* 0x0000000300047310 */ /* 0x000e240000201800 */
[----:B0-----:R0:W-:Y:S01]  /*8590*/  STG.E.128 desc[UR36][R16.64], R4 ;  /* 0x0000000410007986 */ /* 0x0011e2000c101d24 */
[----:B------:R-:W-:Y:S05]  /*85a0*/  BRA `(.L_x_3907) ;  /* 0x00000008006c7947 */ /* 0x000fea0003800000 */
.L_x_3915:
        /* <DEDUP_REMOVED lines=21> */
.L_x_3920:
[----:B------:R-:W-:Y:S05]  /*8700*/  BSYNC B0 ;  /* 0x0000000000007941 */ /* 0x000fea0003800000 */
.L_x_3919:
[----:B------:R-:W-:-:S05]  /*8710*/  LOP3.LUT R3, R0, R3, RZ, 0xfc, !PT ;  /* 0x0000000300037212 */ /* 0x000fca00078efcff */
[----:B------:R0:W-:Y:S01]  /*8720*/  STG.E.U8 desc[UR36][R16.64], R3 ;  /* 0x0000000310007986 */ /* 0x0001e2000c101124 */
[----:B------:R-:W-:Y:S05]  /*8730*/  BRA `(.L_x_3907) ;  /* 0x0000000800087947 */ /* 0x000fea0003800000 */
.L_x_3918:
        /* <DEDUP_REMOVED lines=13> */
.L_x_3922:
[----:B------:R-:W-:Y:S01]  /*8810*/  IMAD.MOV.U32 R0, RZ, RZ, 0x7f ;  /* 0x0000007fff007424 */ /* 0x000fe200078e00ff */
[----:B------:R-:W-:-:S04]  /*8820*/  ISETP.GT.U32.AND P0, PT, R2, 0x7f800000, PT ;  /* 0x7f8000000200780c */ /* 0x000fc80003f04070 */
[----:B------:R-:W-:-:S09]  /*8830*/  SEL R0, R0, 0x7c, P0 ;  /* 0x0000007c00007807 */ /* 0x000fd20000000000 */
.L_x_3923:
[----:B------:R-:W-:Y:S05]  /*8840*/  BSYNC B0 ;  /* 0x0000000000007941 */ /* 0x000fea0003800000 */
.L_x_3921:
[----:B------:R-:W-:-:S04]  /*8850*/  LOP3.LUT R2, R3, 0x80000000, RZ, 0xc0, !PT ;  /* 0x8000000003027812 */ /* 0x000fc800078ec0ff */
[----:B------:R-:W-:-:S04]  /*8860*/  SHF.R.U32.HI R3, RZ, 0x18, R2 ;  /* 0x00000018ff037819 */ /* 0x000fc80000011602 */
[----:B------:R-:W-:-:S05]  /*8870*/  LOP3.LUT R3, R0, R3, RZ, 0xfc, !PT ;  /* 0x0000000300037212 */ /* 0x000fca00078efcff */
[----:B------:R0:W-:Y:S01]  /*8880*/  STG.E.U8 desc[UR36][R16.64], R3 ;  /* 0x0000000310007986 */ /* 0x0001e2000c101124 */
[----:B------:R-:W-:Y:S05]  /*8890*/  BRA `(.L_x_3907) ;  /* 0x0000000400b07947 */ /* 0x000fea0003800000 */
.L_x_3917:
[----:B0-----:R0:W-:Y:S01]  /*88a0*/  STG.E.U16 desc[UR36][R16.64], R3 ;  /* 0x0000000310007986 */ /* 0x0011e2000c101524 */
[----:B------:R-:W-:Y:S05]  /*88b0*/  BRA `(.L_x_3907) ;  /* 0x0000000400a87947 */ /* 0x000fea0003800000 */
.L_x_3914:
        /* <DEDUP_REMOVED lines=12> */
.L_x_3926:
        /* <DEDUP_REMOVED lines=17> */
.L_x_3929:
[----:B------:R-:W-:-:S04]  /*8a90*/  LOP3.LUT R2, R3, 0x80000000, RZ, 0xc0, !PT ;  /* 0x8000000003027812 */ /* 0x000fc800078ec0ff */
[----:B------:R-:W-:-:S04]  /*8aa0*/  SHF.R.U32.HI R3, RZ, 0x18, R2 ;  /* 0x00000018ff037819 */ /* 0x000fc80000011602 */
[----:B------:R-:W-:-:S04]  /*8ab0*/  LOP3.LUT R0, R0, R3, RZ, 0xfc, !PT ;  /* 0x0000000300007212 */ /* 0x000fc800078efcff */
[----:B------:R-:W-:-:S07]  /*8ac0*/  PRMT R8, R0, 0x7610, R8 ;  /* 0x0000761000087816 */ /* 0x000fce0000000008 */
.L_x_3928:
[----:B------:R-:W-:Y:S05]  /*8ad0*/  BSYNC B0 ;  /* 0x0000000000007941 */ /* 0x000fea0003800000 */
.L_x_3927:
[----:B------:R0:W-:Y:S01]  /*8ae0*/  STG.E.U8 desc[UR36][R16.64], R8 ;  /* 0x0000000810007986 */ /* 0x0001e2000c101124 */
[----:B------:R-:W-:Y:S05]  /*8af0*/  BRA `(.L_x_3907) ;  /* 0x0000000400187947 */ /* 0x000fea0003800000 */
.L_x_3925:
        /* <DEDUP_REMOVED lines=17> */
.L_x_3932:
[----:B------:R-:W-:-:S04]  /*8c10*/  LOP3.LUT R2, R3, 0x80000000, RZ, 0xc0, !PT ;  /* 0x8000000003027812 */ /* 0x000fc800078ec0ff */
[----:B------:R-:W-:-:S04]  /*8c20*/  SHF.R.U32.HI R3, RZ, 0x18, R2 ;  /* 0x00000018ff037819 */ /* 0x000fc80000011602 */
[----:B------:R-:W-:-:S04]  /*8c30*/  LOP3.LUT R0, R0, R3, RZ, 0xfc, !PT ;  /* 0x0000000300007212 */ /* 0x000fc800078efcff */
[----:B------:R-:W-:-:S07]  /*8c40*/  PRMT R8, R0, 0x7610, R8 ;  /* 0x0000761000087816 */ /* 0x000fce0000000008 */
.L_x_3931:
[----:B------:R-:W-:Y:S05]  /*8c50*/  BSYNC B0 ;  /* 0x0000000000007941 */ /* 0x000fea0003800000 */
.L_x_3930:
[----:B------:R0:W-:Y:S01]  /*8c60*/  STG.E.U8 desc[UR36][R16.64], R8 ;  /* 0x0000000810007986 */ /* 0x0001e2000c101124 */
[----:B------:R-:W-:Y:S05]  /*8c70*/  BRA `(.L_x_3907) ;  /* 0x0000000000b87947 */ /* 0x000fea0003800000 */
.L_x_3924:
[----:B------:R-:W-:-:S13]  /*8c80*/  ISETP.NE.AND P0, PT, R0, 0x1c, PT ;  /* 0x0000001c0000780c */ /* 0x000fda0003f05270 */
[----:B------:R-:W-:Y:S05]  /*8c90*/  @!P0 BRA `(.L_x_3933) ;  /* 0x0000000000a48947 */ /* 0x000fea0003800000 */
[----:B------:R-:W-:-:S13]  /*8ca0*/  ISETP.NE.AND P0, PT, R0, 0x1d, PT ;  /* 0x0000001d0000780c */ /* 0x000fda0003f05270 */
[----:B------:R-:W-:Y:S05]  /*8cb0*/  @!P0 BRA `(.L_x_3934) ;  /* 0x00000000008c8947 */ /* 0x000fea0003800000 */
[----:B------:R-:W-:-:S13]  /*8cc0*/  ISETP.NE.AND P0, PT, R0, 0x2c, PT ;  /* 0x0000002c0000780c */ /* 0x000fda0003f05270 */
[----:B------:R-:W-:Y:S05]  /*8cd0*/  @P0 BRA `(.L_x_3906) ;  /* 0x0000000000400947 */ /* 0x000fea0003800000 */
[----:B0-----:R-:W-:-:S05]  /*8ce0*/  IMAD.U32 R3, R3, 0x10000, RZ ;  /* 0x0001000003037824 */ /* 0x001fca00078e00ff */
        /* <DEDUP_REMOVED lines=15> */
.L_x_3906:
[----:B------:R-:W-:Y:S01]  /*8de0*/  MOV R0, 0x0 ;  /* 0x0000000000007802 */ /* 0x000fe20000000f00 */
[----:B------:R-:W-:Y:S01]  /*8df0*/  ULDC.64 UR4, c[0x4][0x128] ;  /* 0x01004a0000047ab9 */ /* 0x000fe20000000a00 */
[----:B------:R-:W-:Y:S01]  /*8e00*/  ULDC.64 UR6, c[0x4][0x40] ;  /* 0x0100100000067ab9 */ /* 0x000fe20000000a00 */
[----:B------:R-:W-:Y:S01]  /*8e10*/  IMAD.U32 R4, RZ, RZ, UR4 ;  /* 0x00000004ff047e24 */ /* 0x000fe2000f8e00ff */
[----:B0-----:R0:W1:Y:S01]  /*8e20*/  LDC.64 R2, c[0x4][R0] ;  /* 0x0100000000027b82 */ /* 0x0010620000000a00 */
        /* <DEDUP_REMOVED lines=11> */
.L_x_3935:
[----:B------:R-:W-:Y:S05]  /*8ee0*/  BRA `(.L_x_3907) ;  /* 0x00000000001c7947 */ /* 0x000fea0003800000 */
.L_x_3934:
[----:B0-----:R-:W-:-:S06]  /*8ef0*/  IMAD.U32 R3, R3, 0x10000, RZ ;  /* 0x0001000003037824 */ /* 0x001fcc00078e00ff */
[----:B------:R-:W0:Y:S02]  /*8f00*/  F2I.U64.TRUNC R2, R3 ;  /* 0x0000000300027311 */ /* 0x000e24000020d800 */
[----:B0-----:R0:W-:Y:S01]  /*8f10*/  STG.E.64 desc[UR36][R16.64], R2 ;  /* 0x0000000210007986 */ /* 0x0011e2000c101b24 */
[----:B------:R-:W-:Y:S05]  /*8f20*/  BRA `(.L_x_3907) ;  /* 0x00000000000c7947 */ /* 0x000fea0003800000 */
.L_x_3933:
[----:B0-----:R-:W-:-:S06]  /*8f30*/  IMAD.U32 R3, R3, 0x10000, RZ ;  /* 0x0001000003037824 */ /* 0x001fcc00078e00ff */
[----:B------:R-:W0:Y:S02]  /*8f40*/  F2I.FTZ.U32.TRUNC.NTZ R3, R3 ;  /* 0x0000000300037305 */ /* 0x000e24000021f000 */
[----:B0-----:R0:W-:Y:S02]  /*8f50*/  STG.E desc[UR36][R16.64], R3 ;  /* 0x0000000310007986 */ /* 0x0011e4000c101924 */
.L_x_3907:
[----:B------:R-:W-:-:S07]  /*8f60*/  VIADD R19, R19, 0x80 ;  /* 0x0000008013137836 */ /* 0x000fce0000000000 */
.L_x_3834:
[----:B------:R-:W-:Y:S05]  /*8f70*/  BSYNC B6 ;  /* 0x0000000000067941 */ /* 0x000fea0003800000 */
.L_x_3833:
        /* <DEDUP_REMOVED lines=358> */
.L_x_3938:
        /* <DEDUP_REMOVED lines=23> */
.L_x_3942:
[----:B------:R-:W2:Y:S02]  /*a750*/  LDG.E.U8 R2, desc[UR36][R2.64] ;  /* 0x0000002402027981 */ /* 0x000ea4000c1e1100 */
[----:B--2---:R-:W-:-:S04]  /*a760*/  I2FP.F32.U32 R0, R2 ;  /* 0x0000000200007245 */ /* 0x004fc80000201000 */
[----:B------:R-:W-:-:S04]  /*a770*/  F2FP.BF16.F32.PACK_AB R0, RZ, R0 ;  /* 0x00000000ff00723e */ /* 0x000fc800000010ff */
[----:B------:R-:W-:Y:S01]  /*a780*/  PRMT R22, R0, 0x7610, R22 ;  /* 0x0000761000167816 */ /* 0x000fe20000000016 */
[----:B------:R-:W-:Y:S06]  /*a790*/  BRA `(.L_x_3944) ;  /* 0x0000000c00c87947 */ /* 0x000fec0003800000 */
.L_x_3941:
        /* <DEDUP_REMOVED lines=11> */
.L_x_3946:
[----:B------:R-:W2:Y:S02]  /*a850*/  LDG.E R2, desc[UR36][R2.64] ;  /* 0x0000002402027981 */ /* 0x000ea4000c1e1900 */
[----:B--2---:R-:W-:-:S04]  /*a860*/  I2FP.F32.S32 R0, R2 ;  /* 0x0000000200007245 */ /* 0x004fc80000201400 */
[----:B------:R-:W-:-:S04]  /*a870*/  F2FP.BF16.F32.PACK_AB R0, RZ, R0 ;  /* 0x00000000ff00723e */ /* 0x000fc800000010ff */
[----:B------:R-:W-:Y:S01]  /*a880*/  PRMT R22, R0, 0x7610, R22 ;  /* 0x0000761000167816 */ /* 0x000fe20000000016 */
[----:B------:R-:W-:Y:S06]  /*a890*/  BRA `(.L_x_3944) ;  /* 0x0000000c00887947 */ /* 0x000fec0003800000 */
.L_x_3945:
[----:B------:R-:W2:Y:S02]  /*a8a0*/  LDG.E.U16 R2, desc[UR36][R2.64] ;  /* 0x0000002402027981 */ /* 0x000ea4000c1e1500 */
[----:B--2---:R-:W0:Y:S02]  /*a8b0*/  I2F.S16 R0, R2 ;  /* 0x0000000200007306 */ /* 0x004e240000101400 */
[----:B0-----:R-:W-:-:S04]  /*a8c0*/  F2FP.BF16.F32.PACK_AB R0, RZ, R0 ;  /* 0x00000000ff00723e */ /* 0x001fc800000010ff */
[----:B------:R-:W-:Y:S01]  /*a8d0*/  PRMT R22, R0, 0x7610, R22 ;  /* 0x0000761000167816 */ /* 0x000fe20000000016 */
[----:B------:R-:W-:Y:S06]  /*a8e0*/  BRA `(.L_x_3944) ;  /* 0x0000000c00747947 */ /* 0x000fec0003800000 */
.L_x_3940:
        /* <DEDUP_REMOVED lines=9> */
.L_x_3948:
[----:B------:R-:W2:Y:S02]  /*a980*/  LDG.E.U16 R0, desc[UR36][R2.64] ;  /* 0x0000002402007981 */ /* 0x000ea4000c1e1500 */
[----:B--2---:R-:W-:-:S05]  /*a990*/  HADD2.F32 R0, -RZ, R0.H0_H0 ;  /* 0x20000000ff007230 */ /* 0x004fca0000004100 */
[----:B------:R-:W-:-:S04]  /*a9a0*/  F2FP.BF16.F32.PACK_AB R0, RZ, R0 ;  /* 0x00000000ff00723e */ /* 0x000fc800000010ff */
[----:B------:R-:W-:Y:S01]  /*a9b0*/  PRMT R22, R0, 0x7610, R22 ;  /* 0x0000761000167816 */ /* 0x000fe20000000016 */
[----:B------:R-:W-:Y:S06]  /*a9c0*/  BRA `(.L_x_3944) ;  /* 0x0000000c003c7947 */ /* 0x000fec0003800000 */
.L_x_3947:
        /* <DEDUP_REMOVED lines=9> */
.L_x_3950:
[----:B------:R-:W2:Y:S02]  /*aa60*/  LDG.E.U16 R2, desc[UR36][R2.64] ;  /* 0x0000002402027981 */ /* 0x000ea4000c1e1500 */
[----:B--2---:R-:W-:-:S05]  /*aa70*/  HADD2.F32 R0, -RZ, R2.H0_H0 ;  /* 0x20000002ff007230 */ /* 0x004fca0000004100 */
[----:B------:R-:W-:-:S04]  /*aa80*/  F2FP.BF16.F32.PACK_AB R0, RZ, R0 ;  /* 0x00000000ff00723e */ /* 0x000fc800000010ff */
[----:B------:R-:W-:Y:S01]  /*aa90*/  PRMT R22, R0, 0x7610, R22 ;  /* 0x0000761000167816 */ /* 0x000fe20000000016 */
[----:B------:R-:W-:Y:S06]  /*aaa0*/  BRA `(.L_x_3944) ;  /* 0x0000000c00047947 */ /* 0x000fec0003800000 */
.L_x_3949:
        /* <DEDUP_REMOVED lines=9> */
.L_x_3939:
        /* <DEDUP_REMOVED lines=14> */
.L_x_3953:
        /* <DEDUP_REMOVED lines=9> */
.L_x_3952:
        /* <DEDUP_REMOVED lines=28> */
.L_x_3955:
        /* <DEDUP_REMOVED lines=15> */
.L_x_3954:
[----:B------:R0:W5:Y:S01]  /*af60*/  LDG.E.U16 R22, desc[UR36][R2.64] ;  /* 0x0000002402167981 */ /* 0x000162000c1e1500 */
[----:B------:R-:W-:Y:S05]  /*af70*/  BRA `(.L_x_3944) ;  /* 0x0000000400d07947 */ /* 0x000fea0003800000 */
.L_x_3951:
        /* <DEDUP_REMOVED lines=13> */
.L_x_3958:
        /* <DEDUP_REMOVED lines=21> */
.L_x_3962:
[----:B------:R-:W-:Y:S05]  /*b1a0*/  BSYNC B1 ;  /* 0x0000000000017941 */ /* 0x000fea0003800000 */
.L_x_3961:
[----:B------:R-:W-:Y:S01]  /*b1b0*/  LEA R3, R0, 0x3b800000, 0x17 ;  /* 0x3b80000000037811 */ /* 0x000fe200078eb8ff */
[----:B------:R-:W-:-:S05]  /*b1c0*/  IMAD.SHL.U32 R0, R2, 0x100000, RZ ;  /* 0x0010000002007824 */ /* 0x000fca00078e00ff */
[----:B------:R-:W-:-:S07]  /*b1d0*/  LOP3.LUT R0, R3, R0, R4, 0xfe, !PT ;  /* 0x0000000003007212 */ /* 0x000fce00078efe04 */
.L_x_3960:
[----:B------:R-:W-:Y:S05]  /*b1e0*/  BSYNC B0 ;  /* 0x0000000000007941 */ /* 0x000fea0003800000 */
.L_x_3959:
[----:B------:R-:W-:-:S04]  /*b1f0*/  F2FP.BF16.F32.PACK_AB R0, RZ, R0 ;  /* 0x00000000ff00723e */ /* 0x000fc800000010ff */
[----:B------:R-:W-:Y:S01]  /*b200*/  PRMT R22, R0, 0x7610, R22 ;  /* 0x0000761000167816 */ /* 0x000fe20000000016 */
[----:B------:R-:W-:Y:S06]  /*b210*/  BRA `(.L_x_3944) ;  /* 0x0000000400287947 */ /* 0x000fec0003800000 */
.L_x_3957:
        /* <DEDUP_REMOVED lines=21> */
.L_x_3966:
[----:B------:R-:W-:Y:S05]  /*b370*/  BSYNC B1 ;  /* 0x0000000000017941 */ /* 0x000fea0003800000 */
.L_x_3965:
[----:B------:R-:W-:Y:S01]  /*b380*/  LEA R3, R0, 0x37800000, 0x17 ;  /* 0x3780000000037811 */ /* 0x000fe200078eb8ff */
[----:B------:R-:W-:-:S05]  /*b390*/  IMAD.SHL.U32 R0, R2, 0x200000, RZ ;  /* 0x0020000002007824 */ /* 0x000fca00078e00ff */
[----:B------:R-:W-:-:S07]  /*b3a0*/  LOP3.LUT R0, R3, R0, R4, 0xfe, !PT ;  /* 0x0000000003007212 */ /* 0x000fce00078efe04 */
.L_x_3964:
[----:B------:R-:W-:Y:S05]  /*b3b0*/  BSYNC B0 ;  /* 0x0000000000007941 */ /* 0x000fea0003800000 */
.L_x_3963:
[----:B------:R-:W-:-:S04]  /*b3c0*/  F2FP.BF16.F32.PACK_AB R0, RZ, R0 ;  /* 0x00000000ff00723e */ /* 0x000fc800000010ff */
[----:B------:R-:W-:Y:S01]  /*b3d0*/  PRMT R22, R0, 0x7610, R22 ;  /* 0x0000761000167816 */ /* 0x000fe20000000016 */
[----:B------:R-:W-:Y:S06]  /*b3e0*/  BRA `(.L_x_3944) ;  /* 0x0000000000b47947 */ /* 0x000fec0003800000 */
.L_x_3956:
        /* <DEDUP_REMOVED lines=14> */
.L_x_3970:
[----:B------:R-:W-:Y:S05]  /*b4d0*/  BSYNC B0 ;  /* 0x0000000000007941 */ /* 0x000fea0003800000 */
.L_x_3969:
[----:B------:R-:W-:-:S04]  /*b4e0*/  F2FP.BF16.F32.PACK_AB R0, RZ, R0 ;  /* 0x00000000ff00723e */ /* 0x000fc800000010ff */
[----:B------:R-:W-:Y:S01]  /*b4f0*/  PRMT R22, R0, 0x7610, R22 ;  /* 0x0000761000167816 */ /* 0x000fe20000000016 */
[----:B------:R-:W-:Y:S06]  /*b500*/  BRA `(.L_x_3944) ;  /* 0x00000000006c7947 */ /* 0x000fec0003800000 */
.L_x_3943:
        /* <DEDUP_REMOVED lines=16> */
.L_x_3971:
[----:B------:R-:W-:Y:S01]  /*b610*/  PRMT R22, RZ, 0x7610, R22 ;  /* 0x00007610ff167816 */ /* 0x000fe20000000016 */
[----:B------:R-:W-:Y:S06]  /*b620*/  BRA `(.L_x_3944) ;  /* 0x0000000000247947 */ /* 0x000fec0003800000 */
.L_x_3968:
[----:B------:R-:W2:Y:S02]  /*b630*/  LDG.E.64 R2, desc[UR36][R2.64] ;  /* 0x0000002402027981 */ /* 0x000ea4000c1e1b00 */
[----:B--2---:R-:W0:Y:S02]  /*b640*/  I2F.U64 R0, R2 ;  /* 0x0000000200007312 */ /* 0x004e240000301000 */
[----:B0-----:R-:W-:-:S04]  /*b650*/  F2FP.BF16.F32.PACK_AB R0, RZ, R0 ;  /* 0x00000000ff00723e */ /* 0x001fc800000010ff */
[----:B------:R-:W-:Y:S01]  /*b660*/  PRMT R22, R0, 0x7610, R22 ;  /* 0x0000761000167816 */ /* 0x000fe20000000016 */
[----:B------:R-:W-:Y:S06]  /*b670*/  BRA `(.L_x_3944) ;  /* 0x0000000000107947 */ /* 0x000fec0003800000 */
.L_x_3967:
[----:B------:R-:W2:Y:S02]  /*b680*/  LDG.E R2, desc[UR36][R2.64] ;  /* 0x0000002402027981 */ /* 0x000ea4000c1e1900 */
[----:B--2---:R-:W-:-:S04]  /*b690*/  I2FP.F32.U32 R0, R2 ;  /* 0x0000000200007245 */ /* 0x004fc80000201000 */
[----:B------:R-:W-:-:S04]  /*b6a0*/  F2FP.BF16.F32.PACK_AB R0, RZ, R0 ;  /* 0x00000000ff00723e */ /* 0x000fc800000010ff */
[----:B------:R-:W-:-:S07]  /*b6b0*/  PRMT R22, R0, 0x7610, R22 ;  /* 0x0000761000167816 */ /* 0x000fce0000000016 */
.L_x_3944:
        /* <DEDUP_REMOVED lines=19> */
.L_x_3975:
[----:B------:R-:W2:Y:S02]  /*b7f0*/  LDG.E.U8 R2, desc[UR36][R2.64] ;  /* 0x0000002402027981 */ /* 0x000ea4000c1e1100 */
[----:B--2---:R-:W-:-:S04]  /*b800*/  I2FP.F32.U32 R0, R2 ;  /* 0x0000000200007245 */ /* 0x004fc80000201000 */
[----:B------:R-:W-:Y:S01]  /*b810*/  F2FP.BF16.F32.PACK_AB R0, RZ, R0 ;  /* 0x00000000ff00723e */ /* 0x000fe200000010ff */
[----:B------:R-:W-:Y:S06]  /*b820*/  BRA `(.L_x_3977) ;  /* 0x0000000c00907947 */ /* 0x000fec0003800000 */
.L_x_3974:
        /* <DEDUP_REMOVED lines=10> */
.L_x_3979:
[----:B------:R-:W2:Y:S02]  /*b8d0*/  LDG.E R2, desc[UR36][R2.64] ;  /* 0x0000002402027981 */ /* 0x000ea4000c1e1900 */
[----:B--2---:R-:W-:-:S04]  /*b8e0*/  I2FP.F32.S32 R0, R2 ;  /* 0x0000000200007245 */ /* 0x004fc80000201400 */
[----:B------:R-:W-:Y:S01]  /*b8f0*/  F2FP.BF16.F32.PACK_AB R0, RZ, R0 ;  /* 0x00000000ff00723e */ /* 0x000fe200000010ff */
[----:B------:R-:W-:Y:S06]  /*b900*/  BRA `(.L_x_3977) ;  /* 0x0000000c00587947 */ /* 0x000fec0003800000 */
.L_x_3978:
[----:B------:R-:W2:Y:S02]  /*b910*/  LDG.E.U16 R2, desc[UR36][R2.64] ;  /* 0x0000002402027981 */ /* 0x000ea4000c1e1500 */
[----:B--2---:R-:W0:Y:S02]  /*b920*/  I2F.S16 R0, R2 ;  /* 0x0000000200007306 */ /* 0x004e240000101400 */
[----:B0-----:R-:W-:Y:S01]  /*b930*/  F2FP.BF16.F32.PACK_AB R0, RZ, R0 ;  /* 0x00000000ff00723e */ /* 0x001fe200000010ff */
[----:B------:R-:W-:Y:S06]  /*b940*/  BRA `(.L_x_3977) ;  /* 0x0000000c00487947 */ /* 0x000fec0003800000 */
.L_x_3973:
        /* <DEDUP_REMOVED lines=9> */
.L_x_3981:
[----:B------:R-:W2:Y:S02]  /*b9e0*/  LDG.E.U16 R0, desc[UR36][R2.64] ;  /* 0x0000002402007981 */ /* 0x000ea4000c1e1500 */
[----:B--2---:R-:W-:-:S05]  /*b9f0*/  HADD2.F32 R0, -RZ, R0.H0_H0 ;  /* 0x20000000ff007230 */ /* 0x004fca0000004100 */
[----:B------:R-:W-:Y:S01]  /*ba00*/  F2FP.BF16.F32.PACK_AB R0, RZ, R0 ;  /* 0x00000000ff00723e */ /* 0x000fe200000010ff */
[----:B------:R-:W-:Y:S06]  /*ba10*/  BRA `(.L_x_3977) ;  /* 0x0000000c00147947 */ /* 0x000fec0003800000 */
.L_x_3980:
        /* <DEDUP_REMOVED lines=9> */
.L_x_3983:
[----:B------:R-:W2:Y:S02]  /*bab0*/  LDG.E.U16 R2, desc[UR36][R2.64] ;  /* 0x0000002402027981 */ /* 0x000ea4000c1e1500 */
[----:B--2---:R-:W-:-:S05]  /*bac0*/  HADD2.F32 R0, -RZ, R2.H0_H0 ;  /* 0x20000002ff007230 */ /* 0x004fca0000004100 */
[----:B------:R-:W-:Y:S01]  /*bad0*/  F2FP.BF16.F32.PACK_AB R0, RZ, R0 ;  /* 0x00000000ff00723e */ /* 0x000fe200000010ff */
[----:B------:R-:W-:Y:S06]  /*bae0*/  BRA `(.L_x_3977) ;  /* 0x0000000800e07947 */ /* 0x000fec0003800000 */
.L_x_3982:
        /* <DEDUP_REMOVED lines=8> */
.L_x_3972:
        /* <DEDUP_REMOVED lines=13> */
.L_x_3986:
        /* <DEDUP_REMOVED lines=8> */
.L_x_3985:
        /* <DEDUP_REMOVED lines=28> */
.L_x_3988:
        /* <DEDUP_REMOVED lines=15> */
.L_x_3987:
[----:B------:R0:W5:Y:S01]  /*bf70*/  LDG.E.U16 R0, desc[UR36][R2.64] ;  /* 0x0000002402007981 */ /* 0x000162000c1e1500 */
[----:B------:R-:W-:Y:S05]  /*bf80*/  BRA `(.L_x_3977) ;  /* 0x0000000400b87947 */ /* 0x000fea0003800000 */
.L_x_3984:
        /* <DEDUP_REMOVED lines=12> */
.L_x_3991:
        /* <DEDUP_REMOVED lines=21> */
.L_x_3995:
[----:B------:R-:W-:Y:S05]  /*c1a0*/  BSYNC B1 ;  /* 0x0000000000017941 */ /* 0x000fea0003800000 */
.L_x_3994:
[----:B------:R-:W-:Y:S01]  /*c1b0*/  LEA R3, R0, 0x3b800000, 0x17 ;  /* 0x3b80000000037811 */ /* 0x000fe200078eb8ff */
[----:B------:R-:W-:-:S05]  /*c1c0*/  IMAD.SHL.U32 R0, R2, 0x100000, RZ ;  /* 0x0010000002007824 */ /* 0x000fca00078e00ff */
[----:B------:R-:W-:-:S07]  /*c1d0*/  LOP3.LUT R0, R3, R0, R4, 0xfe, !PT ;  /* 0x0000000003007212 */ /* 0x000fce00078efe04 */
.L_x_3993:
[----:B------:R-:W-:Y:S05]  /*c1e0*/  BSYNC B0 ;  /* 0x0000000000007941 */ /* 0x000fea0003800000 */
.L_x_3992:
[----:B------:R-:W-:Y:S01]  /*c1f0*/  F2FP.BF16.F32.PACK_AB R0, RZ, R0 ;  /* 0x00000000ff00723e */ /* 0x000fe200000010ff */
[----:B------:R-:W-:Y:S06]  /*c200*/  BRA `(.L_x_3977) ;  /* 0x0000000400187947 */ /* 0x000fec0003800000 */
.L_x_3990:
        /* <DEDUP_REMOVED lines=21> */
.L_x_3999:
[----:B------:R-:W-:Y:S05]  /*c360*/  BSYNC B1 ;  /* 0x0000000000017941 */ /* 0x000fea0003800000 */
.L_x_3998:
[----:B------:R-:W-:Y:S01]  /*c370*/  LEA R3, R0, 0x37800000, 0x17 ;  /* 0x3780000000037811 */ /* 0x000fe200078eb8ff */
[----:B------:R-:W-:-:S05]  /*c380*/  IMAD.SHL.U32 R0, R2, 0x200000, RZ ;  /* 0x0020000002007824 */ /* 0x000fca00078e00ff */
[----:B------:R-:W-:-:S07]  /*c390*/  LOP3.LUT R0, R3, R0, R4, 0xfe, !PT ;  /* 0x0000000003007212 */ /* 0x000fce00078efe04 */
.L_x_3997:
[----:B------:R-:W-:Y:S05]  /*c3a0*/  BSYNC B0 ;  /* 0x0000000000007941 */ /* 0x000fea0003800000 */
.L_x_3996:
[----:B------:R-:W-:Y:S01]  /*c3b0*/  F2FP.BF16.F32.PACK_AB R0, RZ, R0 ;  /* 0x00000000ff00723e */ /* 0x000fe200000010ff */
[----:B------:R-:W-:Y:S06]  /*c3c0*/  BRA `(.L_x_3977) ;  /* 0x0000000000a87947 */ /* 0x000fec0003800000 */
.L_x_3989:
        /* <DEDUP_REMOVED lines=14> */
.L_x_4003:
[----:B------:R-:W-:Y:S05]  /*c4b0*/  BSYNC B0 ;  /* 0x0000000000007941 */ /* 0x000fea0003800000 */
.L_x_4002:
[----:B------:R-:W-:Y:S01]  /*c4c0*/  F2FP.BF16.F32.PACK_AB R0, RZ, R0 ;  /* 0x00000000ff00723e */ /* 0x000fe200000010ff */
[----:B------:R-:W-:Y:S06]  /*c4d0*/  BRA `(.L_x_3977) ;  /* 0x0000000000647947 */ /* 0x000fec0003800000 */
.L_x_3976:
        /* <DEDUP_REMOVED lines=16> */
.L_x_4004:
[----:B------:R-:W-:Y:S01]  /*c5e0*/  PRMT R0, RZ, 0x7610, R0 ;  /* 0x00007610ff007816 */ /* 0x000fe20000000000 */
[----:B------:R-:W-:Y:S06]  /*c5f0*/  BRA `(.L_x_3977) ;  /* 0x00000000001c7947 */ /* 0x000fec0003800000 */
.L_x_4001:
[----:B------:R-:W2:Y:S02]  /*c600*/  LDG.E.64 R2, desc[UR36][R2.64] ;  /* 0x0000002402027981 */ /* 0x000ea4000c1e1b00 */
[----:B--2---:R-:W0:Y:S02]  /*c610*/  I2F.U64 R0, R2 ;  /* 0x0000000200007312 */ /* 0x004e240000301000 */
[----:B0-----:R-:W-:Y:S01]  /*c620*/  F2FP.BF16.F32.PACK_AB R0, RZ, R0 ;  /* 0x00000000ff00723e */ /* 0x001fe200000010ff */
[----:B------:R-:W-:Y:S06]  /*c630*/  BRA `(.L_x_3977) ;  /* 0x00000000000c7947 */ /* 0x000fec0003800000 */
.L_x_4000:
[----:B------:R-:W2:Y:S02]  /*c640*/  LDG.E R2, desc[UR36][R2.64] ;  /* 0x0000002402027981 */ /* 0x000ea4000c1e1900 */
[----:B--2---:R-:W-:-:S04]  /*c650*/  I2FP.F32.U32 R0, R2 ;  /* 0x0000000200007245 */ /* 0x004fc80000201000 */
[----:B------:R-:W-:-:S07]  /*c660*/  F2FP.BF16.F32.PACK_AB R0, RZ, R0 ;  /* 0x00000000ff00723e */ /* 0x000fce00000010ff */
.L_x_3977:
        /* <DEDUP_REMOVED lines=34> */
.L_x_4008:
[----:B0-----:R-:W-:-:S06]  /*c890*/  IMAD.U32 R3, R3, 0x10000, RZ ;  /* 0x0001000003037824 */ /* 0x001fcc00078e00ff */
[----:B------:R-:W0:Y:S02]  /*c8a0*/  F2I.S64.TRUNC R2, R3 ;  /* 0x0000000300027311 */ /* 0x000e24000020d900 */
[----:B0-----:R0:W-:Y:S01]  /*c8b0*/  STG.E.U8 desc[UR36][R16.64], R2 ;  /* 0x0000000210007986 */ /* 0x0011e2000c101124 */
[----:B------:R-:W-:Y:S05]  /*c8c0*/  BRA `(.L_x_4010) ;  /* 0x0000000c00847947 */ /* 0x000fea0003800000 */
.L_x_4007:
        /* <DEDUP_REMOVED lines=10> */
.L_x_4012:
[----:B0-----:R-:W-:-:S06]  /*c970*/  IMAD.U32 R3, R3, 0x10000, RZ ;  /* 0x0001000003037824 */ /* 0x001fcc00078e00ff */
[----:B------:R-:W0:Y:S02]  /*c980*/  F2I.FTZ.TRUNC.NTZ R3, R3 ;  /* 0x0000000300037305 */ /* 0x000e24000021f100 */
[----:B0-----:R0:W-:Y:S01]  /*c990*/  STG.E desc[UR36][R16.64], R3 ;  /* 0x0000000310007986 */ /* 0x0011e2000c101924 */
[----:B------:R-:W-:Y:S05]  /*c9a0*/  BRA `(.L_x_4010) ;  /* 0x0000000c004c7947 */ /* 0x000fea0003800000 */
.L_x_4011:
[----:B0-----:R-:W-:-:S06]  /*c9b0*/  IMAD.U32 R3, R3, 0x10000, RZ ;  /* 0x0001000003037824 */ /* 0x001fcc00078e00ff */
[----:B------:R-:W0:Y:S02]  /*c9c0*/  F2I.FTZ.TRUNC.NTZ R3, R3 ;  /* 0x0000000300037305 */ /* 0x000e24000021f100 */
[----:B0-----:R0:W-:Y:S01]  /*c9d0*/  STG.E.U16 desc[UR36][R16.64], R3 ;  /* 0x0000000310007986 */ /* 0x0011e2000c101524 */
[----:B------:R-:W-:Y:S05]  /*c9e0*/  BRA `(.L_x_4010) ;  /* 0x0000000c003c7947 */ /* 0x000fea0003800000 */
.L_x_4006:
        /* <DEDUP_REMOVED lines=9> */
.L_x_4014:
[----:B0-----:R-:W-:-:S05]  /*ca80*/  IMAD.U32 R0, R3, 0x10000, RZ ;  /* 0x0001000003007824 */ /* 0x001fca00078e00ff */
[----:B------:R-:W-:-:S05]  /*ca90*/  F2FP.F16.F32.PACK_AB R0, RZ, R0 ;  /* 0x00000000ff00723e */ /* 0x000fca00000000ff */
[----:B------:R0:W-:Y:S01]  /*caa0*/  STG.E.U16 desc[UR36][R16.64], R0 ;  /* 0x0000000010007986 */ /* 0x0001e2000c101524 */
[----:B------:R-:W-:Y:S05]  /*cab0*/  BRA `(.L_x_4010) ;  /* 0x0000000c00087947 */ /* 0x000fea0003800000 */
.L_x_4013:
        /* <DEDUP_REMOVED lines=10> */
.L_x_4016:
[----:B0-----:R-:W-:-:S05]  /*cb60*/  IMAD.U32 R3, R3, 0x10000, RZ ;  /* 0x0001000003037824 */ /* 0x001fca00078e00ff */
[----:B------:R-:W-:-:S04]  /*cb70*/  F2FP.F16.F32.PACK_AB R3, RZ, R3 ;  /* 0x00000003ff03723e */ /* 0x000fc800000000ff */
[----:B------:R-:W-:-:S05]  /*cb80*/  PRMT R3, R3, 0x5410, RZ ;  /* 0x0000541003037816 */ /* 0x000fca00000000ff */
[----:B------:R0:W-:Y:S01]  /*cb90*/  STG.E desc[UR36][R16.64], R3 ;  /* 0x0000000310007986 */ /* 0x0001e2000c101924 */
[----:B------:R-:W-:Y:S05]  /*cba0*/  BRA `(.L_x_4010) ;  /* 0x0000000800cc7947 */ /* 0x000fea0003800000 */
.L_x_4015:
[----:B0-----:R-:W-:-:S04]  /*cbb0*/  IMAD.U32 R2, R3, 0x10000, RZ ;  /* 0x0001000003027824 */ /* 0x001fc800078e00ff */
[----:B------:R-:W-:-:S06]  /*cbc0*/  FMUL.FTZ R2, R2, 1 ;  /* 0x3f80000002027820 */ /* 0x000fcc0000410000 */
[----:B------:R-:W0:Y:S02]  /*cbd0*/  F2F.F64.F32 R2, R2 ;  /* 0x0000000200027310 */ /* 0x000e240000201800 */
[----:B0-----:R0:W-:Y:S01]  /*cbe0*/  STG.E.64 desc[UR36][R16.64], R2 ;  /* 0x0000000210007986 */ /* 0x0011e2000c101b24 */
[----:B------:R-:W-:Y:S05]  /*cbf0*/  BRA `(.L_x_4010) ;  /* 0x0000000800b87947 */ /* 0x000fea0003800000 */
.L_x_4005:
        /* <DEDUP_REMOVED lines=13> */
.L_x_4019:
[----:B0-----:R-:W-:Y:S01]  /*ccd0*/  IMAD.U32 R3, R3, 0x10000, RZ ;  /* 0x0001000003037824 */ /* 0x001fe200078e00ff */
[----:B------:R-:W-:-:S03]  /*cce0*/  CS2R R6, SRZ ;  /* 0x0000000000067805 */ /* 0x000fc6000001ff00 */
[----:B------:R-:W-:-:S04]  /*ccf0*/  FMUL.FTZ R3, R3, 1 ;  /* 0x3f80000003037820 */ /* 0x000fc80000410000 */
[----:B------:R-:W0:Y:S02]  /*cd00*/  F2F.F64.F32 R4, R3 ;  /* 0x0000000300047310 */ /* 0x000e240000201800 */
[----:B0-----:R0:W-:Y:S01]  /*cd10*/  STG.E.128 desc[UR36][R16.64], R4 ;  /* 0x0000000410007986 */ /* 0x0011e2000c101d24 */
[----:B------:R-:W-:Y:S05]  /*cd20*/  BRA `(.L_x_4010) ;  /* 0x00000008006c7947 */ /* 0x000fea0003800000 */
.L_x_4018:
        /* <DEDUP_REMOVED lines=21> */
.L_x_4023:
[----:B------:R-:W-:Y:S05]  /*ce80*/  BSYNC B0 ;  /* 0x0000000000007941 */ /* 0x000fea0003800000 */
.L_x_4022:
[----:B------:R-:W-:-:S05]  /*ce90*/  LOP3.LUT R3, R0, R3, RZ, 0xfc, !PT ;  /* 0x0000000300037212 */ /* 0x000fca00078efcff */
[----:B------:R0:W-:Y:S01]  /*cea0*/  STG.E.U8 desc[UR36][R16.64], R3 ;  /* 0x0000000310007986 */ /* 0x0001e2000c101124 */
[----:B------:R-:W-:Y:S05]  /*ceb0*/  BRA `(.L_x_4010) ;  /* 0x0000000800087947 */ /* 0x000fea0003800000 */
.L_x_4021:
        /* <DEDUP_REMOVED lines=13> */
.L_x_4025:
[----:B------:R-:W-:Y:S01]  /*cf90*/  IMAD.MOV.U32 R0, RZ, RZ, 0x7f ;  /* 0x0000007fff007424 */ /* 0x000fe200078e00ff */
[----:B------:R-:W-:-:S04]  /*cfa0*/  ISETP.GT.U32.AND P0, PT, R2, 0x7f800000, PT ;  /* 0x7f8000000200780c */ /* 0x000fc80003f04070 */
[----:B------:R-:W-:-:S09]  /*cfb0*/  SEL R0, R0, 0x7c, P0 ;  /* 0x0000007c00007807 */ /* 0x000fd20000000000 */
.L_x_4026:
[----:B------:R-:W-:Y:S05]  /*cfc0*/  BSYNC B0 ;  /* 0x0000000000007941 */ /* 0x000fea0003800000 */
.L_x_4024:
[----:B------:R-:W-:-:S04]  /*cfd0*/  LOP3.LUT R2, R3, 0x80000000, RZ, 0xc0, !PT ;  /* 0x8000000003027812 */ /* 0x000fc800078ec0ff */
[----:B------:R-:W-:-:S04]  /*cfe0*/  SHF.R.U32.HI R3, RZ, 0x18, R2 ;  /* 0x00000018ff037819 */ /* 0x000fc80000011602 */
[----:B------:R-:W-:-:S05]  /*cff0*/  LOP3.LUT R3, R0, R3, RZ, 0xfc, !PT ;  /* 0x0000000300037212 */ /* 0x000fca00078efcff */
[----:B------:R0:W-:Y:S01]  /*d000*/  STG.E.U8 desc[UR36][R16.64], R3 ;  /* 0x0000000310007986 */ /* 0x0001e2000c101124 */
[----:B------:R-:W-:Y:S05]  /*d010*/  BRA `(.L_x_4010) ;  /* 0x0000000400b07947 */ /* 0x000fea0003800000 */
.L_x_4020:
[----:B0-----:R0:W-:Y:S01]  /*d020*/  STG.E.U16 desc[UR36][R16.64], R3 ;  /* 0x0000000310007986 */ /* 0x0011e2000c101524 */
[----:B------:R-:W-:Y:S05]  /*d030*/  BRA `(.L_x_4010) ;  /* 0x0000000400a87947 */ /* 0x000fea0003800000 */
.L_x_4017:
        /* <DEDUP_REMOVED lines=12> */
.L_x_4029:
        /* <DEDUP_REMOVED lines=17> */
.L_x_4032:
[----:B------:R-:W-:-:S04]  /*d210*/  LOP3.LUT R2, R3, 0x80000000, RZ, 0xc0, !PT ;  /* 0x8000000003027812 */ /* 0x000fc800078ec0ff */
[----:B------:R-:W-:-:S04]  /*d220*/  SHF.R.U32.HI R3, RZ, 0x18, R2 ;  /* 0x00000018ff037819 */ /* 0x000fc80000011602 */
[----:B------:R-:W-:-:S04]  /*d230*/  LOP3.LUT R0, R0, R3, RZ, 0xfc, !PT ;  /* 0x0000000300007212 */ /* 0x000fc800078efcff */
[----:B------:R-:W-:-:S07]  /*d240*/  PRMT R8, R0, 0x7610, R8 ;  /* 0x0000761000087816 */ /* 0x000fce0000000008 */
.L_x_4031:
[----:B------:R-:W-:Y:S05]  /*d250*/  BSYNC B0 ;  /* 0x0000000000007941 */ /* 0x000fea0003800000 */
.L_x_4030:
[----:B------:R3:W-:Y:S01]  /*d260*/  STG.E.U8 desc[UR36][R16.64], R8 ;  /* 0x0000000810007986 */ /* 0x0007e2000c101124 */
[----:B------:R-:W-:Y:S05]  /*d270*/  BRA `(.L_x_4010) ;  /* 0x0000000400187947 */ /* 0x000fea0003800000 */
.L_x_4028:
        /* <DEDUP_REMOVED lines=17> */
.L_x_4035:
[----:B------:R-:W-:-:S04]  /*d390*/  LOP3.LUT R2, R3, 0x80000000, RZ, 0xc0, !PT ;  /* 0x8000000003027812 */ /* 0x000fc800078ec0ff */
[----:B------:R-:W-:-:S04]  /*d3a0*/  SHF.R.U32.HI R3, RZ, 0x18, R2 ;  /* 0x00000018ff037819 */ /* 0x000fc80000011602 */
[----:B------:R-:W-:-:S04]  /*d3b0*/  LOP3.LUT R0, R0, R3, RZ, 0xfc, !PT ;  /* 0x0000000300007212 */ /* 0x000fc800078efcff */
[----:B------:R-:W-:-:S07]  /*d3c0*/  PRMT R8, R0, 0x7610, R8 ;  /* 0x0000761000087816 */ /* 0x000fce0000000008 */
.L_x_4034:
[----:B------:R-:W-:Y:S05]  /*d3d0*/  BSYNC B0 ;  /* 0x0000000000007941 */ /* 0x000fea0003800000 */
.L_x_4033:
[----:B------:R0:W-:Y:S01]  /*d3e0*/  STG.E.U8 desc[UR36][R16.64], R8 ;  /* 0x0000000810007986 */ /* 0x0001e2000c101124 */
[----:B------:R-:W-:Y:S05]  /*d3f0*/  BRA `(.L_x_4010) ;  /* 0x0000000000b87947 */ /* 0x000fea0003800000 */
.L_x_4027:
        /* <DEDUP_REMOVED lines=22> */
.L_x_4009:
        /* <DEDUP_REMOVED lines=16> */
.L_x_4038:
[----:B------:R-:W-:Y:S05]  /*d660*/  BRA `(.L_x_4010) ;  /* 0x00000000001c7947 */ /* 0x000fea0003800000 */
.L_x_4037:
[----:B0-----:R-:W-:-:S06]  /*d670*/  IMAD.U32 R3, R3, 0x10000, RZ ;  /* 0x0001000003037824 */ /* 0x001fcc00078e00ff */
[----:B------:R-:W0:Y:S02]  /*d680*/  F2I.U64.TRUNC R2, R3 ;  /* 0x0000000300027311 */ /* 0x000e24000020d800 */
[----:B0-----:R1:W-:Y:S01]  /*d690*/  STG.E.64 desc[UR36][R16.64], R2 ;  /* 0x0000000210007986 */ /* 0x0013e2000c101b24 */
[----:B------:R-:W-:Y:S05]  /*d6a0*/  BRA `(.L_x_4010) ;  /* 0x00000000000c7947 */ /* 0x000fea0003800000 */
.L_x_4036:
[----:B0-----:R-:W-:-:S06]  /*d6b0*/  IMAD.U32 R3, R3, 0x10000, RZ ;  /* 0x0001000003037824 */ /* 0x001fcc00078e00ff */
[----:B------:R-:W0:Y:S02]  /*d6c0*/  F2I.FTZ.U32.TRUNC.NTZ R3, R3 ;  /* 0x0000000300037305 */ /* 0x000e24000021f000 */
[----:B0-----:R0:W-:Y:S02]  /*d6d0*/  STG.E desc[UR36][R16.64], R3 ;  /* 0x0000000310007986 */ /* 0x0011e4000c101924 */
.L_x_4010:
[----:B------:R-:W-:-:S07]  /*d6e0*/  VIADD R19, R19, 0x80 ;  /* 0x0000008013137836 */ /* 0x000fce0000000000 */
.L_x_3937:
[----:B------:R-:W-:Y:S05]  /*d6f0*/  BSYNC B6 ;  /* 0x0000000000067941 */ /* 0x000fea0003800000 */
.L_x_3936:
        /* <DEDUP_REMOVED lines=357> */
.L_x_4039:
        /* <DEDUP_REMOVED lines=23> */
.L_x_4043:
[----:B------:R-:W2:Y:S02]  /*eec0*/  LDG.E.U8 R2, desc[UR36][R2.64] ;  /* 0x0000002402027981 */ /* 0x000ea4000c1e1100 */
[----:B--2---:R-:W-:-:S04]  /*eed0*/  I2FP.F32.U32 R0, R2 ;  /* 0x0000000200007245 */ /* 0x004fc80000201000 */
[----:B------:R-:W-:-:S04]  /*eee0*/  F2FP.BF16.F32.PACK_AB R0, RZ, R0 ;  /* 0x00000000ff00723e */ /* 0x000fc800000010ff */
[----:B------:R-:W-:Y:S01]  /*eef0*/  PRMT R19, R0, 0x7610, R19 ;  /* 0x0000761000137816 */ /* 0x000fe20000000013 */
[----:B------:R-:W-:Y:S06]  /*ef00*/  BRA `(.L_x_4045) ;  /* 0x0000000c00c87947 */ /* 0x000fec0003800000 */
.L_x_4042:
        /* <DEDUP_REMOVED lines=11> */
.L_x_4047:
[----:B------:R-:W2:Y:S02]  /*efc0*/  LDG.E R2, desc[UR36][R2.64] ;  /* 0x0000002402027981 */ /* 0x000ea4000c1e1900 */
[----:B--2---:R-:W-:-:S04]  /*efd0*/  I2FP.F32.S32 R0, R2 ;  /* 0x0000000200007245 */ /* 0x004fc80000201400 */
[----:B------:R-:W-:-:S04]  /*efe0*/  F2FP.BF16.F32.PACK_AB R0, RZ, R0 ;  /* 0x00000000ff00723e */ /* 0x000fc800000010ff */
[----:B------:R-:W-:Y:S01]  /*eff0*/  PRMT R19, R0, 0x7610, R19 ;  /* 0x0000761000137816 */ /* 0x000fe20000000013 */
[----:B------:R-:W-:Y:S06]  /*f000*/  BRA `(.L_x_4045) ;  /* 0x0000000c00887947 */ /* 0x000fec0003800000 */
.L_x_4046:
[----:B------:R-:W2:Y:S02]  /*f010*/  LDG.E.U16 R2, desc[UR36][R2.64] ;  /* 0x0000002402027981 */ /* 0x000ea4000c1e1500 */
[----:B--2---:R-:W0:Y:S02]  /*f020*/  I2F.S16 R0, R2 ;  /* 0x0000000200007306 */ /* 0x004e240000101400 */
[----:B0-----:R-:W-:-:S04]  /*f030*/  F2FP.BF16.F32.PACK_AB R0, RZ, R0 ;  /* 0x00000000ff00723e */ /* 0x001fc800000010ff */
[----:B------:R-:W-:Y:S01]  /*f040*/  PRMT R19, R0, 0x7610, R19 ;  /* 0x0000761000137816 */ /* 0x000fe20000000013 */
[----:B------:R-:W-:Y:S06]  /*f050*/  BRA `(.L_x_4045) ;  /* 0x0000000c00747947 */ /* 0x000fec0003800000 */
.L_x_4041:
        /* <DEDUP_REMOVED lines=9> */
.L_x_4049:
[----:B------:R-:W2:Y:S02]  /*f0f0*/  LDG.E.U16 R0, desc[UR36][R2.64] ;  /* 0x0000002402007981 */ /* 0x000ea4000c1e1500 */
[----:B--2---:R-:W-:-:S05]  /*f100*/  HADD2.F32 R0, -RZ, R0.H0_H0 ;  /* 0x20000000ff007230 */ /* 0x004fca0000004100 */
[----:B------:R-:W-:-:S04]  /*f110*/  F2FP.BF16.F32.PACK_AB R0, RZ, R0 ;  /* 0x00000000ff00723e */ /* 0x000fc800000010ff */
[----:B------:R-:W-:Y:S01]  /*f120*/  PRMT R19, R0, 0x7610, R19 ;  /* 0x0000761000137816 */ /* 0x000fe20000000013 */
[----:B------:R-:W-:Y:S06]  /*f130*/  BRA `(.L_x_4045) ;  /* 0x0000000c003c7947 */ /* 0x000fec0003800000 */
.L_x_4048:
        /* <DEDUP_REMOVED lines=9> */
.L_x_4051:
[----:B------:R-:W2:Y:S02]  /*f1d0*/  LDG.E.U16 R2, desc[UR36][R2.64] ;  /* 0x0000002402027981 */ /* 0x000ea4000c1e1500 */
[----:B--2---:R-:W-:-:S05]  /*f1e0*/  HADD2.F32 R0, -RZ, R2.H0_H0 ;  /* 0x20000002ff007230 */ /* 0x004fca0000004100 */
[----:B------:R-:W-:-:S04]  /*f1f0*/  F2FP.BF16.F32.PACK_AB R0, RZ, R0 ;  /* 0x00000000ff00723e */ /* 0x000fc800000010ff */
[----:B------:R-:W-:Y:S01]  /*f200*/  PRMT R19, R0, 0x7610, R19 ;  /* 0x0000761000137816 */ /* 0x000fe20000000013 */
[----:B------:R-:W-:Y:S06]  /*f210*/  BRA `(.L_x_4045) ;  /* 0x0000000c00047947 */ /* 0x000fec0003800000 */
.L_x_4050:
        /* <DEDUP_REMOVED lines=9> */
.L_x_4040:
        /* <DEDUP_REMOVED lines=14> */
.L_x_4054:
        /* <DEDUP_REMOVED lines=9> */
.L_x_4053:
        /* <DEDUP_REMOVED lines=28> */
.L_x_4056:
        /* <DEDUP_REMOVED lines=15> */
.L_x_4055:
[----:B------:R0:W5:Y:S01]  /*f6d0*/  LDG.E.U16 R19, desc[UR36][R2.64] ;  /* 0x0000002402137981 */ /* 0x000162000c1e1500 */
[----:B------:R-:W-:Y:S05]  /*f6e0*/  BRA `(.L_x_4045) ;  /* 0x0000000400d07947 */ /* 0x000fea0003800000 */
.L_x_4052:
        /* <DEDUP_REMOVED lines=13> */
.L_x_4059:
        /* <DEDUP_REMOVED lines=21> */
.L_x_4063:
[----:B------:R-:W-:Y:S05]  /*f910*/  BSYNC B1 ;  /* 0x0000000000017941 */ /* 0x000fea0003800000 */
.L_x_4062:
[----:B------:R-:W-:Y:S01]  /*f920*/  LEA R3, R0, 0x3b800000, 0x17 ;  /* 0x3b80000000037811 */ /* 0x000fe200078eb8ff */
[----:B------:R-:W-:-:S05]  /*f930*/  IMAD.SHL.U32 R0, R2, 0x100000, RZ ;  /* 0x0010000002007824 */ /* 0x000fca00078e00ff */
[----:B------:R-:W-:-:S07]  /*f940*/  LOP3.LUT R0, R3, R0, R4, 0xfe, !PT ;  /* 0x0000000003007212 */ /* 0x000fce00078efe04 */
.L_x_4061:
[----:B------:R-:W-:Y:S05]  /*f950*/  BSYNC B0 ;  /* 0x0000000000007941 */ /* 0x000fea0003800000 */
.L_x_4060:
[----:B------:R-:W-:-:S04]  /*f960*/  F2FP.BF16.F32.PACK_AB R0, RZ, R0 ;  /* 0x00000000ff00723e */ /* 0x000fc800000010ff */
[----:B------:R-:W-:Y:S01]  /*f970*/  PRMT R19, R0, 0x7610, R19 ;  /* 0x0000761000137816 */ /* 0x000fe20000000013 */
[----:B------:R-:W-:Y:S06]  /*f980*/  BRA `(.L_x_4045) ;  /* 0x0000000400287947 */ /* 0x000fec0003800000 */
.L_x_4058:
        /* <DEDUP_REMOVED lines=21> */
.L_x_4067:
[----:B------:R-:W-:Y:S05]  /*fae0*/  BSYNC B1 ;  /* 0x0000000000017941 */ /* 0x000fea0003800000 */
.L_x_4066:
[----:B------:R-:W-:Y:S01]  /*faf0*/  LEA R3, R0, 0x37800000, 0x17 ;  /* 0x3780000000037811 */ /* 0x000fe200078eb8ff */
[----:B------:R-:W-:-:S05]  /*fb00*/  IMAD.SHL.U32 R0, R2, 0x200000, RZ ;  /* 0x0020000002007824 */ /* 0x000fca00078e00ff */
[----:B------:R-:W-:-:S07]  /*fb10*/  LOP3.LUT R0, R3, R0, R4, 0xfe, !PT ;  /* 0x0000000003007212 */ /* 0x000fce00078efe04 */
.L_x_4065:
[----:B------:R-:W-:Y:S05]  /*fb20*/  BSYNC B0 ;  /* 0x0000000000007941 */ /* 0x000fea0003800000 */
.L_x_4064:
[----:B------:R-:W-:-:S04]  /*fb30*/  F2FP.BF16.F32.PACK_AB R0, RZ, R0 ;  /* 0x00000000ff00723e */ /* 0x000fc800000010ff */
[----:B------:R-:W-:Y:S01]  /*fb40*/  PRMT R19, R0, 0x7610, R19 ;  /* 0x0000761000137816 */ /* 0x000fe20000000013 */
[----:B------:R-:W-:Y:S06]  /*fb50*/  BRA `(.L_x_4045) ;  /* 0x0000000000b47947 */ /* 0x000fec0003800000 */
.L_x_4057:
        /* <DEDUP_REMOVED lines=14> */
.L_x_4071:
[----:B------:R-:W-:Y:S05]  /*fc40*/  BSYNC B0 ;  /* 0x0000000000007941 */ /* 0x000fea0003800000 */
.L_x_4070:
[----:B------:R-:W-:-:S04]  /*fc50*/  F2FP.BF16.F32.PACK_AB R0, RZ, R0 ;  /* 0x00000000ff00723e */ /* 0x000fc800000010ff */
[----:B------:R-:W-:Y:S01]  /*fc60*/  PRMT R19, R0, 0x7610, R19 ;  /* 0x0000761000137816 */ /* 0x000fe20000000013 */
[----:B------:R-:W-:Y:S06]  /*fc70*/  BRA `(.L_x_4045) ;  /* 0x00000000006c7947 */ /* 0x000fec0003800000 */
.L_x_4044:
        /* <DEDUP_REMOVED lines=16> */
.L_x_4072:
[----:B------:R-:W-:Y:S01]  /*fd80*/  PRMT R19, RZ, 0x7610, R19 ;  /* 0x00007610ff137816 */ /* 0x000fe20000000013 */
[----:B------:R-:W-:Y:S06]  /*fd90*/  BRA `(.L_x_4045) ;  /* 0x0000000000247947 */ /* 0x000fec0003800000 */
.L_x_4069:
[----:B------:R-:W2:Y:S02]  /*fda0*/  LDG.E.64 R2, desc[UR36][R2.64] ;  /* 0x0000002402027981 */ /* 0x000ea4000c1e1b00 */
[----:B--2---:R-:W0:Y:S02]  /*fdb0*/  I2F.U64 R0, R2 ;  /* 0x0000000200007312 */ /* 0x004e240000301000 */
[----:B0-----:R-:W-:-:S04]  /*fdc0*/  F2FP.BF16.F32.PACK_AB R0, RZ, R0 ;  /* 0x00000000ff00723e */ /* 0x001fc800000010ff */
[----:B------:R-:W-:Y:S01]  /*fdd0*/  PRMT R19, R0, 0x7610, R19 ;  /* 0x0000761000137816 */ /* 0x000fe20000000013 */
[----:B------:R-:W-:Y:S06]  /*fde0*/  BRA `(.L_x_4045) ;  /* 0x0000000000107947 */ /* 0x000fec0003800000 */
.L_x_4068:
[----:B------:R-:W2:Y:S02]  /*fdf0*/  LDG.E R2, desc[UR36][R2.64] ;  /* 0x0000002402027981 */ /* 0x000ea4000c1e1900 */
[----:B--2---:R-:W-:-:S04]  /*fe00*/  I2FP.F32.U32 R0, R2 ;  /* 0x0000000200007245 */ /* 0x004fc80000201000 */
[----:B------:R-:W-:-:S04]  /*fe10*/  F2FP.BF16.F32.PACK_AB R0, RZ, R0 ;  /* 0x00000000ff00723e */ /* 0x000fc800000010ff */
[----:B------:R-:W-:-:S07]  /*fe20*/  PRMT R19, R0, 0x7610, R19 ;  /* 0x0000761000137816 */ /* 0x000fce0000000013 */
.L_x_4045:
        /* <DEDUP_REMOVED lines=19> */
.L_x_4076:
[----:B------:R-:W2:Y:S02]  /*ff60*/  LDG.E.U8 R2, desc[UR36][R2.64] ;  /* 0x0000002402027981 */ /* 0x000ea4000c1e1100 */
[----:B--2---:R-:W-:-:S04]  /*ff70*/  I2FP.F32.U32 R0, R2 ;  /* 0x0000000200007245 */ /* 0x004fc80000201000 */
[----:B------:R-:W-:Y:S01]  /*ff80*/  F2FP.BF16.F32.PACK_AB R0, RZ, R0 ;  /* 0x00000000ff00723e */ /* 0x000fe200000010ff */
[----:B------:R-:W-:Y:S06]  /*ff90*/  BRA `(.L_x_4078) ;  /* 0x0000000c00907947 */ /* 0x000fec0003800000 */
.L_x_4075:
        /* <DEDUP_REMOVED lines=10> */
.L_x_4080:
[----:B------:R-:W2:Y:S02]  /*10040*/  LDG.E R2, desc[UR36][R2.64] ;  /* 0x0000002402027981 */ /* 0x000ea4000c1e1900 */
[----:B--2---:R-:W-:-:S04]  /*10050*/  I2FP.F32.S32 R0, R2 ;  /* 0x0000000200007245 */ /* 0x004fc80000201400 */
[----:B------:R-:W-:Y:S01]  /*10060*/  F2FP.BF16.F32.PACK_AB R0, RZ, R0 ;  /* 0x00000000ff00723e */ /* 0x000fe200000010ff */
[----:B------:R-:W-:Y:S06]  /*10070*/  BRA `(.L_x_4078) ;  /* 0x0000000c00587947 */ /* 0x000fec0003800000 */
.L_x_4079:
[----:B------:R-:W2:Y:S02]  /*10080*/  LDG.E.U16 R2, desc[UR36][R2.64] ;  /* 0x0000002402027981 */ /* 0x000ea4000c1e1500 */
[----:B--2---:R-:W0:Y:S02]  /*10090*/  I2F.S16 R0, R2 ;  /* 0x0000000200007306 */ /* 0x004e240000101400 */
[----:B0-----:R-:W-:Y:S01]  /*100a0*/  F2FP.BF16.F32.PACK_AB R0, RZ, R0 ;  /* 0x00000000ff00723e */ /* 0x001fe200000010ff */
[----:B------:R-:W-:Y:S06]  /*100b0*/  BRA `(.L_x_4078) ;  /* 0x0000000c00487947 */ /* 0x000fec0003800000 */
.L_x_4074:
        /* <DEDUP_REMOVED lines=9> */
.L_x_4082:
[----:B------:R-:W2:Y:S02]  /*10150*/  LDG.E.U16 R0, desc[UR36][R2.64] ;  /* 0x0000002402007981 */ /* 0x000ea4000c1e1500 */
[----:B--2---:R-:W-:-:S05]  /*10160*/  HADD2.F32 R0, -RZ, R0.H0_H0 ;  /* 0x20000000ff007230 */ /* 0x004fca0000004100 */
[----:B------:R-:W-:Y:S01]  /*10170*/  F2FP.BF16.F32.PACK_AB R0, RZ, R0 ;  /* 0x00000000ff00723e */ /* 0x000fe200000010ff */
[----:B------:R-:W-:Y:S06]  /*10180*/  BRA `(.L_x_4078) ;  /* 0x0000000c00147947 */ /* 0x000fec0003800000 */
.L_x_4081:
        /* <DEDUP_REMOVED lines=9> */
.L_x_4084:
[----:B------:R-:W2:Y:S02]  /*10220*/  LDG.E.U16 R2, desc[UR36][R2.64] ;  /* 0x0000002402027981 */ /* 0x000ea4000c1e1500 */
[----:B--2---:R-:W-:-:S05]  /*10230*/  HADD2.F32 R0, -RZ, R2.H0_H0 ;  /* 0x20000002ff007230 */ /* 0x004fca0000004100 */
[----:B------:R-:W-:Y:S01]  /*10240*/  F2FP.BF16.F32.PACK_AB R0, RZ, R0 ;  /* 0x00000000ff00723e */ /* 0x000fe200000010ff */
[----:B------:R-:W-:Y:S06]  /*10250*/  BRA `(.L_x_4078) ;  /* 0x0000000800e07947 */ /* 0x000fec0003800000 */
.L_x_4083:
        /* <DEDUP_REMOVED lines=8> */
.L_x_4073:
        /* <DEDUP_REMOVED lines=13> */
.L_x_4087:
        /* <DEDUP_REMOVED lines=8> */
.L_x_4086:
        /* <DEDUP_REMOVED lines=28> */
.L_x_4089:
        /* <DEDUP_REMOVED lines=15> */
.L_x_4088:
[----:B------:R0:W5:Y:S01]  /*106e0*/  LDG.E.U16 R0, desc[UR36][R2.64] ;  /* 0x0000002402007981 */ /* 0x000162000c1e1500 */
[----:B------:R-:W-:Y:S05]  /*106f0*/  BRA `(.L_x_4078) ;  /* 0x0000000400b87947 */ /* 0x000fea0003800000 */
.L_x_4085:
        /* <DEDUP_REMOVED lines=12> */
.L_x_4092:
        /* <DEDUP_REMOVED lines=21> */
.L_x_4096:
[----:B------:R-:W-:Y:S05]  /*10910*/  BSYNC B1 ;  /* 0x0000000000017941 */ /* 0x000fea0003800000 */
.L_x_4095:
[----:B------:R-:W-:Y:S01]  /*10920*/  LEA R3, R0, 0x3b800000, 0x17 ;  /* 0x3b80000000037811 */ /* 0x000fe200078eb8ff */
[----:B------:R-:W-:-:S05]  /*10930*/  IMAD.SHL.U32 R0, R2, 0x100000, RZ ;  /* 0x0010000002007824 */ /* 0x000fca00078e00ff */
[----:B------:R-:W-:-:S07]  /*10940*/  LOP3.LUT R0, R3, R0, R4, 0xfe, !PT ;  /* 0x0000000003007212 */ /* 0x000fce00078efe04 */
.L_x_4094:
[----:B------:R-:W-:Y:S05]  /*10950*/  BSYNC B0 ;  /* 0x0000000000007941 */ /* 0x000fea0003800000 */
.L_x_4093:
[----:B------:R-:W-:Y:S01]  /*10960*/  F2FP.BF16.F32.PACK_AB R0, RZ, R0 ;  /* 0x00000000ff00723e */ /* 0x000fe200000010ff */
[----:B------:R-:W-:Y:S06]  /*10970*/  BRA `(.L_x_4078) ;  /* 0x0000000400187947 */ /* 0x000fec0003800000 */
.L_x_4091:
        /* <DEDUP_REMOVED lines=21> */
.L_x_4100:
[----:B------:R-:W-:Y:S05]  /*10ad0*/  BSYNC B1 ;  /* 0x0000000000017941 */ /* 0x000fea0003800000 */
.L_x_4099:
[----:B------:R-:W-:Y:S01]  /*10ae0*/  LEA R3, R0, 0x37800000, 0x17 ;  /* 0x3780000000037811 */ /* 0x000fe200078eb8ff */
[----:B------:R-:W-:-:S05]  /*10af0*/  IMAD.SHL.U32 R0, R2, 0x200000, RZ ;  /* 0x0020000002007824 */ /* 0x000fca00078e00ff */
[----:B------:R-:W-:-:S07]  /*10b00*/  LOP3.LUT R0, R3, R0, R4, 0xfe, !PT ;  /* 0x0000000003007212 */ /* 0x000fce00078efe04 */
.L_x_4098:
[----:B------:R-:W-:Y:S05]  /*10b10*/  BSYNC B0 ;  /* 0x0000000000007941 */ /* 0x000fea0003800000 */
.L_x_4097:
[----:B------:R-:W-:Y:S01]  /*10b20*/  F2FP.BF16.F32.PACK_AB R0, RZ, R0 ;  /* 0x00000000ff00723e */ /* 0x000fe200000010ff */
[----:B------:R-:W-:Y:S06]  /*10b30*/  BRA `(.L_x_4078) ;  /* 0x0000000000a87947 */ /* 0x000fec0003800000 */
.L_x_4090:
        /* <DEDUP_REMOVED lines=14> */
.L_x_4104:
[----:B------:R-:W-:Y:S05]  /*10c20*/  BSYNC B0 ;  /* 0x0000000000007941 */ /* 0x000fea0003800000 */
.L_x_4103:
[----:B------:R-:W-:Y:S01]  /*10c30*/  F2FP.BF16.F32.PACK_AB R0, RZ, R0 ;  /* 0x00000000ff00723e */ /* 0x000fe200000010ff */
[----:B------:R-:W-:Y:S06]  /*10c40*/  BRA `(.L_x_4078) ;  /* 0x0000000000647947 */ /* 0x000fec0003800000 */
.L_x_4077:
        /* <DEDUP_REMOVED lines=16> */
.L_x_4105:
[----:B------:R-:W-:Y:S01]  /*10d50*/  PRMT R0, RZ, 0x7610, R0 ;  /* 0x00007610ff007816 */ /* 0x000fe20000000000 */
[----:B------:R-:W-:Y:S06]  /*10d60*/  BRA `(.L_x_4078) ;  /* 0x00000000001c7947 */ /* 0x000fec0003800000 */
.L_x_4102:
[----:B------:R-:W2:Y:S02]  /*10d70*/  LDG.E.64 R2, desc[UR36][R2.64] ;  /* 0x0000002402027981 */ /* 0x000ea4000c1e1b00 */
[----:B--2---:R-:W0:Y:S02]  /*10d80*/  I2F.U64 R0, R2 ;  /* 0x0000000200007312 */ /* 0x004e240000301000 */
[----:B0-----:R-:W-:Y:S01]  /*10d90*/  F2FP.BF16.F32.PACK_AB R0, RZ, R0 ;  /* 0x00000000ff00723e */ /* 0x001fe200000010ff */
[----:B------:R-:W-:Y:S06]  /*10da0*/  BRA `(.L_x_4078) ;  /* 0x00000000000c7947 */ /* 0x000fec0003800000 */
.L_x_4101:
[----:B------:R-:W2:Y:S02]  /*10db0*/  LDG.E R2, desc[UR36][R2.64] ;  /* 0x0000002402027981 */ /* 0x000ea4000c1e1900 */
[----:B--2---:R-:W-:-:S04]  /*10dc0*/  I2FP.F32.U32 R0, R2 ;  /* 0x0000000200007245 */ /* 0x004fc80000201000 */
[----:B------:R-:W-:-:S07]  /*10dd0*/  F2FP.BF16.F32.PACK_AB R0, RZ, R0 ;  /* 0x00000000ff00723e */ /* 0x000fce00000010ff */
.L_x_4078:
        /* <DEDUP_REMOVED lines=34> */
.L_x_4109:
[----:B-1----:R-:W-:-:S06]  /*11000*/  IMAD.U32 R3, R3, 0x10000, RZ ;  /* 0x0001000003037824 */ /* 0x002fcc00078e00ff */
[----:B------:R-:W1:Y:S02]  /*11010*/  F2I.S64.TRUNC R2, R3 ;  /* 0x0000000300027311 */ /* 0x000e64000020d900 */
[----:B-1----:R-:W-:Y:S01]  /*11020*/  STG.E.U8 desc[UR36][R16.64], R2 ;  /* 0x0000000210007986 */ /* 0x002fe2000c101124 */
[----:B------:R-:W-:Y:S05]  /*11030*/  EXIT ;  /* 0x000000000000794d */ /* 0x000fea0003800000 */
.L_x_4108:
        /* <DEDUP_REMOVED lines=10> */
.L_x_4112:
[----:B-1----:R-:W-:-:S06]  /*110e0*/  IMAD.U32 R3, R3, 0x10000, RZ ;  /* 0x0001000003037824 */ /* 0x002fcc00078e00ff */
[----:B------:R-:W1:Y:S02]  /*110f0*/  F2I.FTZ.TRUNC.NTZ R3, R3 ;  /* 0x0000000300037305 */ /* 0x000e64000021f100 */
[----:B-1----:R-:W-:Y:S01]  /*11100*/  STG.E desc[UR36][R16.64], R3 ;  /* 0x0000000310007986 */ /* 0x002fe2000c101924 */
[----:B------:R-:W-:Y:S05]  /*11110*/  EXIT ;  /* 0x000000000000794d */ /* 0x000fea0003800000 */
.L_x_4111:
[----:B-1----:R-:W-:-:S06]  /*11120*/  IMAD.U32 R3, R3, 0x10000, RZ ;  /* 0x0001000003037824 */ /* 0x002fcc00078e00ff */
[----:B------:R-:W1:Y:S02]  /*11130*/  F2I.FTZ.TRUNC.NTZ R3, R3 ;  /* 0x0000000300037305 */ /* 0x000e64000021f100 */
[----:B-1----:R-:W-:Y:S01]  /*11140*/  STG.E.U16 desc[UR36][R16.64], R3 ;  /* 0x0000000310007986 */ /* 0x002fe2000c101524 */
[----:B------:R-:W-:Y:S05]  /*11150*/  EXIT ;  /* 0x000000000000794d */ /* 0x000fea0003800000 */
.L_x_4107:
        /* <DEDUP_REMOVED lines=9> */
.L_x_4114:
[----:B01----:R-:W-:-:S05]  /*111f0*/  IMAD.U32 R0, R3, 0x10000, RZ ;  /* 0x0001000003007824 */ /* 0x003fca00078e00ff */
[----:B------:R-:W-:-:S05]  /*11200*/  F2FP.F16.F32.PACK_AB R0, RZ, R0 ;  /* 0x00000000ff00723e */ /* 0x000fca00000000ff */
[----:B------:R-:W-:Y:S01]  /*11210*/  STG.E.U16 desc[UR36][R16.64], R0 ;  /* 0x0000000010007986 */ /* 0x000fe2000c101524 */
[----:B------:R-:W-:Y:S05]  /*11220*/  EXIT ;  /* 0x000000000000794d */ /* 0x000fea0003800000 */
.L_x_4113:
        /* <DEDUP_REMOVED lines=10> */
.L_x_4116:
[----:B-1----:R-:W-:-:S05]  /*112d0*/  IMAD.U32 R3, R3, 0x10000, RZ ;  /* 0x0001000003037824 */ /* 0x002fca00078e00ff */
[----:B------:R-:W-:-:S04]  /*112e0*/  F2FP.F16.F32.PACK_AB R3, RZ, R3 ;  /* 0x00000003ff03723e */ /* 0x000fc800000000ff */
[----:B------:R-:W-:-:S05]  /*112f0*/  PRMT R3, R3, 0x5410, RZ ;  /* 0x0000541003037816 */ /* 0x000fca00000000ff */
[----:B------:R-:W-:Y:S01]  /*11300*/  STG.E desc[UR36][R16.64], R3 ;  /* 0x0000000310007986 */ /* 0x000fe2000c101924 */
[----:B------:R-:W-:Y:S05]  /*11310*/  EXIT ;  /* 0x000000000000794d */ /* 0x000fea0003800000 */
.L_x_4115:
[----:B-1----:R-:W-:-:S04]  /*11320*/  IMAD.U32 R2, R3, 0x10000, RZ ;  /* 0x0001000003027824 */ /* 0x002fc800078e00ff */
[----:B------:R-:W-:-:S06]  /*11330*/  FMUL.FTZ R2, R2, 1 ;  /* 0x3f80000002027820 */ /* 0x000fcc0000410000 */
[----:B------:R-:W1:Y:S02]  /*11340*/  F2F.F64.F32 R2, R2 ;  /* 0x0000000200027310 */ /* 0x000e640000201800 */
[----:B-1----:R-:W-:Y:S01]  /*11350*/  STG.E.64 desc[UR36][R16.64], R2 ;  /* 0x0000000210007986 */ /* 0x002fe2000c101b24 */
[----:B------:R-:W-:Y:S05]  /*11360*/  EXIT ;  /* 0x000000000000794d */ /* 0x000fea0003800000 */
.L_x_4106:
        /* <DEDUP_REMOVED lines=13> */
.L_x_4119:
[----:B-1----:R-:W-:Y:S01]  /*11440*/  IMAD.U32 R3, R3, 0x10000, RZ ;  /* 0x0001000003037824 */ /* 0x002fe200078e00ff */
[----:B------:R-:W-:-:S03]  /*11450*/  CS2R R6, SRZ ;  /* 0x0000000000067805 */ /* 0x000fc6000001ff00 */
[----:B------:R-:W-:-:S04]  /*11460*/  FMUL.FTZ R3, R3, 1 ;  /* 0x3f80000003037820 */ /* 0x000fc80000410000 */
[----:B------:R-:W1:Y:S02]  /*11470*/  F2F.F64.F32 R4, R3 ;  /* 0x0000000300047310 */ /* 0x000e640000201800 */
[----:B-1----:R-:W-:Y:S01]  /*11480*/  STG.E.128 desc[UR36][R16.64], R4 ;  /* 0x0000000410007986 */ /* 0x002fe2000c101d24 */
[----:B------:R-:W-:Y:S05]  /*11490*/  EXIT ;  /* 0x000000000000794d */ /* 0x000fea0003800000 */
.L_x_4118:
        /* <DEDUP_REMOVED lines=21> */
.L_x_4123:
[----:B------:R-:W-:Y:S05]  /*115f0*/  BSYNC B0 ;  /* 0x0000000000007941 */ /* 0x000fea0003800000 */
.L_x_4122:
[----:B------:R-:W-:-:S05]  /*11600*/  LOP3.LUT R3, R0, R3, RZ, 0xfc, !PT ;  /* 0x0000000300037212 */ /* 0x000fca00078efcff */
[----:B------:R-:W-:Y:S01]  /*11610*/  STG.E.U8 desc[UR36][R16.64], R3 ;  /* 0x0000000310007986 */ /* 0x000fe2000c101124 */
[----:B------:R-:W-:Y:S05]  /*11620*/  EXIT ;  /* 0x000000000000794d */ /* 0x000fea0003800000 */
.L_x_4121:
        /* <DEDUP_REMOVED lines=13> */
.L_x_4125:
[----:B0-----:R-:W-:Y:S01]  /*11700*/  IMAD.MOV.U32 R0, RZ, RZ, 0x7f ;  /* 0x0000007fff007424 */ /* 0x001fe200078e00ff */
[----:B------:R-:W-:-:S04]  /*11710*/  ISETP.GT.U32.AND P0, PT, R2, 0x7f800000, PT ;  /* 0x7f8000000200780c */ /* 0x000fc80003f04070 */
[----:B------:R-:W-:-:S09]  /*11720*/  SEL R0, R0, 0x7c, P0 ;  /* 0x0000007c00007807 */ /* 0x000fd20000000000 */
.L_x_4126:
[----:B------:R-:W-:Y:S05]  /*11730*/  BSYNC B0 ;  /* 0x0000000000007941 */ /* 0x000fea0003800000 */
.L_x_4124:
[----:B------:R-:W-:-:S04]  /*11740*/  LOP3.LUT R2, R3, 0x80000000, RZ, 0xc0, !PT ;  /* 0x8000000003027812 */ /* 0x000fc800078ec0ff */
[----:B------:R-:W-:-:S04]  /*11750*/  SHF.R.U32.HI R3, RZ, 0x18, R2 ;  /* 0x00000018ff037819 */ /* 0x000fc80000011602 */
[----:B------:R-:W-:-:S05]  /*11760*/  LOP3.LUT R3, R0, R3, RZ, 0xfc, !PT ;  /* 0x0000000300037212 */ /* 0x000fca00078efcff */
[----:B------:R-:W-:Y:S01]  /*11770*/  STG.E.U8 desc[UR36][R16.64], R3 ;  /* 0x0000000310007986 */ /* 0x000fe2000c101124 */
[----:B------:R-:W-:Y:S05]  /*11780*/  EXIT ;  /* 0x000000000000794d */ /* 0x000fea0003800000 */
.L_x_4120:
[----:B-1----:R-:W-:Y:S01]  /*11790*/  STG.E.U16 desc[UR36][R16.64], R3 ;  /* 0x0000000310007986 */ /* 0x002fe2000c101524 */
[----:B------:R-:W-:Y:S05]  /*117a0*/  EXIT ;  /* 0x000000000000794d */ /* 0x000fea0003800000 */
.L_x_4117:
        /* <DEDUP_REMOVED lines=12> */
.L_x_4129:
        /* <DEDUP_REMOVED lines=17> */
.L_x_4132:
[----:B------:R-:W-:-:S04]  /*11980*/  LOP3.LUT R2, R3, 0x80000000, RZ, 0xc0, !PT ;  /* 0x8000000003027812 */ /* 0x000fc800078ec0ff */
[----:B------:R-:W-:-:S04]  /*11990*/  SHF.R.U32.HI R3, RZ, 0x18, R2 ;  /* 0x00000018ff037819 */ /* 0x000fc80000011602 */
[----:B------:R-:W-:-:S04]  /*119a0*/  LOP3.LUT R0, R0, R3, RZ, 0xfc, !PT ;  /* 0x0000000300007212 */ /* 0x000fc800078efcff */
[----:B------:R-:W-:-:S07]  /*119b0*/  PRMT R8, R0, 0x7610, R8 ;  /* 0x0000761000087816 */ /* 0x000fce0000000008 */
.L_x_4131:
[----:B------:R-:W-:Y:S05]  /*119c0*/  BSYNC B0 ;  /* 0x0000000000007941 */ /* 0x000fea0003800000 */
.L_x_4130:
[----:B------:R-:W-:Y:S01]  /*119d0*/  STG.E.U8 desc[UR36][R16.64], R8 ;  /* 0x0000000810007986 */ /* 0x000fe2000c101124 */
[----:B------:R-:W-:Y:S05]  /*119e0*/  EXIT ;  /* 0x000000000000794d */ /* 0x000fea0003800000 */
.L_x_4128:
        /* <DEDUP_REMOVED lines=17> */
.L_x_4135:
[----:B------:R-:W-:-:S04]  /*11b00*/  LOP3.LUT R2, R3, 0x80000000, RZ, 0xc0, !PT ;  /* 0x8000000003027812 */ /* 0x000fc800078ec0ff */
[----:B------:R-:W-:-:S04]  /*11b10*/  SHF.R.U32.HI R3, RZ, 0x18, R2 ;  /* 0x00000018ff037819 */ /* 0x000fc80000011602 */
[----:B------:R-:W-:-:S04]  /*11b20*/  LOP3.LUT R0, R0, R3, RZ, 0xfc, !PT ;  /* 0x0000000300007212 */ /* 0x000fc800078efcff */
[----:B------:R-:W-:-:S07]  /*11b30*/  PRMT R8, R0, 0x7610, R8 ;  /* 0x0000761000087816 */ /* 0x000fce0000000008 */
.L_x_4134:
[----:B------:R-:W-:Y:S05]  /*11b40*/  BSYNC B0 ;  /* 0x0000000000007941 */ /* 0x000fea0003800000 */
.L_x_4133:
[----:B------:R-:W-:Y:S01]  /*11b50*/  STG.E.U8 desc[UR36][R16.64], R8 ;  /* 0x0000000810007986 */ /* 0x000fe2000c101124 */
[----:B------:R-:W-:Y:S05]  /*11b60*/  EXIT ;  /* 0x000000000000794d */ /* 0x000fea0003800000 */
.L_x_4127:
        /* <DEDUP_REMOVED lines=22> */
.L_x_4110:
        /* <DEDUP_REMOVED lines=16> */
.L_x_4138:
[----:B------:R-:W-:Y:S05]  /*11dd0*/  EXIT ;  /* 0x000000000000794d */ /* 0x000fea0003800000 */
.L_x_4137:
[----:B-1----:R-:W-:-:S06]  /*11de0*/  IMAD.U32 R3, R3, 0x10000, RZ ;  /* 0x0001000003037824 */ /* 0x002fcc00078e00ff */
[----:B------:R-:W1:Y:S02]  /*11df0*/  F2I.U64.TRUNC R2, R3 ;  /* 0x0000000300027311 */ /* 0x000e64000020d800 */
[----:B-1----:R-:W-:Y:S01]  /*11e00*/  STG.E.64 desc[UR36][R16.64], R2 ;  /* 0x0000000210007986 */ /* 0x002fe2000c101b24 */
[----:B------:R-:W-:Y:S05]  /*11e10*/  EXIT ;  /* 0x000000000000794d */ /* 0x000fea0003800000 */
.L_x_4136:
[----:B-1----:R-:W-:-:S06]  /*11e20*/  IMAD.U32 R3, R3, 0x10000, RZ ;  /* 0x0001000003037824 */ /* 0x002fcc00078e00ff */
[----:B------:R-:W1:Y:S02]  /*11e30*/  F2I.FTZ.U32.TRUNC.NTZ R3, R3 ;  /* 0x0000000300037305 */ /* 0x000e64000021f000 */
[----:B-1----:R-:W-:Y:S01]  /*11e40*/  STG.E desc[UR36][R16.64], R3 ;  /* 0x0000000310007986 */ /* 0x002fe2000c101924 */
[----:B------:R-:W-:Y:S05]  /*11e50*/  EXIT ;  /* 0x000000000000794d */ /* 0x000fea0003800000 */
.L_x_4139:
        /* <DEDUP_REMOVED lines=10> */
.L_x_12851:


//--------------------- .text._ZN2at6native27unrolled_elementwise_kernelIZZZNS0_26GeluBackwardCUDAKernelImplERNS_18TensorIteratorBaseENS0_8GeluTypeEENKUlvE_clEvENKUlvE2_clEvEUlN3c108BFloat16ES8_E_St5arrayIPcLm3EELi4E23TrivialOffsetCalculatorILi2EjESD_ILi1EjENS0_6memory12LoadWithCastILi2EEENSG_13StoreWithCastILi1EEEEEviT_T0_T2_T3_T4_T5_ --------------------------
	.section	.text._ZN2at6native27unrolled_elementwise_kernelIZZZNS0_26GeluBackwardCUDAKernelImplERNS_18TensorIteratorBaseENS0_8GeluTypeEENKUlvE_clEvENKUlvE2_clEvEUlN3c108BFloat16ES8_E_St5arrayIPcLm3EELi4E23TrivialOffsetCalculatorILi2EjESD_ILi1EjENS0_6memory12LoadWithCastILi2EEENSG_13StoreWithCastILi1EEEEEviT_T0_T2_T3_T4_T5_,"ax",@progbits
	.align	128
        .global         _ZN2at6native27unrolled_elementwise_kernelIZZZNS0_26GeluBackwardCUDAKernelImplERNS_18TensorIteratorBaseENS0_8GeluTypeEENKUlvE_clEvENKUlvE2_clEvEUlN3c108BFloat16ES8_E_St5arrayIPcLm3EELi4E23TrivialOffsetCalculatorILi2EjESD_ILi1EjENS0_6memory12LoadWithCastILi2EEENSG_13StoreWithCastILi1EEEEEviT_T0_T2_T3_T4_T5_
        .type           _ZN2at6native27unrolled_elementwise_kernelIZZZNS0_26GeluBackwardCUDAKernelImplERNS_18TensorIteratorBaseENS0_8GeluTypeEENKUlvE_clEvENKUlvE2_clEvEUlN3c108BFloat16ES8_E_St5arrayIPcLm3EELi4E23TrivialOffsetCalculatorILi2EjESD_ILi1EjENS0_6memory12LoadWithCastILi2EEENSG_13StoreWithCastILi1EEEEEviT_T0_T2_T3_T4_T5_,@function
        .size           _ZN2at6native27unrolled_elementwise_kernelIZZZNS0_26GeluBackwardCUDAKernelImplERNS_18TensorIteratorBaseENS0_8GeluTypeEENKUlvE_clEvENKUlvE2_clEvEUlN3c108BFloat16ES8_E_St5arrayIPcLm3EELi4E23TrivialOffsetCalculatorILi2EjESD_ILi1EjENS0_6memory12LoadWithCastILi2EEENSG_13StoreWithCastILi1EEEEEviT_T0_T2_T3_T4_T5_,(.L_x_12852 - _ZN2at6native27unrolled_elementwise_kernelIZZZNS0_26GeluBackwardCUDAKernelImplERNS_18TensorIteratorBaseENS0_8GeluTypeEENKUlvE_clEvENKUlvE2_clEvEUlN3c108BFloat16ES8_E_St5arrayIPcLm3EELi4E23TrivialOffsetCalculatorILi2EjESD_ILi1EjENS0_6memory12LoadWithCastILi2EEENSG_13StoreWithCastILi1EEEEEviT_T0_T2_T3_T4_T5_)
        .other          _ZN2at6native27unrolled_elementwise_kernelIZZZNS0_26GeluBackwardCUDAKernelImplERNS_18TensorIteratorBaseENS0_8GeluTypeEENKUlvE_clEvENKUlvE2_clEvEUlN3c108BFloat16ES8_E_St5arrayIPcLm3EELi4E23TrivialOffsetCalculatorILi2EjESD_ILi1EjENS0_6memory12LoadWithCastILi2EEENSG_13StoreWithCastILi1EEEEEviT_T0_T2_T3_T4_T5_,@"STO_CUDA_ENTRY STV_DEFAULT"
_ZN2at6native27unrolled_elementwise_kernelIZZZNS0_26GeluBackwardCUDAKernelImplERNS_18TensorIteratorBaseENS0_8GeluTypeEENKUlvE_clEvENKUlvE2_clEvEUlN3c108BFloat16ES8_E_St5arrayIPcLm3EELi4E23TrivialOffsetCalculatorILi2EjESD_ILi1EjENS0_6memory12LoadWithCastILi2EEENSG_13StoreWithCastILi1EEEEEviT_T0_T2_T3_T4_T5_:
.text._ZN2at6native27unrolled_elementwise_kernelIZZZNS0_26GeluBackwardCUDAKernelImplERNS_18TensorIteratorBaseENS0_8GeluTypeEENKUlvE_clEvENKUlvE2_clEvEUlN3c108BFloat16ES8_E_St5arrayIPcLm3EELi4E23TrivialOffsetCalculatorILi2EjESD_ILi1EjENS0_6memory12LoadWithCastILi2EEENSG_13StoreWithCastILi1EEEEEviT_T0_T2_T3_T4_T5_:
        /* <DEDUP_REMOVED lines=36> */
.L_x_4145:
[----:B------:R-:W2:Y:S02]  /*0240*/  LDG.E.U8 R4, desc[UR36][R4.64] ;  /* 0x0000002404047981 */ /* 0x000ea4000c1e1100 */
[----:B--2---:R-:W-:-:S04]  /*0250*/  I2FP.F32.U32 R0, R4 ;  /* 0x0000000400007245 */ /* 0x004fc80000201000 */
[----:B------:R-:W-:-:S04]  /*0260*/  F2FP.BF16.F32.PACK_AB R0, RZ, R0 ;  /* 0x00000000ff00723e */ /* 0x000fc800000010ff */
[----:B------:R-:W-:Y:S01]  /*0270*/  PRMT R22, R0, 0x7610, R22 ;  /* 0x0000761000167816 */ /* 0x000fe20000000016 */
[----:B------:R-:W-:Y:S06]  /*0280*/  BRA `(.L_x_4147) ;  /* 0x0000000c00c87947 */ /* 0x000fec0003800000 */
.L_x_4144:
        /* <DEDUP_REMOVED lines=11> */
.L_x_4149:
[----:B------:R-:W2:Y:S02]  /*0340*/  LDG.E R4, desc[UR36][R4.64] ;  /* 0x0000002404047981 */ /* 0x000ea4000c1e1900 */
[----:B--2---:R-:W-:-:S04]  /*0350*/  I2FP.F32.S32 R0, R4 ;  /* 0x0000000400007245 */ /* 0x004fc80000201400 */
[----:B------:R-:W-:-:S04]  /*0360*/  F2FP.BF16.F32.PACK_AB R0, RZ, R0 ;  /* 0x00000000ff00723e */ /* 0x000fc800000010ff */
[----:B------:R-:W-:Y:S01]  /*0370*/  PRMT R22, R0, 0x7610, R22 ;  /* 0x0000761000167816 */ /* 0x000fe20000000016 */
[----:B------:R-:W-:Y:S06]  /*0380*/  BRA `(.L_x_4147) ;  /* 0x0000000c00887947 */ /* 0x000fec0003800000 */
.L_x_4148:
[----:B------:R-:W2:Y:S02]  /*0390*/  LDG.E.U16 R4, desc[UR36][R4.64] ;  /* 0x0000002404047981 */ /* 0x000ea4000c1e1500 */
[----:B--2---:R-:W0:Y:S02]  /*03a0*/  I2F.S16 R0, R4 ;  /* 0x0000000400007306 */ /* 0x004e240000101400 */
[----:B0-----:R-:W-:-:S04]  /*03b0*/  F2FP.BF16.F32.PACK_AB R0, RZ, R0 ;  /* 0x00000000ff00723e */ /* 0x001fc800000010ff */
[----:B------:R-:W-:Y:S01]  /*03c0*/  PRMT R22, R0, 0x7610, R22 ;  /* 0x0000761000167816 */ /* 0x000fe20000000016 */
[----:B------:R-:W-:Y:S06]  /*03d0*/  BRA `(.L_x_4147) ;  /* 0x0000000c00747947 */ /* 0x000fec0003800000 */
.L_x_4143:
        /* <DEDUP_REMOVED lines=9> */
.L_x_4151:
[----:B------:R-:W2:Y:S02]  /*0470*/  LDG.E.U16 R0, desc[UR36][R4.64] ;  /* 0x0000002404007981 */ /* 0x000ea4000c1e1500 */
[----:B--2---:R-:W-:-:S05]  /*0480*/  HADD2.F32 R0, -RZ, R0.H0_H0 ;  /* 0x20000000ff007230 */ /* 0x004fca0000004100 */
[----:B------:R-:W-:-:S04]  /*0490*/  F2FP.BF16.F32.PACK_AB R0, RZ, R0 ;  /* 0x00000000ff00723e */ /* 0x000fc800000010ff */
[----:B------:R-:W-:Y:S01]  /*04a0*/  PRMT R22, R0, 0x7610, R22 ;  /* 0x0000761000167816 */ /* 0x000fe20000000016 */
[----:B------:R-:W-:Y:S06]  /*04b0*/  BRA `(.L_x_4147) ;  /* 0x0000000c003c7947 */ /* 0x000fec0003800000 */
.L_x_4150:
        /* <DEDUP_REMOVED lines=9> */
.L_x_4153:
[----:B------:R-:W2:Y:S02]  /*0550*/  LDG.E.U16 R4, desc[UR36][R4.64] ;  /* 0x0000002404047981 */ /* 0x000ea4000c1e1500 */
[----:B--2---:R-:W-:-:S05]  /*0560*/  HADD2.F32 R0, -RZ, R4.H0_H0 ;  /* 0x20000004ff007230 */ /* 0x004fca0000004100 */
[----:B------:R-:W-:-:S04]  /*0570*/  F2FP.BF16.F32.PACK_AB R0, RZ, R0 ;  /* 0x00000000ff00723e */ /* 0x000fc800000010ff */
[----:B------:R-:W-:Y:S01]  /*0580*/  PRMT R22, R0, 0x7610, R22 ;  /* 0x0000761000167816 */ /* 0x000fe20000000016 */
[----:B------:R-:W-:Y:S06]  /*0590*/  BRA `(.L_x_4147) ;  /* 0x0000000c00047947 */ /* 0x000fec0003800000 */
.L_x_4152:
        /* <DEDUP_REMOVED lines=9> */
.L_x_4142:
        /* <DEDUP_REMOVED lines=14> */
.L_x_4156:
        /* <DEDUP_REMOVED lines=9> */
.L_x_4155:
        /* <DEDUP_REMOVED lines=28> */
.L_x_4158:
        /* <DEDUP_REMOVED lines=15> */
.L_x_4157:
[----:B------:R0:W5:Y:S01]  /*0a50*/  LDG.E.U16 R22, desc[UR36][R4.64] ;  /* 0x0000002404167981 */ /* 0x000162000c1e1500 */
[----:B------:R-:W-:Y:S05]  /*0a60*/  BRA `(.L_x_4147) ;  /* 0x0000000400d07947 */ /* 0x000fea0003800000 */
.L_x_4154:
        /* <DEDUP_REMOVED lines=13> */
.L_x_4161:
        /* <DEDUP_REMOVED lines=21> */
.L_x_4165:
[----:B------:R-:W-:Y:S05]  /*0c90*/  BSYNC B1 ;  /* 0x0000000000017941 */ /* 0x000fea0003800000 */
.L_x_4164:
[----:B------:R-:W-:Y:S01]  /*0ca0*/  LEA R5, R0, 0x3b800000, 0x17 ;  /* 0x3b80000000057811 */ /* 0x000fe200078eb8ff */
[----:B------:R-:W-:-:S05]  /*0cb0*/  IMAD.SHL.U32 R0, R3, 0x100000, RZ ;  /* 0x0010000003007824 */ /* 0x000fca00078e00ff */
[----:B------:R-:W-:-:S07]  /*0cc0*/  LOP3.LUT R0, R5, R0, R6, 0xfe, !PT ;  /* 0x0000000005007212 */ /* 0x000fce00078efe06 */
.L_x_4163:
[----:B------:R-:W-:Y:S05]  /*0cd0*/  BSYNC B0 ;  /* 0x0000000000007941 */ /* 0x000fea0003800000 */
.L_x_4162:
[----:B------:R-:W-:-:S04]  /*0ce0*/  F2FP.BF16.F32.PACK_AB R0, RZ, R0 ;  /* 0x00000000ff00723e */ /* 0x000fc800000010ff */
[----:B------:R-:W-:Y:S01]  /*0cf0*/  PRMT R22, R0, 0x7610, R22 ;  /* 0x0000761000167816 */ /* 0x000fe20000000016 */
[----:B------:R-:W-:Y:S06]  /*0d00*/  BRA `(.L_x_4147) ;  /* 0x0000000400287947 */ /* 0x000fec0003800000 */
.L_x_4160:
        /* <DEDUP_REMOVED lines=21> */
.L_x_4169:
[----:B------:R-:W-:Y:S05]  /*0e60*/  BSYNC B1 ;  /* 0x0000000000017941 */ /* 0x000fea0003800000 */
.L_x_4168:
[----:B------:R-:W-:Y:S01]  /*0e70*/  LEA R5, R0, 0x37800000, 0x17 ;  /* 0x3780000000057811 */ /* 0x000fe200078eb8ff */
[----:B------:R-:W-:-:S05]  /*0e80*/  IMAD.SHL.U32 R0, R3, 0x200000, RZ ;  /* 0x0020000003007824 */ /* 0x000fca00078e00ff */
[----:B------:R-:W-:-:S07]  /*0e90*/  LOP3.LUT R0, R5, R0, R6, 0xfe, !PT ;  /* 0x0000000005007212 */ /* 0x000fce00078efe06 */
.L_x_4167:
[----:B------:R-:W-:Y:S05]  /*0ea0*/  BSYNC B0 ;  /* 0x0000000000007941 */ /* 0x000fea0003800000 */
.L_x_4166:
[----:B------:R-:W-:-:S04]  /*0eb0*/  F2FP.BF16.F32.PACK_AB R0, RZ, R0 ;  /* 0x00000000ff00723e */ /* 0x000fc800000010ff */
[----:B------:R-:W-:Y:S01]  /*0ec0*/  PRMT R22, R0, 0x7610, R22 ;  /* 0x0000761000167816 */ /* 0x000fe20000000016 */
[----:B------:R-:W-:Y:S06]  /*0ed0*/  BRA `(.L_x_4147) ;  /* 0x0000000000b47947 */ /* 0x000fec0003800000 */
.L_x_4159:
        /* <DEDUP_REMOVED lines=14> */
.L_x_4173:
[----:B------:R-:W-:Y:S05]  /*0fc0*/  BSYNC B0 ;  /* 0x0000000000007941 */ /* 0x000fea0003800000 */
.L_x_4172:
[----:B------:R-:W-:-:S04]  /*0fd0*/  F2FP.BF16.F32.PACK_AB R0, RZ, R0 ;  /* 0x00000000ff00723e */ /* 0x000fc800000010ff */
[----:B------:R-:W-:Y:S01]  /*0fe0*/  PRMT R22, R0, 0x7610, R22 ;  /* 0x0000761000167816 */ /* 0x000fe20000000016 */
[----:B------:R-:W-:Y:S06]  /*0ff0*/  BRA `(.L_x_4147) ;  /* 0x00000000006c7947 */ /* 0x000fec0003800000 */
.L_x_4146:
        /* <DEDUP_REMOVED lines=16> */
.L_x_4174:
[----:B------:R-:W-:Y:S01]  /*1100*/  PRMT R22, RZ, 0x7610, R22 ;  /* 0x00007610ff167816 */ /* 0x000fe20000000016 */
[----:B------:R-:W-:Y:S06]  /*1110*/  BRA `(.L_x_4147) ;  /* 0x0000000000247947 */ /* 0x000fec0003800000 */
.L_x_4171:
[----:B------:R-:W2:Y:S02]  /*1120*/  LDG.E.64 R4, desc[UR36][R4.64] ;  /* 0x0000002404047981 */ /* 0x000ea4000c1e1b00 */
[----:B--2---:R-:W0:Y:S02]  /*1130*/  I2F.U64 R0, R4 ;  /* 0x0000000400007312 */ /* 0x004e240000301000 */
[----:B0-----:R-:W-:-:S04]  /*1140*/  F2FP.BF16.F32.PACK_AB R0, RZ, R0 ;  /* 0x00000000ff00723e */ /* 0x001fc800000010ff */
[----:B------:R-:W-:Y:S01]  /*1150*/  PRMT R22, R0, 0x7610, R22 ;  /* 0x0000761000167816 */ /* 0x000fe20000000016 */
[----:B------:R-:W-:Y:S06]  /*1160*/  BRA `(.L_x_4147) ;  /* 0x0000000000107947 */ /* 0x000fec0003800000 */
.L_x_4170:
[----:B------:R-:W2:Y:S02]  /*1170*/  LDG.E R4, desc[UR36][R4.64] ;  /* 0x0000002404047981 */ /* 0x000ea4000c1e1900 */
[----:B--2---:R-:W-:-:S04]  /*1180*/  I2FP.F32.U32 R0, R4 ;  /* 0x0000000400007245 */ /* 0x004fc80000201000 */
[----:B------:R-:W-:-:S04]  /*1190*/  F2FP.BF16.F32.PACK_AB R0, RZ, R0 ;  /* 0x00000000ff00723e */ /* 0x000fc800000010ff */
[----:B------:R-:W-:-:S07]  /*11a0*/  PRMT R22, R0, 0x7610, R22 ;  /* 0x0000761000167816 */ /* 0x000fce0000000016 */
.L_x_4147:
        /* <DEDUP_REMOVED lines=21> */
.L_x_4178:
[----:B------:R-:W2:Y:S02]  /*1300*/  LDG.E.U8 R4, desc[UR36][R4.64] ;  /* 0x0000002404047981 */ /* 0x000ea4000c1e1100 */
[----:B--2---:R-:W-:-:S04]  /*1310*/  I2FP.F32.U32 R0, R4 ;  /* 0x0000000400007245 */ /* 0x004fc80000201000 */
[----:B------:R-:W-:-:S04]  /*1320*/  F2FP.BF16.F32.PACK_AB R0, RZ, R0 ;  /* 0x00000000ff00723e */ /* 0x000fc800000010ff */
[----:B------:R-:W-:Y:S01]  /*1330*/  PRMT R26, R0, 0x7610, R26 ;  /* 0x00007610001a7816 */ /* 0x000fe2000000001a */
[----:B------:R-:W-:Y:S06]  /*1340*/  BRA `(.L_x_4180) ;  /* 0x0000000c00c87947 */ /* 0x000fec0003800000 */
.L_x_4177:
        /* <DEDUP_REMOVED lines=11> */
.L_x_4182:
[----:B------:R-:W2:Y:S02]  /*1400*/  LDG.E R4, desc[UR36][R4.64] ;  /* 0x0000002404047981 */ /* 0x000ea4000c1e1900 */
[----:B--2---:R-:W-:-:S04]  /*1410*/  I2FP.F32.S32 R0, R4 ;  /* 0x0000000400007245 */ /* 0x004fc80000201400 */
[----:B------:R-:W-:-:S04]  /*1420*/  F2FP.BF16.F32.PACK_AB R0, RZ, R0 ;  /* 0x00000000ff00723e */ /* 0x000fc800000010ff */
[----:B------:R-:W-:Y:S01]  /*1430*/  PRMT R26, R0, 0x7610, R26 ;  /* 0x00007610001a7816 */ /* 0x000fe2000000001a */
[----:B------:R-:W-:Y:S06]  /*1440*/  BRA `(.L_x_4180) ;  /* 0x0000000c00887947 */ /* 0x000fec0003800000 */
.L_x_4181:
[----:B------:R-:W2:Y:S02]  /*1450*/  LDG.E.U16 R4, desc[UR36][R4.64] ;  /* 0x0000002404047981 */ /* 0x000ea4000c1e1500 */
[----:B--2---:R-:W0:Y:S02]  /*1460*/  I2F.S16 R0, R4 ;  /* 0x0000000400007306 */ /* 0x004e240000101400 */
[----:B0-----:R-:W-:-:S04]  /*1470*/  F2FP.BF16.F32.PACK_AB R0, RZ, R0 ;  /* 0x00000000ff00723e */ /* 0x001fc800000010ff */
[----:B------:R-:W-:Y:S01]  /*1480*/  PRMT R26, R0, 0x7610, R26 ;  /* 0x00007610001a7816 */ /* 0x000fe2000000001a */
[----:B------:R-:W-:Y:S06]  /*1490*/  BRA `(.L_x_4180) ;  /* 0x0000000c00747947 */ /* 0x000fec0003800000 */
.L_x_4176:
        /* <DEDUP_REMOVED lines=9> */
.L_x_4184:
[----:B------:R-:W2:Y:S02]  /*1530*/  LDG.E.U16 R0, desc[UR36][R4.64] ;  /* 0x0000002404007981 */ /* 0x000ea4000c1e1500 */
[----:B--2---:R-:W-:-:S05]  /*1540*/  HADD2.F32 R0, -RZ, R0.H0_H0 ;  /* 0x20000000ff007230 */ /* 0x004fca0000004100 */
[----:B------:R-:W-:-:S04]  /*1550*/  F2FP.BF16.F32.PACK_AB R0, RZ, R0 ;  /* 0x00000000ff00723e */ /* 0x000fc800000010ff */
[----:B------:R-:W-:Y:S01]  /*1560*/  PRMT R26, R0, 0x7610, R26 ;  /* 0x00007610001a7816 */ /* 0x000fe2000000001a */
[----:B------:R-:W-:Y:S06]  /*1570*/  BRA `(.L_x_4180) ;  /* 0x0000000c003c7947 */ /* 0x000fec0003800000 */
.L_x_4183:
        /* <DEDUP_REMOVED lines=9> */
.L_x_4186:
[----:B------:R-:W2:Y:S02]  /*1610*/  LDG.E.U16 R4, desc[UR36][R4.64] ;  /* 0x0000002404047981 */ /* 0x000ea4000c1e1500 */
[----:B--2---:R-:W-:-:S05]  /*1620*/  HADD2.F32 R0, -RZ, R4.H0_H0 ;  /* 0x20000004ff007230 */ /* 0x004fca0000004100 */
[----:B------:R-:W-:-:S04]  /*1630*/  F2FP.BF16.F32.PACK_AB R0, RZ, R0 ;  /* 0x00000000ff00723e */ /* 0x000fc800000010ff */
[----:B------:R-:W-:Y:S01]  /*1640*/  PRMT R26, R0, 0x7610, R26 ;  /* 0x00007610001a7816 */ /* 0x000fe2000000001a */
[----:B------:R-:W-:Y:S06]  /*1650*/  BRA `(.L_x_4180) ;  /* 0x0000000c00047947 */ /* 0x000fec0003800000 */
.L_x_4185:
        /* <DEDUP_REMOVED lines=9> */
.L_x_4175:
        /* <DEDUP_REMOVED lines=14> */
.L_x_4189:
        /* <DEDUP_REMOVED lines=9> */
.L_x_4188:
        /* <DEDUP_REMOVED lines=28> */
.L_x_4191:
        /* <DEDUP_REMOVED lines=15> */
.L_x_4190:
[----:B------:R0:W5:Y:S01]  /*1b10*/  LDG.E.U16 R26, desc[UR36][R4.64] ;  /* 0x00000024041a7981 */ /* 0x000162000c1e1500 */
[----:B------:R-:W-:Y:S05]  /*1b20*/  BRA `(.L_x_4180) ;  /* 0x0000000400d07947 */ /* 0x000fea0003800000 */
.L_x_4187:
        /* <DEDUP_REMOVED lines=13> */
.L_x_4194:
        /* <DEDUP_REMOVED lines=21> */
.L_x_4198:
[----:B------:R-:W-:Y:S05]  /*1d50*/  BSYNC B1 ;  /* 0x0000000000017941 */ /* 0x000fea0003800000 */
.L_x_4197:
[----:B------:R-:W-:Y:S01]  /*1d60*/  LEA R5, R0, 0x3b800000, 0x17 ;  /* 0x3b80000000057811 */ /* 0x000fe200078eb8ff */
[----:B------:R-:W-:-:S05]  /*1d70*/  IMAD.SHL.U32 R0, R3, 0x100000, RZ ;  /* 0x0010000003007824 */ /* 0x000fca00078e00ff */
[----:B------:R-:W-:-:S07]  /*1d80*/  LOP3.LUT R0, R5, R0, R6, 0xfe, !PT ;  /* 0x0000000005007212 */ /* 0x000fce00078efe06 */
.L_x_4196:
[----:B------:R-:W-:Y:S05]  /*1d90*/  BSYNC B0 ;  /* 0x0000000000007941 */ /* 0x000fea0003800000 */
.L_x_4195:
[----:B------:R-:W-:-:S04]  /*1da0*/  F2FP.BF16.F32.PACK_AB R0, RZ, R0 ;  /* 0x00000000ff00723e */ /* 0x000fc800000010ff */
[----:B------:R-:W-:Y:S01]  /*1db0*/  PRMT R26, R0, 0x7610, R26 ;  /* 0x00007610001a7816 */ /* 0x000fe2000000001a */
[----:B------:R-:W-:Y:S06]  /*1dc0*/  BRA `(.L_x_4180) ;  /* 0x0000000400287947 */ /* 0x000fec0003800000 */
.L_x_4193:
        /* <DEDUP_REMOVED lines=21> */
.L_x_4202:
[----:B------:R-:W-:Y:S05]  /*1f20*/  BSYNC B1 ;  /* 0x0000000000017941 */ /* 0x000fea0003800000 */
.L_x_4201:
[----:B------:R-:W-:Y:S01]  /*1f30*/  LEA R5, R0, 0x37800000, 0x17 ;  /* 0x3780000000057811 */ /* 0x000fe200078eb8ff */
[----:B------:R-:W-:-:S05]  /*1f40*/  IMAD.SHL.U32 R0, R3, 0x200000, RZ ;  /* 0x0020000003007824 */ /* 0x000fca00078e00ff */
[----:B------:R-:W-:-:S07]  /*1f50*/  LOP3.LUT R0, R5, R0, R6, 0xfe, !PT ;  /* 0x0000000005007212 */ /* 0x000fce00078efe06 */
.L_x_4200:
[----:B------:R-:W-:Y:S05]  /*1f60*/  BSYNC B0 ;  /* 0x0000000000007941 */ /* 0x000fea0003800000 */
.L_x_4199:
[----:B------:R-:W-:-:S04]  /*1f70*/  F2FP.BF16.F32.PACK_AB R0, RZ, R0 ;  /* 0x00000000ff00723e */ /* 0x000fc800000010ff */
[----:B------:R-:W-:Y:S01]  /*1f80*/  PRMT R26, R0, 0x7610, R26 ;  /* 0x00007610001a7816 */ /* 0x000fe2000000001a */
[----:B------:R-:W-:Y:S06]  /*1f90*/  BRA `(.L_x_4180) ;  /* 0x0000000000b47947 */ /* 0x000fec0003800000 */
.L_x_4192:
        /* <DEDUP_REMOVED lines=14> */
.L_x_4206:
[----:B------:R-:W-:Y:S05]  /*2080*/  BSYNC B0 ;  /* 0x0000000000007941 */ /* 0x000fea0003800000 */
.L_x_4205:
[----:B------:R-:W-:-:S04]  /*2090*/  F2FP.BF16.F32.PACK_AB R0, RZ, R0 ;  /* 0x00000000ff00723e */ /* 0x000fc800000010ff */
[----:B------:R-:W-:Y:S01]  /*20a0*/  PRMT R26, R0, 0x7610, R26 ;  /* 0x00007610001a7816 */ /* 0x000fe2000000001a */
[----:B------:R-:W-:Y:S06]  /*20b0*/  BRA `(.L_x_4180) ;  /* 0x00000000006c7947 */ /* 0x000fec0003800000 */
.L_x_4179:
        /* <DEDUP_REMOVED lines=16> */
.L_x_4207:
[----:B------:R-:W-:Y:S01]  /*21c0*/  PRMT R26, RZ, 0x7610, R26 ;  /* 0x00007610ff1a7816 */ /* 0x000fe2000000001a */
[----:B------:R-:W-:Y:S06]  /*21d0*/  BRA `(.L_x_4180) ;  /* 0x0000000000247947 */ /* 0x000fec0003800000 */
.L_x_4204:
[----:B------:R-:W2:Y:S02]  /*21e0*/  LDG.E.64 R4, desc[UR36][R4.64] ;  /* 0x0000002404047981 */ /* 0x000ea4000c1e1b00 */
[----:B--2---:R-:W0:Y:S02]  /*21f0*/  I2F.U64 R0, R4 ;  /* 0x0000000400007312 */ /* 0x004e240000301000 */
[----:B0-----:R-:W-:-:S04]  /*2200*/  F2FP.BF16.F32.PACK_AB R0, RZ, R0 ;  /* 0x00000000ff00723e */ /* 0x001fc800000010ff */
[----:B------:R-:W-:Y:S01]  /*2210*/  PRMT R26, R0, 0x7610, R26 ;  /* 0x00007610001a7816 */ /* 0x000fe2000000001a */
[----:B------:R-:W-:Y:S06]  /*2220*/  BRA `(.L_x_4180) ;  /* 0x0000000000107947 */ /* 0x000fec0003800000 */
.L_x_4203:
[----:B------:R-:W2:Y:S02]  /*2230*/  LDG.E R4, desc[UR36][R4.64] ;  /* 0x0000002404047981 */ /* 0x000ea4000c1e1900 */
[----:B--2---:R-:W-:-:S04]  /*2240*/  I2FP.F32.U32 R0, R4 ;  /* 0x0000000400007245 */ /* 0x004fc80000201000 */
[----:B------:R-:W-:-:S04]  /*2250*/  F2FP.BF16.F32.PACK_AB R0, RZ, R0 ;  /* 0x00000000ff00723e */ /* 0x000fc800000010ff */
[----:B------:R-:W-:-:S07]  /*2260*/  PRMT R26, R0, 0x7610, R26 ;  /* 0x00007610001a7816 */ /* 0x000fce000000001a */
.L_x_4180:
[----:B------:R-:W-:-:S07]  /*2270*/  VIADD R23, R23, 0x80 ;  /* 0x0000008017177836 */ /* 0x000fce0000000000 */
.L_x_4141:
[----:B------:R-:W-:Y:S05]  /*2280*/  BSYNC B6 ;  /* 0x0000000000067941 */ /* 0x000fea0003800000 */
.L_x_4140:
        /* <DEDUP_REMOVED lines=26> */
.L_x_4213:
[----:B------:R-:W2:Y:S02]  /*2430*/  LDG.E.U8 R4, desc[UR36][R4.64] ;  /* 0x0000002404047981 */ /* 0x000ea4000c1e1100 */
[----:B--2---:R-:W-:-:S04]  /*2440*/  I2FP.F32.U32 R0, R4 ;  /* 0x0000000400007245 */ /* 0x004fc80000201000 */
[----:B------:R-:W-:-:S04]  /*2450*/  F2FP.BF16.F32.PACK_AB R0, RZ, R0 ;  /* 0x00000000ff00723e */ /* 0x000fc800000010ff */
[----:B------:R-:W-:Y:S01]  /*2460*/  PRMT R28, R0, 0x7610, R28 ;  /* 0x00007610001c7816 */ /* 0x000fe2000000001c */
[----:B------:R-:W-:Y:S06]  /*2470*/  BRA `(.L_x_4215) ;  /* 0x0000000c00cc7947 */ /* 0x000fec0003800000 */
.L_x_4212:
        /* <DEDUP_REMOVED lines=11> */
.L_x_4217:
[----:B------:R-:W2:Y:S02]  /*2530*/  LDG.E R4, desc[UR36][R4.64] ;  /* 0x0000002404047981 */ /* 0x000ea4000c1e1900 */
[----:B--2---:R-:W-:-:S04]  /*2540*/  I2FP.F32.S32 R0, R4 ;  /* 0x0000000400007245 */ /* 0x004fc80000201400 */
[----:B------:R-:W-:-:S04]  /*2550*/  F2FP.BF16.F32.PACK_AB R0, RZ, R0 ;  /* 0x00000000ff00723e */ /* 0x000fc800000010ff */
[----:B------:R-:W-:Y:S01]  /*2560*/  PRMT R28, R0, 0x7610, R28 ;  /* 0x00007610001c7816 */ /* 0x000fe2000000001c */
[----:B------:R-:W-:Y:S06]  /*2570*/  BRA `(.L_x_4215) ;  /* 0x0000000c008c7947 */ /* 0x000fec0003800000 */
.L_x_4216:
[----:B------:R-:W2:Y:S02]  /*2580*/  LDG.E.U16 R4, desc[UR36][R4.64] ;  /* 0x0000002404047981 */ /* 0x000ea4000c1e1500 */
[----:B--2---:R-:W0:Y:S02]  /*2590*/  I2F.S16 R0, R4 ;  /* 0x0000000400007306 */ /* 0x004e240000101400 */
[----:B0-----:R-:W-:-:S04]  /*25a0*/  F2FP.BF16.F32.PACK_AB R0, RZ, R0 ;  /* 0x00000000ff00723e */ /* 0x001fc800000010ff */
[----:B------:R-:W-:Y:S01]  /*25b0*/  PRMT R28, R0, 0x7610, R28 ;  /* 0x00007610001c7816 */ /* 0x000fe2000000001c */
[----:B------:R-:W-:Y:S06]  /*25c0*/  BRA `(.L_x_4215) ;  /* 0x0000000c00787947 */ /* 0x000fec0003800000 */
.L_x_4211:
        /* <DEDUP_REMOVED lines=9> */
.L_x_4219:
[----:B------:R-:W2:Y:S02]  /*2660*/  LDG.E.U16 R0, desc[UR36][R4.64] ;  /* 0x0000002404007981 */ /* 0x000ea4000c1e1500 */
[----:B--2---:R-:W-:-:S05]  /*2670*/  HADD2.F32 R0, -RZ, R0.H0_H0 ;  /* 0x20000000ff007230 */ /* 0x004fca0000004100 */
[----:B------:R-:W-:-:S04]  /*2680*/  F2FP.BF16.F32.PACK_AB R0, RZ, R0 ;  /* 0x00000000ff00723e */ /* 0x000fc800000010ff */
[----:B------:R-:W-:Y:S01]  /*2690*/  PRMT R28, R0, 0x7610, R28 ;  /* 0x00007610001c7816 */ /* 0x000fe2000000001c */
[----:B------:R-:W-:Y:S06]  /*26a0*/  BRA `(.L_x_4215) ;  /* 0x0000000c00407947 */ /* 0x000fec0003800000 */
.L_x_4218:
        /* <DEDUP_REMOVED lines=9> */
.L_x_4221:
[----:B------:R-:W2:Y:S02]  /*2740*/  LDG.E.U16 R4, desc[UR36][R4.64] ;  /* 0x0000002404047981 */ /* 0x000ea4000c1e1500 */
[----:B--2---:R-:W-:-:S05]  /*2750*/  HADD2.F32 R0, -RZ, R4.H0_H0 ;  /* 0x20000004ff007230 */ /* 0x004fca0000004100 */
[----:B------:R-:W-:-:S04]  /*2760*/  F2FP.BF16.F32.PACK_AB R0, RZ, R0 ;  /* 0x00000000ff00723e */ /* 0x000fc800000010ff */
[----:B------:R-:W-:Y:S01]  /*2770*/  PRMT R28, R0, 0x7610, R28 ;  /* 0x00007610001c7816 */ /* 0x000fe2000000001c */
[----:B------:R-:W-:Y:S06]  /*2780*/  BRA `(.L_x_4215) ;  /* 0x0000000c00087947 */ /* 0x000fec0003800000 */
.L_x_4220:
        /* <DEDUP_REMOVED lines=9> */
.L_x_4210:
        /* <DEDUP_REMOVED lines=14> */
.L_x_4224:
        /* <DEDUP_REMOVED lines=9> */
.L_x_4223:
        /* <DEDUP_REMOVED lines=28> */
.L_x_4226:
        /* <DEDUP_REMOVED lines=16> */
.L_x_4225:
[----:B------:R0:W5:Y:S01]  /*2c50*/  LDG.E.U16 R28, desc[UR36][R4.64] ;  /* 0x00000024041c7981 */ /* 0x000162000c1e1500 */
[----:B------:R-:W-:Y:S05]  /*2c60*/  BRA `(.L_x_4215) ;  /* 0x0000000400d07947 */ /* 0x000fea0003800000 */
.L_x_4222:
        /* <DEDUP_REMOVED lines=13> */
.L_x_4229:
        /* <DEDUP_REMOVED lines=21> */
.L_x_4233:
[----:B------:R-:W-:Y:S05]  /*2e90*/  BSYNC B1 ;  /* 0x0000000000017941 */ /* 0x000fea0003800000 */
.L_x_4232:
[----:B------:R-:W-:Y:S01]  /*2ea0*/  LEA R5, R0, 0x3b800000, 0x17 ;  /* 0x3b80000000057811 */ /* 0x000fe200078eb8ff */
[----:B------:R-:W-:-:S05]  /*2eb0*/  IMAD.SHL.U32 R0, R3, 0x100000, RZ ;  /* 0x0010000003007824 */ /* 0x000fca00078e00ff */
[----:B------:R-:W-:-:S07]  /*2ec0*/  LOP3.LUT R0, R5, R0, R6, 0xfe, !PT ;  /* 0x0000000005007212 */ /* 0x000fce00078efe06 */
.L_x_4231:
[----:B------:R-:W-:Y:S05]  /*2ed0*/  BSYNC B0 ;  /* 0x0000000000007941 */ /* 0x000fea0003800000 */
.L_x_4230:
[----:B------:R-:W-:-:S04]  /*2ee0*/  F2FP.BF16.F32.PACK_AB R0, RZ, R0 ;  /* 0x00000000ff00723e */ /* 0x000fc800000010ff */
[----:B------:R-:W-:Y:S01]  /*2ef0*/  PRMT R28, R0, 0x7610, R28 ;  /* 0x00007610001c7816 */ /* 0x000fe2000000001c */
[----:B------:R-:W-:Y:S06]  /*2f00*/  BRA `(.L_x_4215) ;  /* 0x0000000400287947 */ /* 0x000fec0003800000 */
.L_x_4228:
        /* <DEDUP_REMOVED lines=21> */
.L_x_4237:
[----:B------:R-:W-:Y:S05]  /*3060*/  BSYNC B1 ;  /* 0x0000000000017941 */ /* 0x000fea0003800000 */
.L_x_4236:
[----:B------:R-:W-:Y:S01]  /*3070*/  LEA R5, R0, 0x37800000, 0x17 ;  /* 0x3780000000057811 */ /* 0x000fe200078eb8ff */
[----:B------:R-:W-:-:S05]  /*3080*/  IMAD.SHL.U32 R0, R3, 0x200000, RZ ;  /* 0x0020000003007824 */ /* 0x000fca00078e00ff */
[----:B------:R-:W-:-:S07]  /*3090*/  LOP3.LUT R0, R5, R0, R6, 0xfe, !PT ;  /* 0x0000000005007212 */ /* 0x000fce00078efe06 */
.L_x_4235:
[----:B------:R-:W-:Y:S05]  /*30a0*/  BSYNC B0 ;  /* 0x0000000000007941 */ /* 0x000fea0003800000 */
.L_x_4234:
[----:B------:R-:W-:-:S04]  /*30b0*/  F2FP.BF16.F32.PACK_AB R0, RZ, R0 ;  /* 0x00000000ff00723e */ /* 0x000fc800000010ff */
[----:B------:R-:W-:Y:S01]  /*30c0*/  PRMT R28, R0, 0x7610, R28 ;  /* 0x00007610001c7816 */ /* 0x000fe2000000001c */
[----:B------:R-:W-:Y:S06]  /*30d0*/  BRA `(.L_x_4215) ;  /* 0x0000000000b47947 */ /* 0x000fec0003800000 */
.L_x_4227:
        /* <DEDUP_REMOVED lines=14> */
.L_x_4241:
[----:B------:R-:W-:Y:S05]  /*31c0*/  BSYNC B0 ;  /* 0x0000000000007941 */ /* 0x000fea0003800000 */
.L_x_4240:
[----:B------:R-:W-:-:S04]  /*31d0*/  F2FP.BF16.F32.PACK_AB R0, RZ, R0 ;  /* 0x00000000ff00723e */ /* 0x000fc800000010ff */
[----:B------:R-:W-:Y:S01]  /*31e0*/  PRMT R28, R0, 0x7610, R28 ;  /* 0x00007610001c7816 */ /* 0x000fe2000000001c */
[----:B------:R-:W-:Y:S06]  /*31f0*/  BRA `(.L_x_4215) ;  /* 0x00000000006c7947 */ /* 0x000fec0003800000 */
.L_x_4214:
        /* <DEDUP_REMOVED lines=16> */
.L_x_4242:
[----:B------:R-:W-:Y:S01]  /*3300*/  PRMT R28, RZ, 0x7610, R28 ;  /* 0x00007610ff1c7816 */ /* 0x000fe2000000001c */
[----:B------:R-:W-:Y:S06]  /*3310*/  BRA `(.L_x_4215) ;  /* 0x0000000000247947 */ /* 0x000fec0003800000 */
.L_x_4239:
[----:B------:R-:W2:Y:S02]  /*3320*/  LDG.E.64 R4, desc[UR36][R4.64] ;  /* 0x0000002404047981 */ /* 0x000ea4000c1e1b00 */
[----:B--2---:R-:W0:Y:S02]  /*3330*/  I2F.U64 R0, R4 ;  /* 0x0000000400007312 */ /* 0x004e240000301000 */
[----:B0-----:R-:W-:-:S04]  /*3340*/  F2FP.BF16.F32.PACK_AB R0, RZ, R0 ;  /* 0x00000000ff00723e */ /* 0x001fc800000010ff */
[----:B------:R-:W-:Y:S01]  /*3350*/  PRMT R28, R0, 0x7610, R28 ;  /* 0x00007610001c7816 */ /* 0x000fe2000000001c */
[----:B------:R-:W-:Y:S06]  /*3360*/  BRA `(.L_x_4215) ;  /* 0x0000000000107947 */ /* 0x000fec0003800000 */
.L_x_4238:
[----:B------:R-:W2:Y:S02]  /*3370*/  LDG.E R4, desc[UR36][R4.64] ;  /* 0x0000002404047981 */ /* 0x000ea4000c1e1900 */
[----:B--2---:R-:W-:-:S04]  /*3380*/  I2FP.F32.U32 R0, R4 ;  /* 0x0000000400007245 */ /* 0x004fc80000201000 */
[----:B------:R-:W-:-:S04]  /*3390*/  F2FP.BF16.F32.PACK_AB R0, RZ, R0 ;  /* 0x00000000ff00723e */ /* 0x000fc800000010ff */
[----:B------:R-:W-:-:S07]  /*33a0*/  PRMT R28, R0, 0x7610, R28 ;  /* 0x00007610001c7816 */ /* 0x000fce000000001c */
.L_x_4215:
        /* <DEDUP_REMOVED lines=21> */
.L_x_4246:
[----:B------:R-:W2:Y:S02]  /*3500*/  LDG.E.U8 R4, desc[UR36][R4.64] ;  /* 0x0000002404047981 */ /* 0x000ea4000c1e1100 */
[----:B--2---:R-:W-:-:S04]  /*3510*/  I2FP.F32.U32 R0, R4 ;  /* 0x0000000400007245 */ /* 0x004fc80000201000 */
[----:B------:R-:W-:-:S04]  /*3520*/  F2FP.BF16.F32.PACK_AB R0, RZ, R0 ;  /* 0x00000000ff00723e */ /* 0x000fc800000010ff */
[----:B------:R-:W-:Y:S01]  /*3530*/  PRMT R27, R0, 0x7610, R27 ;  /* 0x00007610001b7816 */ /* 0x000fe2000000001b */
[----:B------:R-:W-:Y:S06]  /*3540*/  BRA `(.L_x_4248) ;  /* 0x0000000c00c87947 */ /* 0x000fec0003800000 */
.L_x_4245:
        /* <DEDUP_REMOVED lines=11> */
.L_x_4250:
[----:B------:R-:W2:Y:S02]  /*3600*/  LDG.E R4, desc[UR36][R4.64] ;  /* 0x0000002404047981 */ /* 0x000ea4000c1e1900 */
[----:B--2---:R-:W-:-:S04]  /*3610*/  I2FP.F32.S32 R0, R4 ;  /* 0x0000000400007245 */ /* 0x004fc80000201400 */
[----:B------:R-:W-:-:S04]  /*3620*/  F2FP.BF16.F32.PACK_AB R0, RZ, R0 ;  /* 0x00000000ff00723e */ /* 0x000fc800000010ff */
[----:B------:R-:W-:Y:S01]  /*3630*/  PRMT R27, R0, 0x7610, R27 ;  /* 0x00007610001b7816 */ /* 0x000fe2000000001b */
[----:B------:R-:W-:Y:S06]  /*3640*/  BRA `(.L_x_4248) ;  /* 0x0000000c00887947 */ /* 0x000fec0003800000 */
.L_x_4249:
[----:B------:R-:W2:Y:S02]  /*3650*/  LDG.E.U16 R4, desc[UR36][R4.64] ;  /* 0x0000002404047981 */ /* 0x000ea4000c1e1500 */
[----:B--2---:R-:W0:Y:S02]  /*3660*/  I2F.S16 R0, R4 ;  /* 0x0000000400007306 */ /* 0x004e240000101400 */
[----:B0-----:R-:W-:-:S04]  /*3670*/  F2FP.BF16.F32.PACK_AB R0, RZ, R0 ;  /* 0x00000000ff00723e */ /* 0x001fc800000010ff */
[----:B------:R-:W-:Y:S01]  /*3680*/  PRMT R27, R0, 0x7610, R27 ;  /* 0x00007610001b7816 */ /* 0x000fe2000000001b */
[----:B------:R-:W-:Y:S06]  /*3690*/  BRA `(.L_x_4248) ;  /* 0x0000000c00747947 */ /* 0x000fec0003800000 */
.L_x_4244:
        /* <DEDUP_REMOVED lines=9> */
.L_x_4252:
[----:B------:R-:W2:Y:S02]  /*3730*/  LDG.E.U16 R0, desc[UR36][R4.64] ;  /* 0x0000002404007981 */ /* 0x000ea4000c1e1500 */
[----:B--2---:R-:W-:-:S05]  /*3740*/  HADD2.F32 R0, -RZ, R0.H0_H0 ;  /* 0x20000000ff007230 */ /* 0x004fca0000004100 */
[----:B------:R-:W-:-:S04]  /*3750*/  F2FP.BF16.F32.PACK_AB R0, RZ, R0 ;  /* 0x00000000ff00723e */ /* 0x000fc800000010ff */
[----:B------:R-:W-:Y:S01]  /*3760*/  PRMT R27, R0, 0x7610, R27 ;  /* 0x00007610001b7816 */ /* 0x000fe2000000001b */
[----:B------:R-:W-:Y:S06]  /*3770*/  BRA `(.L_x_4248) ;  /* 0x0000000c003c7947 */ /* 0x000fec0003800000 */
.L_x_4251:
        /* <DEDUP_REMOVED lines=9> */
.L_x_4254:
[----:B------:R-:W2:Y:S02]  /*3810*/  LDG.E.U16 R4, desc[UR36][R4.64] ;  /* 0x0000002404047981 */ /* 0x000ea4000c1e1500 */
[----:B--2---:R-:W-:-:S05]  /*3820*/  HADD2.F32 R0, -RZ, R4.H0_H0 ;  /* 0x20000004ff007230 */ /* 0x004fca0000004100 */
[----:B------:R-:W-:-:S04]  /*3830*/  F2FP.BF16.F32.PACK_AB R0, RZ, R0 ;  /* 0x00000000ff00723e */ /* 0x000fc800000010ff */
[----:B------:R-:W-:Y:S01]  /*3840*/  PRMT R27, R0, 0x7610, R27 ;  /* 0x00007610001b7816 */ /* 0x000fe2000000001b */
[----:B------:R-:W-:Y:S06]  /*3850*/  BRA `(.L_x_4248) ;  /* 0x0000000c00047947 */ /* 0x000fec0003800000 */
.L_x_4253:
        /* <DEDUP_REMOVED lines=9> */
.L_x_4243:
        /* <DEDUP_REMOVED lines=14> */
.L_x_4257:
        /* <DEDUP_REMOVED lines=9> */
.L_x_4256:
        /* <DEDUP_REMOVED lines=28> */
.L_x_4259:
        /* <DEDUP_REMOVED lines=15> */
.L_x_4258:
[----:B------:R0:W5:Y:S01]  /*3d10*/  LDG.E.U16 R27, desc[UR36][R4.64] ;  /* 0x00000024041b7981 */ /* 0x000162000c1e1500 */
[----:B------:R-:W-:Y:S05]  /*3d20*/  BRA `(.L_x_4248) ;  /* 0x0000000400d07947 */ /* 0x000fea0003800000 */
.L_x_4255:
        /* <DEDUP_REMOVED lines=13> */
.L_x_4262:
        /* <DEDUP_REMOVED lines=21> */
.L_x_4266:
[----:B------:R-:W-:Y:S05]  /*3f50*/  BSYNC B1 ;  /* 0x0000000000017941 */ /* 0x000fea0003800000 */
.L_x_4265:
[----:B------:R-:W-:Y:S01]  /*3f60*/  LEA R5, R0, 0x3b800000, 0x17 ;  /* 0x3b80000000057811 */ /* 0x000fe200078eb8ff */
[----:B------:R-:W-:-:S05]  /*3f70*/  IMAD.SHL.U32 R0, R3, 0x100000, RZ ;  /* 0x0010000003007824 */ /* 0x000fca00078e00ff */
[----:B------:R-:W-:-:S07]  /*3f80*/  LOP3.LUT R0, R5, R0, R6, 0xfe, !PT ;  /* 0x0000000005007212 */ /* 0x000fce00078efe06 */
.L_x_4264:
[----:B------:R-:W-:Y:S05]  /*3f90*/  BSYNC B0 ;  /* 0x0000000000007941 */ /* 0x000fea0003800000 */
.L_x_4263:
[----:B------:R-:W-:-:S04]  /*3fa0*/  F2FP.BF16.F32.PACK_AB R0, RZ, R0 ;  /* 0x00000000ff00723e */ /* 0x000fc800000010ff */
[----:B------:R-:W-:Y:S01]  /*3fb0*/  PRMT R27, R0, 0x7610, R27 ;  /* 0x00007610001b7816 */ /* 0x000fe2000000001b */
[----:B------:R-:W-:Y:S06]  /*3fc0*/  BRA `(.L_x_4248) ;  /* 0x0000000400287947 */ /* 0x000fec0003800000 */
.L_x_4261:
        /* <DEDUP_REMOVED lines=21> */
.L_x_4270:
[----:B------:R-:W-:Y:S05]  /*4120*/  BSYNC B1 ;  /* 0x0000000000017941 */ /* 0x000fea0003800000 */
.L_x_4269:
[----:B------:R-:W-:Y:S01]  /*4130*/  LEA R5, R0, 0x37800000, 0x17 ;  /* 0x3780000000057811 */ /* 0x000fe200078eb8ff */
[----:B------:R-:W-:-:S05]  /*4140*/  IMAD.SHL.U32 R0, R3, 0x200000, RZ ;  /* 0x0020000003007824 */ /* 0x000fca00078e00ff */
[----:B------:R-:W-:-:S07]  /*4150*/  LOP3.LUT R0, R5, R0, R6, 0xfe, !PT ;  /* 0x0000000005007212 */ /* 0x000fce00078efe06 */
.L_x_4268:
[----:B------:R-:W-:Y:S05]  /*4160*/  BSYNC B0 ;  /* 0x0000000000007941 */ /* 0x000fea0003800000 */
.L_x_4267:
[----:B------:R-:W-:-:S04]  /*4170*/  F2FP.BF16.F32.PACK_AB R0, RZ, R0 ;  /* 0x00000000ff00723e */ /* 0x000fc800000010ff */
[----:B------:R-:W-:Y:S01]  /*4180*/  PRMT R27, R0, 0x7610, R27 ;  /* 0x00007610001b7816 */ /* 0x000fe2000000001b */
[----:B------:R-:W-:Y:S06]  /*4190*/  BRA `(.L_x_4248) ;  /* 0x0000000000b47947 */ /* 0x000fec0003800000 */
.L_x_4260:
        /* <DEDUP_REMOVED lines=14> */
.L_x_4274:
[----:B------:R-:W-:Y:S05]  /*4280*/  BSYNC B0 ;  /* 0x0000000000007941 */ /* 0x000fea0003800000 */
.L_x_4273:
[----:B------:R-:W-:-:S04]  /*4290*/  F2FP.BF16.F32.PACK_AB R0, RZ, R0 ;  /* 0x00000000ff00723e */ /* 0x000fc800000010ff */
[----:B------:R-:W-:Y:S01]  /*42a0*/  PRMT R27, R0, 0x7610, R27 ;  /* 0x00007610001b7816 */ /* 0x000fe2000000001b */
[----:B------:R-:W-:Y:S06]  /*42b0*/  BRA `(.L_x_4248) ;  /* 0x00000000006c7947 */ /* 0x000fec0003800000 */
.L_x_4247:
        /* <DEDUP_REMOVED lines=16> */
.L_x_4275:
[----:B------:R-:W-:Y:S01]  /*43c0*/  PRMT R27, RZ, 0x7610, R27 ;  /* 0x00007610ff1b7816 */ /* 0x000fe2000000001b */
[----:B------:R-:W-:Y:S06]  /*43d0*/  BRA `(.L_x_4248) ;  /* 0x0000000000247947 */ /* 0x000fec0003800000 */
.L_x_4272:
[----:B------:R-:W2:Y:S02]  /*43e0*/  LDG.E.64 R4, desc[UR36][R4.64] ;  /* 0x0000002404047981 */ /* 0x000ea4000c1e1b00 */
[----:B--2---:R-:W0:Y:S02]  /*43f0*/  I2F.U64 R0, R4 ;  /* 0x0000000400007312 */ /* 0x004e240000301000 */
[----:B0-----:R-:W-:-:S04]  /*4400*/  F2FP.BF16.F32.PACK_AB R0, RZ, R0 ;  /* 0x00000000ff00723e */ /* 0x001fc800000010ff */
[----:B------:R-:W-:Y:S01]  /*4410*/  PRMT R27, R0, 0x7610, R27 ;  /* 0x00007610001b7816 */ /* 0x000fe2000000001b */
[----:B------:R-:W-:Y:S06]  /*4420*/  BRA `(.L_x_4248) ;  /* 0x0000000000107947 */ /* 0x000fec0003800000 */
.L_x_4271:
[----:B------:R-:W2:Y:S02]  /*4430*/  LDG.E R4, desc[UR36][R4.64] ;  /* 0x0000002404047981 */ /* 0x000ea4000c1e1900 */
[----:B--2---:R-:W-:-:S04]  /*4440*/  I2FP.F32.U32 R0, R4 ;  /* 0x0000000400007245 */ /* 0x004fc80000201000 */
[----:B------:R-:W-:-:S04]  /*4450*/  F2FP.BF16.F32.PACK_AB R0, RZ, R0 ;  /* 0x00000000ff00723e */ /* 0x000fc800000010ff */
[----:B------:R-:W-:-:S07]  /*4460*/  PRMT R27, R0, 0x7610, R27 ;  /* 0x00007610001b7816 */ /* 0x000fce000000001b */
.L_x_4248:
[----:B------:R-:W-:-:S07]  /*4470*/  VIADD R23, R23, 0x80 ;  /* 0x0000008017177836 */ /* 0x000fce0000000000 */
.L_x_4209:
[----:B------:R-:W-:Y:S05]  /*4480*/  BSYNC B6 ;  /* 0x0000000000067941 */ /* 0x000fea0003800000 */
.L_x_4208:
        /* <DEDUP_REMOVED lines=28> */
.L_x_4281:
[----:B------:R-:W2:Y:S02]  /*4650*/  LDG.E.U8 R4, desc[UR36][R4.64] ;  /* 0x0000002404047981 */ /* 0x000ea4000c1e1100 */
[----:B--2---:R-:W-:-:S04]  /*4660*/  I2FP.F32.U32 R0, R4 ;  /* 0x0000000400007245 */ /* 0x004fc80000201000 */
[----:B------:R-:W-:-:S04]  /*4670*/  F2FP.BF16.F32.PACK_AB R0, RZ, R0 ;  /* 0x00000000ff00723e */ /* 0x000fc800000010ff */
[----:B------:R-:W-:Y:S01]  /*4680*/  PRMT R18, R0, 0x7610, R18 ;  /* 0x0000761000127816 */ /* 0x000fe20000000012 */
[----:B------:R-:W-:Y:S06]  /*4690*/  BRA `(.L_x_4283) ;  /* 0x0000000c00c87947 */ /* 0x000fec0003800000 */
.L_x_4280:
        /* <DEDUP_REMOVED lines=11> */
.L_x_4285:
[----:B------:R-:W2:Y:S02]  /*4750*/  LDG.E R4, desc[UR36][R4.64] ;  /* 0x0000002404047981 */ /* 0x000ea4000c1e1900 */
[----:B--2---:R-:W-:-:S04]  /*4760*/  I2FP.F32.S32 R0, R4 ;  /* 0x0000000400007245 */ /* 0x004fc80000201400 */
[----:B------:R-:W-:-:S04]  /*4770*/  F2FP.BF16.F32.PACK_AB R0, RZ, R0 ;  /* 0x00000000ff00723e */ /* 0x000fc800000010ff */
[----:B------:R-:W-:Y:S01]  /*4780*/  PRMT R18, R0, 0x7610, R18 ;  /* 0x0000761000127816 */ /* 0x000fe20000000012 */
[----:B------:R-:W-:Y:S06]  /*4790*/  BRA `(.L_x_4283) ;  /* 0x0000000c00887947 */ /* 0x000fec0003800000 */
.L_x_4284:
[----:B------:R-:W2:Y:S02]  /*47a0*/  LDG.E.U16 R4, desc[UR36][R4.64] ;  /* 0x0000002404047981 */ /* 0x000ea4000c1e1500 */
[----:B--2---:R-:W0:Y:S02]  /*47b0*/  I2F.S16 R0, R4 ;  /* 0x0000000400007306 */ /* 0x004e240000101400 */
[----:B0-----:R-:W-:-:S04]  /*47c0*/  F2FP.BF16.F32.PACK_AB R0, RZ, R0 ;  /* 0x00000000ff00723e */ /* 0x001fc800000010ff */
[----:B------:R-:W-:Y:S01]  /*47d0*/  PRMT R18, R0, 0x7610, R18 ;  /* 0x0000761000127816 */ /* 0x000fe20000000012 */
[----:B------:R-:W-:Y:S06]  /*47e0*/  BRA `(.L_x_4283) ;  /* 0x0000000c00747947 */ /* 0x000fec0003800000 */
.L_x_4279:
        /* <DEDUP_REMOVED lines=9> */
.L_x_4287:
[----:B------:R-:W2:Y:S02]  /*4880*/  LDG.E.U16 R0, desc[UR36][R4.64] ;  /* 0x0000002404007981 */ /* 0x000ea4000c1e1500 */
[----:B--2---:R-:W-:-:S05]  /*4890*/  HADD2.F32 R0, -RZ, R0.H0_H0 ;  /* 0x20000000ff007230 */ /* 0x004fca0000004100 */
[----:B------:R-:W-:-:S04]  /*48a0*/  F2FP.BF16.F32.PACK_AB R0, RZ, R0 ;  /* 0x00000000ff00723e */ /* 0x000fc800000010ff */
[----:B------:R-:W-:Y:S01]  /*48b0*/  PRMT R18, R0, 0x7610, R18 ;  /* 0x0000761000127816 */ /* 0x000fe20000000012 */
[----:B------:R-:W-:Y:S06]  /*48c0*/  BRA `(.L_x_4283) ;  /* 0x0000000c003c7947 */ /* 0x000fec0003800000 */
.L_x_4286:
        /* <DEDUP_REMOVED lines=9> */
.L_x_4289:
[----:B------:R-:W2:Y:S02]  /*4960*/  LDG.E.U16 R4, desc[UR36][R4.64] ;  /* 0x0000002404047981 */ /* 0x000ea4000c1e1500 */
[----:B--2---:R-:W-:-:S05]  /*4970*/  HADD2.F32 R0, -RZ, R4.H0_H0 ;  /* 0x20000004ff007230 */ /* 0x004fca0000004100 */
[----:B------:R-:W-:-:S04]  /*4980*/  F2FP.BF16.F32.PACK_AB R0, RZ, R0 ;  /* 0x00000000ff00723e */ /* 0x000fc800000010ff */
[----:B------:R-:W-:Y:S01]  /*4990*/  PRMT R18, R0, 0x7610, R18 ;  /* 0x0000761000127816 */ /* 0x000fe20000000012 */
[----:B------:R-:W-:Y:S06]  /*49a0*/  BRA `(.L_x_4283) ;  /* 0x0000000c00047947 */ /* 0x000fec0003800000 */
.L_x_4288:
        /* <DEDUP_REMOVED lines=9> */
.L_x_4278:
        /* <DEDUP_REMOVED lines=14> */
.L_x_4292:
        /* <DEDUP_REMOVED lines=9> */
.L_x_4291:
        /* <DEDUP_REMOVED lines=28> */
.L_x_4294:
        /* <DEDUP_REMOVED lines=15> */
.L_x_4293:
[----:B------:R0:W5:Y:S01]  /*4e60*/  LDG.E.U16 R18, desc[UR36][R4.64] ;  /* 0x0000002404127981 */ /* 0x000162000c1e1500 */
[----:B------:R-:W-:Y:S05]  /*4e70*/  BRA `(.L_x_4283) ;  /* 0x0000000400d07947 */ /* 0x000fea0003800000 */
.L_x_4290:
        /* <DEDUP_REMOVED lines=13> */
.L_x_4297:
        /* <DEDUP_REMOVED lines=21> */
.L_x_4301:
[----:B------:R-:W-:Y:S05]  /*50a0*/  BSYNC B1 ;  /* 0x0000000000017941 */ /* 0x000fea0003800000 */
.L_x_4300:
[----:B------:R-:W-:Y:S01]  /*50b0*/  LEA R5, R0, 0x3b800000, 0x17 ;  /* 0x3b80000000057811 */ /* 0x000fe200078eb8ff */
[----:B------:R-:W-:-:S05]  /*50c0*/  IMAD.SHL.U32 R0, R3, 0x100000, RZ ;  /* 0x0010000003007824 */ /* 0x000fca00078e00ff */
[----:B------:R-:W-:-:S07]  /*50d0*/  LOP3.LUT R0, R5, R0, R6, 0xfe, !PT ;  /* 0x0000000005007212 */ /* 0x000fce00078efe06 */
.L_x_4299:
[----:B------:R-:W-:Y:S05]  /*50e0*/  BSYNC B0 ;  /* 0x0000000000007941 */ /* 0x000fea0003800000 */
.L_x_4298:
[----:B------:R-:W-:-:S04]  /*50f0*/  F2FP.BF16.F32.PACK_AB R0, RZ, R0 ;  /* 0x00000000ff00723e */ /* 0x000fc800000010ff */
[----:B------:R-:W-:Y:S01]  /*5100*/  PRMT R18, R0, 0x7610, R18 ;  /* 0x0000761000127816 */ /* 0x000fe20000000012 */
[----:B------:R-:W-:Y:S06]  /*5110*/  BRA `(.L_x_4283) ;  /* 0x0000000400287947 */ /* 0x000fec0003800000 */
.L_x_4296:
        /* <DEDUP_REMOVED lines=21> */
.L_x_4305:
[----:B------:R-:W-:Y:S05]  /*5270*/  BSYNC B1 ;  /* 0x0000000000017941 */ /* 0x000fea0003800000 */
.L_x_4304:
[----:B------:R-:W-:Y:S01]  /*5280*/  LEA R5, R0, 0x37800000, 0x17 ;  /* 0x3780000000057811 */ /* 0x000fe200078eb8ff */
[----:B------:R-:W-:-:S05]  /*5290*/  IMAD.SHL.U32 R0, R3, 0x200000, RZ ;  /* 0x0020000003007824 */ /* 0x000fca00078e00ff */
[----:B------:R-:W-:-:S07]  /*52a0*/  LOP3.LUT R0, R5, R0, R6, 0xfe, !PT ;  /* 0x0000000005007212 */ /* 0x000fce00078efe06 */
.L_x_4303:
[----:B------:R-:W-:Y:S05]  /*52b0*/  BSYNC B0 ;  /* 0x0000000000007941 */ /* 0x000fea0003800000 */
.L_x_4302:
[----:B------:R-:W-:-:S04]  /*52c0*/  F2FP.BF16.F32.PACK_AB R0, RZ, R0 ;  /* 0x00000000ff00723e */ /* 0x000fc800000010ff */
[----:B------:R-:W-:Y:S01]  /*52d0*/  PRMT R18, R0, 0x7610, R18 ;  /* 0x0000761000127816 */ /* 0x000fe20000000012 */
[----:B------:R-:W-:Y:S06]  /*52e0*/  BRA `(.L_x_4283) ;  /* 0x0000000000b47947 */ /* 0x000fec0003800000 */
.L_x_4295:
        /* <DEDUP_REMOVED lines=14> */
.L_x_4309:
[----:B------:R-:W-:Y:S05]  /*53d0*/  BSYNC B0 ;  /* 0x0000000000007941 */ /* 0x000fea0003800000 */
.L_x_4308:
[----:B------:R-:W-:-:S04]  /*53e0*/  F2FP.BF16.F32.PACK_AB R0, RZ, R0 ;  /* 0x00000000ff00723e */ /* 0x000fc800000010ff */
[----:B------:R-:W-:Y:S01]  /*53f0*/  PRMT R18, R0, 0x7610, R18 ;  /* 0x0000761000127816 */ /* 0x000fe20000000012 */
[----:B------:R-:W-:Y:S06]  /*5400*/  BRA `(.L_x_4283) ;  /* 0x00000000006c7947 */ /* 0x000fec0003800000 */
.L_x_4282:
        /* <DEDUP_REMOVED lines=16> */
.L_x_4310:
[----:B------:R-:W-:Y:S01]  /*5510*/  PRMT R18, RZ, 0x7610, R18 ;  /* 0x00007610ff127816 */ /* 0x000fe20000000012 */
[----:B------:R-:W-:Y:S06]  /*5520*/  BRA `(.L_x_4283) ;  /* 0x0000000000247947 */ /* 0x000fec0003800000 */
.L_x_4307:
[----:B------:R-:W2:Y:S02]  /*5530*/  LDG.E.64 R4, desc[UR36][R4.64] ;  /* 0x0000002404047981 */ /* 0x000ea4000c1e1b00 */
[----:B--2---:R-:W0:Y:S02]  /*5540*/  I2F.U64 R0, R4 ;  /* 0x0000000400007312 */ /* 0x004e240000301000 */
[----:B0-----:R-:W-:-:S04]  /*5550*/  F2FP.BF16.F32.PACK_AB R0, RZ, R0 ;  /* 0x00000000ff00723e */ /* 0x001fc800000010ff */
[----:B------:R-:W-:Y:S01]  /*5560*/  PRMT R18, R0, 0x7610, R18 ;  /* 0x0000761000127816 */ /* 0x000fe20000000012 */
[----:B------:R-:W-:Y:S06]  /*5570*/  BRA `(.L_x_4283) ;  /* 0x0000000000107947 */ /* 0x000fec0003800000 */
.L_x_4306:
[----:B------:R-:W2:Y:S02]  /*5580*/  LDG.E R4, desc[UR36][R4.64] ;  /* 0x0000002404047981 */ /* 0x000ea4000c1e1900 */
[----:B--2---:R-:W-:-:S04]  /*5590*/  I2FP.F32.U32 R0, R4 ;  /* 0x0000000400007245 */ /* 0x004fc80000201000 */
[----:B------:R-:W-:-:S04]  /*55a0*/  F2FP.BF16.F32.PACK_AB R0, RZ, R0 ;  /* 0x00000000ff00723e */ /* 0x000fc800000010ff */
[----:B------:R-:W-:-:S07]  /*55b0*/  PRMT R18, R0, 0x7610, R18 ;  /* 0x0000761000127816 */ /* 0x000fce0000000012 */
.L_x_4283:
        /* <DEDUP_REMOVED lines=22> */
.L_x_4314:
[----:B------:R-:W2:Y:S02]  /*5720*/  LDG.E.U8 R4, desc[UR36][R4.64] ;  /* 0x0000002404047981 */ /* 0x000ea4000c1e1100 */
[----:B--2---:R-:W-:-:S04]  /*5730*/  I2FP.F32.U32 R0, R4 ;  /* 0x0000000400007245 */ /* 0x004fc80000201000 */
[----:B------:R-:W-:-:S04]  /*5740*/  F2FP.BF16.F32.PACK_AB R0, RZ, R0 ;  /* 0x00000000ff00723e */ /* 0x000fc800000010ff */
[----:B------:R-:W-:Y:S01]  /*5750*/  PRMT R24, R0, 0x7610, R24 ;  /* 0x0000761000187816 */ /* 0x000fe20000000018 */
[----:B------:R-:W-:Y:S06]  /*5760*/  BRA `(.L_x_4316) ;  /* 0x0000000c00c87947 */ /* 0x000fec0003800000 */
.L_x_4313:
        /* <DEDUP_REMOVED lines=11> */
.L_x_4318:
[----:B------:R-:W2:Y:S02]  /*5820*/  LDG.E R4, desc[UR36][R4.64] ;  /* 0x0000002404047981 */ /* 0x000ea4000c1e1900 */
[----:B--2---:R-:W-:-:S04]  /*5830*/  I2FP.F32.S32 R0, R4 ;  /* 0x0000000400007245 */ /* 0x004fc80000201400 */
[----:B------:R-:W-:-:S04]  /*5840*/  F2FP.BF16.F32.PACK_AB R0, RZ, R0 ;  /* 0x00000000ff00723e */ /* 0x000fc800000010ff */
[----:B------:R-:W-:Y:S01]  /*5850*/  PRMT R24, R0, 0x7610, R24 ;  /* 0x0000761000187816 */ /* 0x000fe20000000018 */
[----:B------:R-:W-:Y:S06]  /*5860*/  BRA `(.L_x_4316) ;  /* 0x0000000c00887947 */ /* 0x000fec0003800000 */
.L_x_4317:
[----:B------:R-:W2:Y:S02]  /*5870*/  LDG.E.U16 R4, desc[UR36][R4.64] ;  /* 0x0000002404047981 */ /* 0x000ea4000c1e1500 */
[----:B--2---:R-:W0:Y:S02]  /*5880*/  I2F.S16 R0, R4 ;  /* 0x0000000400007306 */ /* 0x004e240000101400 */
[----:B0-----:R-:W-:-:S04]  /*5890*/  F2FP.BF16.F32.PACK_AB R0, RZ, R0 ;  /* 0x00000000ff00723e */ /* 0x001fc800000010ff */
[----:B------:R-:W-:Y:S01]  /*58a0*/  PRMT R24, R0, 0x7610, R24 ;  /* 0x0000761000187816 */ /* 0x000fe20000000018 */
[----:B------:R-:W-:Y:S06]  /*58b0*/  BRA `(.L_x_4316) ;  /* 0x0000000c00747947 */ /* 0x000fec0003800000 */
.L_x_4312:
        /* <DEDUP_REMOVED lines=9> */
.L_x_4320:
[----:B------:R-:W2:Y:S02]  /*5950*/  LDG.E.U16 R0, desc[UR36][R4.64] ;  /* 0x0000002404007981 */ /* 0x000ea4000c1e1500 */
[----:B--2---:R-:W-:-:S05]  /*5960*/  HADD2.F32 R0, -RZ, R0.H0_H0 ;  /* 0x20000000ff007230 */ /* 0x004fca0000004100 */
[----:B------:R-:W-:-:S04]  /*5970*/  F2FP.BF16.F32.PACK_AB R0, RZ, R0 ;  /* 0x00000000ff00723e */ /* 0x000fc800000010ff */
[----:B------:R-:W-:Y:S01]  /*5980*/  PRMT R24, R0, 0x7610, R24 ;  /* 0x0000761000187816 */ /* 0x000fe20000000018 */
[----:B------:R-:W-:Y:S06]  /*5990*/  BRA `(.L_x_4316) ;  /* 0x0000000c003c7947 */ /* 0x000fec0003800000 */
.L_x_4319:
        /* <DEDUP_REMOVED lines=9> */
.L_x_4322:
[----:B------:R-:W2:Y:S02]  /*5a30*/  LDG.E.U16 R4, desc[UR36][R4.64] ;  /* 0x0000002404047981 */ /* 0x000ea4000c1e1500 */
[----:B--2---:R-:W-:-:S05]  /*5a40*/  HADD2.F32 R0, -RZ, R4.H0_H0 ;  /* 0x20000004ff007230 */ /* 0x004fca0000004100 */
[----:B------:R-:W-:-:S04]  /*5a50*/  F2FP.BF16.F32.PACK_AB R0, RZ, R0 ;  /* 0x00000000ff00723e */ /* 0x000fc800000010ff */
[----:B------:R-:W-:Y:S01]  /*5a60*/  PRMT R24, R0, 0x7610, R24 ;  /* 0x0000761000187816 */ /* 0x000fe20000000018 */
[----:B------:R-:W-:Y:S06]  /*5a70*/  BRA `(.L_x_4316) ;  /* 0x0000000c00047947 */ /* 0x000fec0003800000 */
.L_x_4321:
        /* <DEDUP_REMOVED lines=9> */
.L_x_4311:
        /* <DEDUP_REMOVED lines=14> */
.L_x_4325:
        /* <DEDUP_REMOVED lines=9> */
.L_x_4324:
        /* <DEDUP_REMOVED lines=28> */
.L_x_4327:
        /* <DEDUP_REMOVED lines=15> */
.L_x_4326:
[----:B------:R0:W5:Y:S01]  /*5f30*/  LDG.E.U16 R24, desc[UR36][R4.64] ;  /* 0x0000002404187981 */ /* 0x000162000c1e1500 */
[----:B------:R-:W-:Y:S05]  /*5f40*/  BRA `(.L_x_4316) ;  /* 0x0000000400d07947 */ /* 0x000fea0003800000 */
.L_x_4323:
        /* <DEDUP_REMOVED lines=13> */
.L_x_4330:
        /* <DEDUP_REMOVED lines=21> */
.L_x_4334:
[----:B------:R-:W-:Y:S05]  /*6170*/  BSYNC B1 ;  /* 0x0000000000017941 */ /* 0x000fea0003800000 */
.L_x_4333:
[----:B------:R-:W-:Y:S01]  /*6180*/  LEA R5, R0, 0x3b800000, 0x17 ;  /* 0x3b80000000057811 */ /* 0x000fe200078eb8ff */
[----:B------:R-:W-:-:S05]  /*6190*/  IMAD.SHL.U32 R0, R3, 0x100000, RZ ;  /* 0x0010000003007824 */ /* 0x000fca00078e00ff */
[----:B------:R-:W-:-:S07]  /*61a0*/  LOP3.LUT R0, R5, R0, R6, 0xfe, !PT ;  /* 0x0000000005007212 */ /* 0x000fce00078efe06 */
.L_x_4332:
[----:B------:R-:W-:Y:S05]  /*61b0*/  BSYNC B0 ;  /* 0x0000000000007941 */ /* 0x000fea0003800000 */
.L_x_4331:
[----:B------:R-:W-:-:S04]  /*61c0*/  F2FP.BF16.F32.PACK_AB R0, RZ, R0 ;  /* 0x00000000ff00723e */ /* 0x000fc800000010ff */
[----:B------:R-:W-:Y:S01]  /*61d0*/  PRMT R24, R0, 0x7610, R24 ;  /* 0x0000761000187816 */ /* 0x000fe20000000018 */
[----:B------:R-:W-:Y:S06]  /*61e0*/  BRA `(.L_x_4316) ;  /* 0x0000000400287947 */ /* 0x000fec0003800000 */
.L_x_4329:
        /* <DEDUP_REMOVED lines=21> */
.L_x_4338:
[----:B------:R-:W-:Y:S05]  /*6340*/  BSYNC B1 ;  /* 0x0000000000017941 */ /* 0x000fea0003800000 */
.L_x_4337:
[----:B------:R-:W-:Y:S01]  /*6350*/  LEA R5, R0, 0x37800000, 0x17 ;  /* 0x3780000000057811 */ /* 0x000fe200078eb8ff */
[----:B------:R-:W-:-:S05]  /*6360*/  IMAD.SHL.U32 R0, R3, 0x200000, RZ ;  /* 0x0020000003007824 */ /* 0x000fca00078e00ff */
[----:B------:R-:W-:-:S07]  /*6370*/  LOP3.LUT R0, R5, R0, R6, 0xfe, !PT ;  /* 0x0000000005007212 */ /* 0x000fce00078efe06 */
.L_x_4336:
[----:B------:R-:W-:Y:S05]  /*6380*/  BSYNC B0 ;  /* 0x0000000000007941 */ /* 0x000fea0003800000 */
.L_x_4335:
[----:B------:R-:W-:-:S04]  /*6390*/  F2FP.BF16.F32.PACK_AB R0, RZ, R0 ;  /* 0x00000000ff00723e */ /* 0x000fc800000010ff */
[----:B------:R-:W-:Y:S01]  /*63a0*/  PRMT R24, R0, 0x7610, R24 ;  /* 0x0000761000187816 */ /* 0x000fe20000000018 */
[----:B------:R-:W-:Y:S06]  /*63b0*/  BRA `(.L_x_4316) ;  /* 0x0000000000b47947 */ /* 0x000fec0003800000 */
.L_x_4328:
        /* <DEDUP_REMOVED lines=14> */
.L_x_4342:
[----:B------:R-:W-:Y:S05]  /*64a0*/  BSYNC B0 ;  /* 0x0000000000007941 */ /* 0x000fea0003800000 */
.L_x_4341:
[----:B------:R-:W-:-:S04]  /*64b0*/  F2FP.BF16.F32.PACK_AB R0, RZ, R0 ;  /* 0x00000000ff00723e */ /* 0x000fc800000010ff */
[----:B------:R-:W-:Y:S01]  /*64c0*/  PRMT R24, R0, 0x7610, R24 ;  /* 0x0000761000187816 */ /* 0x000fe20000000018 */
[----:B------:R-:W-:Y:S06]  /*64d0*/  BRA `(.L_x_4316) ;  /* 0x00000000006c7947 */ /* 0x000fec0003800000 */
.L_x_4315:
        /* <DEDUP_REMOVED lines=16> */
.L_x_4343:
[----:B------:R-:W-:Y:S01]  /*65e0*/  PRMT R24, RZ, 0x7610, R24 ;  /* 0x00007610ff187816 */ /* 0x000fe20000000018 */
[----:B------:R-:W-:Y:S06]  /*65f0*/  BRA `(.L_x_4316) ;  /* 0x0000000000247947 */ /* 0x000fec0003800000 */
.L_x_4340:
[----:B------:R-:W2:Y:S02]  /*6600*/  LDG.E.64 R4, desc[UR36][R4.64] ;  /* 0x0000002404047981 */ /* 0x000ea4000c1e1b00 */
[----:B--2---:R-:W0:Y:S02]  /*6610*/  I2F.U64 R0, R4 ;  /* 0x0000000400007312 */ /* 0x004e240000301000 */
[----:B0-----:R-:W-:-:S04]  /*6620*/  F2FP.BF16.F32.PACK_AB R0, RZ, R0 ;  /* 0x00000000ff00723e */ /* 0x001fc800000010ff */
[----:B------:R-:W-:Y:S01]  /*6630*/  PRMT R24, R0, 0x7610, R24 ;  /* 0x0000761000187816 */ /* 0x000fe20000000018 */
[----:B------:R-:W-:Y:S06]  /*6640*/  BRA `(.L_x_4316) ;  /* 0x0000000000107947 */ /* 0x000fec0003800000 */
.L_x_4339:
[----:B------:R-:W2:Y:S02]  /*6650*/  LDG.E R4, desc[UR36][R4.64] ;  /* 0x0000002404047981 */ /* 0x000ea4000c1e1900 */
[----:B--2---:R-:W-:-:S04]  /*6660*/  I2FP.F32.U32 R0, R4 ;  /* 0x0000000400007245 */ /* 0x004fc80000201000 */
[----:B------:R-:W-:-:S04]  /*6670*/  F2FP.BF16.F32.PACK_AB R0, RZ, R0 ;  /* 0x00000000ff00723e */ /* 0x000fc800000010ff */
[----:B------:R-:W-:-:S07]  /*6680*/  PRMT R24, R0, 0x7610, R24 ;  /* 0x0000761000187816 */ /* 0x000fce0000000018 */
.L_x_4316:
[----:B------:R-:W-:-:S07]  /*6690*/  VIADD R23, R23, 0x80 ;  /* 0x0000008017177836 */ /* 0x000fce0000000000 */
.L_x_4277:
[----:B------:R-:W-:Y:S05]  /*66a0*/  BSYNC B6 ;  /* 0x0000000000067941 */ /* 0x000fea0003800000 */
.L_x_4276:
        /* <DEDUP_REMOVED lines=26> */
.L_x_4349:
[----:B------:R-:W2:Y:S02]  /*6850*/  LDG.E.U8 R4, desc[UR36][R4.64] ;  /* 0x0000002404047981 */ /* 0x000ea4000c1e1100 */
[----:B--2---:R-:W-:-:S04]  /*6860*/  I2FP.F32.U32 R0, R4 ;  /* 0x0000000400007245 */ /* 0x004fc80000201000 */
[----:B------:R-:W-:-:S04]  /*6870*/  F2FP.BF16.F32.PACK_AB R0, RZ, R0 ;  /* 0x00000000ff00723e */ /* 0x000fc800000010ff */
[----:B------:R-:W-:Y:S01]  /*6880*/  PRMT R19, R0, 0x7610, R19 ;  /* 0x0000761000137816 */ /* 0x000fe20000000013 */
[----:B------:R-:W-:Y:S06]  /*6890*/  BRA `(.L_x_4351) ;  /* 0x0000000c00c87947 */ /* 0x000fec0003800000 */
.L_x_4348:
        /* <DEDUP_REMOVED lines=11> */
.L_x_4353:
[----:B------:R-:W2:Y:S02]  /*6950*/  LDG.E R4, desc[UR36][R4.64] ;  /* 0x0000002404047981 */ /* 0x000ea4000c1e1900 */
[----:B--2---:R-:W-:-:S04]  /*6960*/  I2FP.F32.S32 R0, R4 ;  /* 0x0000000400007245 */ /* 0x004fc80000201400 */
[----:B------:R-:W-:-:S04]  /*6970*/  F2FP.BF16.F32.PACK_AB R0, RZ, R0 ;  /* 0x00000000ff00723e */ /* 0x000fc800000010ff */
[----:B------:R-:W-:Y:S01]  /*6980*/  PRMT R19, R0, 0x7610, R19 ;  /* 0x0000761000137816 */ /* 0x000fe20000000013 */
[----:B------:R-:W-:Y:S06]  /*6990*/  BRA `(.L_x_4351) ;  /* 0x0000000c00887947 */ /* 0x000fec0003800000 */
.L_x_4352:
[----:B------:R-:W2:Y:S02]  /*69a0*/  LDG.E.U16 R4, desc[UR36][R4.64] ;  /* 0x0000002404047981 */ /* 0x000ea4000c1e1500 */
[----:B--2---:R-:W0:Y:S02]  /*69b0*/  I2F.S16 R0, R4 ;  /* 0x0000000400007306 */ /* 0x004e240000101400 */
[----:B0-----:R-:W-:-:S04]  /*69c0*/  F2FP.BF16.F32.PACK_AB R0, RZ, R0 ;  /* 0x00000000ff00723e */ /* 0x001fc800000010ff */
[----:B------:R-:W-:Y:S01]  /*69d0*/  PRMT R19, R0, 0x7610, R19 ;  /* 0x0000761000137816 */ /* 0x000fe20000000013 */
[----:B------:R-:W-:Y:S06]  /*69e0*/  BRA `(.L_x_4351) ;  /* 0x0000000c00747947 */ /* 0x000fec0003800000 */
.L_x_4347:
        /* <DEDUP_REMOVED lines=9> */
.L_x_4355:
[----:B------:R-:W2:Y:S02]  /*6a80*/  LDG.E.U16 R0, desc[UR36][R4.64] ;  /* 0x0000002404007981 */ /* 0x000ea4000c1e1500 */
[----:B--2---:R-:W-:-:S05]  /*6a90*/  HADD2.F32 R0, -RZ, R0.H0_H0 ;  /* 0x20000000ff007230 */ /* 0x004fca0000004100 */
[----:B------:R-:W-:-:S04]  /*6aa0*/  F2FP.BF16.F32.PACK_AB R0, RZ, R0 ;  /* 0x00000000ff00723e */ /* 0x000fc800000010ff */
[----:B------:R-:W-:Y:S01]  /*6ab0*/  PRMT R19, R0, 0x7610, R19 ;  /* 0x0000761000137816 */ /* 0x000fe20000000013 */
[----:B------:R-:W-:Y:S06]  /*6ac0*/  BRA `(.L_x_4351) ;  /* 0x0000000c003c7947 */ /* 0x000fec0003800000 */
.L_x_4354:
        /* <DEDUP_REMOVED lines=9> */
.L_x_4357:
[----:B------:R-:W2:Y:S02]  /*6b60*/  LDG.E.U16 R4, desc[UR36][R4.64] ;  /* 0x0000002404047981 */ /* 0x000ea4000c1e1500 */
[----:B--2---:R-:W-:-:S05]  /*6b70*/  HADD2.F32 R0, -RZ, R4.H0_H0 ;  /* 0x20000004ff007230 */ /* 0x004fca0000004100 */
[----:B------:R-:W-:-:S04]  /*6b80*/  F2FP.BF16.F32.PACK_AB R0, RZ, R0 ;  /* 0x00000000ff00723e */ /* 0x000fc800000010ff */
[----:B------:R-:W-:Y:S01]  /*6b90*/  PRMT R19, R0, 0x7610, R19 ;  /* 0x0000761000137816 */ /* 0x000fe20000000013 */
[----:B------:R-:W-:Y:S06]  /*6ba0*/  BRA `(.L_x_4351) ;  /* 0x0000000c00047947 */ /* 0x000fec0003800000 */
.L_x_4356:
        /* <DEDUP_REMOVED lines=9> */
.L_x_4346:
        /* <DEDUP_REMOVED lines=14> */
.L_x_4360:
        /* <DEDUP_REMOVED lines=9> */
.L_x_4359:
        /* <DEDUP_REMOVED lines=28> */
.L_x_4362:
        /* <DEDUP_REMOVED lines=15> */
.L_x_4361:
[----:B------:R0:W5:Y:S01]  /*7060*/  LDG.E.U16 R19, desc[UR36][R4.64] ;  /* 0x0000002404137981 */ /* 0x000162000c1e1500 */
[----:B------:R-:W-:Y:S05]  /*7070*/  BRA `(.L_x_4351) ;  /* 0x0000000400d07947 */ /* 0x000fea0003800000 */
.L_x_4358:
        /* <DEDUP_REMOVED lines=13> */
.L_x_4365:
        /* <DEDUP_REMOVED lines=21> */
.L_x_4369:
[----:B------:R-:W-:Y:S05]  /*72a0*/  BSYNC B1 ;  /* 0x0000000000017941 */ /* 0x000fea0003800000 */
.L_x_4368:
[----:B------:R-:W-:Y:S01]  /*72b0*/  LEA R5, R0, 0x3b800000, 0x17 ;  /* 0x3b80000000057811 */ /* 0x000fe200078eb8ff */
[----:B------:R-:W-:-:S05]  /*72c0*/  IMAD.SHL.U32 R0, R3, 0x100000, RZ ;  /* 0x0010000003007824 */ /* 0x000fca00078e00ff */
[----:B------:R-:W-:-:S07]  /*72d0*/  LOP3.LUT R0, R5, R0, R6, 0xfe, !PT ;  /* 0x0000000005007212 */ /* 0x000fce00078efe06 */
.L_x_4367:
[----:B------:R-:W-:Y:S05]  /*72e0*/  BSYNC B0 ;  /* 0x0000000000007941 */ /* 0x000fea0003800000 */
.L_x_4366:
[----:B------:R-:W-:-:S04]  /*72f0*/  F2FP.BF16.F32.PACK_AB R0, RZ, R0 ;  /* 0x00000000ff00723e */ /* 0x000fc800000010ff */
[----:B------:R-:W-:Y:S01]  /*7300*/  PRMT R19, R0, 0x7610, R19 ;  /* 0x0000761000137816 */ /* 0x000fe20000000013 */
[----:B------:R-:W-:Y:S06]  /*7310*/  BRA `(.L_x_4351) ;  /* 0x0000000400287947 */ /* 0x000fec0003800000 */
.L_x_4364:
        /* <DEDUP_REMOVED lines=21> */
.L_x_4373:
[----:B------:R-:W-:Y:S05]  /*7470*/  BSYNC B1 ;  /* 0x0000000000017941 */ /* 0x000fea0003800000 */
.L_x_4372:
[----:B------:R-:W-:Y:S01]  /*7480*/  LEA R5, R0, 0x37800000, 0x17 ;  /* 0x3780000000057811 */ /* 0x000fe200078eb8ff */
[----:B------:R-:W-:-:S05]  /*7490*/  IMAD.SHL.U32 R0, R3, 0x200000, RZ ;  /* 0x0020000003007824 */ /* 0x000fca00078e00ff */
[----:B------:R-:W-:-:S07]  /*74a0*/  LOP3.LUT R0, R5, R0, R6, 0xfe, !PT ;  /* 0x0000000005007212 */ /* 0x000fce00078efe06 */
.L_x_4371:
[----:B------:R-:W-:Y:S05]  /*74b0*/  BSYNC B0 ;  /* 0x0000000000007941 */ /* 0x000fea0003800000 */
.L_x_4370:
[----:B------:R-:W-:-:S04]  /*74c0*/  F2FP.BF16.F32.PACK_AB R0, RZ, R0 ;  /* 0x00000000ff00723e */ /* 0x000fc800000010ff */
[----:B------:R-:W-:Y:S01]  /*74d0*/  PRMT R19, R0, 0x7610, R19 ;  /* 0x0000761000137816 */ /* 0x000fe20000000013 */
[----:B------:R-:W-:Y:S06]  /*74e0*/  BRA `(.L_x_4351) ;  /* 0x0000000000b47947 */ /* 0x000fec0003800000 */
.L_x_4363:
        /* <DEDUP_REMOVED lines=14> */
.L_x_4377:
[----:B------:R-:W-:Y:S05]  /*75d0*/  BSYNC B0 ;  /* 0x0000000000007941 */ /* 0x000fea0003800000 */
.L_x_4376:
[----:B------:R-:W-:-:S04]  /*75e0*/  F2FP.BF16.F32.PACK_AB R0, RZ, R0 ;  /* 0x00000000ff00723e */ /* 0x000fc800000010ff */
[----:B------:R-:W-:Y:S01]  /*75f0*/  PRMT R19, R0, 0x7610, R19 ;  /* 0x0000761000137816 */ /* 0x000fe20000000013 */
[----:B------:R-:W-:Y:S06]  /*7600*/  BRA `(.L_x_4351) ;  /* 0x00000000006c7947 */ /* 0x000fec0003800000 */
.L_x_4350:
        /* <DEDUP_REMOVED lines=16> */
.L_x_4378:
[----:B------:R-:W-:Y:S01]  /*7710*/  PRMT R19, RZ, 0x7610, R19 ;  /* 0x00007610ff137816 */ /* 0x000fe20000000013 */
[----:B------:R-:W-:Y:S06]  /*7720*/  BRA `(.L_x_4351) ;  /* 0x0000000000247947 */ /* 0x000fec0003800000 */
.L_x_4375:
[----:B------:R-:W2:Y:S02]  /*7730*/  LDG.E.64 R4, desc[UR36][R4.64] ;  /* 0x0000002404047981 */ /* 0x000ea4000c1e1b00 */
[----:B--2---:R-:W0:Y:S02]  /*7740*/  I2F.U64 R0, R4 ;  /* 0x0000000400007312 */ /* 0x004e240000301000 */
[----:B0-----:R-:W-:-:S04]  /*7750*/  F2FP.BF16.F32.PACK_AB R0, RZ, R0 ;  /* 0x00000000ff00723e */ /* 0x001fc800000010ff */
[----:B------:R-:W-:Y:S01]  /*7760*/  PRMT R19, R0, 0x7610, R19 ;  /* 0x0000761000137816 */ /* 0x000fe20000000013 */
[----:B------:R-:W-:Y:S06]  /*7770*/  BRA `(.L_x_4351) ;  /* 0x0000000000107947 */ /* 0x000fec0003800000 */
.L_x_4374:
[----:B------:R-:W2:Y:S02]  /*7780*/  LDG.E R4, desc[UR36][R4.64] ;  /* 0x0000002404047981 */ /* 0x000ea4000c1e1900 */
[----:B--2---:R-:W-:-:S04]  /*7790*/  I2FP.F32.U32 R0, R4 ;  /* 0x0000000400007245 */ /* 0x004fc80000201000 */
[----:B------:R-:W-:-:S04]  /*77a0*/  F2FP.BF16.F32.PACK_AB R0, RZ, R0 ;  /* 0x00000000ff00723e */ /* 0x000fc800000010ff */
[----:B------:R-:W-:-:S07]  /*77b0*/  PRMT R19, R0, 0x7610, R19 ;  /* 0x0000761000137816 */ /* 0x000fce0000000013 */
.L_x_4351:
        /* <DEDUP_REMOVED lines=21> */
.L_x_4382:
[----:B------:R-:W2:Y:S02]  /*7910*/  LDG.E.U8 R4, desc[UR36][R4.64] ;  /* 0x0000002404047981 */ /* 0x000ea4000c1e1100 */
[----:B--2---:R-:W-:-:S04]  /*7920*/  I2FP.F32.U32 R0, R4 ;  /* 0x0000000400007245 */ /* 0x004fc80000201000 */
[----:B------:R-:W-:Y:S01]  /*7930*/  F2FP.BF16.F32.PACK_AB R0, RZ, R0 ;  /* 0x00000000ff00723e */ /* 0x000fe200000010ff */
[----:B------:R-:W-:Y:S06]  /*7940*/  BRA `(.L_x_4345) ;  /* 0x0000000c008c7947 */ /* 0x000fec0003800000 */
.L_x_4381:
        /* <DEDUP_REMOVED lines=10> */
.L_x_4385:
[----:B------:R-:W2:Y:S02]  /*79f0*/  LDG.E R4, desc[UR36][R4.64] ;  /* 0x0000002404047981 */ /* 0x000ea4000c1e1900 */
[----:B--2---:R-:W-:-:S04]  /*7a00*/  I2FP.F32.S32 R0, R4 ;  /* 0x0000000400007245 */ /* 0x004fc80000201400 */
[----:B------:R-:W-:Y:S01]  /*7a10*/  F2FP.BF16.F32.PACK_AB R0, RZ, R0 ;  /* 0x00000000ff00723e */ /* 0x000fe200000010ff */
[----:B------:R-:W-:Y:S06]  /*7a20*/  BRA `(.L_x_4345) ;  /* 0x0000000c00547947 */ /* 0x000fec0003800000 */
.L_x_4384:
[----:B------:R-:W2:Y:S02]  /*7a30*/  LDG.E.U16 R4, desc[UR36][R4.64] ;  /* 0x0000002404047981 */ /* 0x000ea4000c1e1500 */
[----:B--2---:R-:W0:Y:S02]  /*7a40*/  I2F.S16 R0, R4 ;  /* 0x0000000400007306 */ /* 0x004e240000101400 */
[----:B0-----:R-:W-:Y:S01]  /*7a50*/  F2FP.BF16.F32.PACK_AB R0, RZ, R0 ;  /* 0x00000000ff00723e */ /* 0x001fe200000010ff */
[----:B------:R-:W-:Y:S06]  /*7a60*/  BRA `(.L_x_4345) ;  /* 0x0000000c00447947 */ /* 0x000fec0003800000 */
.L_x_4380:
        /* <DEDUP_REMOVED lines=9> */
.L_x_4387:
[----:B------:R-:W2:Y:S02]  /*7b00*/  LDG.E.U16 R0, desc[UR36][R4.64] ;  /* 0x0000002404007981 */ /* 0x000ea4000c1e1500 */
[----:B--2---:R-:W-:-:S05]  /*7b10*/  HADD2.F32 R0, -RZ, R0.H0_H0 ;  /* 0x20000000ff007230 */ /* 0x004fca0000004100 */
[----:B------:R-:W-:Y:S01]  /*7b20*/  F2FP.BF16.F32.PACK_AB R0, RZ, R0 ;  /* 0x00000000ff00723e */ /* 0x000fe200000010ff */
[----:B------:R-:W-:Y:S06]  /*7b30*/  BRA `(.L_x_4345) ;  /* 0x0000000c00107947 */ /* 0x000fec0003800000 */
.L_x_4386:
        /* <DEDUP_REMOVED lines=9> */
.L_x_4389:
[----:B------:R-:W2:Y:S02]  /*7bd0*/  LDG.E.U16 R4, desc[UR36][R4.64] ;  /* 0x0000002404047981 */ /* 0x000ea4000c1e1500 */
[----:B--2---:R-:W-:-:S05]  /*7be0*/  HADD2.F32 R0, -RZ, R4.H0_H0 ;  /* 0x20000004ff007230 */ /* 0x004fca0000004100 */
[----:B------:R-:W-:Y:S01]  /*7bf0*/  F2FP.BF16.F32.PACK_AB R0, RZ, R0 ;  /* 0x00000000ff00723e */ /* 0x000fe200000010ff */
[----:B------:R-:W-:Y:S06]  /*7c00*/  BRA `(.L_x_4345) ;  /* 0x0000000800dc7947 */ /* 0x000fec0003800000 */
.L_x_4388:
        /* <DEDUP_REMOVED lines=8> */
.L_x_4379:
        /* <DEDUP_REMOVED lines=13> */
.L_x_4392:
        /* <DEDUP_REMOVED lines=8> */
.L_x_4391:
        /* <DEDUP_REMOVED lines=28> */
.L_x_4394:
        /* <DEDUP_REMOVED lines=14> */
.L_x_4393:
[----:B------:R1:W5:Y:S01]  /*8080*/  LDG.E.U16 R0, desc[UR36][R4.64] ;  /* 0x0000002404007981 */ /* 0x000362000c1e1500 */
[----:B------:R-:W-:Y:S05]  /*8090*/  BRA `(.L_x_4345) ;  /* 0x0000000400b87947 */ /* 0x000fea0003800000 */
.L_x_4390:
        /* <DEDUP_REMOVED lines=12> */
.L_x_4397:
        /* <DEDUP_REMOVED lines=21> */
.L_x_4401:
[----:B------:R-:W-:Y:S05]  /*82b0*/  BSYNC B1 ;  /* 0x0000000000017941 */ /* 0x000fea0003800000 */
.L_x_4400:
[----:B------:R-:W-:Y:S01]  /*82c0*/  LEA R5, R0, 0x3b800000, 0x17 ;  /* 0x3b80000000057811 */ /* 0x000fe200078eb8ff */
[----:B------:R-:W-:-:S05]  /*82d0*/  IMAD.SHL.U32 R0, R3, 0x100000, RZ ;  /* 0x0010000003007824 */ /* 0x000fca00078e00ff */
[----:B------:R-:W-:-:S07]  /*82e0*/  LOP3.LUT R0, R5, R0, R6, 0xfe, !PT ;  /* 0x0000000005007212 */ /* 0x000fce00078efe06 */
.L_x_4399:
[----:B------:R-:W-:Y:S05]  /*82f0*/  BSYNC B0 ;  /* 0x0000000000007941 */ /* 0x000fea0003800000 */
.L_x_4398:
[----:B------:R-:W-:Y:S01]  /*8300*/  F2FP.BF16.F32.PACK_AB R0, RZ, R0 ;  /* 0x00000000ff00723e */ /* 0x000fe200000010ff */
[----:B------:R-:W-:Y:S06]  /*8310*/  BRA `(.L_x_4345) ;  /* 0x0000000400187947 */ /* 0x000fec0003800000 */
.L_x_4396:
        /* <DEDUP_REMOVED lines=21> */
.L_x_4405:
[----:B------:R-:W-:Y:S05]  /*8470*/  BSYNC B1 ;  /* 0x0000000000017941 */ /* 0x000fea0003800000 */
.L_x_4404:
[----:B------:R-:W-:Y:S01]  /*8480*/  LEA R5, R0, 0x37800000, 0x17 ;  /* 0x3780000000057811 */ /* 0x000fe200078eb8ff */
[----:B------:R-:W-:-:S05]  /*8490*/  IMAD.SHL.U32 R0, R3, 0x200000, RZ ;  /* 0x0020000003007824 */ /* 0x000fca00078e00ff */
[----:B------:R-:W-:-:S07]  /*84a0*/  LOP3.LUT R0, R5, R0, R6, 0xfe, !PT ;  /* 0x0000000005007212 */ /* 0x000fce00078efe06 */
.L_x_4403:
[----:B------:R-:W-:Y:S05]  /*84b0*/  BSYNC B0 ;  /* 0x0000000000007941 */ /* 0x000fea0003800000 */
.L_x_4402:
[----:B------:R-:W-:Y:S01]  /*84c0*/  F2FP.BF16.F32.PACK_AB R0, RZ, R0 ;  /* 0x00000000ff00723e */ /* 0x000fe200000010ff */
[----:B------:R-:W-:Y:S06]  /*84d0*/  BRA `(.L_x_4345) ;  /* 0x0000000000a87947 */ /* 0x000fec0003800000 */
.L_x_4395:
        /* <DEDUP_REMOVED lines=14> */
.L_x_4409:
[----:B------:R-:W-:Y:S05]  /*85c0*/  BSYNC B0 ;  /* 0x0000000000007941 */ /* 0x000fea0003800000 */
.L_x_4408:
[----:B------:R-:W-:Y:S01]  /*85d0*/  F2FP.BF16.F32.PACK_AB R0, RZ, R0 ;  /* 0x00000000ff00723e */ /* 0x000fe200000010ff */
[----:B------:R-:W-:Y:S06]  /*85e0*/  BRA `(.L_x_4345) ;  /* 0x0000000000647947 */ /* 0x000fec0003800000 */
.L_x_4383:
        /* <DEDUP_REMOVED lines=16> */
.L_x_4410:
[----:B------:R-:W-:Y:S01]  /*86f0*/  PRMT R0, RZ, 0x7610, R0 ;  /* 0x00007610ff007816 */ /* 0x000fe20000000000 */
[----:B------:R-:W-:Y:S06]  /*8700*/  BRA `(.L_x_4345) ;  /* 0x00000000001c7947 */ /* 0x000fec0003800000 */
.L_x_4407:
[----:B------:R-:W2:Y:S02]  /*8710*/  LDG.E.64 R4, desc[UR36][R4.64] ;  /* 0x0000002404047981 */ /* 0x000ea4000c1e1b00 */
[----:B--2---:R-:W0:Y:S02]  /*8720*/  I2F.U64 R0, R4 ;  /* 0x0000000400007312 */ /* 0x004e240000301000 */
[----:B0-----:R-:W-:Y:S01]  /*8730*/  F2FP.BF16.F32.PACK_AB R0, RZ, R0 ;  /* 0x00000000ff00723e */ /* 0x001fe200000010ff */
[----:B------:R-:W-:Y:S06]  /*8740*/  BRA `(.L_x_4345) ;  /* 0x00000000000c7947 */ /* 0x000fec0003800000 */
.L_x_4406:
[----:B------:R-:W2:Y:S02]  /*8750*/  LDG.E R4, desc[UR36][R4.64] ;  /* 0x0000002404047981 */ /* 0x000ea4000c1e1900 */
[----:B--2---:R-:W-:-:S04]  /*8760*/  I2FP.F32.U32 R0, R4 ;  /* 0x0000000400007245 */ /* 0x004fc80000201000 */
[----:B------:R-:W-:-:S07]  /*8770*/  F2FP.BF16.F32.PACK_AB R0, RZ, R0 ;  /* 0x00000000ff00723e */ /* 0x000fce00000010ff */
.L_x_4345:
[----:B------:R-:W-:Y:S05]  /*8780*/  BSYNC B6 ;  /* 0x0000000000067941 */ /* 0x000fea0003800000 */
.L_x_4344:
        /* <DEDUP_REMOVED lines=26> */
[----:B------:R-:W-:-:S04]  /*8930*/  FFMA.FTZ R3, R3, 0.5, R4 ;  /* 0x3f00000003037823 */ /* 0x000fc80000010004 */
[----:B------:R-:W-:-:S06]  /*8940*/  FMUL.FTZ R3, R22, R3 ;  /* 0x0000000316037220 */ /* 0x000fcc0000410000 */
[----:B------:R-:W0:Y:S02]  /*8950*/  F2F.BF16.F32 R3, R3 ;  /* 0x0000000300037304 */ /* 0x000e240000202000 */
.L_x_4412:
[----:B------:R-:W-:Y:S05]  /*8960*/  BSYNC B0 ;  /* 0x0000000000007941 */ /* 0x000fea0003800000 */
.L_x_4411:
[----:B------:R-:W-:Y:S04]  /*8970*/  BSSY B0, `(.L_x_4413) ;  /* 0x0000014000007945 */ /* 0x000fe80003800000 */
[----:B------:R-:W-:Y:S05]  /*8980*/  @P0 BRA `(.L_x_4414) ;  /* 0x0000000000480947 */ /* 0x000fea0003800000 */
        /* <DEDUP_REMOVED lines=10> */
[----:B------:R-:W1:Y:S02]  /*8a30*/  MUFU.TANH R6, R6 ;  /* 0x0000000600067308 */ /* 0x000e640000002400 */
[----:B-1----:R-:W-:-:S04]  /*8a40*/  FFMA.FTZ R4, -R6, R6, 1 ;  /* 0x3f80000006047423 */ /* 0x002fc80000010106 */
[----:B------:R-:W-:Y:S01]  /*8a50*/  FMUL.FTZ R8, R27, R4 ;  /* 0x000000041b087220 */ /* 0x000fe20000410000 */
[----:B------:R-:W-:-:S03]  /*8a60*/  FADD.FTZ R4, R6, 1 ;  /* 0x3f80000006047421 */ /* 0x000fc60000010000 */
[----:B------:R-:W-:-:S04]  /*8a70*/  FMUL.FTZ R5, R5, R8 ;  /* 0x0000000805057220 */ /* 0x000fc80000410000 */
[----:B------:R-:W-:-:S04]  /*8a80*/  FFMA.FTZ R5, R4, 0.5, R5 ;  /* 0x3f00000004057823 */ /* 0x000fc80000010005 */
[----:B------:R-:W-:-:S04]  /*8a90*/  FMUL.FTZ R5, R28, R5 ;  /* 0x000000051c057220 */ /* 0x000fc80000410000 */
[----:B------:R1:W2:Y:S03]  /*8aa0*/  F2F.BF16.F32 R22, R5 ;  /* 0x0000000500167304 */ /* 0x0002a60000202000 */
.L_x_4414:
[----:B------:R-:W-:Y:S05]  /*8ab0*/  BSYNC B0 ;  /* 0x0000000000007941 */ /* 0x000fea0003800000 */
.L_x_4413:
[----:B------:R-:W-:Y:S04]  /*8ac0*/  BSSY B0, `(.L_x_4415) ;  /* 0x0000014000007945 */ /* 0x000fe80003800000 */
[----:B------:R-:W-:Y:S05]  /*8ad0*/  @P1 BRA `(.L_x_4416) ;  /* 0x0000000000481947 */ /* 0x000fea0003800000 */
[----:B-----5:R-:W-:Y:S02]  /*8ae0*/  IMAD.U32 R24, R24, 0x10000, RZ ;  /* 0x0001000018187824 */ /* 0x020fe400078e00ff */
[----:B------:R-:W-:Y:S02]  /*8af0*/  IMAD.MOV.U32 R4, RZ, RZ, 0x3e095d4e ;  /* 0x3e095d4eff047424 */ /* 0x000fe400078e00ff */
[----:B-1----:R-:W-:Y:S01]  /*8b00*/  FMUL.FTZ R5, R24, R24 ;  /* 0x0000001818057220 */ /* 0x002fe20000410000 */
        /* <DEDUP_REMOVED lines=8> */
[C---:B-1----:R-:W-:Y:S01]  /*8b90*/  FFMA.FTZ R5, -R7.reuse, R7, 1 ;  /* 0x3f80000007057423 */ /* 0x042fe20000010107 */
[----:B------:R-:W-:-:S03]  /*8ba0*/  FADD.FTZ R4, R7, 1 ;  /* 0x3f80000007047421 */ /* 0x000fc60000010000 */
[----:B------:R-:W-:-:S04]  /*8bb0*/  FMUL.FTZ R5, R24, R5 ;  /* 0x0000000518057220 */ /* 0x000fc80000410000 */
[----:B------:R-:W-:-:S04]  /*8bc0*/  FMUL.FTZ R5, R6, R5 ;  /* 0x0000000506057220 */ /* 0x000fc80000410000 */
[----:B------:R-:W-:-:S04]  /*8bd0*/  FFMA.FTZ R5, R4, 0.5, R5 ;  /* 0x3f00000004057823 */ /* 0x000fc80000010005 */
[----:B------:R-:W-:-:S06]  /*8be0*/  FMUL.FTZ R18, R18, R5 ;  /* 0x0000000512127220 */ /* 0x000fcc0000410000 */
[----:B------:R-:W4:Y:S02]  /*8bf0*/  F2F.BF16.F32 R18, R18 ;  /* 0x0000001200127304 */ /* 0x000f240000202000 */
.L_x_4416:
[----:B------:R-:W-:Y:S05]  /*8c00*/  BSYNC B0 ;  /* 0x0000000000007941 */ /* 0x000fea0003800000 */
.L_x_4415:
        /* <DEDUP_REMOVED lines=18> */
[----:B------:R-:W-:-:S06]  /*8d30*/  FMUL.FTZ R19, R19, R0 ;  /* 0x0000000013137220 */ /* 0x000fcc0000410000 */
[----:B------:R-:W1:Y:S02]  /*8d40*/  F2F.BF16.F32 R19, R19 ;  /* 0x0000001300137304 */ /* 0x000e640000202000 */
.L_x_4418:
[----:B------:R-:W-:Y:S05]  /*8d50*/  BSYNC B0 ;  /* 0x0000000000007941 */ /* 0x000fea0003800000 */
.L_x_4417:
        /* <DEDUP_REMOVED lines=24> */
.L_x_4424:
[----:B-1----:R-:W-:Y:S02]  /*8ee0*/  IMAD.U32 R5, R3, 0x10000, RZ ;  /* 0x0001000003057824 */ /* 0x002fe400078e00ff */
[----:B------:R-:W-:-:S04]  /*8ef0*/  IMAD.MOV.U32 R25, RZ, RZ, R23 ;  /* 0x000000ffff197224 */ /* 0x000fc800078e0017 */
[----:B------:R-:W0:Y:S02]  /*8f00*/  F2I.S64.TRUNC R4, R5 ;  /* 0x0000000500047311 */ /* 0x000e24000020d900 */
[----:B0-----:R0:W-:Y:S01]  /*8f10*/  STG.E.U8 desc[UR36][R8.64], R4 ;  /* 0x0000000408007986 */ /* 0x0011e2000c101124 */
[----:B------:R-:W-:Y:S05]  /*8f20*/  BRA `(.L_x_4420) ;  /* 0x0000000c00d47947 */ /* 0x000fea0003800000 */
.L_x_4423:
        /* <DEDUP_REMOVED lines=8> */
[----:B-1----:R-:W0:Y:S02]  /*8fb0*/  F2I.S64.TRUNC R4, R4 ;  /* 0x0000000400047311 */ /* 0x002e24000020d900 */
[----:B0-----:R0:W-:Y:S01]  /*8fc0*/  STG.E.64 desc[UR36][R8.64], R4 ;  /* 0x0000000408007986 */ /* 0x0011e2000c101b24 */
[----:B------:R-:W-:Y:S05]  /*8fd0*/  BRA `(.L_x_4420) ;  /* 0x0000000c00a87947 */ /* 0x000fea0003800000 */
.L_x_4427:
[----:B------:R-:W-:Y:S02]  /*8fe0*/  IMAD.U32 R3, R3, 0x10000, RZ ;  /* 0x0001000003037824 */ /* 0x000fe400078e00ff */
[----:B------:R-:W-:-:S04]  /*8ff0*/  IMAD.MOV.U32 R25, RZ, RZ, R23 ;  /* 0x000000ffff197224 */ /* 0x000fc800078e0017 */
[----:B------:R-:W0:Y:S02]  /*9000*/  F2I.FTZ.TRUNC.NTZ R3, R3 ;  /* 0x0000000300037305 */ /* 0x000e24000021f100 */
[----:B0-----:R0:W-:Y:S01]  /*9010*/  STG.E desc[UR36][R8.64], R3 ;  /* 0x0000000308007986 */ /* 0x0011e2000c101924 */
[----:B------:R-:W-:Y:S05]  /*9020*/  BRA `(.L_x_4420) ;  /* 0x0000000c00947947 */ /* 0x000fea0003800000 */
.L_x_4426:
[----:B------:R-:W-:Y:S02]  /*9030*/  IMAD.U32 R3, R3, 0x10000, RZ ;  /* 0x0001000003037824 */ /* 0x000fe400078e00ff */
[----:B------:R-:W-:-:S04]  /*9040*/  IMAD.MOV.U32 R25, RZ, RZ, R23 ;  /* 0x000000ffff197224 */ /* 0x000fc800078e0017 */
[----:B------:R-:W0:Y:S02]  /*9050*/  F2I.FTZ.TRUNC.NTZ R3, R3 ;  /* 0x0000000300037305 */ /* 0x000e24000021f100 */
[----:B0-----:R0:W-:Y:S01]  /*9060*/  STG.E.U16 desc[UR36][R8.64], R3 ;  /* 0x0000000308007986 */ /* 0x0011e2000c101524 */
[----:B------:R-:W-:Y:S05]  /*9070*/  BRA `(.L_x_4420) ;  /* 0x0000000c00807947 */ /* 0x000fea0003800000 */
.L_x_4422:
        /* <DEDUP_REMOVED lines=10> */
.L_x_4429:
[----:B------:R-:W-:Y:S02]  /*9120*/  IMAD.U32 R0, R3, 0x10000, RZ ;  /* 0x0001000003007824 */ /* 0x000fe400078e00ff */
[----:B------:R-:W-:-:S03]  /*9130*/  IMAD.MOV.U32 R25, RZ, RZ, R23 ;  /* 0x000000ffff197224 */ /* 0x000fc600078e0017 */
[----:B------:R-:W-:-:S05]  /*9140*/  F2FP.F16.F32.PACK_AB R0, RZ, R0 ;  /* 0x00000000ff00723e */ /* 0x000fca00000000ff */
[----:B------:R0:W-:Y:S01]  /*9150*/  STG.E.U16 desc[UR36][R8.64], R0 ;  /* 0x0000000008007986 */ /* 0x0001e2000c101524 */
[----:B------:R-:W-:Y:S05]  /*9160*/  BRA `(.L_x_4420) ;  /* 0x0000000c00447947 */ /* 0x000fea0003800000 */
.L_x_4428:
[----:B------:R-:W-:-:S13]  /*9170*/  ISETP.NE.AND P0, PT, R0, 0x7, PT ;  /* 0x000000070000780c */ /* 0x000fda0003f05270 */
[----:B------:R-:W-:Y:S05]  /*9180*/  @!P0 BRA `(.L_x_4430) ;  /* 0x00000000003c8947 */ /* 0x000fea0003800000 */
[----:B------:R-:W-:-:S13]  /*9190*/  ISETP.NE.AND P0, PT, R0, 0x8, PT ;  /* 0x000000080000780c */ /* 0x000fda0003f05270 */
[----:B------:R-:W-:Y:S05]  /*91a0*/  @!P0 BRA `(.L_x_4431) ;  /* 0x00000000001c8947 */ /* 0x000fea0003800000 */
[----:B------:R-:W-:-:S13]  /*91b0*/  ISETP.NE.AND P0, PT, R0, 0x9, PT ;  /* 0x000000090000780c */ /* 0x000fda0003f05270 */
[----:B------:R-:W-:Y:S05]  /*91c0*/  @P0 BRA `(.L_x_4425) ;  /* 0x0000000800c00947 */ /* 0x000fea0003800000 */
[----:B------:R-:W-:Y:S02]  /*91d0*/  IMAD.U32 R4, R3, 0x10000, RZ ;  /* 0x0001000003047824 */ /* 0x000fe400078e00ff */
[----:B-1----:R-:W-:Y:S02]  /*91e0*/  IMAD.MOV.U32 R5, RZ, RZ, RZ ;  /* 0x000000ffff057224 */ /* 0x002fe400078e00ff */
[----:B------:R-:W-:-:S03]  /*91f0*/  IMAD.MOV.U32 R25, RZ, RZ, R23 ;  /* 0x000000ffff197224 */ /* 0x000fc600078e0017 */
[----:B------:R0:W-:Y:S01]  /*9200*/  STG.E.64 desc[UR36][R8.64], R4 ;  /* 0x0000000408007986 */ /* 0x0001e2000c101b24 */
[----:B------:R-:W-:Y:S05]  /*9210*/  BRA `(.L_x_4420) ;  /* 0x0000000c00187947 */ /* 0x000fea0003800000 */
.L_x_4431:
[----:B------:R-:W-:Y:S02]  /*9220*/  IMAD.U32 R3, R3, 0x10000, RZ ;  /* 0x0001000003037824 */ /* 0x000fe400078e00ff */
[----:B------:R-:W-:-:S03]  /*9230*/  IMAD.MOV.U32 R25, RZ, RZ, R23 ;  /* 0x000000ffff197224 */ /* 0x000fc600078e0017 */
[----:B------:R-:W-:-:S04]  /*9240*/  F2FP.F16.F32.PACK_AB R3, RZ, R3 ;  /* 0x00000003ff03723e */ /* 0x000fc800000000ff */
[----:B------:R-:W-:-:S05]  /*9250*/  PRMT R3, R3, 0x5410, RZ ;  /* 0x0000541003037816 */ /* 0x000fca00000000ff */
[----:B------:R0:W-:Y:S01]  /*9260*/  STG.E desc[UR36][R8.64], R3 ;  /* 0x0000000308007986 */ /* 0x0001e2000c101924 */
[----:B------:R-:W-:Y:S05]  /*9270*/  BRA `(.L_x_4420) ;  /* 0x0000000c00007947 */ /* 0x000fea0003800000 */
.L_x_4430:
[----:B------:R-:W-:Y:S02]  /*9280*/  IMAD.U32 R4, R3, 0x10000, RZ ;  /* 0x0001000003047824 */ /* 0x000fe400078e00ff */
[----:B------:R-:W-:Y:S02]  /*9290*/  IMAD.MOV.U32 R25, RZ, RZ, R23 ;  /* 0x000000ffff197224 */ /* 0x000fe400078e0017 */
[----:B------:R-:W-:-:S06]  /*92a0*/  FMUL.FTZ R4, R4, 1 ;  /* 0x3f80000004047820 */ /* 0x000fcc0000410000 */
[----:B-1----:R-:W0:Y:S02]  /*92b0*/  F2F.F64.F32 R4, R4 ;  /* 0x0000000400047310 */ /* 0x002e240000201800 */
[----:B0-----:R0:W-:Y:S01]  /*92c0*/  STG.E.64 desc[UR36][R8.64], R4 ;  /* 0x0000000408007986 */ /* 0x0011e2000c101b24 */
[----:B------:R-:W-:Y:S05]  /*92d0*/  BRA `(.L_x_4420) ;  /* 0x0000000800e87947 */ /* 0x000fea0003800000 */
.L_x_4421:
        /* <DEDUP_REMOVED lines=14> */
.L_x_4434:
[----:B------:R-:W-:Y:S01]  /*93c0*/  IMAD.U32 R3, R3, 0x10000, RZ ;  /* 0x0001000003037824 */ /* 0x000fe200078e00ff */
[----:B------:R-:W-:Y:S01]  /*93d0*/  CS2R R6, SRZ ;  /* 0x0000000000067805 */ /* 0x000fe2000001ff00 */
[----:B------:R-:W-:Y:S02]  /*93e0*/  IMAD.MOV.U32 R25, RZ, RZ, R23 ;  /* 0x000000ffff197224 */ /* 0x000fe400078e0017 */
[----:B------:R-:W-:-:S04]  /*93f0*/  FMUL.FTZ R3, R3, 1 ;  /* 0x3f80000003037820 */ /* 0x000fc80000410000 */
[----:B-1----:R-:W0:Y:S02]  /*9400*/  F2F.F64.F32 R4, R3 ;  /* 0x0000000300047310 */ /* 0x002e240000201800 */
[----:B0-----:R0:W-:Y:S01]  /*9410*/  STG.E.128 desc[UR36][R8.64], R4 ;  /* 0x0000000408007986 */ /* 0x0011e2000c101d24 */
[----:B------:R-:W-:Y:S05]  /*9420*/  BRA `(.L_x_4420) ;  /* 0x0000000800947947 */ /* 0x000fea0003800000 */
.L_x_4433:
        /* <DEDUP_REMOVED lines=11> */
[----:B-1----:R-:W-:Y:S01]  /*94e0*/  SHF.R.U32.HI R5, RZ, 0x18, R0 ;  /* 0x00000018ff057819 */ /* 0x002fe20000011600 */
        /* <DEDUP_REMOVED lines=9> */
.L_x_4438:
[----:B------:R-:W-:Y:S05]  /*9580*/  BSYNC B0 ;  /* 0x0000000000007941 */ /* 0x000fea0003800000 */
.L_x_4437:
[----:B------:R-:W-:Y:S01]  /*9590*/  LOP3.LUT R5, R0, R5, RZ, 0xfc, !PT ;  /* 0x0000000500057212 */ /* 0x000fe200078efcff */
[----:B------:R-:W-:-:S04]  /*95a0*/  IMAD.MOV.U32 R25, RZ, RZ, R23 ;  /* 0x000000ffff197224 */ /* 0x000fc800078e0017 */
[----:B------:R0:W-:Y:S01]  /*95b0*/  STG.E.U8 desc[UR36][R8.64], R5 ;  /* 0x0000000508007986 */ /* 0x0001e2000c101124 */
[----:B------:R-:W-:Y:S05]  /*95c0*/  BRA `(.L_x_4420) ;  /* 0x00000008002c7947 */ /* 0x000fea0003800000 */
.L_x_4436:
        /* <DEDUP_REMOVED lines=13> */
.L_x_4440:
[----:B------:R-:W-:Y:S01]  /*96a0*/  IMAD.MOV.U32 R0, RZ, RZ, 0x7f ;  /* 0x0000007fff007424 */ /* 0x000fe200078e00ff */
[----:B------:R-:W-:-:S04]  /*96b0*/  ISETP.GT.U32.AND P0, PT, R3, 0x7f800000, PT ;  /* 0x7f8000000300780c */ /* 0x000fc80003f04070 */
[----:B------:R-:W-:-:S09]  /*96c0*/  SEL R0, R0, 0x7c, P0 ;  /* 0x0000007c00007807 */ /* 0x000fd20000000000 */
.L_x_4441:
[----:B------:R-:W-:Y:S05]  /*96d0*/  BSYNC B0 ;  /* 0x0000000000007941 */ /* 0x000fea0003800000 */
.L_x_4439:
[----:B------:R-:W-:Y:S01]  /*96e0*/  LOP3.LUT R3, R5, 0x80000000, RZ, 0xc0, !PT ;  /* 0x8000000005037812 */ /* 0x000fe200078ec0ff */
[----:B------:R-:W-:-:S03]  /*96f0*/  IMAD.MOV.U32 R25, RZ, RZ, R23 ;  /* 0x000000ffff197224 */ /* 0x000fc600078e0017 */
[----:B------:R-:W-:-:S04]  /*9700*/  SHF.R.U32.HI R3, RZ, 0x18, R3 ;  /* 0x00000018ff037819 */ /* 0x000fc80000011603 */
[----:B------:R-:W-:-:S05]  /*9710*/  LOP3.LUT R3, R0, R3, RZ, 0xfc, !PT ;  /* 0x0000000300037212 */ /* 0x000fca00078efcff */
[----:B------:R0:W-:Y:S01]  /*9720*/  STG.E.U8 desc[UR36][R8.64], R3 ;  /* 0x0000000308007986 */ /* 0x0001e2000c101124 */
[----:B------:R-:W-:Y:S05]  /*9730*/  BRA `(.L_x_4420) ;  /* 0x0000000400d07947 */ /* 0x000fea0003800000 */
.L_x_4435:
[----:B------:R0:W-:Y:S01]  /*9740*/  STG.E.U16 desc[UR36][R8.64], R3 ;  /* 0x0000000308007986 */ /* 0x0001e2000c101524 */
[----:B------:R-:W-:Y:S01]  /*9750*/  IMAD.MOV.U32 R25, RZ, RZ, R23 ;  /* 0x000000ffff197224 */ /* 0x000fe200078e0017 */
[----:B------:R-:W-:Y:S06]  /*9760*/  BRA `(.L_x_4420) ;  /* 0x0000000400c47947 */ /* 0x000fec0003800000 */
.L_x_4432:
        /* <DEDUP_REMOVED lines=13> */
.L_x_4444:
        /* <DEDUP_REMOVED lines=17> */
.L_x_4447:
[----:B------:R-:W-:-:S04]  /*9950*/  LOP3.LUT R3, R5, 0x80000000, RZ, 0xc0, !PT ;  /* 0x8000000005037812 */ /* 0x000fc800078ec0ff */
[----:B------:R-:W-:-:S04]  /*9960*/  SHF.R.U32.HI R3, RZ, 0x18, R3 ;  /* 0x00000018ff037819 */ /* 0x000fc80000011603 */
[----:B------:R-:W-:-:S04]  /*9970*/  LOP3.LUT R0, R0, R3, RZ, 0xfc, !PT ;  /* 0x0000000300007212 */ /* 0x000fc800078efcff */
[----:B------:R-:W-:-:S07]  /*9980*/  PRMT R4, R0, 0x7610, R4 ;  /* 0x0000761000047816 */ /* 0x000fce0000000004 */
.L_x_4446:
[----:B------:R-:W-:Y:S05]  /*9990*/  BSYNC B0 ;  /* 0x0000000000007941 */ /* 0x000fea0003800000 */
.L_x_4445:
[----:B------:R0:W-:Y:S01]  /*99a0*/  STG.E.U8 desc[UR36][R8.64], R4 ;  /* 0x0000000408007986 */ /* 0x0001e2000c101124 */
[----:B------:R-:W-:Y:S01]  /*99b0*/  IMAD.MOV.U32 R25, RZ, RZ, R23 ;  /* 0x000000ffff197224 */ /* 0x000fe200078e0017 */
[----:B------:R-:W-:Y:S06]  /*99c0*/  BRA `(.L_x_4420) ;  /* 0x00000004002c7947 */ /* 0x000fec0003800000 */
.L_x_4443:
        /* <DEDUP_REMOVED lines=17> */
.L_x_4450:
[----:B------:R-:W-:-:S04]  /*9ae0*/  LOP3.LUT R3, R5, 0x80000000, RZ, 0xc0, !PT ;  /* 0x8000000005037812 */ /* 0x000fc800078ec0ff */
[----:B------:R-:W-:-:S04]  /*9af0*/  SHF.R.U32.HI R3, RZ, 0x18, R3 ;  /* 0x00000018ff037819 */ /* 0x000fc80000011603 */
[----:B------:R-:W-:-:S04]  /*9b00*/  LOP3.LUT R0, R0, R3, RZ, 0xfc, !PT ;  /* 0x0000000300007212 */ /* 0x000fc800078efcff */
[----:B------:R-:W-:-:S07]  /*9b10*/  PRMT R4, R0, 0x7610, R4 ;  /* 0x0000761000047816 */ /* 0x000fce0000000004 */
.L_x_4449:
[----:B------:R-:W-:Y:S05]  /*9b20*/  BSYNC B0 ;  /* 0x0000000000007941 */ /* 0x000fea0003800000 */
.L_x_4448:
[----:B------:R0:W-:Y:S01]  /*9b30*/  STG.E.U8 desc[UR36][R8.64], R4 ;  /* 0x0000000408007986 */ /* 0x0001e2000c101124 */
[----:B------:R-:W-:Y:S01]  /*9b40*/  IMAD.MOV.U32 R25, RZ, RZ, R23 ;  /* 0x000000ffff197224 */ /* 0x000fe200078e0017 */
[----:B------:R-:W-:Y:S06]  /*9b50*/  BRA `(.L_x_4420) ;  /* 0x0000000000c87947 */ /* 0x000fec0003800000 */
.L_x_4442:
        /* <DEDUP_REMOVED lines=8> */
[----:B-1----:R-:W-:-:S04]  /*9be0*/  SHF.R.U32.HI R5, RZ, 0x17, R4 ;  /* 0x00000017ff057819 */ /* 0x002fc80000011604 */
        /* <DEDUP_REMOVED lines=14> */
.L_x_4425:
[----:B------:R-:W-:Y:S01]  /*9cd0*/  MOV R14, 0x0 ;  /* 0x00000000000e7802 */ /* 0x000fe20000000f00 */
[----:B------:R-:W-:Y:S01]  /*9ce0*/  ULDC.64 UR4, c[0x4][0x128] ;  /* 0x01004a0000047ab9 */ /* 0x000fe20000000a00 */
[----:B------:R-:W-:Y:S01]  /*9cf0*/  ULDC.64 UR6, c[0x4][0x130] ;  /* 0x01004c0000067ab9 */ /* 0x000fe20000000a00 */
[----:B------:R-:W-:Y:S02]  /*9d00*/  IMAD.U32 R4, RZ, RZ, UR4 ;  /* 0x00000004ff047e24 */ /* 0x000fe4000f8e00ff */
[----:B-1----:R-:W-:Y:S01]  /*9d10*/  IMAD.U32 R5, RZ, RZ, UR5 ;  /* 0x00000005ff057e24 */ /* 0x002fe2000f8e00ff */
        /* <DEDUP_REMOVED lines=11> */
.L_x_4453:
[----:B------:R-:W-:Y:S01]  /*9dd0*/  IMAD.MOV.U32 R25, RZ, RZ, R23 ;  /* 0x000000ffff197224 */ /* 0x000fe200078e0017 */
[----:B------:R-:W-:Y:S06]  /*9de0*/  BRA `(.L_x_4420) ;  /* 0x0000000000247947 */ /* 0x000fec0003800000 */
.L_x_4452:
[----:B------:R-:W-:Y:S02]  /*9df0*/  IMAD.U32 R4, R3, 0x10000, RZ ;  /* 0x0001000003047824 */ /* 0x000fe400078e00ff */
[----:B------:R-:W-:-:S04]  /*9e00*/  IMAD.MOV.U32 R25, RZ, RZ, R23 ;  /* 0x000000ffff197224 */ /* 0x000fc800078e0017 */
[----:B-1----:R-:W0:Y:S02]  /*9e10*/  F2I.U64.TRUNC R4, R4 ;  /* 0x0000000400047311 */ /* 0x002e24000020d800 */
[----:B0-----:R0:W-:Y:S01]  /*9e20*/  STG.E.64 desc[UR36][R8.64], R4 ;  /* 0x0000000408007986 */ /* 0x0011e2000c101b24 */
[----:B------:R-:W-:Y:S05]  /*9e30*/  BRA `(.L_x_4420) ;  /* 0x0000000000107947 */ /* 0x000fea0003800000 */
.L_x_4451:
[----:B------:R-:W-:Y:S02]  /*9e40*/  IMAD.U32 R3, R3, 0x10000, RZ ;  /* 0x0001000003037824 */ /* 0x000fe400078e00ff */
[----:B------:R-:W-:-:S04]  /*9e50*/  IMAD.MOV.U32 R25, RZ, RZ, R23 ;  /* 0x000000ffff197224 */ /* 0x000fc800078e0017 */
[----:B------:R-:W0:Y:S02]  /*9e60*/  F2I.FTZ.U32.TRUNC.NTZ R3, R3 ;  /* 0x0000000300037305 */ /* 0x000e24000021f000 */
[----:B0-----:R0:W-:Y:S02]  /*9e70*/  STG.E desc[UR36][R8.64], R3 ;  /* 0x0000000308007986 */ /* 0x0011e4000c101924 */
.L_x_4420:
[----:B------:R-:W-:Y:S05]  /*9e80*/  BSYNC B6 ;  /* 0x0000000000067941 */ /* 0x000fea0003800000 */
.L_x_4419:
        /* <DEDUP_REMOVED lines=25> */
.L_x_4459:
[----:B-12---:R-:W-:-:S06]  /*a020*/  IMAD.U32 R5, R22, 0x10000, RZ ;  /* 0x0001000016057824 */ /* 0x006fcc00078e00ff */
[----:B------:R-:W0:Y:S02]  /*a030*/  F2I.S64.TRUNC R4, R5 ;  /* 0x0000000500047311 */ /* 0x000e24000020d900 */
[----:B0-----:R0:W-:Y:S01]  /*a040*/  STG.E.U8 desc[UR36][R8.64], R4 ;  /* 0x0000000408007986 */ /* 0x0011e2000c101124 */
[----:B------:R-:W-:Y:S05]  /*a050*/  BRA `(.L_x_4461) ;  /* 0x0000000c00847947 */ /* 0x000fea0003800000 */
.L_x_4458:
[----:B------:R-:W-:-:S13]  /*a060*/  ISETP.NE.AND P0, PT, R0, 0x2, PT ;  /* 0x000000020000780c */ /* 0x000fda0003f05270 */
[----:B------:R-:W-:Y:S05]  /*a070*/  @!P0 BRA `(.L_x_4462) ;  /* 0x0000000000308947 */ /* 0x000fea0003800000 */
[----:B------:R-:W-:-:S13]  /*a080*/  ISETP.NE.AND P0, PT, R0, 0x3, PT ;  /* 0x000000030000780c */ /* 0x000fda0003f05270 */
[----:B------:R-:W-:Y:S05]  /*a090*/  @!P0 BRA `(.L_x_4463) ;  /* 0x0000000000188947 */ /* 0x000fea0003800000 */
[----:B------:R-:W-:-:S13]  /*a0a0*/  ISETP.NE.AND P0, PT, R0, 0x4, PT ;  /* 0x000000040000780c */ /* 0x000fda0003f05270 */
[----:B------:R-:W-:Y:S05]  /*a0b0*/  @P0 BRA `(.L_x_4460) ;  /* 0x0000000c000c0947 */ /* 0x000fea0003800000 */
[----:B--2---:R-:W-:-:S06]  /*a0c0*/  IMAD.U32 R4, R22, 0x10000, RZ ;  /* 0x0001000016047824 */ /* 0x004fcc00078e00ff */
[----:B-1----:R-:W0:Y:S02]  /*a0d0*/  F2I.S64.TRUNC R4, R4 ;  /* 0x0000000400047311 */ /* 0x002e24000020d900 */
[----:B0-----:R0:W-:Y:S01]  /*a0e0*/  STG.E.64 desc[UR36][R8.64], R4 ;  /* 0x0000000408007986 */ /* 0x0011e2000c101b24 */
[----:B------:R-:W-:Y:S05]  /*a0f0*/  BRA `(.L_x_4461) ;  /* 0x0000000c005c7947 */ /* 0x000fea0003800000 */
.L_x_4463:
[----:B--2---:R-:W-:-:S04]  /*a100*/  IMAD.U32 R22, R22, 0x10000, RZ ;  /* 0x0001000016167824 */ /* 0x004fc800078e00ff */
[----:B------:R-:W0:Y:S02]  /*a110*/  F2I.FTZ.TRUNC.NTZ R3, R22 ;  /* 0x0000001600037305 */ /* 0x000e24000021f100 */
[----:B0-----:R0:W-:Y:S01]  /*a120*/  STG.E desc[UR36][R8.64], R3 ;  /* 0x0000000308007986 */ /* 0x0011e2000c101924 */
[----:B------:R-:W-:Y:S05]  /*a130*/  BRA `(.L_x_4461) ;  /* 0x0000000c004c7947 */ /* 0x000fea0003800000 */
.L_x_4462:
[----:B--2---:R-:W-:-:S04]  /*a140*/  IMAD.U32 R22, R22, 0x10000, RZ ;  /* 0x0001000016167824 */ /* 0x004fc800078e00ff */
[----:B------:R-:W0:Y:S02]  /*a150*/  F2I.FTZ.TRUNC.NTZ R3, R22 ;  /* 0x0000001600037305 */ /* 0x000e24000021f100 */
[----:B0-----:R0:W-:Y:S01]  /*a160*/  STG.E.U16 desc[UR36][R8.64], R3 ;  /* 0x0000000308007986 */ /* 0x0011e2000c101524 */
[----:B------:R-:W-:Y:S05]  /*a170*/  BRA `(.L_x_4461) ;  /* 0x0000000c003c7947 */ /* 0x000fea0003800000 */
.L_x_4457:
        /* <DEDUP_REMOVED lines=9> */
.L_x_4465:
[----:B--2---:R-:W-:-:S05]  /*a210*/  IMAD.U32 R0, R22, 0x10000, RZ ;  /* 0x0001000016007824 */ /* 0x004fca00078e00ff */
[----:B------:R-:W-:-:S05]  /*a220*/  F2FP.F16.F32.PACK_AB R0, RZ, R0 ;  /* 0x00000000ff00723e */ /* 0x000fca00000000ff */
[----:B------:R0:W-:Y:S01]  /*a230*/  STG.E.U16 desc[UR36][R8.64], R0 ;  /* 0x0000000008007986 */ /* 0x0001e2000c101524 */
[----:B------:R-:W-:Y:S05]  /*a240*/  BRA `(.L_x_4461) ;  /* 0x0000000c00087947 */ /* 0x000fea0003800000 */
.L_x_4464:
        /* <DEDUP_REMOVED lines=10> */
.L_x_4467:
[----:B--2---:R-:W-:-:S05]  /*a2f0*/  IMAD.U32 R22, R22, 0x10000, RZ ;  /* 0x0001000016167824 */ /* 0x004fca00078e00ff */
[----:B------:R-:W-:-:S04]  /*a300*/  F2FP.F16.F32.PACK_AB R3, RZ, R22 ;  /* 0x00000016ff03723e */ /* 0x000fc800000000ff */
[----:B------:R-:W-:-:S05]  /*a310*/  PRMT R3, R3, 0x5410, RZ ;  /* 0x0000541003037816 */ /* 0x000fca00000000ff */
[----:B------:R0:W-:Y:S01]  /*a320*/  STG.E desc[UR36][R8.64], R3 ;  /* 0x0000000308007986 */ /* 0x0001e2000c101924 */
[----:B------:R-:W-:Y:S05]  /*a330*/  BRA `(.L_x_4461) ;  /* 0x0000000800cc7947 */ /* 0x000fea0003800000 */
.L_x_4466:
[----:B--2---:R-:W-:-:S04]  /*a340*/  IMAD.U32 R4, R22, 0x10000, RZ ;  /* 0x0001000016047824 */ /* 0x004fc800078e00ff */
[----:B------:R-:W-:-:S06]  /*a350*/  FMUL.FTZ R4, R4, 1 ;  /* 0x3f80000004047820 */ /* 0x000fcc0000410000 */
[----:B-1----:R-:W0:Y:S02]  /*a360*/  F2F.F64.F32 R4, R4 ;  /* 0x0000000400047310 */ /* 0x002e240000201800 */
[----:B0-----:R0:W-:Y:S01]  /*a370*/  STG.E.64 desc[UR36][R8.64], R4 ;  /* 0x0000000408007986 */ /* 0x0011e2000c101b24 */
[----:B------:R-:W-:Y:S05]  /*a380*/  BRA `(.L_x_4461) ;  /* 0x0000000800b87947 */ /* 0x000fea0003800000 */
.L_x_4456:
        /* <DEDUP_REMOVED lines=13> */
.L_x_4470:
[----:B--2---:R-:W-:Y:S01]  /*a460*/  IMAD.U32 R22, R22, 0x10000, RZ ;  /* 0x0001000016167824 */ /* 0x004fe200078e00ff */
[----:B------:R-:W-:-:S03]  /*a470*/  CS2R R6, SRZ ;  /* 0x0000000000067805 */ /* 0x000fc6000001ff00 */
[----:B------:R-:W-:-:S06]  /*a480*/  FMUL.FTZ R4, R22, 1 ;  /* 0x3f80000016047820 */ /* 0x000fcc0000410000 */
[----:B-1----:R-:W0:Y:S02]  /*a490*/  F2F.F64.F32 R4, R4 ;  /* 0x0000000400047310 */ /* 0x002e240000201800 */
[----:B0-----:R0:W-:Y:S01]  /*a4a0*/  STG.E.128 desc[UR36][R8.64], R4 ;  /* 0x0000000408007986 */ /* 0x0011e2000c101d24 */
[----:B------:R-:W-:Y:S05]  /*a4b0*/  BRA `(.L_x_4461) ;  /* 0x00000008006c7947 */ /* 0x000fea0003800000 */
.L_x_4469:
        /* <DEDUP_REMOVED lines=21> */
.L_x_4474:
[----:B------:R-:W-:Y:S05]  /*a610*/  BSYNC B0 ;  /* 0x0000000000007941 */ /* 0x000fea0003800000 */
.L_x_4473:
[----:B------:R-:W-:-:S05]  /*a620*/  LOP3.LUT R5, R0, R5, RZ, 0xfc, !PT ;  /* 0x0000000500057212 */ /* 0x000fca00078efcff */
[----:B------:R0:W-:Y:S01]  /*a630*/  STG.E.U8 desc[UR36][R8.64], R5 ;  /* 0x0000000508007986 */ /* 0x0001e2000c101124 */
[----:B------:R-:W-:Y:S05]  /*a640*/  BRA `(.L_x_4461) ;  /* 0x0000000800087947 */ /* 0x000fea0003800000 */
.L_x_4472:
[----:B-12---:R-:W-:Y:S01]  /*a650*/  IMAD.U32 R5, R22, 0x10000, RZ ;  /* 0x0001000016057824 */ /* 0x006fe200078e00ff */
        /* <DEDUP_REMOVED lines=12> */
.L_x_4476:
[----:B------:R-:W-:Y:S01]  /*a720*/  IMAD.MOV.U32 R0, RZ, RZ, 0x7f ;  /* 0x0000007fff007424 */ /* 0x000fe200078e00ff */
[----:B------:R-:W-:-:S04]  /*a730*/  ISETP.GT.U32.AND P0, PT, R3, 0x7f800000, PT ;  /* 0x7f8000000300780c */ /* 0x000fc80003f04070 */
[----:B------:R-:W-:-:S09]  /*a740*/  SEL R0, R0, 0x7c, P0 ;  /* 0x0000007c00007807 */ /* 0x000fd20000000000 */
.L_x_4477:
[----:B------:R-:W-:Y:S05]  /*a750*/  BSYNC B0 ;  /* 0x0000000000007941 */ /* 0x000fea0003800000 */
.L_x_4475:
[----:B------:R-:W-:-:S04]  /*a760*/  LOP3.LUT R3, R5, 0x80000000, RZ, 0xc0, !PT ;  /* 0x8000000005037812 */ /* 0x000fc800078ec0ff */
[----:B------:R-:W-:-:S04]  /*a770*/  SHF.R.U32.HI R3, RZ, 0x18, R3 ;  /* 0x00000018ff037819 */ /* 0x000fc80000011603 */
[----:B------:R-:W-:-:S05]  /*a780*/  LOP3.LUT R3, R0, R3, RZ, 0xfc, !PT ;  /* 0x0000000300037212 */ /* 0x000fca00078efcff */
[----:B------:R0:W-:Y:S01]  /*a790*/  STG.E.U8 desc[UR36][R8.64], R3 ;  /* 0x0000000308007986 */ /* 0x0001e2000c101124 */
[----:B------:R-:W-:Y:S05]  /*a7a0*/  BRA `(.L_x_4461) ;  /* 0x0000000400b07947 */ /* 0x000fea0003800000 */
.L_x_4471:
[----:B--2---:R3:W-:Y:S01]  /*a7b0*/  STG.E.U16 desc[UR36][R8.64], R22 ;  /* 0x0000001608007986 */ /* 0x0047e2000c101524 */
[----:B------:R-:W-:Y:S05]  /*a7c0*/  BRA `(.L_x_4461) ;  /* 0x0000000400a87947 */ /* 0x000fea0003800000 */
.L_x_4468:
        /* <DEDUP_REMOVED lines=12> */
.L_x_4480:
[----:B-12---:R-:W-:Y:S01]  /*a890*/  IMAD.U32 R5, R22, 0x10000, RZ ;  /* 0x0001000016057824 */ /* 0x006fe200078e00ff */
        /* <DEDUP_REMOVED lines=16> */
.L_x_4483:
[----:B------:R-:W-:-:S04]  /*a9a0*/  LOP3.LUT R3, R5, 0x80000000, RZ, 0xc0, !PT ;  /* 0x8000000005037812 */ /* 0x000fc800078ec0ff */
[----:B------:R-:W-:-:S04]  /*a9b0*/  SHF.R.U32.HI R3, RZ, 0x18, R3 ;  /* 0x00000018ff037819 */ /* 0x000fc80000011603 */
[----:B------:R-:W-:-:S04]  /*a9c0*/  LOP3.LUT R0, R0, R3, RZ, 0xfc, !PT ;  /* 0x0000000300007212 */ /* 0x000fc800078efcff */
[----:B------:R-:W-:-:S07]  /*a9d0*/  PRMT R4, R0, 0x7610, R4 ;  /* 0x0000761000047816 */ /* 0x000fce0000000004 */
.L_x_4482:
[----:B------:R-:W-:Y:S05]  /*a9e0*/  BSYNC B0 ;  /* 0x0000000000007941 */ /* 0x000fea0003800000 */
.L_x_4481:
[----:B------:R0:W-:Y:S01]  /*a9f0*/  STG.E.U8 desc[UR36][R8.64], R4 ;  /* 0x0000000408007986 */ /* 0x0001e2000c101124 */
[----:B------:R-:W-:Y:S05]  /*aa00*/  BRA `(.L_x_4461) ;  /* 0x0000000400187947 */ /* 0x000fea0003800000 */
.L_x_4479:
        /* <DEDUP_REMOVED lines=17> */
.L_x_4486:
[----:B------:R-:W-:-:S04]  /*ab20*/  LOP3.LUT R3, R5, 0x80000000, RZ, 0xc0, !PT ;  /* 0x8000000005037812 */ /* 0x000fc800078ec0ff */
[----:B------:R-:W-:-:S04]  /*ab30*/  SHF.R.U32.HI R3, RZ, 0x18, R3 ;  /* 0x00000018ff037819 */ /* 0x000fc80000011603 */
[----:B------:R-:W-:-:S04]  /*ab40*/  LOP3.LUT R0, R0, R3, RZ, 0xfc, !PT ;  /* 0x0000000300007212 */ /* 0x000fc800078efcff */
[----:B------:R-:W-:-:S07]  /*ab50*/  PRMT R4, R0, 0x7610, R4 ;  /* 0x0000761000047816 */ /* 0x000fce0000000004 */
.L_x_4485:
[----:B------:R-:W-:Y:S05]  /*ab60*/  BSYNC B0 ;  /* 0x0000000000007941 */ /* 0x000fea0003800000 */
.L_x_4484:
[----:B------:R0:W-:Y:S01]  /*ab70*/  STG.E.U8 desc[UR36][R8.64], R4 ;  /* 0x0000000408007986 */ /* 0x0001e2000c101124 */
[----:B------:R-:W-:Y:S05]  /*ab80*/  BRA `(.L_x_4461) ;  /* 0x0000000000b87947 */ /* 0x000fea0003800000 */
.L_x_4478:
        /* <DEDUP_REMOVED lines=22> */
.L_x_4460:
        /* <DEDUP_REMOVED lines=16> */
.L_x_4489:
[----:B------:R-:W-:Y:S05]  /*adf0*/  BRA `(.L_x_4461) ;  /* 0x00000000001c7947 */ /* 0x000fea0003800000 */
.L_x_4488:
[----:B--2---:R-:W-:-:S06]  /*ae00*/  IMAD.U32 R4, R22, 0x10000, RZ ;  /* 0x0001000016047824 */ /* 0x004fcc00078e00ff */
[----:B-1----:R-:W0:Y:S02]  /*ae10*/  F2I.U64.TRUNC R4, R4 ;  /* 0x0000000400047311 */ /* 0x002e24000020d800 */
[----:B0-----:R0:W-:Y:S01]  /*ae20*/  STG.E.64 desc[UR36][R8.64], R4 ;  /* 0x0000000408007986 */ /* 0x0011e2000c101b24 */
[----:B------:R-:W-:Y:S05]  /*ae30*/  BRA `(.L_x_4461) ;  /* 0x00000000000c7947 */ /* 0x000fea0003800000 */
.L_x_4487:
[----:B--2---:R-:W-:-:S04]  /*ae40*/  IMAD.U32 R22, R22, 0x10000, RZ ;  /* 0x0001000016167824 */ /* 0x004fc800078e00ff */
[----:B------:R-:W0:Y:S02]  /*ae50*/  F2I.FTZ.U32.TRUNC.NTZ R3, R22 ;  /* 0x0000001600037305 */ /* 0x000e24000021f000 */
[----:B0-----:R0:W-:Y:S02]  /*ae60*/  STG.E desc[UR36][R8.64], R3 ;  /* 0x0000000308007986 */ /* 0x0011e4000c101924 */
.L_x_4461:
        /* <DEDUP_REMOVED lines=21> */
[----:B----4-:R-:W-:-:S04]  /*afc0*/  IMAD.U32 R18, R18, 0x10000, RZ ;  /* 0x0001000012127824 */ /* 0x010fc800078e00ff */
[----:B------:R-:W0:Y:S02]  /*afd0*/  F2I.FTZ.TRUNC.NTZ R3, R18 ;  /* 0x0000001200037305 */ /* 0x000e24000021f100 */
[----:B0-----:R0:W-:Y:S01]  /*afe0*/  STG.E.U8 desc[UR36][R8.64], R3 ;  /* 0x0000000308007986 */ /* 0x0011e2000c101124 */
[----:B------:R-:W-:Y:S05]  /*aff0*/  BRA `(.L_x_4495) ;  /* 0x0000000c00947947 */ /* 0x000fea0003800000 */
.L_x_4493:
[----:B-1--4-:R-:W-:-:S06]  /*b000*/  IMAD.U32 R5, R18, 0x10000, RZ ;  /* 0x0001000012057824 */ /* 0x012fcc00078e00ff */
[----:B------:R-:W0:Y:S02]  /*b010*/  F2I.S64.TRUNC R4, R5 ;  /* 0x0000000500047311 */ /* 0x000e24000020d900 */
[----:B0-----:R0:W-:Y:S01]  /*b020*/  STG.E.U8 desc[UR36][R8.64], R4 ;  /* 0x0000000408007986 */ /* 0x0011e2000c101124 */
[----:B------:R-:W-:Y:S05]  /*b030*/  BRA `(.L_x_4495) ;  /* 0x0000000c00847947 */ /* 0x000fea0003800000 */
.L_x_4492:
[----:B------:R-:W-:-:S13]  /*b040*/  ISETP.NE.AND P0, PT, R0, 0x2, PT ;  /* 0x000000020000780c */ /* 0x000fda0003f05270 */
[----:B------:R-:W-:Y:S05]  /*b050*/  @!P0 BRA `(.L_x_4496) ;  /* 0x0000000000308947 */ /* 0x000fea0003800000 */
[----:B------:R-:W-:-:S13]  /*b060*/  ISETP.NE.AND P0, PT, R0, 0x3, PT ;  /* 0x000000030000780c */ /* 0x000fda0003f05270 */
[----:B------:R-:W-:Y:S05]  /*b070*/  @!P0 BRA `(.L_x_4497) ;  /* 0x0000000000188947 */ /* 0x000fea0003800000 */
[----:B------:R-:W-:-:S13]  /*b080*/  ISETP.NE.AND P0, PT, R0, 0x4, PT ;  /* 0x000000040000780c */ /* 0x000fda0003f05270 */
[----:B------:R-:W-:Y:S05]  /*b090*/  @P0 BRA `(.L_x_4494) ;  /* 0x0000000c000c0947 */ /* 0x000fea0003800000 */
[----:B----4-:R-:W-:-:S06]  /*b0a0*/  IMAD.U32 R4, R18, 0x10000, RZ ;  /* 0x0001000012047824 */ /* 0x010fcc00078e00ff */
[----:B-1----:R-:W0:Y:S02]  /*b0b0*/  F2I.S64.TRUNC R4, R4 ;  /* 0x0000000400047311 */ /* 0x002e24000020d900 */
[----:B0-----:R0:W-:Y:S01]  /*b0c0*/  STG.E.64 desc[UR36][R8.64], R4 ;  /* 0x0000000408007986 */ /* 0x0011e2000c101b24 */
[----:B------:R-:W-:Y:S05]  /*b0d0*/  BRA `(.L_x_4495) ;  /* 0x0000000c005c7947 */ /* 0x000fea0003800000 */
.L_x_4497:
[----:B----4-:R-:W-:-:S04]  /*b0e0*/  IMAD.U32 R18, R18, 0x10000, RZ ;  /* 0x0001000012127824 */ /* 0x010fc800078e00ff */
[----:B------:R-:W0:Y:S02]  /*b0f0*/  F2I.FTZ.TRUNC.NTZ R3, R18 ;  /* 0x0000001200037305 */ /* 0x000e24000021f100 */
[----:B0-----:R0:W-:Y:S01]  /*b100*/  STG.E desc[UR36][R8.64], R3 ;  /* 0x0000000308007986 */ /* 0x0011e2000c101924 */
[----:B------:R-:W-:Y:S05]  /*b110*/  BRA `(.L_x_4495) ;  /* 0x0000000c004c7947 */ /* 0x000fea0003800000 */
.L_x_4496:
[----:B----4-:R-:W-:-:S04]  /*b120*/  IMAD.U32 R18, R18, 0x10000, RZ ;  /* 0x0001000012127824 */ /* 0x010fc800078e00ff */
[----:B------:R-:W0:Y:S02]  /*b130*/  F2I.FTZ.TRUNC.NTZ R3, R18 ;  /* 0x0000001200037305 */ /* 0x000e24000021f100 */
[----:B0-----:R0:W-:Y:S01]  /*b140*/  STG.E.U16 desc[UR36][R8.64], R3 ;  /* 0x0000000308007986 */ /* 0x0011e2000c101524 */
[----:B------:R-:W-:Y:S05]  /*b150*/  BRA `(.L_x_4495) ;  /* 0x0000000c003c7947 */ /* 0x000fea0003800000 */
.L_x_4491:
[----:B------:R-:W-:-:S13]  /*b160*/  ISETP.GT.AND P0, PT, R0, 0x6, PT ;  /* 0x000000060000780c */ /* 0x000fda0003f04270 */
[----:B------:R-:W-:Y:S05]  /*b170*/  @P0 BRA `(.L_x_4498) ;  /* 0x00000000002c0947 */ /* 0x000fea0003800000 */
[----:B------:R-:W-:-:S13]  /*b180*/  ISETP.NE.AND P0, PT, R0, 0x5, PT ;  /* 0x000000050000780c */ /* 0x000fda0003f05270 */
[----:B------:R-:W-:Y:S05]  /*b190*/  @!P0 BRA `(.L_x_4499) ;  /* 0x0000000000148947 */ /* 0x000fea0003800000 */
[----:B------:R-:W-:-:S13]  /*b1a0*/  ISETP.NE.AND P0, PT, R0, 0x6, PT ;  /* 0x000000060000780c */ /* 0x000fda0003f05270 */
[----:B------:R-:W-:Y:S05]  /*b1b0*/  @P0 BRA `(.L_x_4494) ;  /* 0x0000000800c40947 */ /* 0x000fea0003800000 */
[----:B----4-:R-:W-:-:S05]  /*b1c0*/  IMAD.U32 R3, R18, 0x10000, RZ ;  /* 0x0001000012037824 */ /* 0x010fca00078e00ff */
[----:B------:R2:W-:Y:S01]  /*b1d0*/  STG.E desc[UR36][R8.64], R3 ;  /* 0x0000000308007986 */ /* 0x0005e2000c101924 */
[----:B------:R-:W-:Y:S05]  /*b1e0*/  BRA `(.L_x_4495) ;  /* 0x0000000c00187947 */ /* 0x000fea0003800000 */
.L_x_4499:
[----:B----4-:R-:W-:-:S05]  /*b1f0*/  IMAD.U32 R0, R18, 0x10000, RZ ;  /* 0x0001000012007824 */ /* 0x010fca00078e00ff */
[----:B------:R-:W-:-:S05]  /*b200*/  F2FP.F16.F32.PACK_AB R0, RZ, R0 ;  /* 0x00000000ff00723e */ /* 0x000fca00000000ff */
[----:B------:R0:W-:Y:S01]  /*b210*/  STG.E.U16 desc[UR36][R8.64], R0 ;  /* 0x0000000008007986 */ /* 0x0001e2000c101524 */
[----:B------:R-:W-:Y:S05]  /*b220*/  BRA `(.L_x_4495) ;  /* 0x0000000c00087947 */ /* 0x000fea0003800000 */
.L_x_4498:
[----:B------:R-:W-:-:S13]  /*b230*/  ISETP.NE.AND P0, PT, R0, 0x7, PT ;  /* 0x000000070000780c */ /* 0x000fda0003f05270 */
[----:B------:R-:W-:Y:S05]  /*b240*/  @!P0 BRA `(.L_x_4500) ;  /* 0x0000000000348947 */ /* 0x000fea0003800000 */
[----:B------:R-:W-:-:S13]  /*b250*/  ISETP.NE.AND P0, PT, R0, 0x8, PT ;  /* 0x000000080000780c */ /* 0x000fda0003f05270 */
[----:B------:R-:W-:Y:S05]  /*b260*/  @!P0 BRA `(.L_x_4501) ;  /* 0x0000000000188947 */ /* 0x000fea0003800000 */
[----:B------:R-:W-:-:S13]  /*b270*/  ISETP.NE.AND P0, PT, R0, 0x9, PT ;  /* 0x000000090000780c */ /* 0x000fda0003f05270 */
[----:B------:R-:W-:Y:S05]  /*b280*/  @P0 BRA `(.L_x_4494) ;  /* 0x0000000800900947 */ /* 0x000fea0003800000 */
[----:B----4-:R-:W-:Y:S02]  /*b290*/  IMAD.U32 R4, R18, 0x10000, RZ ;  /* 0x0001000012047824 */ /* 0x010fe400078e00ff */
[----:B-1----:R-:W-:-:S05]  /*b2a0*/  IMAD.MOV.U32 R5, RZ, RZ, RZ ;  /* 0x000000ffff057224 */ /* 0x002fca00078e00ff */
[----:B------:R4:W-:Y:S01]  /*b2b0*/  STG.E.64 desc[UR36][R8.64], R4 ;  /* 0x0000000408007986 */ /* 0x0009e2000c101b24 */
[----:B------:R-:W-:Y:S05]  /*b2c0*/  BRA `(.L_x_4495) ;  /* 0x0000000800e07947 */ /* 0x000fea0003800000 */
.L_x_4501:
[----:B----4-:R-:W-:-:S05]  /*b2d0*/  IMAD.U32 R18, R18, 0x10000, RZ ;  /* 0x0001000012127824 */ /* 0x010fca00078e00ff */
[----:B------:R-:W-:-:S04]  /*b2e0*/  F2FP.F16.F32.PACK_AB R3, RZ, R18 ;  /* 0x00000012ff03723e */ /* 0x000fc800000000ff */
[----:B------:R-:W-:-:S05]  /*b2f0*/  PRMT R3, R3, 0x5410, RZ ;  /* 0x0000541003037816 */ /* 0x000fca00000000ff */
[----:B------:R3:W-:Y:S01]  /*b300*/  STG.E desc[UR36][R8.64], R3 ;  /* 0x0000000308007986 */ /* 0x0007e2000c101924 */
[----:B------:R-:W-:Y:S05]  /*b310*/  BRA `(.L_x_4495) ;  /* 0x0000000800cc7947 */ /* 0x000fea0003800000 */
.L_x_4500:
[----:B----4-:R-:W-:-:S04]  /*b320*/  IMAD.U32 R4, R18, 0x10000, RZ ;  /* 0x0001000012047824 */ /* 0x010fc800078e00ff */
[----:B------:R-:W-:-:S06]  /*b330*/  FMUL.FTZ R4, R4, 1 ;  /* 0x3f80000004047820 */ /* 0x000fcc0000410000 */
[----:B-1----:R-:W0:Y:S02]  /*b340*/  F2F.F64.F32 R4, R4 ;  /* 0x0000000400047310 */ /* 0x002e240000201800 */
[----:B0-----:R0:W-:Y:S01]  /*b350*/  STG.E.64 desc[UR36][R8.64], R4 ;  /* 0x0000000408007986 */ /* 0x0011e2000c101b24 */
[----:B------:R-:W-:Y:S05]  /*b360*/  BRA `(.L_x_4495) ;  /* 0x0000000800b87947 */ /* 0x000fea0003800000 */
.L_x_4490:
        /* <DEDUP_REMOVED lines=11> */
[----:B------:R0:W-:Y:S01]  /*b420*/  STG.E.U8 desc[UR36][R8.64], R3 ;  /* 0x0000000308007986 */ /* 0x0001e2000c101124 */
[----:B------:R-:W-:Y:S05]  /*b430*/  BRA `(.L_x_4495) ;  /* 0x0000000800847947 */ /* 0x000fea0003800000 */
.L_x_4504:
[----:B----4-:R-:W-:Y:S01]  /*b440*/  IMAD.U32 R18, R18, 0x10000, RZ ;  /* 0x0001000012127824 */ /* 0x010fe200078e00ff */
[----:B------:R-:W-:-:S03]  /*b450*/  CS2R R6, SRZ ;  /* 0x0000000000067805 */ /* 0x000fc6000001ff00 */
[----:B------:R-:W-:-:S06]  /*b460*/  FMUL.FTZ R4, R18, 1 ;  /* 0x3f80000012047820 */ /* 0x000fcc0000410000 */
[----:B-1----:R-:W0:Y:S02]  /*b470*/  F2F.F64.F32 R4, R4 ;  /* 0x0000000400047310 */ /* 0x002e240000201800 */
[----:B0-----:R0:W-:Y:S01]  /*b480*/  STG.E.128 desc[UR36][R8.64], R4 ;  /* 0x0000000408007986 */ /* 0x0011e2000c101d24 */
[----:B------:R-:W-:Y:S05]  /*b490*/  BRA `(.L_x_4495) ;  /* 0x00000008006c7947 */ /* 0x000fea0003800000 */
.L_x_4503:
        /* <DEDUP_REMOVED lines=21> */
.L_x_4508:
[----:B------:R-:W-:Y:S05]  /*b5f0*/  BSYNC B0 ;  /* 0x0000000000007941 */ /* 0x000fea0003800000 */
.L_x_4507:
[----:B------:R-:W-:-:S05]  /*b600*/  LOP3.LUT R5, R0, R5, RZ, 0xfc, !PT ;  /* 0x0000000500057212 */ /* 0x000fca00078efcff */
[----:B------:R0:W-:Y:S01]  /*b610*/  STG.E.U8 desc[UR36][R8.64], R5 ;  /* 0x0000000508007986 */ /* 0x0001e2000c101124 */
[----:B------:R-:W-:Y:S05]  /*b620*/  BRA `(.L_x_4495) ;  /* 0x0000000800087947 */ /* 0x000fea0003800000 */
.L_x_4506:
[----:B-1--4-:R-:W-:Y:S01]  /*b630*/  IMAD.U32 R5, R18, 0x10000, RZ ;  /* 0x0001000012057824 */ /* 0x012fe200078e00ff */
        /* <DEDUP_REMOVED lines=12> */
.L_x_4510:
[----:B------:R-:W-:Y:S01]  /*b700*/  IMAD.MOV.U32 R0, RZ, RZ, 0x7f ;  /* 0x0000007fff007424 */ /* 0x000fe200078e00ff */
[----:B------:R-:W-:-:S04]  /*b710*/  ISETP.GT.U32.AND P0, PT, R3, 0x7f800000, PT ;  /* 0x7f8000000300780c */ /* 0x000fc80003f04070 */
[----:B------:R-:W-:-:S09]  /*b720*/  SEL R0, R0, 0x7c, P0 ;  /* 0x0000007c00007807 */ /* 0x000fd20000000000 */
.L_x_4511:
[----:B------:R-:W-:Y:S05]  /*b730*/  BSYNC B0 ;  /* 0x0000000000007941 */ /* 0x000fea0003800000 */
.L_x_4509:
[----:B------:R-:W-:-:S04]  /*b740*/  LOP3.LUT R3, R5, 0x80000000, RZ, 0xc0, !PT ;  /* 0x8000000005037812 */ /* 0x000fc800078ec0ff */
[----:B------:R-:W-:-:S04]  /*b750*/  SHF.R.U32.HI R3, RZ, 0x18, R3 ;  /* 0x00000018ff037819 */ /* 0x000fc80000011603 */
[----:B------:R-:W-:-:S05]  /*b760*/  LOP3.LUT R3, R0, R3, RZ, 0xfc, !PT ;  /* 0x0000000300037212 */ /* 0x000fca00078efcff */
[----:B------:R0:W-:Y:S01]  /*b770*/  STG.E.U8 desc[UR36][R8.64], R3 ;  /* 0x0000000308007986 */ /* 0x0001e2000c101124 */
[----:B------:R-:W-:Y:S05]  /*b780*/  BRA `(.L_x_4495) ;  /* 0x0000000400b07947 */ /* 0x000fea0003800000 */
.L_x_4505:
[----:B----4-:R0:W-:Y:S01]  /*b790*/  STG.E.U16 desc[UR36][R8.64], R18 ;  /* 0x0000001208007986 */ /* 0x0101e2000c101524 */
[----:B------:R-:W-:Y:S05]  /*b7a0*/  BRA `(.L_x_4495) ;  /* 0x0000000400a87947 */ /* 0x000fea0003800000 */
.L_x_4502:
        /* <DEDUP_REMOVED lines=10> */
[----:B0-----:R0:W-:Y:S01]  /*b850*/  STG.E.U16 desc[UR36][R8.64], R3 ;  /* 0x0000000308007986 */ /* 0x0011e2000c101524 */
[----:B------:R-:W-:Y:S05]  /*b860*/  BRA `(.L_x_4495) ;  /* 0x0000000400787947 */ /* 0x000fea0003800000 */
.L_x_4514:
[----:B-1--4-:R-:W-:Y:S01]  /*b870*/  IMAD.U32 R5, R18, 0x10000, RZ ;  /* 0x0001000012057824 */ /* 0x012fe200078e00ff */
        /* <DEDUP_REMOVED lines=16> */
.L_x_4517:
[----:B------:R-:W-:-:S04]  /*b980*/  LOP3.LUT R3, R5, 0x80000000, RZ, 0xc0, !PT ;  /* 0x8000000005037812 */ /* 0x000fc800078ec0ff */
[----:B------:R-:W-:-:S04]  /*b990*/  SHF.R.U32.HI R3, RZ, 0x18, R3 ;  /* 0x00000018ff037819 */ /* 0x000fc80000011603 */
[----:B------:R-:W-:-:S04]  /*b9a0*/  LOP3.LUT R0, R0, R3, RZ, 0xfc, !PT ;  /* 0x0000000300007212 */ /* 0x000fc800078efcff */
[----:B------:R-:W-:-:S07]  /*b9b0*/  PRMT R4, R0, 0x7610, R4 ;  /* 0x0000761000047816 */ /* 0x000fce0000000004 */
.L_x_4516:
[----:B------:R-:W-:Y:S05]  /*b9c0*/  BSYNC B0 ;  /* 0x0000000000007941 */ /* 0x000fea0003800000 */
.L_x_4515:
[----:B------:R0:W-:Y:S01]  /*b9d0*/  STG.E.U8 desc[UR36][R8.64], R4 ;  /* 0x0000000408007986 */ /* 0x0001e2000c101124 */
[----:B------:R-:W-:Y:S05]  /*b9e0*/  BRA `(.L_x_4495) ;  /* 0x0000000400187947 */ /* 0x000fea0003800000 */
.L_x_4513:
        /* <DEDUP_REMOVED lines=17> */
.L_x_4520:
[----:B------:R-:W-:-:S04]  /*bb00*/  LOP3.LUT R3, R5, 0x80000000, RZ, 0xc0, !PT ;  /* 0x8000000005037812 */ /* 0x000fc800078ec0ff */
[----:B------:R-:W-:-:S04]  /*bb10*/  SHF.R.U32.HI R3, RZ, 0x18, R3 ;  /* 0x00000018ff037819 */ /* 0x000fc80000011603 */
[----:B------:R-:W-:-:S04]  /*bb20*/  LOP3.LUT R0, R0, R3, RZ, 0xfc, !PT ;  /* 0x0000000300007212 */ /* 0x000fc800078efcff */
[----:B------:R-:W-:-:S07]  /*bb30*/  PRMT R4, R0, 0x7610, R4 ;  /* 0x0000761000047816 */ /* 0x000fce0000000004 */
.L_x_4519:
[----:B------:R-:W-:Y:S05]  /*bb40*/  BSYNC B0 ;  /* 0x0000000000007941 */ /* 0x000fea0003800000 */
.L_x_4518:
[----:B------:R0:W-:Y:S01]  /*bb50*/  STG.E.U8 desc[UR36][R8.64], R4 ;  /* 0x0000000408007986 */ /* 0x0001e2000c101124 */
[----:B------:R-:W-:Y:S05]  /*bb60*/  BRA `(.L_x_4495) ;  /* 0x0000000000b87947 */ /* 0x000fea0003800000 */
.L_x_4512:
[----:B------:R-:W-:-:S13]  /*bb70*/  ISETP.NE.AND P0, PT, R0, 0x1c, PT ;  /* 0x0000001c0000780c */ /* 0x000fda0003f05270 */
[----:B------:R-:W-:Y:S05]  /*bb80*/  @!P0 BRA `(.L_x_4521) ;  /* 0x0000000000a48947 */ /* 0x000fea0003800000 */
[----:B------:R-:W-:-:S13]  /*bb90*/  ISETP.NE.AND P0, PT, R0, 0x1d, PT ;  /* 0x0000001d0000780c */ /* 0x000fda0003f05270 */
[----:B------:R-:W-:Y:S05]  /*bba0*/  @!P0 BRA `(.L_x_4522) ;  /* 0x00000000008c8947 */ /* 0x000fea0003800000 */
[----:B------:R-:W-:-:S13]  /*bbb0*/  ISETP.NE.AND P0, PT, R0, 0x2c, PT ;  /* 0x0000002c0000780c */ /* 0x000fda0003f05270 */
[----:B------:R-:W-:Y:S05]  /*bbc0*/  @P0 BRA `(.L_x_4494) ;  /* 0x0000000000400947 */ /* 0x000fea0003800000 */
[----:B----4-:R-:W-:-:S05]  /*bbd0*/  IMAD.U32 R18, R18, 0x10000, RZ ;  /* 0x0001000012127824 */ /* 0x010fca00078e00ff */
        /* <DEDUP_REMOVED lines=15> */
.L_x_4494:
        /* <DEDUP_REMOVED lines=15> */
[----:B0---4-:R-:W-:Y:S05]  /*bdc0*/  CALL.ABS.NOINC R14 ;  /* 0x000000000e007343 */ /* 0x011fea0003c00000 */
.L_x_4523:
[----:B------:R-:W-:Y:S05]  /*bdd0*/  BRA `(.L_x_4495) ;  /* 0x00000000001c7947 */ /* 0x000fea0003800000 */
.L_x_4522:
[----:B----4-:R-:W-:-:S06]  /*bde0*/  IMAD.U32 R4, R18, 0x10000, RZ ;  /* 0x0001000012047824 */ /* 0x010fcc00078e00ff */
[----:B-1----:R-:W0:Y:S02]  /*bdf0*/  F2I.U64.TRUNC R4, R4 ;  /* 0x0000000400047311 */ /* 0x002e24000020d800 */
[----:B0-----:R0:W-:Y:S01]  /*be00*/  STG.E.64 desc[UR36][R8.64], R4 ;  /* 0x0000000408007986 */ /* 0x0011e2000c101b24 */
[----:B------:R-:W-:Y:S05]  /*be10*/  BRA `(.L_x_4495) ;  /* 0x00000000000c7947 */ /* 0x000fea0003800000 */
.L_x_4521:
[----:B----4-:R-:W-:-:S04]  /*be20*/  IMAD.U32 R18, R18, 0x10000, RZ ;  /* 0x0001000012127824 */ /* 0x010fc800078e00ff */
[----:B------:R-:W0:Y:S02]  /*be30*/  F2I.FTZ.U32.TRUNC.NTZ R3, R18 ;  /* 0x0000001200037305 */ /* 0x000e24000021f000 */
[----:B0-----:R0:W-:Y:S02]  /*be40*/  STG.E desc[UR36][R8.64], R3 ;  /* 0x0000000308007986 */ /* 0x0011e4000c101924 */
.L_x_4495:
[----:B------:R-:W-:-:S07]  /*be50*/  VIADD R25, R25, 0x80 ;  /* 0x0000008019197836 */ /* 0x000fce0000000000 */
.L_x_4455:
[----:B------:R-:W-:Y:S05]  /*be60*/  BSYNC B6 ;  /* 0x0000000000067941 */ /* 0x000fea0003800000 */
.L_x_4454:
[----:B------:R-:W-:-:S13]  /*be70*/  ISETP.GE.AND P0, PT, R25, R16, PT ;  /* 0x000000101900720c */ /* 0x000fda0003f06270 */
[----:B------:R-:W-:Y:S05]  /*be80*/  @P0 EXIT ;  /* 0x000000000000094d */ /* 0x000fea0003800000 */
[----:B01--4-:R-:W0:Y:S01]  /*be90*/  LDC.64 R4, c[0x0][0x218] ;  /* 0x00008600ff047b82 */ /* 0x013e220000000a00 */
[----:B---3-5:R-:W-:Y:S01]  /*bea0*/  PRMT R0, R17, 0x9910, RZ ;  /* 0x0000991011007816 */ /* 0x028fe200000000ff */
        /* <DEDUP_REMOVED lines=15> */
[----:B------:R-:W-:-:S06]  /*bfa0*/  IMAD.U32 R19, R19, 0x10000, RZ ;  /* 0x0001000013137824 */ /* 0x000fcc00078e00ff */
[----:B------:R-:W0:Y:S02]  /*bfb0*/  F2I.FTZ.TRUNC.NTZ R19, R19 ;  /* 0x0000001300137305 */ /* 0x000e24000021f100 */
[----:B0-----:R-:W-:Y:S01]  /*bfc0*/  STG.E.U8 desc[UR36][R2.64], R19 ;  /* 0x0000001302007986 */ /* 0x001fe2000c101124 */
[----:B------:R-:W-:Y:S05]  /*bfd0*/  EXIT ;  /* 0x000000000000794d */ /* 0x000fea0003800000 */
.L_x_4527:
[----:B------:R-:W-:-:S06]  /*bfe0*/  IMAD.U32 R5, R19, 0x10000, RZ ;  /* 0x0001000013057824 */ /* 0x000fcc00078e00ff */
[----:B------:R-:W0:Y:S02]  /*bff0*/  F2I.S64.TRUNC R4, R5 ;  /* 0x0000000500047311 */ /* 0x000e24000020d900 */
[----:B0-----:R-:W-:Y:S01]  /*c000*/  STG.E.U8 desc[UR36][R2.64], R4 ;  /* 0x0000000402007986 */ /* 0x001fe2000c101124 */
[----:B------:R-:W-:Y:S05]  /*c010*/  EXIT ;  /* 0x000000000000794d */ /* 0x000fea0003800000 */
.L_x_4526:
[----:B------:R-:W-:-:S13]  /*c020*/  ISETP.NE.AND P0, PT, R0, 0x2, PT ;  /* 0x000000020000780c */ /* 0x000fda0003f05270 */
[----:B------:R-:W-:Y:S05]  /*c030*/  @!P0 BRA `(.L_x_4529) ;  /* 0x0000000000308947 */ /* 0x000fea0003800000 */
[----:B------:R-:W-:-:S13]  /*c040*/  ISETP.NE.AND P0, PT, R0, 0x3, PT ;  /* 0x000000030000780c */ /* 0x000fda0003f05270 */
[----:B------:R-:W-:Y:S05]  /*c050*/  @!P0 BRA `(.L_x_4530) ;  /* 0x0000000000188947 */ /* 0x000fea0003800000 */
[----:B------:R-:W-:-:S13]  /*c060*/  ISETP.NE.AND P0, PT, R0, 0x4, PT ;  /* 0x000000040000780c */ /* 0x000fda0003f05270 */
[----:B------:R-:W-:Y:S05]  /*c070*/  @P0 BRA `(.L_x_4528) ;  /* 0x0000000c000c0947 */ /* 0x000fea0003800000 */
[----:B------:R-:W-:-:S06]  /*c080*/  IMAD.U32 R4, R19, 0x10000, RZ ;  /* 0x0001000013047824 */ /* 0x000fcc00078e00ff */
[----:B------:R-:W0:Y:S02]  /*c090*/  F2I.S64.TRUNC R4, R4 ;  /* 0x0000000400047311 */ /* 0x000e24000020d900 */
[----:B0-----:R-:W-:Y:S01]  /*c0a0*/  STG.E.64 desc[UR36][R2.64], R4 ;  /* 0x0000000402007986 */ /* 0x001fe2000c101b24 */
[----:B------:R-:W-:Y:S05]  /*c0b0*/  EXIT ;  /* 0x000000000000794d */ /* 0x000fea0003800000 */
.L_x_4530:
[----:B------:R-:W-:-:S06]  /*c0c0*/  IMAD.U32 R19, R19, 0x10000, RZ ;  /* 0x0001000013137824 */ /* 0x000fcc00078e00ff */
[----:B------:R-:W0:Y:S02]  /*c0d0*/  F2I.FTZ.TRUNC.NTZ R19, R19 ;  /* 0x0000001300137305 */ /* 0x000e24000021f100 */
[----:B0-----:R-:W-:Y:S01]  /*c0e0*/  STG.E desc[UR36][R2.64], R19 ;  /* 0x0000001302007986 */ /* 0x001fe2000c101924 */
[----:B------:R-:W-:Y:S05]  /*c0f0*/  EXIT ;  /* 0x000000000000794d */ /* 0x000fea0003800000 */
.L_x_4529:
[----:B------:R-:W-:-:S06]  /*c100*/  IMAD.U32 R19, R19, 0x10000, RZ ;  /* 0x0001000013137824 */ /* 0x000fcc00078e00ff */
[----:B------:R-:W0:Y:S02]  /*c110*/  F2I.FTZ.TRUNC.NTZ R19, R19 ;  /* 0x0000001300137305 */ /* 0x000e24000021f100 */
[----:B0-----:R-:W-:Y:S01]  /*c120*/  STG.E.U16 desc[UR36][R2.64], R19 ;  /* 0x0000001302007986 */ /* 0x001fe2000c101524 */
[----:B------:R-:W-:Y:S05]  /*c130*/  EXIT ;  /* 0x000000000000794d */ /* 0x000fea0003800000 */
.L_x_4525:
[----:B------:R-:W-:-:S13]  /*c140*/  ISETP.GT.AND P0, PT, R0, 0x6, PT ;  /* 0x000000060000780c */ /* 0x000fda0003f04270 */
[----:B------:R-:W-:Y:S05]  /*c150*/  @P0 BRA `(.L_x_4531) ;  /* 0x00000000002c0947 */ /* 0x000fea0003800000 */
[----:B------:R-:W-:-:S13]  /*c160*/  ISETP.NE.AND P0, PT, R0, 0x5, PT ;  /* 0x000000050000780c */ /* 0x000fda0003f05270 */
[----:B------:R-:W-:Y:S05]  /*c170*/  @!P0 BRA `(.L_x_4532) ;  /* 0x0000000000148947 */ /* 0x000fea0003800000 */
[----:B------:R-:W-:-:S13]  /*c180*/  ISETP.NE.AND P0, PT, R0, 0x6, PT ;  /* 0x000000060000780c */ /* 0x000fda0003f05270 */
[----:B------:R-:W-:Y:S05]  /*c190*/  @P0 BRA `(.L_x_4528) ;  /* 0x0000000800c40947 */ /* 0x000fea0003800000 */
[----:B------:R-:W-:-:S05]  /*c1a0*/  IMAD.U32 R19, R19, 0x10000, RZ ;  /* 0x0001000013137824 */ /* 0x000fca00078e00ff */
[----:B------:R-:W-:Y:S01]  /*c1b0*/  STG.E desc[UR36][R2.64], R19 ;  /* 0x0000001302007986 */ /* 0x000fe2000c101924 */
[----:B------:R-:W-:Y:S05]  /*c1c0*/  EXIT ;  /* 0x000000000000794d */ /* 0x000fea0003800000 */
.L_x_4532:
[----:B------:R-:W-:-:S05]  /*c1d0*/  IMAD.U32 R0, R19, 0x10000, RZ ;  /* 0x0001000013007824 */ /* 0x000fca00078e00ff */
[----:B------:R-:W-:-:S05]  /*c1e0*/  F2FP.F16.F32.PACK_AB R0, RZ, R0 ;  /* 0x00000000ff00723e */ /* 0x000fca00000000ff */
[----:B------:R-:W-:Y:S01]  /*c1f0*/  STG.E.U16 desc[UR36][R2.64], R0 ;  /* 0x0000000002007986 */ /* 0x000fe2000c101524 */
[----:B------:R-:W-:Y:S05]  /*c200*/  EXIT ;  /* 0x000000000000794d */ /* 0x000fea0003800000 */
.L_x_4531:
[----:B------:R-:W-:-:S13]  /*c210*/  ISETP.NE.AND P0, PT, R0, 0x7, PT ;  /* 0x000000070000780c */ /* 0x000fda0003f05270 */
[----:B------:R-:W-:Y:S05]  /*c220*/  @!P0 BRA `(.L_x_4533) ;  /* 0x0000000000348947 */ /* 0x000fea0003800000 */
[----:B------:R-:W-:-:S13]  /*c230*/  ISETP.NE.AND P0, PT, R0, 0x8, PT ;  /* 0x000000080000780c */ /* 0x000fda0003f05270 */
[----:B------:R-:W-:Y:S05]  /*c240*/  @!P0 BRA `(.L_x_4534) ;  /* 0x0000000000188947 */ /* 0x000fea0003800000 */
[----:B------:R-:W-:-:S13]  /*c250*/  ISETP.NE.AND P0, PT, R0, 0x9, PT ;  /* 0x000000090000780c */ /* 0x000fda0003f05270 */
[----:B------:R-:W-:Y:S05]  /*c260*/  @P0 BRA `(.L_x_4528) ;  /* 0x0000000800900947 */ /* 0x000fea0003800000 */
[----:B------:R-:W-:Y:S02]  /*c270*/  IMAD.U32 R4, R19, 0x10000, RZ ;  /* 0x0001000013047824 */ /* 0x000fe400078e00ff */
[----:B------:R-:W-:-:S05]  /*c280*/  IMAD.MOV.U32 R5, RZ, RZ, RZ ;  /* 0x000000ffff057224 */ /* 0x000fca00078e00ff */
[----:B------:R-:W-:Y:S01]  /*c290*/  STG.E.64 desc[UR36][R2.64], R4 ;  /* 0x0000000402007986 */ /* 0x000fe2000c101b24 */
[----:B------:R-:W-:Y:S05]  /*c2a0*/  EXIT ;  /* 0x000000000000794d */ /* 0x000fea0003800000 */
.L_x_4534:
[----:B------:R-:W-:-:S05]  /*c2b0*/  IMAD.U32 R19, R19, 0x10000, RZ ;  /* 0x0001000013137824 */ /* 0x000fca00078e00ff */
[----:B------:R-:W-:-:S04]  /*c2c0*/  F2FP.F16.F32.PACK_AB R5, RZ, R19 ;  /* 0x00000013ff05723e */ /* 0x000fc800000000ff */
[----:B------:R-:W-:-:S05]  /*c2d0*/  PRMT R5, R5, 0x5410, RZ ;  /* 0x0000541005057816 */ /* 0x000fca00000000ff */
[----:B------:R-:W-:Y:S01]  /*c2e0*/  STG.E desc[UR36][R2.64], R5 ;  /* 0x0000000502007986 */ /* 0x000fe2000c101924 */
[----:B------:R-:W-:Y:S05]  /*c2f0*/  EXIT ;  /* 0x000000000000794d */ /* 0x000fea0003800000 */
.L_x_4533:
[----:B------:R-:W-:-:S04]  /*c300*/  IMAD.U32 R4, R19, 0x10000, RZ ;  /* 0x0001000013047824 */ /* 0x000fc800078e00ff */
[----:B------:R-:W-:-:S06]  /*c310*/  FMUL.FTZ R4, R4, 1 ;  /* 0x3f80000004047820 */ /* 0x000fcc0000410000 */
[----:B------:R-:W0:Y:S02]  /*c320*/  F2F.F64.F32 R4, R4 ;  /* 0x0000000400047310 */ /* 0x000e240000201800 */
[----:B0-----:R-:W-:Y:S01]  /*c330*/  STG.E.64 desc[UR36][R2.64], R4 ;  /* 0x0000000402007986 */ /* 0x001fe2000c101b24 */
[----:B------:R-:W-:Y:S05]  /*c340*/  EXIT ;  /* 0x000000000000794d */ /* 0x000fea0003800000 */
.L_x_4524:
        /* <DEDUP_REMOVED lines=8> */
[----:B------:R-:W-:-:S05]  /*c3d0*/  IMAD.U32 R19, R19, 0x10000, RZ ;  /* 0x0001000013137824 */ /* 0x000fca00078e00ff */
[----:B------:R-:W-:-:S04]  /*c3e0*/  FSETP.NEU.FTZ.AND P0, PT, R19, RZ, PT ;  /* 0x000000ff1300720b */ /* 0x000fc80003f1d000 */
[----:B------:R-:W-:-:S05]  /*c3f0*/  SEL R5, RZ, 0x1, !P0 ;  /* 0x00000001ff057807 */ /* 0x000fca0004000000 */
[----:B------:R-:W-:Y:S01]  /*c400*/  STG.E.U8 desc[UR36][R2.64], R5 ;  /* 0x0000000502007986 */ /* 0x000fe2000c101124 */
[----:B------:R-:W-:Y:S05]  /*c410*/  EXIT ;  /* 0x000000000000794d */ /* 0x000fea0003800000 */
.L_x_4537:
[----:B------:R-:W-:Y:S01]  /*c420*/  IMAD.U32 R19, R19, 0x10000, RZ ;  /* 0x0001000013137824 */ /* 0x000fe200078e00ff */
[----:B------:R-:W-:-:S03]  /*c430*/  CS2R R6, SRZ ;  /* 0x0000000000067805 */ /* 0x000fc6000001ff00 */
[----:B------:R-:W-:-:S06]  /*c440*/  FMUL.FTZ R4, R19, 1 ;  /* 0x3f80000013047820 */ /* 0x000fcc0000410000 */
[----:B------:R-:W0:Y:S02]  /*c450*/  F2F.F64.F32 R4, R4 ;  /* 0x0000000400047310 */ /* 0x000e240000201800 */
[----:B0-----:R-:W-:Y:S01]  /*c460*/  STG.E.128 desc[UR36][R2.64], R4 ;  /* 0x0000000402007986 */ /* 0x001fe2000c101d24 */
[----:B------:R-:W-:Y:S05]  /*c470*/  EXIT ;  /* 0x000000000000794d */ /* 0x000fea0003800000 */
.L_x_4536:
        /* <DEDUP_REMOVED lines=21> */
.L_x_4541:
[----:B------:R-:W-:Y:S05]  /*c5d0*/  BSYNC B0 ;  /* 0x0000000000007941 */ /* 0x000fea0003800000 */
.L_x_4540:
[----:B------:R-:W-:-:S05]  /*c5e0*/  LOP3.LUT R5, R0, R5, RZ, 0xfc, !PT ;  /* 0x0000000500057212 */ /* 0x000fca00078efcff */
[----:B------:R-:W-:Y:S01]  /*c5f0*/  STG.E.U8 desc[UR36][R2.64], R5 ;  /* 0x0000000502007986 */ /* 0x000fe2000c101124 */
[----:B------:R-:W-:Y:S05]  /*c600*/  EXIT ;  /* 0x000000000000794d */ /* 0x000fea0003800000 */
.L_x_4539:
        /* <DEDUP_REMOVED lines=13> */
.L_x_4543:
[----:B------:R-:W-:Y:S01]  /*c6e0*/  IMAD.MOV.U32 R0, RZ, RZ, 0x7f ;  /* 0x0000007fff007424 */ /* 0x000fe200078e00ff */
[----:B------:R-:W-:-:S04]  /*c6f0*/  ISETP.GT.U32.AND P0, PT, R4, 0x7f800000, PT ;  /* 0x7f8000000400780c */ /* 0x000fc80003f04070 */
[----:B------:R-:W-:-:S09]  /*c700*/  SEL R0, R0, 0x7c, P0 ;  /* 0x0000007c00007807 */ /* 0x000fd20000000000 */
.L_x_4544:
[----:B------:R-:W-:Y:S05]  /*c710*/  BSYNC B0 ;  /* 0x0000000000007941 */ /* 0x000fea0003800000 */
.L_x_4542:
[----:B------:R-:W-:-:S04]  /*c720*/  LOP3.LUT R4, R19, 0x80000000, RZ, 0xc0, !PT ;  /* 0x8000000013047812 */ /* 0x000fc800078ec0ff */
[----:B------:R-:W-:-:S04]  /*c730*/  SHF.R.U32.HI R5, RZ, 0x18, R4 ;  /* 0x00000018ff057819 */ /* 0x000fc80000011604 */
[----:B------:R-:W-:-:S05]  /*c740*/  LOP3.LUT R5, R0, R5, RZ, 0xfc, !PT ;  /* 0x0000000500057212 */ /* 0x000fca00078efcff */
[----:B------:R-:W-:Y:S01]  /*c750*/  STG.E.U8 desc[UR36][R2.64], R5 ;  /* 0x0000000502007986 */ /* 0x000fe2000c101124 */
[----:B------:R-:W-:Y:S05]  /*c760*/  EXIT ;  /* 0x000000000000794d */ /* 0x000fea0003800000 */
.L_x_4538:
[----:B------:R-:W-:Y:S01]  /*c770*/  STG.E.U16 desc[UR36][R2.64], R19 ;  /* 0x0000001302007986 */ /* 0x000fe2000c101524 */
[----:B------:R-:W-:Y:S05]  /*c780*/  EXIT ;  /* 0x000000000000794d */ /* 0x000fea0003800000 */
.L_x_4535:
        /* <DEDUP_REMOVED lines=8> */
[----:B------:R-:W-:-:S06]  /*c810*/  IMAD.U32 R5, R19, 0x10000, RZ ;  /* 0x0001000013057824 */ /* 0x000fcc00078e00ff */
[----:B------:R-:W0:Y:S02]  /*c820*/  F2I.FTZ.U32.TRUNC.NTZ R5, R5 ;  /* 0x0000000500057305 */ /* 0x000e24000021f000 */
[----:B0-----:R-:W-:Y:S01]  /*c830*/  STG.E.U16 desc[UR36][R2.64], R5 ;  /* 0x0000000502007986 */ /* 0x001fe2000c101524 */
[----:B------:R-:W-:Y:S05]  /*c840*/  EXIT ;  /* 0x000000000000794d */ /* 0x000fea0003800000 */
.L_x_4547:
        /* <DEDUP_REMOVED lines=17> */
.L_x_4550:
[----:B------:R-:W-:-:S04]  /*c960*/  LOP3.LUT R0, R19, 0x80000000, RZ, 0xc0, !PT ;  /* 0x8000000013007812 */ /* 0x000fc800078ec0ff */
[----:B------:R-:W-:-:S04]  /*c970*/  SHF.R.U32.HI R5, RZ, 0x18, R0 ;  /* 0x00000018ff057819 */ /* 0x000fc80000011600 */
[----:B------:R-:W-:-:S04]  /*c980*/  LOP3.LUT R4, R4, R5, RZ, 0xfc, !PT ;  /* 0x0000000504047212 */ /* 0x000fc800078efcff */
[----:B------:R-:W-:-:S07]  /*c990*/  PRMT R0, R4, 0x7610, R0 ;  /* 0x0000761004007816 */ /* 0x000fce0000000000 */
.L_x_4549:
[----:B------:R-:W-:Y:S05]  /*c9a0*/  BSYNC B0 ;  /* 0x0000000000007941 */ /* 0x000fea0003800000 */
.L_x_4548:
[----:B------:R-:W-:Y:S01]  /*c9b0*/  STG.E.U8 desc[UR36][R2.64], R0 ;  /* 0x0000000002007986 */ /* 0x000fe2000c101124 */
[----:B------:R-:W-:Y:S05]  /*c9c0*/  EXIT ;  /* 0x000000000000794d */ /* 0x000fea0003800000 */
.L_x_4546:
        /* <DEDUP_REMOVED lines=17> */
.L_x_4553:
[----:B------:R-:W-:-:S04]  /*cae0*/  LOP3.LUT R0, R19, 0x80000000, RZ, 0xc0, !PT ;  /* 0x8000000013007812 */ /* 0x000fc800078ec0ff */
[----:B------:R-:W-:-:S04]  /*caf0*/  SHF.R.U32.HI R5, RZ, 0x18, R0 ;  /* 0x00000018ff057819 */ /* 0x000fc80000011600 */
[----:B------:R-:W-:-:S04]  /*cb00*/  LOP3.LUT R4, R4, R5, RZ, 0xfc, !PT ;  /* 0x0000000504047212 */ /* 0x000fc800078efcff */
[----:B------:R-:W-:-:S07]  /*cb10*/  PRMT R0, R4, 0x7610, R0 ;  /* 0x0000761004007816 */ /* 0x000fce0000000000 */
.L_x_4552:
[----:B------:R-:W-:Y:S05]  /*cb20*/  BSYNC B0 ;  /* 0x0000000000007941 */ /* 0x000fea0003800000 */
.L_x_4551:
[----:B------:R-:W-:Y:S01]  /*cb30*/  STG.E.U8 desc[UR36][R2.64], R0 ;  /* 0x0000000002007986 */ /* 0x000fe2000c101124 */
[----:B------:R-:W-:Y:S05]  /*cb40*/  EXIT ;  /* 0x000000000000794d */ /* 0x000fea0003800000 */
.L_x_4545:
[----:B------:R-:W-:-:S13]  /*cb50*/  ISETP.NE.AND P0, PT, R0, 0x1c, PT ;  /* 0x0000001c0000780c */ /* 0x000fda0003f05270 */
[----:B------:R-:W-:Y:S05]  /*cb60*/  @!P0 BRA `(.L_x_4554) ;  /* 0x0000000000a48947 */ /* 0x000fea0003800000 */
[----:B------:R-:W-:-:S13]  /*cb70*/  ISETP.NE.AND P0, PT, R0, 0x1d, PT ;  /* 0x0000001d0000780c */ /* 0x000fda0003f05270 */
[----:B------:R-:W-:Y:S05]  /*cb80*/  @!P0 BRA `(.L_x_4555) ;  /* 0x00000000008c8947 */ /* 0x000fea0003800000 */
[----:B------:R-:W-:-:S13]  /*cb90*/  ISETP.NE.AND P0, PT, R0, 0x2c, PT ;  /* 0x0000002c0000780c */ /* 0x000fda0003f05270 */
[----:B------:R-:W-:Y:S05]  /*cba0*/  @P0 BRA `(.L_x_4528) ;  /* 0x0000000000400947 */ /* 0x000fea0003800000 */
[----:B------:R-:W-:Y:S02]  /*cbb0*/  IMAD.U32 R19, R19, 0x10000, RZ ;  /* 0x0001000013137824 */ /* 0x000fe400078e00ff */
        /* <DEDUP_REMOVED lines=15> */
.L_x_4528:
        /* <DEDUP_REMOVED lines=16> */
.L_x_4556:
[----:B------:R-:W-:Y:S05]  /*cdb0*/  EXIT ;  /* 0x000000000000794d */ /* 0x000fea0003800000 */
.L_x_4555:
[----:B------:R-:W-:-:S06]  /*cdc0*/  IMAD.U32 R4, R19, 0x10000, RZ ;  /* 0x0001000013047824 */ /* 0x000fcc00078e00ff */
[----:B------:R-:W0:Y:S02]  /*cdd0*/  F2I.U64.TRUNC R4, R4 ;  /* 0x0000000400047311 */ /* 0x000e24000020d800 */
[----:B0-----:R-:W-:Y:S01]  /*cde0*/  STG.E.64 desc[UR36][R2.64], R4 ;  /* 0x0000000402007986 */ /* 0x001fe2000c101b24 */
[----:B------:R-:W-:Y:S05]  /*cdf0*/  EXIT ;  /* 0x000000000000794d */ /* 0x000fea0003800000 */
.L_x_4554:
[----:B------:R-:W-:-:S06]  /*ce00*/  IMAD.U32 R19, R19, 0x10000, RZ ;  /* 0x0001000013137824 */ /* 0x000fcc00078e00ff */
[----:B------:R-:W0:Y:S02]  /*ce10*/  F2I.FTZ.U32.TRUNC.NTZ R19, R19 ;  /* 0x0000001300137305 */ /* 0x000e24000021f000 */
[----:B0-----:R-:W-:Y:S01]  /*ce20*/  STG.E desc[UR36][R2.64], R19 ;  /* 0x0000001302007986 */ /* 0x001fe2000c101924 */
[----:B------:R-:W-:Y:S05]  /*ce30*/  EXIT ;  /* 0x000000000000794d */ /* 0x000fea0003800000 */
.L_x_4557:
        /* <DEDUP_REMOVED lines=12> */
.L_x_12852:


//--------------------- .text._ZN2at6native18elementwise_kernelILi128ELi4EZNS0_22gpu_kernel_impl_nocastIZZZNS0_26GeluBackwardCUDAKernelImplERNS_18TensorIteratorBaseENS0_8GeluTypeEENKUlvE_clEvENKUlvE2_clEvEUlN3c108BFloat16ES9_E_EEvS4_RKT_EUliE_EEviT1_ --------------------------
	.section	.text._ZN2at6native18elementwise_kernelILi128ELi4EZNS0_22gpu_kernel_impl_nocastIZZZNS0_26GeluBackwardCUDAKernelImplERNS_18TensorIteratorBaseENS0_8GeluTypeEENKUlvE_clEvENKUlvE2_clEvEUlN3c108BFloat16ES9_E_EEvS4_RKT_EUliE_EEviT1_,"ax",@progbits
	.align	128
        .global         _ZN2at6native18elementwise_kernelILi128ELi4EZNS0_22gpu_kernel_impl_nocastIZZZNS0_26GeluBackwardCUDAKernelImplERNS_18TensorIteratorBaseENS0_8GeluTypeEENKUlvE_clEvENKUlvE2_clEvEUlN3c108BFloat16ES9_E_EEvS4_RKT_EUliE_EEviT1_
        .type           _ZN2at6native18elementwise_kernelILi128ELi4EZNS0_22gpu_kernel_impl_nocastIZZZNS0_26GeluBackwardCUDAKernelImplERNS_18TensorIteratorBaseENS0_8GeluTypeEENKUlvE_clEvENKUlvE2_clEvEUlN3c108BFloat16ES9_E_EEvS4_RKT_EUliE_EEviT1_,@function
        .size           _ZN2at6native18elementwise_kernelILi128ELi4EZNS0_22gpu_kernel_impl_nocastIZZZNS0_26GeluBackwardCUDAKernelImplERNS_18TensorIteratorBaseENS0_8GeluTypeEENKUlvE_clEvENKUlvE2_clEvEUlN3c108BFloat16ES9_E_EEvS4_RKT_EUliE_EEviT1_,(.L_x_12853 - _ZN2at6native18elementwise_kernelILi128ELi4EZNS0_22gpu_kernel_impl_nocastIZZZNS0_26GeluBackwardCUDAKernelImplERNS_18TensorIteratorBaseENS0_8GeluTypeEENKUlvE_clEvENKUlvE2_clEvEUlN3c108BFloat16ES9_E_EEvS4_RKT_EUliE_EEviT1_)
        .other          _ZN2at6native18elementwise_kernelILi128ELi4EZNS0_22gpu_kernel_impl_nocastIZZZNS0_26GeluBackwardCUDAKernelImplERNS_18TensorIteratorBaseENS0_8GeluTypeEENKUlvE_clEvENKUlvE2_clEvEUlN3c108BFloat16ES9_E_EEvS4_RKT_EUliE_EEviT1_,@"STO_CUDA_ENTRY STV_DEFAULT"
_ZN2at6native18elementwise_kernelILi128ELi4EZNS0_22gpu_kernel_impl_nocastIZZZNS0_26GeluBackwardCUDAKernelImplERNS_18TensorIteratorBaseENS0_8GeluTypeEENKUlvE_clEvENKUlvE2_clEvEUlN3c108BFloat16ES9_E_EEvS4_RKT_EUliE_EEviT1_:
.text._ZN2at6native18elementwise_kernelILi128ELi4EZNS0_22gpu_kernel_impl_nocastIZZZNS0_26GeluBackwardCUDAKernelImplERNS_18TensorIteratorBaseENS0_8GeluTypeEENKUlvE_clEvENKUlvE2_clEvEUlN3c108BFloat16ES9_E_EEvS4_RKT_EUliE_EEviT1_:
        /* <DEDUP_REMOVED lines=363> */
.L_x_4560:
[----:B------:R-:W-:Y:S02]  /*16b0*/  ULDC.64 UR8, c[0x0][0x488] ;  /* 0x0001220000087ab9 */ /* 0x000fe40000000a00 */
[----:B------:R-:W-:-:S04]  /*16c0*/  IADD3 R8, P0, R2, UR8, RZ ;  /* 0x0000000802087c10 */ /* 0x000fc8000ff1e0ff */
[----:B------:R-:W-:Y:S01]  /*16d0*/  IADD3.X R9, RZ, UR9, RZ, P0, !PT ;  /* 0x00000009ff097c10 */ /* 0x000fe200087fe4ff */
[----:B------:R-:W-:-:S04]  /*16e0*/  ULDC.64 UR8, c[0x0][0x480] ;  /* 0x0001200000087ab9 */ /* 0x000fc80000000a00 */
[----:B------:R-:W2:Y:S01]  /*16f0*/  LDG.E.U16 R8, desc[UR4][R8.64] ;  /* 0x0000000408087981 */ /* 0x000ea2000c1e1500 */
[----:B------:R-:W-:-:S04]  /*1700*/  IADD3 R6, P0, R0, UR8, RZ ;  /* 0x0000000800067c10 */ /* 0x000fc8000ff1e0ff */
[----:B------:R-:W-:Y:S01]  /*1710*/  IADD3.X R7, RZ, UR9, RZ, P0, !PT ;  /* 0x00000009ff077c10 */ /* 0x000fe200087fe4ff */
[----:B------:R-:W-:-:S04]  /*1720*/  ULDC.64 UR8, c[0x0][0x478] ;  /* 0x00011e0000087ab9 */ /* 0x000fc80000000a00 */
[----:B------:R-:W3:Y:S01]  /*1730*/  LDG.E.U16 R6, desc[UR4][R6.64] ;  /* 0x0000000406067981 */ /* 0x000ee2000c1e1500 */
[----:B------:R-:W-:Y:S02]  /*1740*/  MOV R2, 0x3e095d4e ;  /* 0x3e095d4e00027802 */ /* 0x000fe40000000f00 */
[----:B------:R-:W-:Y:S02]  /*1750*/  IADD3 R4, P0, R5, UR8, RZ ;  /* 0x0000000805047c10 */ /* 0x000fe4000ff1e0ff */
[----:B------:R-:W-:Y:S02]  /*1760*/  IADD3 R3, R3, 0x80, RZ ;  /* 0x0000008003037810 */ /* 0x000fe40007ffe0ff */
[----:B------:R-:W-:Y:S02]  /*1770*/  IADD3.X R5, RZ, UR9, RZ, P0, !PT ;  /* 0x00000009ff057c10 */ /* 0x000fe400087fe4ff */
[----:B--2---:R-:W-:-:S05]  /*1780*/  SHF.L.U32 R0, R8, 0x10, RZ ;  /* 0x0000001008007819 */ /* 0x004fca00000006ff */
[----:B------:R-:W-:-:S04]  /*1790*/  FMUL.FTZ R11, R0, R0 ;  /* 0x00000000000b7220 */ /* 0x000fc80000410000 */
[----:B------:R-:W-:Y:S01]  /*17a0*/  FMUL.FTZ R13, R0, R11 ;  /* 0x0000000b000d7220 */ /* 0x000fe20000410000 */
[----:B------:R-:W-:Y:S01]  /*17b0*/  FFMA.FTZ R11, R11, R2, 1 ;  /* 0x3f8000000b0b7423 */ /* 0x000fe20000010002 */
[----:B---3--:R-:W-:Y:S02]  /*17c0*/  SHF.L.U32 R6, R6, 0x10, RZ ;  /* 0x0000001006067819 */ /* 0x008fe400000006ff */
        /* <DEDUP_REMOVED lines=10> */
[----:B------:R-:W-:-:S05]  /*1870*/  FMUL.FTZ R6, R6, R11 ;  /* 0x0000000b06067220 */ /* 0x000fca0000410000 */
[----:B------:R-:W-:-:S05]  /*1880*/  F2FP.BF16.F32.PACK_AB R6, RZ, R6 ;  /* 0x00000006ff06723e */ /* 0x000fca00000010ff */
[----:B------:R0:W-:Y:S02]  /*1890*/  STG.E.U16 desc[UR4][R4.64], R6 ;  /* 0x0000000604007986 */ /* 0x0001e4000c101504 */
.L_x_4559:
[----:B------:R-:W-:Y:S05]  /*18a0*/  BSYNC B0 ;  /* 0x0000000000007941 */ /* 0x000fea0003800000 */
.L_x_4558:
        /* <DEDUP_REMOVED lines=356> */
.L_x_4563:
        /* <DEDUP_REMOVED lines=13> */
[----:B------:R-:W-:Y:S02]  /*2fc0*/  ISETP.GE.AND P0, PT, R3, UR6, PT ;  /* 0x0000000603007c0c */ /* 0x000fe4000bf06270 */
        /* <DEDUP_REMOVED lines=372> */
.L_x_4564:
        /* <DEDUP_REMOVED lines=31> */
.L_x_4562:
[----:B------:R-:W-:Y:S05]  /*4900*/  BSYNC B0 ;  /* 0x0000000000007941 */ /* 0x000fea0003800000 */
.L_x_4561:
        /* <DEDUP_REMOVED lines=355> */
.L_x_4565:
        /* <DEDUP_REMOVED lines=25> */
[----:B------:R-:W-:Y:S01]  /*60d0*/  FMUL.FTZ R9, R2, R9 ;  /* 0x0000000902097220 */ /* 0x000fe20000410000 */
[----:B------:R-:W-:-:S04]  /*60e0*/  IADD3 R2, P0, R5, UR6, RZ ;  /* 0x0000000605027c10 */ /* 0x000fc8000ff1e0ff */
[----:B------:R-:W-:Y:S02]  /*60f0*/  F2FP.BF16.F32.PACK_AB R9, RZ, R9 ;  /* 0x00000009ff09723e */ /* 0x000fe400000010ff */
[----:B------:R-:W-:-:S05]  /*6100*/  IADD3.X R3, RZ, UR7, RZ, P0, !PT ;  /* 0x00000007ff037c10 */ /* 0x000fca00087fe4ff */
[----:B------:R-:W-:Y:S01]  /*6110*/  STG.E.U16 desc[UR4][R2.64], R9 ;  /* 0x0000000902007986 */ /* 0x000fe2000c101504 */
[----:B------:R-:W-:Y:S05]  /*6120*/  EXIT ;  /* 0x000000000000794d */ /* 0x000fea0003800000 */
.L_x_4566:
        /* <DEDUP_REMOVED lines=13> */
.L_x_12853:


//--------------------- .text._ZN2at6native27unrolled_elementwise_kernelIZZZNS0_26GeluBackwardCUDAKernelImplERNS_18TensorIteratorBaseENS0_8GeluTypeEENKUlvE_clEvENKUlvE2_clEvEUlN3c108BFloat16ES8_E_St5arrayIPcLm3EELi4E23TrivialOffsetCalculatorILi2EjESD_ILi1EjENS0_6memory15LoadWithoutCastENSG_16StoreWithoutCastEEEviT_T0_T2_T3_T4_T5_ --------------------------
	.section	.text._ZN2at6native27unrolled_elementwise_kernelIZZZNS0_26GeluBackwardCUDAKernelImplERNS_18TensorIteratorBaseENS0_8GeluTypeEENKUlvE_clEvENKUlvE2_clEvEUlN3c108BFloat16ES8_E_St5arrayIPcLm3EELi4E23TrivialOffsetCalculatorILi2EjESD_ILi1EjENS0_6memory15LoadWithoutCastENSG_16StoreWithoutCastEEEviT_T0_T2_T3_T4_T5_,"ax",@progbits
	.align	128
        .global         _ZN2at6native27unrolled_elementwise_kernelIZZZNS0_26GeluBackwardCUDAKernelImplERNS_18TensorIteratorBaseENS0_8GeluTypeEENKUlvE_clEvENKUlvE2_clEvEUlN3c108BFloat16ES8_E_St5arrayIPcLm3EELi4E23TrivialOffsetCalculatorILi2EjESD_ILi1EjENS0_6memory15LoadWithoutCastENSG_16StoreWithoutCastEEEviT_T0_T2_T3_T4_T5_
        .type           _ZN2at6native27unrolled_elementwise_kernelIZZZNS0_26GeluBackwardCUDAKernelImplERNS_18TensorIteratorBaseENS0_8GeluTypeEENKUlvE_clEvENKUlvE2_clEvEUlN3c108BFloat16ES8_E_St5arrayIPcLm3EELi4E23TrivialOffsetCalculatorILi2EjESD_ILi1EjENS0_6memory15LoadWithoutCastENSG_16StoreWithoutCastEEEviT_T0_T2_T3_T4_T5_,@function
        .size           _ZN2at6native27unrolled_elementwise_kernelIZZZNS0_26GeluBackwardCUDAKernelImplERNS_18TensorIteratorBaseENS0_8GeluTypeEENKUlvE_clEvENKUlvE2_clEvEUlN3c108BFloat16ES8_E_St5arrayIPcLm3EELi4E23TrivialOffsetCalculatorILi2EjESD_ILi1EjENS0_6memory15LoadWithoutCastENSG_16StoreWithoutCastEEEviT_T0_T2_T3_T4_T5_,(.L_x_12854 - _ZN2at6native27unrolled_elementwise_kernelIZZZNS0_26GeluBackwardCUDAKernelImplERNS_18TensorIteratorBaseENS0_8GeluTypeEENKUlvE_clEvENKUlvE2_clEvEUlN3c108BFloat16ES8_E_St5arrayIPcLm3EELi4E23TrivialOffsetCalculatorILi2EjESD_ILi1EjENS0_6memory15LoadWithoutCastENSG_16StoreWithoutCastEEEviT_T0_T2_T3_T4_T5_)
        .other          _ZN2at6native27unrolled_elementwise_kernelIZZZNS0_26GeluBackwardCUDAKernelImplERNS_18TensorIteratorBaseENS0_8GeluTypeEENKUlvE_clEvENKUlvE2_clEvEUlN3c108BFloat16ES8_E_St5arrayIPcLm3EELi4E23TrivialOffsetCalculatorILi2EjESD_ILi1EjENS0_6memory15LoadWithoutCastENSG_16StoreWithoutCastEEEviT_T0_T2_T3_T4_T5_,@"STO_CUDA_ENTRY STV_DEFAULT"
_ZN2at6native27unrolled_elementwise_kernelIZZZNS0_26GeluBackwardCUDAKernelImplERNS_18TensorIteratorBaseENS0_8GeluTypeEENKUlvE_clEvENKUlvE2_clEvEUlN3c108BFloat16ES8_E_St5arrayIPcLm3EELi4E23TrivialOffsetCalculatorILi2EjESD_ILi1EjENS0_6memory15LoadWithoutCastENSG_16StoreWithoutCastEEEviT_T0_T2_T3_T4_T5_:
.text._ZN2at6native27unrolled_elementwise_kernelIZZZNS0_26GeluBackwardCUDAKernelImplERNS_18TensorIteratorBaseENS0_8GeluTypeEENKUlvE_clEvENKUlvE2_clEvEUlN3c108BFloat16ES8_E_St5arrayIPcLm3EELi4E23TrivialOffsetCalculatorILi2EjESD_ILi1EjENS0_6memory15LoadWithoutCastENSG_16StoreWithoutCastEEEviT_T0_T2_T3_T4_T5_:
        /* <DEDUP_REMOVED lines=53> */
[C---:B---3--:R-:W-:Y:S02]  /*0350*/  IADD3 R11, R5.reuse, 0x80, RZ ;  /* 0x00000080050b7810 */ /* 0x048fe40007ffe0ff */
[----:B--2---:R-:W-:Y:S01]  /*0360*/  IADD3 R7, R5, 0x100, RZ ;  /* 0x0000010005077810 */ /* 0x004fe20007ffe0ff */
[----:B------:R-:W-:Y:S01]  /*0370*/  BSSY B0, `(.L_x_4567) ;  /* 0x000001b000007945 */ /* 0x000fe20003800000 */
[----:B------:R-:W-:Y:S02]  /*0380*/  @!P0 MOV R5, R11 ;  /* 0x0000000b00058202 */ /* 0x000fe40000000f00 */
[----:B------:R-:W-:Y:S02]  /*0390*/  ISETP.GE.AND P2, PT, R7, R12, PT ;  /* 0x0000000c0700720c */ /* 0x000fe40003f46270 */
[----:B------:R-:W-:-:S02]  /*03a0*/  @!P0 LEA R7, R0, R15, 0x9 ;  /* 0x0000000f00078211 */ /* 0x000fc400078e48ff */
[-C--:B------:R-:W-:Y:S02]  /*03b0*/  ISETP.GE.AND P1, PT, R11, R12.reuse, PT ;  /* 0x0000000c0b00720c */ /* 0x080fe40003f26270 */
[-C--:B------:R-:W-:Y:S01]  /*03c0*/  ISETP.GE.AND P3, PT, R9, R12.reuse, PT ;  /* 0x0000000c0900720c */ /* 0x080fe20003f66270 */
[----:B0-----:R-:W-:Y:S01]  /*03d0*/  @!P0 IMAD.WIDE.U32 R2, R7, 0x2, R2 ;  /* 0x0000000207028825 */ /* 0x001fe200078e0002 */
[----:B------:R-:W-:Y:S01]  /*03e0*/  ISETP.GE.AND P4, PT, R5, R12, PT ;  /* 0x0000000c0500720c */ /* 0x000fe20003f86270 */
[----:B------:R-:W-:-:S12]  /*03f0*/  @P0 BRA `(.L_x_4568) ;  /* 0x0000000000480947 */ /* 0x000fd80003800000 */
[----:B-----5:R-:W-:Y:S01]  /*0400*/  SHF.L.U32 R21, R21, 0x10, RZ ;  /* 0x0000001015157819 */ /* 0x020fe200000006ff */
[----:B------:R-:W-:Y:S01]  /*0410*/  HFMA2.MMA R7, -RZ, RZ, 1.5087890625, 339.5 ;  /* 0x3e095d4eff077435 */ /* 0x000fe200000001ff */
[----:B------:R-:W-:-:S03]  /*0420*/  SHF.L.U32 R14, R14, 0x10, RZ ;  /* 0x000000100e0e7819 */ /* 0x000fc600000006ff */
[----:B------:R-:W-:-:S04]  /*0430*/  FMUL.FTZ R4, R21, R21 ;  /* 0x0000001515047220 */ /* 0x000fc80000410000 */
[C---:B------:R-:W-:Y:S02]  /*0440*/  FMUL.FTZ R6, R21.reuse, R4 ;  /* 0x0000000415067220 */ /* 0x040fe40000410000 */
[----:B------:R-:W-:Y:S02]  /*0450*/  FFMA.FTZ R7, R4, R7, 1 ;  /* 0x3f80000004077423 */ /* 0x000fe40000010007 */
        /* <DEDUP_REMOVED lines=11> */
[----:B------:R-:W-:-:S07]  /*0510*/  F2FP.BF16.F32.PACK_AB R4, RZ, R4 ;  /* 0x00000004ff04723e */ /* 0x000fce00000010ff */
.L_x_4568:
[----:B------:R-:W-:Y:S05]  /*0520*/  BSYNC B0 ;  /* 0x0000000000007941 */ /* 0x000fea0003800000 */
.L_x_4567:
[----:B------:R-:W-:Y:S04]  /*0530*/  BSSY B0, `(.L_x_4569) ;  /* 0x0000014000007945 */ /* 0x000fe80003800000 */
[----:B------:R-:W-:Y:S05]  /*0540*/  @P1 BRA `(.L_x_4570) ;  /* 0x0000000000481947 */ /* 0x000fea0003800000 */
[----:B-----5:R-:W-:Y:S02]  /*0550*/  SHF.L.U32 R20, R20, 0x10, RZ ;  /* 0x0000001014147819 */ /* 0x020fe400000006ff */
[----:B------:R-:W-:Y:S02]  /*0560*/  MOV R6, 0x3e095d4e ;  /* 0x3e095d4e00067802 */ /* 0x000fe40000000f00 */
[----:B------:R-:W-:Y:S01]  /*0570*/  SHF.L.U32 R13, R13, 0x10, RZ ;  /* 0x000000100d0d7819 */ /* 0x000fe200000006ff */
[----:B------:R-:W-:-:S04]  /*0580*/  FMUL.FTZ R7, R20, R20 ;  /* 0x0000001414077220 */ /* 0x000fc80000410000 */
[----:B------:R-:W-:Y:S01]  /*0590*/  FMUL.FTZ R9, R20, R7 ;  /* 0x0000000714097220 */ /* 0x000fe20000410000 */
[----:B------:R-:W-:-:S03]  /*05a0*/  FFMA.FTZ R6, R7, R6, 1 ;  /* 0x3f80000007067423 */ /* 0x000fc60000010006 */
[----:B------:R-:W-:Y:S01]  /*05b0*/  FFMA.FTZ R9, R9, 0.044714998453855514526, R20 ;  /* 0x3d37271309097823 */ /* 0x000fe20000010014 */
[----:B------:R-:W-:Y:S01]  /*05c0*/  FMUL.FTZ R20, R20, 0.5 ;  /* 0x3f00000014147820 */ /* 0x000fe20000410000 */
[----:B------:R-:W-:Y:S02]  /*05d0*/  FMUL.FTZ R8, R6, 0.79788458347320556641 ;  /* 0x3f4c422a06087820 */ /* 0x000fe40000410000 */
[----:B------:R-:W-:-:S06]  /*05e0*/  FMUL.FTZ R9, R9, 0.79788458347320556641 ;  /* 0x3f4c422a09097820 */ /* 0x000fcc0000410000 */
[----:B------:R-:W0:Y:S02]  /*05f0*/  MUFU.TANH R9, R9 ;  /* 0x0000000900097308 */ /* 0x000e240000002400 */
[C---:B0-----:R-:W-:Y:S01]  /*0600*/  FFMA.FTZ R7, -R9.reuse, R9, 1 ;  /* 0x3f80000009077423 */ /* 0x041fe20000010109 */
[----:B------:R-:W-:-:S03]  /*0610*/  FADD.FTZ R6, R9, 1 ;  /* 0x3f80000009067421 */ /* 0x000fc60000010000 */
[----:B------:R-:W-:-:S04]  /*0620*/  FMUL.FTZ R7, R20, R7 ;  /* 0x0000000714077220 */ /* 0x000fc80000410000 */
[----:B------:R-:W-:-:S04]  /*0630*/  FMUL.FTZ R7, R8, R7 ;  /* 0x0000000708077220 */ /* 0x000fc80000410000 */
[----:B------:R-:W-:-:S04]  /*0640*/  FFMA.FTZ R6, R6, 0.5, R7 ;  /* 0x3f00000006067823 */ /* 0x000fc80000010007 */
[----:B------:R-:W-:-:S05]  /*0650*/  FMUL.FTZ R6, R13, R6 ;  /* 0x000000060d067220 */ /* 0x000fca0000410000 */
[----:B------:R-:W-:-:S07]  /*0660*/  F2FP.BF16.F32.PACK_AB R6, RZ, R6 ;  /* 0x00000006ff06723e */ /* 0x000fce00000010ff */
.L_x_4570:
[----:B------:R-:W-:Y:S05]  /*0670*/  BSYNC B0 ;  /* 0x0000000000007941 */ /* 0x000fea0003800000 */
.L_x_4569:
[----:B------:R-:W-:Y:S04]  /*0680*/  BSSY B0, `(.L_x_4571) ;  /* 0x0000014000007945 */ /* 0x000fe80003800000 */
[----:B------:R-:W-:Y:S05]  /*0690*/  @P2 BRA `(.L_x_4572) ;  /* 0x0000000000482947 */ /* 0x000fea0003800000 */
        /* <DEDUP_REMOVED lines=18> */
.L_x_4572:
[----:B------:R-:W-:Y:S05]  /*07c0*/  BSYNC B0 ;  /* 0x0000000000007941 */ /* 0x000fea0003800000 */
.L_x_4571:
        /* <DEDUP_REMOVED lines=20> */
.L_x_4574:
[----:B------:R-:W-:Y:S05]  /*0910*/  BSYNC B0 ;  /* 0x0000000000007941 */ /* 0x000fea0003800000 */
.L_x_4573:
        /* <DEDUP_REMOVED lines=13> */
.L_x_4576:
[----:B------:R-:W-:Y:S05]  /*09f0*/  BSYNC B0 ;  /* 0x0000000000007941 */ /* 0x000fea0003800000 */
.L_x_4575:
[----:B------:R-:W-:-:S13]  /*0a00*/  ISETP.GE.AND P0, PT, R5, R12, PT ;  /* 0x0000000c0500720c */ /* 0x000fda0003f06270 */
[----:B------:R-:W-:Y:S05]  /*0a10*/  @P0 EXIT ;  /* 0x000000000000094d */ /* 0x000fea0003800000 */
[----:B01----:R-:W0:Y:S01]  /*0a20*/  LDC.64 R2, c[0x0][0x218] ;  /* 0x00008600ff027b82 */ /* 0x003e220000000a00 */
[----:B------:R-:W-:-:S05]  /*0a30*/  LEA R5, R0, R5, 0x9 ;  /* 0x0000000500057211 */ /* 0x000fca00078e48ff */
[----:B0-----:R-:W-:-:S05]  /*0a40*/  IMAD.WIDE.U32 R2, R5, 0x2, R2 ;  /* 0x0000000205027825 */ /* 0x001fca00078e0002 */
[----:B------:R-:W-:Y:S01]  /*0a50*/  STG.E.U16 desc[UR4][R2.64], R10 ;  /* 0x0000000a02007986 */ /* 0x000fe2000c101504 */
[----:B------:R-:W-:Y:S05]  /*0a60*/  EXIT ;  /* 0x000000000000794d */ /* 0x000fea0003800000 */
.L_x_4577:
        /* <DEDUP_REMOVED lines=9> */
.L_x_12854:


//--------------------- .text._ZN2at6native29vectorized_elementwise_kernelILi2EZZZNS0_26GeluBackwardCUDAKernelImplERNS_18TensorIteratorBaseENS0_8GeluTypeEENKUlvE_clEvENKUlvE2_clEvEUlN3c108BFloat16ES8_E_St5arrayIPcLm3EEEEviT0_T1_ --------------------------
	.section	.text._ZN2at6native29vectorized_elementwise_kernelILi2EZZZNS0_26GeluBackwardCUDAKernelImplERNS_18TensorIteratorBaseENS0_8GeluTypeEENKUlvE_clEvENKUlvE2_clEvEUlN3c108BFloat16ES8_E_St5arrayIPcLm3EEEEviT0_T1_,"ax",@progbits
	.align	128
        .global         _ZN2at6native29vectorized_elementwise_kernelILi2EZZZNS0_26GeluBackwardCUDAKernelImplERNS_18TensorIteratorBaseENS0_8GeluTypeEENKUlvE_clEvENKUlvE2_clEvEUlN3c108BFloat16ES8_E_St5arrayIPcLm3EEEEviT0_T1_
        .type           _ZN2at6native29vectorized_elementwise_kernelILi2EZZZNS0_26GeluBackwardCUDAKernelImplERNS_18TensorIteratorBaseENS0_8GeluTypeEENKUlvE_clEvENKUlvE2_clEvEUlN3c108BFloat16ES8_E_St5arrayIPcLm3EEEEviT0_T1_,@function
        .size           _ZN2at6native29vectorized_elementwise_kernelILi2EZZZNS0_26GeluBackwardCUDAKernelImplERNS_18TensorIteratorBaseENS0_8GeluTypeEENKUlvE_clEvENKUlvE2_clEvEUlN3c108BFloat16ES8_E_St5arrayIPcLm3EEEEviT0_T1_,(.L_x_12855 - _ZN2at6native29vectorized_elementwise_kernelILi2EZZZNS0_26GeluBackwardCUDAKernelImplERNS_18TensorIteratorBaseENS0_8GeluTypeEENKUlvE_clEvENKUlvE2_clEvEUlN3c108BFloat16ES8_E_St5arrayIPcLm3EEEEviT0_T1_)
        .other          _ZN2at6native29vectorized_elementwise_kernelILi2EZZZNS0_26GeluBackwardCUDAKernelImplERNS_18TensorIteratorBaseENS0_8GeluTypeEENKUlvE_clEvENKUlvE2_clEvEUlN3c108BFloat16ES8_E_St5arrayIPcLm3EEEEviT0_T1_,@"STO_CUDA_ENTRY STV_DEFAULT"
_ZN2at6native29vectorized_elementwise_kernelILi2EZZZNS0_26GeluBackwardCUDAKernelImplERNS_18TensorIteratorBaseENS0_8GeluTypeEENKUlvE_clEvENKUlvE2_clEvEUlN3c108BFloat16ES8_E_St5arrayIPcLm3EEEEviT0_T1_:
.text._ZN2at6native29vectorized_elementwise_kernelILi2EZZZNS0_26GeluBackwardCUDAKernelImplERNS_18TensorIteratorBaseENS0_8GeluTypeEENKUlvE_clEvENKUlvE2_clEvEUlN3c108BFloat16ES8_E_St5arrayIPcLm3EEEEviT0_T1_:
        /* <DEDUP_REMOVED lines=11> */
[----:B0-----:R-:W-:Y:S02]  /*00b0*/  IMAD.WIDE.U32 R22, R5, 0x4, R2 ;  /* 0x0000000405167825 */ /* 0x001fe400078e0002 */
[----:B------:R-:W0:Y:S03]  /*00c0*/  LDC.64 R2, c[0x0][0x220] ;  /* 0x00008800ff027b82 */ /* 0x000e260000000a00 */
[----:B------:R-:W2:Y:S04]  /*00d0*/  LDG.E R21, desc[UR4][R22.64] ;  /* 0x0000000416157981 */ /* 0x000ea8000c1e1900 */
[----:B------:R-:W3:Y:S04]  /*00e0*/  LDG.E R9, desc[UR4][R22.64+0x200] ;  /* 0x0002000416097981 */ /* 0x000ee8000c1e1900 */
[----:B------:R-:W4:Y:S01]  /*00f0*/  LDG.E R10, desc[UR4][R22.64+0x400] ;  /* 0x00040004160a7981 */ /* 0x000f22000c1e1900 */
[----:B0-----:R-:W-:-:S04]  /*0100*/  IMAD.WIDE R2, R0, 0x2, R2 ;  /* 0x0000000200027825 */ /* 0x001fc800078e0202 */
[----:B------:R-:W-:Y:S02]  /*0110*/  IMAD.WIDE.U32 R12, R5, 0x4, R2 ;  /* 0x00000004050c7825 */ /* 0x000fe400078e0002 */
[----:B------:R-:W5:Y:S04]  /*0120*/  LDG.E R2, desc[UR4][R22.64+0x600] ;  /* 0x0006000416027981 */ /* 0x000f68000c1e1900 */
[----:B------:R-:W5:Y:S04]  /*0130*/  LDG.E R3, desc[UR4][R12.64] ;  /* 0x000000040c037981 */ /* 0x000f68000c1e1900 */
[----:B------:R-:W5:Y:S04]  /*0140*/  LDG.E R8, desc[UR4][R12.64+0x200] ;  /* 0x000200040c087981 */ /* 0x000f68000c1e1900 */
[----:B------:R-:W5:Y:S04]  /*0150*/  LDG.E R6, desc[UR4][R12.64+0x400] ;  /* 0x000400040c067981 */ /* 0x000f68000c1e1900 */
[----:B------:R0:W5:Y:S01]  /*0160*/  LDG.E R4, desc[UR4][R12.64+0x600] ;  /* 0x000600040c047981 */ /* 0x000162000c1e1900 */
[----:B------:R-:W-:Y:S01]  /*0170*/  HFMA2.MMA R7, -RZ, RZ, 1.5087890625, 339.5 ;  /* 0x3e095d4eff077435 */ /* 0x000fe200000001ff */
[----:B--2---:R-:W-:-:S02]  /*0180*/  SHF.L.U32 R19, R21, 0x10, RZ ;  /* 0x0000001015137819 */ /* 0x004fc400000006ff */
[----:B------:R-:W-:-:S03]  /*0190*/  PRMT R21, R21, 0x7632, R21 ;  /* 0x0000763215157816 */ /* 0x000fc60000000015 */
[----:B------:R-:W-:Y:S01]  /*01a0*/  FMUL.FTZ R14, R19, R19 ;  /* 0x00000013130e7220 */ /* 0x000fe20000410000 */
[----:B------:R-:W-:-:S03]  /*01b0*/  SHF.L.U32 R21, R21, 0x10, RZ ;  /* 0x0000001015157819 */ /* 0x000fc600000006ff */
[----:B------:R-:W-:Y:S01]  /*01c0*/  FMUL.FTZ R18, R19, R14 ;  /* 0x0000000e13127220 */ /* 0x000fe20000410000 */
[----:B---3--:R-:W-:Y:S01]  /*01d0*/  PRMT R15, R9, 0x7632, R15 ;  /* 0x00007632090f7816 */ /* 0x008fe2000000000f */
[----:B------:R-:W-:Y:S01]  /*01e0*/  FMUL.FTZ R16, R21, R21 ;  /* 0x0000001515107220 */ /* 0x000fe20000410000 */
[----:B------:R-:W-:Y:S01]  /*01f0*/  SHF.L.U32 R9, R9, 0x10, RZ ;  /* 0x0000001009097819 */ /* 0x000fe200000006ff */
[----:B------:R-:W-:Y:S02]  /*0200*/  FFMA.FTZ R18, R18, 0.044714998453855514526, R19 ;  /* 0x3d37271312127823 */ /* 0x000fe40000010013 */
[----:B------:R-:W-:Y:S02]  /*0210*/  FMUL.FTZ R20, R21, R16 ;  /* 0x0000001015147220 */ /* 0x000fe40000410000 */
[----:B------:R-:W-:Y:S01]  /*0220*/  FMUL.FTZ R17, R18, 0.79788458347320556641 ;  /* 0x3f4c422a12117820 */ /* 0x000fe20000410000 */
[----:B------:R-:W-:Y:S01]  /*0230*/  FMUL.FTZ R18, R9, R9 ;  /* 0x0000000909127220 */ /* 0x000fe20000410000 */
[----:B------:R-:W-:Y:S01]  /*0240*/  SHF.L.U32 R15, R15, 0x10, RZ ;  /* 0x000000100f0f7819 */ /* 0x000fe200000006ff */
[----:B------:R-:W-:-:S02]  /*0250*/  FFMA.FTZ R20, R20, 0.044714998453855514526, R21 ;  /* 0x3d37271314147823 */ /* 0x000fc40000010015 */
[----:B0-----:R-:W-:Y:S02]  /*0260*/  FMUL.FTZ R12, R9, R18 ;  /* 0x00000012090c7220 */ /* 0x001fe40000410000 */
[----:B------:R-:W-:Y:S01]  /*0270*/  FMUL.FTZ R13, R20, 0.79788458347320556641 ;  /* 0x3f4c422a140d7820 */ /* 0x000fe20000410000 */
[----:B------:R-:W-:Y:S01]  /*0280*/  FMUL.FTZ R20, R15, R15 ;  /* 0x0000000f0f147220 */ /* 0x000fe20000410000 */
[----:B------:R-:W-:-:S03]  /*0290*/  FFMA.FTZ R12, R12, 0.044714998453855514526, R9 ;  /* 0x3d3727130c0c7823 */ /* 0x000fc60000010009 */
[----:B------:R-:W-:Y:S01]  /*02a0*/  FMUL.FTZ R22, R15, R20 ;  /* 0x000000140f167220 */ /* 0x000fe20000410000 */
[----:B------:R-:W-:Y:S01]  /*02b0*/  FMUL.FTZ R12, R12, 0.79788458347320556641 ;  /* 0x3f4c422a0c0c7820 */ /* 0x000fe20000410000 */
[----:B------:R-:W0:Y:S02]  /*02c0*/  MUFU.TANH R17, R17 ;  /* 0x0000001100117308 */ /* 0x000e240000002400 */
[----:B------:R-:W-:-:S04]  /*02d0*/  FFMA.FTZ R22, R22, 0.044714998453855514526, R15 ;  /* 0x3d37271316167823 */ /* 0x000fc8000001000f */
[----:B------:R-:W-:Y:S02]  /*02e0*/  FMUL.FTZ R11, R22, 0.79788458347320556641 ;  /* 0x3f4c422a160b7820 */ /* 0x000fe40000410000 */
[----:B------:R-:W1:Y:S08]  /*02f0*/  MUFU.TANH R12, R12 ;  /* 0x0000000c000c7308 */ /* 0x000e700000002400 */
[----:B------:R-:W2:Y:S01]  /*0300*/  MUFU.TANH R13, R13 ;  /* 0x0000000d000d7308 */ /* 0x000ea20000002400 */
[----:B------:R-:W-:Y:S01]  /*0310*/  FMUL.FTZ R19, R19, 0.5 ;  /* 0x3f00000013137820 */ /* 0x000fe20000410000 */
[----:B0-----:R-:W-:-:S06]  /*0320*/  FFMA.FTZ R22, -R17, R17, 1 ;  /* 0x3f80000011167423 */ /* 0x001fcc0000010111 */
[----:B------:R-:W0:Y:S01]  /*0330*/  MUFU.TANH R11, R11 ;  /* 0x0000000b000b7308 */ /* 0x000e220000002400 */
[----:B------:R-:W-:Y:S01]  /*0340*/  FMUL.FTZ R19, R19, R22 ;  /* 0x0000001613137220 */ /* 0x000fe20000410000 */
[----:B------:R-:W-:Y:S01]  /*0350*/  FMUL.FTZ R9, R9, 0.5 ;  /* 0x3f00000009097820 */ /* 0x000fe20000410000 */
[----:B-1----:R-:W-:Y:S01]  /*0360*/  FFMA.FTZ R22, -R12, R12, 1 ;  /* 0x3f8000000c167423 */ /* 0x002fe2000001010c */
[-C--:B------:R-:W-:Y:S01]  /*0370*/  FFMA.FTZ R18, R18, R7.reuse, 1 ;  /* 0x3f80000012127423 */ /* 0x080fe20000010007 */
[----:B------:R-:W-:Y:S01]  /*0380*/  FMUL.FTZ R21, R21, 0.5 ;  /* 0x3f00000015157820 */ /* 0x000fe20000410000 */
[----:B------:R-:W-:Y:S01]  /*0390*/  FFMA.FTZ R14, R14, R7, 1 ;  /* 0x3f8000000e0e7423 */ /* 0x000fe20000010007 */
[----:B--2---:R-:W-:Y:S01]  /*03a0*/  FFMA.FTZ R24, -R13, R13, 1 ;  /* 0x3f8000000d187423 */ /* 0x004fe2000001010d */
[----:B------:R-:W-:Y:S01]  /*03b0*/  FMUL.FTZ R9, R9, R22 ;  /* 0x0000001609097220 */ /* 0x000fe20000410000 */
[----:B------:R-:W-:Y:S01]  /*03c0*/  FMUL.FTZ R18, R18, 0.79788458347320556641 ;  /* 0x3f4c422a12127820 */ /* 0x000fe20000410000 */
[-C--:B------:R-:W-:Y:S01]  /*03d0*/  FFMA.FTZ R16, R16, R7.reuse, 1 ;  /* 0x3f80000010107423 */ /* 0x080fe20000010007 */
[----:B------:R-:W-:Y:S01]  /*03e0*/  FMUL.FTZ R21, R21, R24 ;  /* 0x0000001815157220 */ /* 0x000fe20000410000 */
[----:B------:R-:W-:Y:S01]  /*03f0*/  FMUL.FTZ R15, R15, 0.5 ;  /* 0x3f0000000f0f7820 */ /* 0x000fe20000410000 */
[----:B------:R-:W-:Y:S01]  /*0400*/  FFMA.FTZ R20, R20, R7, 1 ;  /* 0x3f80000014147423 */ /* 0x000fe20000010007 */
[----:B------:R-:W-:Y:S01]  /*0410*/  FMUL.FTZ R14, R14, 0.79788458347320556641 ;  /* 0x3f4c422a0e0e7820 */ /* 0x000fe20000410000 */
[----:B0-----:R-:W-:Y:S01]  /*0420*/  FFMA.FTZ R24, -R11, R11, 1 ;  /* 0x3f8000000b187423 */ /* 0x001fe2000001010b */
[----:B------:R-:W-:Y:S01]  /*0430*/  FMUL.FTZ R18, R18, R9 ;  /* 0x0000000912127220 */ /* 0x000fe20000410000 */
[----:B------:R-:W-:Y:S01]  /*0440*/  FMUL.FTZ R16, R16, 0.79788458347320556641 ;  /* 0x3f4c422a10107820 */ /* 0x000fe20000410000 */
[----:B----4-:R-:W-:Y:S01]  /*0450*/  SHF.L.U32 R9, R10, 0x10, RZ ;  /* 0x000000100a097819 */ /* 0x010fe200000006ff */
[----:B------:R-:W-:Y:S01]  /*0460*/  FMUL.FTZ R15, R15, R24 ;  /* 0x000000180f0f7220 */ /* 0x000fe20000410000 */
[----:B------:R-:W-:Y:S01]  /*0470*/  FMUL.FTZ R20, R20, 0.79788458347320556641 ;  /* 0x3f4c422a14147820 */ /* 0x000fe20000410000 */
[----:B------:R-:W-:Y:S01]  /*0480*/  PRMT R10, R10, 0x7632, R10 ;  /* 0x000076320a0a7816 */ /* 0x000fe2000000000a */
[----:B------:R-:W-:Y:S01]  /*0490*/  FMUL.FTZ R19, R14, R19 ;  /* 0x000000130e137220 */ /* 0x000fe20000410000 */
[----:B------:R-:W-:Y:S01]  /*04a0*/  FADD.FTZ R14, R17, 1 ;  /* 0x3f800000110e7421 */ /* 0x000fe20000010000 */
[----:B------:R-:W-:Y:S01]  /*04b0*/  FMUL.FTZ R21, R16, R21 ;  /* 0x0000001510157220 */ /* 0x000fe20000410000 */
[----:B------:R-:W-:Y:S01]  /*04c0*/  FMUL.FTZ R16, R20, R15 ;  /* 0x0000000f14107220 */ /* 0x000fe20000410000 */
[----:B------:R-:W-:Y:S01]  /*04d0*/  SHF.L.U32 R10, R10, 0x10, RZ ;  /* 0x000000100a0a7819 */ /* 0x000fe200000006ff */
[----:B------:R-:W-:Y:S01]  /*04e0*/  FMUL.FTZ R20, R9, R9 ;  /* 0x0000000909147220 */ /* 0x000fe20000410000 */
[----:B------:R-:W-:Y:S01]  /*04f0*/  FFMA.FTZ R19, R14, 0.5, R19 ;  /* 0x3f0000000e137823 */ /* 0x000fe20000010013 */
[----:B------:R-:W-:Y:S01]  /*0500*/  FADD.FTZ R17, R12, 1 ;  /* 0x3f8000000c117421 */ /* 0x000fe20000010000 */
[----:B-----5:R-:W-:Y:S01]  /*0510*/  SHF.L.U32 R14, R3, 0x10, RZ ;  /* 0x00000010030e7819 */ /* 0x020fe200000006ff */
[----:B------:R-:W-:Y:S01]  /*0520*/  FADD.FTZ R11, R11, 1 ;  /* 0x3f8000000b0b7421 */ /* 0x000fe20000010000 */
[----:B------:R-:W-:Y:S01]  /*0530*/  FADD.FTZ R22, R13, 1 ;  /* 0x3f8000000d167421 */ /* 0x000fe20000010000 */
[----:B------:R-:W-:Y:S01]  /*0540*/  FMUL.FTZ R12, R9, R20 ;  /* 0x00000014090c7220 */ /* 0x000fe20000410000 */
[----:B------:R-:W-:Y:S01]  /*0550*/  FMUL.FTZ R13, R10, R10 ;  /* 0x0000000a0a0d7220 */ /* 0x000fe20000410000 */
[----:B------:R-:W-:Y:S01]  /*0560*/  FFMA.FTZ R17, R17, 0.5, R18 ;  /* 0x3f00000011117823 */ /* 0x000fe20000010012 */
[--C-:B------:R-:W-:Y:S01]  /*0570*/  FFMA.FTZ R18, R11, 0.5, R16.reuse ;  /* 0x3f0000000b127823 */ /* 0x100fe20000010010 */
[----:B------:R-:W-:Y:S01]  /*0580*/  FFMA.FTZ R22, R22, 0.5, R21 ;  /* 0x3f00000016167823 */ /* 0x000fe20000010015 */
[----:B------:R-:W-:Y:S01]  /*0590*/  FMUL.FTZ R11, R14, R19 ;  /* 0x000000130e0b7220 */ /* 0x000fe20000410000 */
[----:B------:R-:W-:Y:S01]  /*05a0*/  FFMA.FTZ R14, R12, 0.044714998453855514526, R9 ;  /* 0x3d3727130c0e7823 */ /* 0x000fe20000010009 */
[----:B------:R-:W-:Y:S01]  /*05b0*/  PRMT R16, R2, 0x7632, R16 ;  /* 0x0000763202107816 */ /* 0x000fe20000000010 */
[----:B------:R-:W-:Y:S01]  /*05c0*/  FMUL.FTZ R21, R10, R13 ;  /* 0x0000000d0a157220 */ /* 0x000fe20000410000 */
[----:B------:R-:W-:-:S02]  /*05d0*/  SHF.L.U32 R12, R2, 0x10, RZ ;  /* 0x00000010020c7819 */ /* 0x000fc400000006ff */
[----:B------:R-:W-:Y:S01]  /*05e0*/  SHF.L.U32 R16, R16, 0x10, RZ ;  /* 0x0000001010107819 */ /* 0x000fe200000006ff */
[----:B------:R-:W-:Y:S02]  /*05f0*/  FFMA.FTZ R21, R21, 0.044714998453855514526, R10 ;  /* 0x3d37271315157823 */ /* 0x000fe4000001000a */
[----:B------:R-:W-:Y:S01]  /*0600*/  FMUL.FTZ R15, R12, R12 ;  /* 0x0000000c0c0f7220 */ /* 0x000fe20000410000 */
[----:B------:R-:W-:Y:S01]  /*0610*/  PRMT R3, R3, 0x7632, R3 ;  /* 0x0000763203037816 */ /* 0x000fe20000000003 */
[----:B------:R-:W-:Y:S01]  /*0620*/  FMUL.FTZ R26, R21, 0.79788458347320556641 ;  /* 0x3f4c422a151a7820 */ /* 0x000fe20000410000 */
[----:B------:R-:W-:Y:S01]  /*0630*/  FMUL.FTZ R14, R14, 0.79788458347320556641 ;  /* 0x3f4c422a0e0e7820 */ /* 0x000fe20000410000 */
[----:B------:R-:W-:Y:S01]  /*0640*/  FMUL.FTZ R21, R16, R16 ;  /* 0x0000001010157220 */ /* 0x000fe20000410000 */
[----:B------:R-:W-:Y:S01]  /*0650*/  FMUL.FTZ R23, R12, R15 ;  /* 0x0000000f0c177220 */ /* 0x000fe20000410000 */
[----:B------:R-:W-:Y:S02]  /*0660*/  SHF.L.U32 R19, R3, 0x10, RZ ;  /* 0x0000001003137819 */ /* 0x000fe400000006ff */
[----:B------:R-:W-:Y:S01]  /*0670*/  FMUL.FTZ R25, R16, R21 ;  /* 0x0000001510197220 */ /* 0x000fe20000410000 */
[----:B------:R-:W-:Y:S01]  /*0680*/  FFMA.FTZ R23, R23, 0.044714998453855514526, R12 ;  /* 0x3d37271317177823 */ /* 0x000fe2000001000c */
[----:B------:R-:W0:Y:S01]  /*0690*/  MUFU.TANH R14, R14 ;  /* 0x0000000e000e7308 */ /* 0x000e220000002400 */
[----:B------:R-:W1:Y:S01]  /*06a0*/  LDC.64 R2, c[0x0][0x218] ;  /* 0x00008600ff027b82 */ /* 0x000e620000000a00 */
[C---:B------:R-:W-:Y:S01]  /*06b0*/  SHF.L.U32 R24, R8.reuse, 0x10, RZ ;  /* 0x0000001008187819 */ /* 0x040fe200000006ff */
[----:B------:R-:W-:Y:S01]  /*06c0*/  FFMA.FTZ R27, R25, 0.044714998453855514526, R16 ;  /* 0x3d372713191b7823 */ /* 0x000fe20000010010 */
[----:B------:R-:W-:Y:S01]  /*06d0*/  FMUL.FTZ R23, R23, 0.79788458347320556641 ;  /* 0x3f4c422a17177820 */ /* 0x000fe20000410000 */
[----:B------:R-:W-:Y:S01]  /*06e0*/  FMUL.FTZ R22, R19, R22 ;  /* 0x0000001613167220 */ /* 0x000fe20000410000 */
[----:B------:R-:W-:Y:S01]  /*06f0*/  PRMT R8, R8, 0x7632, R8 ;  /* 0x0000763208087816 */ /* 0x000fe20000000008 */
[----:B------:R-:W-:Y:S01]  /*0700*/  FMUL.FTZ R27, R27, 0.79788458347320556641 ;  /* 0x3f4c422a1b1b7820 */ /* 0x000fe20000410000 */
[----:B------:R-:W2:Y:S01]  /*0710*/  MUFU.TANH R19, R26 ;  /* 0x0000001a00137308 */ /* 0x000ea20000002400 */
[----:B------:R-:W-:Y:S01]  /*0720*/  FMUL.FTZ R17, R24, R17 ;  /* 0x0000001118117220 */ /* 0x000fe20000410000 */
[----:B------:R-:W-:Y:S01]  /*0730*/  FMUL.FTZ R24, R9, 0.5 ;  /* 0x3f00000009187820 */ /* 0x000fe20000410000 */
[----:B------:R-:W-:-:S05]  /*0740*/  SHF.L.U32 R9, R8, 0x10, RZ ;  /* 0x0000001008097819 */ /* 0x000fca00000006ff */
[----:B------:R-:W3:Y:S01]  /*0750*/  MUFU.TANH R23, R23 ;  /* 0x0000001700177308 */ /* 0x000ee20000002400 */
[----:B0-----:R-:W-:-:S07]  /*0760*/  FFMA.FTZ R25, -R14, R14, 1 ;  /* 0x3f8000000e197423 */ /* 0x001fce000001010e */
[----:B------:R-:W0:Y:S01]  /*0770*/  MUFU.TANH R8, R27 ;  /* 0x0000001b00087308 */ /* 0x000e220000002400 */
[----:B------:R-:W-:Y:S01]  /*0780*/  FFMA.FTZ R20, R20, R7, 1 ;  /* 0x3f80000014147423 */ /* 0x000fe20000010007 */
[----:B------:R-:W-:Y:S01]  /*0790*/  FMUL.FTZ R25, R24, R25 ;  /* 0x0000001918197220 */ /* 0x000fe20000410000 */
[----:B------:R-:W-:Y:S01]  /*07a0*/  FMUL.FTZ R18, R9, R18 ;  /* 0x0000001209127220 */ /* 0x000fe20000410000 */
[----:B------:R-:W-:Y:S01]  /*07b0*/  FMUL.FTZ R10, R10, 0.5 ;  /* 0x3f0000000a0a7820 */ /* 0x000fe20000410000 */
[----:B------:R-:W-:Y:S01]  /*07c0*/  FMUL.FTZ R20, R20, 0.79788458347320556641 ;  /* 0x3f4c422a14147820 */ /* 0x000fe20000410000 */
[----:B--2---:R-:W-:Y:S01]  /*07d0*/  FFMA.FTZ R9, -R19, R19, 1 ;  /* 0x3f80000013097423 */ /* 0x004fe20000010113 */
[----:B------:R-:W-:Y:S01]  /*07e0*/  FFMA.FTZ R13, R13, R7, 1 ;  /* 0x3f8000000d0d7423 */ /* 0x000fe20000010007 */
[----:B-1----:R-:W-:-:S04]  /*07f0*/  IMAD.WIDE.U32 R2, R0, 0x2, R2 ;  /* 0x0000000200027825 */ /* 0x002fc800078e0002 */
[----:B------:R-:W-:Y:S01]  /*0800*/  FMUL.FTZ R0, R20, R25 ;  /* 0x0000001914007220 */ /* 0x000fe20000410000 */
[----:B------:R-:W-:Y:S01]  /*0810*/  FMUL.FTZ R12, R12, 0.5 ;  /* 0x3f0000000c0c7820 */ /* 0x000fe20000410000 */
[----:B---3--:R-:W-:Y:S01]  /*0820*/  FFMA.FTZ R25, -R23, R23, 1 ;  /* 0x3f80000017197423 */ /* 0x008fe20000010117 */
[----:B------:R-:W-:Y:S01]  /*0830*/  FMUL.FTZ R10, R10, R9 ;  /* 0x000000090a0a7220 */ /* 0x000fe20000410000 */
[-C--:B------:R-:W-:Y:S01]  /*0840*/  FFMA.FTZ R15, R15, R7.reuse, 1 ;  /* 0x3f8000000f0f7423 */ /* 0x080fe20000010007 */
[----:B------:R-:W-:Y:S01]  /*0850*/  FMUL.FTZ R13, R13, 0.79788458347320556641 ;  /* 0x3f4c422a0d0d7820 */ /* 0x000fe20000410000 */
[----:B------:R-:W-:Y:S01]  /*0860*/  FMUL.FTZ R16, R16, 0.5 ;  /* 0x3f00000010107820 */ /* 0x000fe20000410000 */
[----:B------:R-:W-:Y:S01]  /*0870*/  FFMA.FTZ R21, R21, R7, 1 ;  /* 0x3f80000015157423 */ /* 0x000fe20000010007 */
[----:B0-----:R-:W-:Y:S01]  /*0880*/  FFMA.FTZ R9, -R8, R8, 1 ;  /* 0x3f80000008097423 */ /* 0x001fe20000010108 */
[----:B------:R-:W-:Y:S01]  /*0890*/  FADD.FTZ R7, R14, 1 ;  /* 0x3f8000000e077421 */ /* 0x000fe20000010000 */
[----:B------:R-:W-:Y:S01]  /*08a0*/  FMUL.FTZ R20, R12, R25 ;  /* 0x000000190c147220 */ /* 0x000fe20000410000 */
[----:B------:R-:W-:Y:S01]  /*08b0*/  FMUL.FTZ R15, R15, 0.79788458347320556641 ;  /* 0x3f4c422a0f0f7820 */ /* 0x000fe20000410000 */
[----:B------:R-:W-:Y:S01]  /*08c0*/  FMUL.FTZ R12, R13, R10 ;  /* 0x0000000a0d0c7220 */ /* 0x000fe20000410000 */
[----:B------:R-:W-:Y:S01]  /*08d0*/  FMUL.FTZ R16, R16, R9 ;  /* 0x0000000910107220 */ /* 0x000fe20000410000 */
[----:B------:R-:W-:Y:S01]  /*08e0*/  FMUL.FTZ R21, R21, 0.79788458347320556641 ;  /* 0x3f4c422a15157820 */ /* 0x000fe20000410000 */
[--C-:B------:R-:W-:Y:S01]  /*08f0*/  FFMA.FTZ R10, R7, 0.5, R0.reuse ;  /* 0x3f000000070a7823 */ /* 0x100fe20000010000 */
[----:B------:R-:W-:-:S02]  /*0900*/  PRMT R0, R6, 0x7632, R0 ;  /* 0x0000763206007816 */ /* 0x000fc40000000000 */
[----:B------:R-:W-:Y:S01]  /*0910*/  SHF.L.U32 R7, R6, 0x10, RZ ;  /* 0x0000001006077819 */ /* 0x000fe200000006ff */
[----:B------:R-:W-:Y:S01]  /*0920*/  FMUL.FTZ R20, R15, R20 ;  /* 0x000000140f147220 */ /* 0x000fe20000410000 */
[----:B------:R-:W-:Y:S01]  /*0930*/  PRMT R6, R4, 0x7632, R6 ;  /* 0x0000763204067816 */ /* 0x000fe20000000006 */
[----:B------:R-:W-:Y:S01]  /*0940*/  FADD.FTZ R19, R19, 1 ;  /* 0x3f80000013137421 */ /* 0x000fe20000010000 */
[----:B------:R-:W-:Y:S01]  /*0950*/  FADD.FTZ R23, R23, 1 ;  /* 0x3f80000017177421 */ /* 0x000fe20000010000 */
[----:B------:R-:W-:Y:S01]  /*0960*/  FMUL.FTZ R21, R21, R16 ;  /* 0x0000001015157220 */ /* 0x000fe20000410000 */
[----:B------:R-:W-:Y:S01]  /*0970*/  FADD.FTZ R8, R8, 1 ;  /* 0x3f80000008087421 */ /* 0x000fe20000010000 */
[----:B------:R-:W-:Y:S01]  /*0980*/  SHF.L.U32 R0, R0, 0x10, RZ ;  /* 0x0000001000007819 */ /* 0x000fe200000006ff */
[----:B------:R-:W-:Y:S01]  /*0990*/  FFMA.FTZ R19, R19, 0.5, R12 ;  /* 0x3f00000013137823 */ /* 0x000fe2000001000c */
[----:B------:R-:W-:Y:S01]  /*09a0*/  SHF.L.U32 R4, R4, 0x10, RZ ;  /* 0x0000001004047819 */ /* 0x000fe200000006ff */
[----:B------:R-:W-:Y:S01]  /*09b0*/  FFMA.FTZ R23, R23, 0.5, R20 ;  /* 0x3f00000017177823 */ /* 0x000fe20000010014 */
[----:B------:R-:W-:Y:S01]  /*09c0*/  SHF.L.U32 R6, R6, 0x10, RZ ;  /* 0x0000001006067819 */ /* 0x000fe200000006ff */
[----:B------:R-:W-:Y:S01]  /*09d0*/  FFMA.FTZ R21, R8, 0.5, R21 ;  /* 0x3f00000008157823 */ /* 0x000fe20000010015 */
[----:B------:R-:W-:Y:S01]  /*09e0*/  FMUL.FTZ R7, R7, R10 ;  /* 0x0000000a07077220 */ /* 0x000fe20000410000 */
[----:B------:R-:W-:Y:S01]  /*09f0*/  FMUL.FTZ R0, R0, R19 ;  /* 0x0000001300007220 */ /* 0x000fe20000410000 */
[----:B------:R-:W-:Y:S01]  /*0a00*/  FMUL.FTZ R4, R4, R23 ;  /* 0x0000001704047220 */ /* 0x000fe20000410000 */
[----:B------:R-:W-:Y:S01]  /*0a10*/  FMUL.FTZ R21, R6, R21 ;  /* 0x0000001506157220 */ /* 0x000fe20000410000 */
[----:B------:R-:W-:Y:S01]  /*0a20*/  F2FP.BF16.F32.PACK_AB R11, R22, R11 ;  /* 0x0000000b160b723e */ /* 0x000fe200000010ff */
[----:B------:R-:W-:Y:S01]  /*0a30*/  IMAD.WIDE R2, R5, 0x4, R2 ;  /* 0x0000000405027825 */ /* 0x000fe200078e0202 */
[----:B------:R-:W-:-:S02]  /*0a40*/  F2FP.BF16.F32.PACK_AB R17, R18, R17 ;  /* 0x000000111211723e */ /* 0x000fc400000010ff */
[----:B------:R-:W-:Y:S02]  /*0a50*/  F2FP.BF16.F32.PACK_AB R7, R0, R7 ;  /* 0x000000070007723e */ /* 0x000fe400000010ff */
[----:B------:R-:W-:Y:S01]  /*0a60*/  F2FP.BF16.F32.PACK_AB R21, R21, R4 ;  /* 0x000000041515723e */ /* 0x000fe200000010ff */
[----:B------:R-:W-:Y:S04]  /*0a70*/  STG.E desc[UR4][R2.64], R11 ;  /* 0x0000000b02007986 */ /* 0x000fe8000c101904 */
[----:B------:R-:W-:Y:S04]  /*0a80*/  STG.E desc[UR4][R2.64+0x200], R17 ;  /* 0x0002001102007986 */ /* 0x000fe8000c101904 */
[----:B------:R-:W-:Y:S04]  /*0a90*/  STG.E desc[UR4][R2.64+0x400], R7 ;  /* 0x0004000702007986 */ /* 0x000fe8000c101904 */
[----:B------:R-:W-:Y:S01]  /*0aa0*/  STG.E desc[UR4][R2.64+0x600], R21 ;  /* 0x0006001502007986 */ /* 0x000fe2000c101904 */
[----:B------:R-:W-:Y:S05]  /*0ab0*/  EXIT ;  /* 0x000000000000794d */ /* 0x000fea0003800000 */
.L_x_4578:
        /* <DEDUP_REMOVED lines=34> */
[C---:B------:R-:W-:Y:S02]  /*0ce0*/  ISETP.GE.AND P1, PT, R23.reuse, R2, PT ;  /* 0x000000021700720c */ /* 0x040fe40003f26270 */
[----:B------:R-:W-:Y:S01]  /*0cf0*/  PRMT R7, RZ, 0x7610, R7 ;  /* 0x00007610ff077816 */ /* 0x000fe20000000007 */
[----:B---3--:R-:W3:Y:S05]  /*0d00*/  @!P4 LDC.64 R24, c[0x0][0x228] ;  /* 0x00008a00ff18cb82 */ /* 0x008eea0000000a00 */
[----:B------:R1:W5:Y:S05]  /*0d10*/  @!P2 LDG.E.U16 R7, desc[UR4][R16.64] ;  /* 0x000000041007a981 */ /* 0x00036a000c1e1500 */
[----:B----4-:R-:W-:Y:S01]  /*0d20*/  @!P1 IADD3 R19, R0, R23, RZ ;  /* 0x0000001700139210 */ /* 0x010fe20007ffe0ff */
[----:B------:R-:W4:Y:S01]  /*0d30*/  @!P1 LDC.64 R20, c[0x0][0x220] ;  /* 0x00008800ff149b82 */ /* 0x000f220000000a00 */
[----:B------:R-:W-:-:S04]  /*0d40*/  @!P1 IADD3 R23, R23, 0x80, RZ ;  /* 0x0000008017179810 */ /* 0x000fc80007ffe0ff */
[----:B------:R-:W-:Y:S01]  /*0d50*/  ISETP.GE.AND P2, PT, R23, R2, PT ;  /* 0x000000021700720c */ /* 0x000fe20003f46270 */
[----:B0-----:R-:W-:Y:S01]  /*0d60*/  @!P4 IMAD.WIDE.U32 R12, R11, 0x2, R12 ;  /* 0x000000020b0cc825 */ /* 0x001fe200078e000c */
[----:B------:R-:W-:Y:S01]  /*0d70*/  PRMT R10, RZ, 0x7610, R10 ;  /* 0x00007610ff0a7816 */ /* 0x000fe2000000000a */
[----:B-1----:R-:W0:Y:S05]  /*0d80*/  @!P1 LDC.64 R16, c[0x0][0x228] ;  /* 0x00008a00ff109b82 */ /* 0x002e2a0000000a00 */
[----:B------:R1:W5:Y:S05]  /*0d90*/  @!P4 LDG.E.U16 R10, desc[UR4][R12.64] ;  /* 0x000000040c0ac981 */ /* 0x00036a000c1e1500 */
[----:B-1----:R-:W1:Y:S01]  /*0da0*/  @!P2 LDC.64 R12, c[0x0][0x220] ;  /* 0x00008800ff0cab82 */ /* 0x002e620000000a00 */
[----:B------:R-:W-:Y:S01]  /*0db0*/  PRMT R8, RZ, 0x7610, R8 ;  /* 0x00007610ff087816 */ /* 0x000fe20000000008 */
[----:B------:R-:W-:-:S04]  /*0dc0*/  @!P3 IMAD.WIDE.U32 R26, R9, 0x2, R26 ;  /* 0x00000002091ab825 */ /* 0x000fc800078e001a */
[----:B---3--:R-:W-:Y:S01]  /*0dd0*/  @!P4 IMAD.WIDE.U32 R24, R11, 0x2, R24 ;  /* 0x000000020b18c825 */ /* 0x008fe200078e0018 */
[----:B------:R-:W-:Y:S01]  /*0de0*/  PRMT R11, RZ, 0x7610, R11 ;  /* 0x00007610ff0b7816 */ /* 0x000fe2000000000b */
[----:B------:R3:W5:Y:S02]  /*0df0*/  @!P3 LDG.E.U16 R8, desc[UR4][R26.64] ;  /* 0x000000041a08b981 */ /* 0x000764000c1e1500 */
[----:B--2---:R-:W-:Y:S01]  /*0e00*/  @!P3 IMAD.WIDE.U32 R14, R9, 0x2, R14 ;  /* 0x00000002090eb825 */ /* 0x004fe200078e000e */
[----:B------:R-:W-:Y:S02]  /*0e10*/  PRMT R9, RZ, 0x7610, R9 ;  /* 0x00007610ff097816 */ /* 0x000fe40000000009 */
[----:B------:R2:W5:Y:S04]  /*0e20*/  @!P4 LDG.E.U16 R11, desc[UR4][R24.64] ;  /* 0x00000004180bc981 */ /* 0x000568000c1e1500 */
[----:B------:R4:W5:Y:S01]  /*0e30*/  @!P3 LDG.E.U16 R9, desc[UR4][R14.64] ;  /* 0x000000040e09b981 */ /* 0x000962000c1e1500 */
[----:B---3--:R-:W-:-:S02]  /*0e40*/  @!P2 IADD3 R27, R0, R23, RZ ;  /* 0x00000017001ba210 */ /* 0x008fc40007ffe0ff */
[----:B--2---:R-:W-:-:S03]  /*0e50*/  PRMT R24, RZ, 0x7610, R24 ;  /* 0x00007610ff187816 */ /* 0x004fc60000000018 */
[----:B-1----:R-:W-:Y:S01]  /*0e60*/  @!P2 IMAD.WIDE.U32 R12, R27, 0x2, R12 ;  /* 0x000000021b0ca825 */ /* 0x002fe200078e000c */
[----:B----4-:R-:W1:Y:S04]  /*0e70*/  @!P2 LDC.64 R14, c[0x0][0x228] ;  /* 0x00008a00ff0eab82 */ /* 0x010e680000000a00 */
[----:B------:R2:W5:Y:S01]  /*0e80*/  @!P2 LDG.E.U16 R24, desc[UR4][R12.64] ;  /* 0x000000040c18a981 */ /* 0x000562000c1e1500 */
[----:B------:R-:W-:Y:S01]  /*0e90*/  @!P1 IMAD.WIDE.U32 R20, R19, 0x2, R20 ;  /* 0x0000000213149825 */ /* 0x000fe200078e0014 */
[----:B------:R-:W-:-:S03]  /*0ea0*/  PRMT R18, RZ, 0x7610, R18 ;  /* 0x00007610ff127816 */ /* 0x000fc60000000012 */
[----:B0-----:R-:W-:Y:S01]  /*0eb0*/  @!P1 IMAD.WIDE.U32 R16, R19, 0x2, R16 ;  /* 0x0000000213109825 */ /* 0x001fe200078e0010 */
[----:B--2---:R-:W0:Y:S01]  /*0ec0*/  @!P0 LDC.64 R12, c[0x0][0x220] ;  /* 0x00008800ff0c8b82 */ /* 0x004e220000000a00 */
[----:B------:R-:W-:Y:S01]  /*0ed0*/  PRMT R19, RZ, 0x7610, R19 ;  /* 0x00007610ff137816 */ /* 0x000fe20000000013 */
[----:B------:R2:W5:Y:S01]  /*0ee0*/  @!P1 LDG.E.U16 R18, desc[UR4][R20.64] ;  /* 0x0000000414129981 */ /* 0x000562000c1e1500 */
[----:B------:R-:W-:-:S04]  /*0ef0*/  @!P2 IADD3 R23, R23, 0x80, RZ ;  /* 0x000000801717a810 */ /* 0x000fc80007ffe0ff */
[----:B------:R-:W5:Y:S01]  /*0f00*/  @!P1 LDG.E.U16 R19, desc[UR4][R16.64] ;  /* 0x0000000410139981 */ /* 0x000f62000c1e1500 */
[----:B------:R-:W-:Y:S02]  /*0f10*/  ISETP.GE.AND P1, PT, R23, R2, PT ;  /* 0x000000021700720c */ /* 0x000fe40003f26270 */
[----:B------:R-:W-:Y:S01]  /*0f20*/  PRMT R25, RZ, 0x7610, R25 ;  /* 0x00007610ff197816 */ /* 0x000fe20000000019 */
[----:B-1----:R-:W-:-:S05]  /*0f30*/  @!P2 IMAD.WIDE.U32 R14, R27, 0x2, R14 ;  /* 0x000000021b0ea825 */ /* 0x002fca00078e000e */
[----:B------:R0:W5:Y:S05]  /*0f40*/  @!P2 LDG.E.U16 R25, desc[UR4][R14.64] ;  /* 0x000000040e19a981 */ /* 0x00016a000c1e1500 */
[----:B--2---:R-:W1:Y:S01]  /*0f50*/  @!P1 LDC.64 R20, c[0x0][0x220] ;  /* 0x00008800ff149b82 */ /* 0x004e620000000a00 */
[----:B0-----:R-:W-:-:S07]  /*0f60*/  @!P0 IMAD.WIDE.U32 R14, R22, 0x2, R12 ;  /* 0x00000002160e8825 */ /* 0x001fce00078e000c */
[----:B------:R-:W0:Y:S08]  /*0f70*/  @!P1 LDC.64 R16, c[0x0][0x228] ;  /* 0x00008a00ff109b82 */ /* 0x000e300000000a00 */
        /* <DEDUP_REMOVED lines=15> */
[----:B-----5:R-:W-:Y:S01]  /*1070*/  SHF.L.U32 R22, R22, 0x10, RZ ;  /* 0x0000001016167819 */ /* 0x020fe200000006ff */
[----:B-1----:R-:W-:Y:S01]  /*1080*/  HFMA2.MMA R12, -RZ, RZ, 1.5087890625, 339.5 ;  /* 0x3e095d4eff0c7435 */ /* 0x002fe200000001ff */
        /* <DEDUP_REMOVED lines=16> */
.L_x_4580:
[----:B------:R-:W-:Y:S05]  /*1190*/  BSYNC B0 ;  /* 0x0000000000007941 */ /* 0x000fea0003800000 */
.L_x_4579:
[----:B-1----:R-:W-:Y:S01]  /*11a0*/  IADD3 R13, R3, 0x80, RZ ;  /* 0x00000080030d7810 */ /* 0x002fe20007ffe0ff */
[----:B------:R-:W-:Y:S03]  /*11b0*/  BSSY B0, `(.L_x_4581) ;  /* 0x0000015000007945 */ /* 0x000fe60003800000 */
[----:B------:R-:W-:-:S13]  /*11c0*/  ISETP.GE.AND P1, PT, R13, R2, PT ;  /* 0x000000020d00720c */ /* 0x000fda0003f26270 */
        /* <DEDUP_REMOVED lines=19> */
.L_x_4582:
[----:B------:R-:W-:Y:S05]  /*1300*/  BSYNC B0 ;  /* 0x0000000000007941 */ /* 0x000fea0003800000 */
.L_x_4581:
[----:B-----5:R-:W0:Y:S01]  /*1310*/  @!P0 LDC.64 R4, c[0x0][0x218] ;  /* 0x00008600ff048b82 */ /* 0x020e220000000a00 */
[C---:B------:R-:W-:Y:S01]  /*1320*/  IADD3 R15, R3.reuse, 0x100, RZ ;  /* 0x00000100030f7810 */ /* 0x040fe20007ffe0ff */
[----:B------:R-:W-:Y:S01]  /*1330*/  BSSY B0, `(.L_x_4583) ;  /* 0x0000021000007945 */ /* 0x000fe20003800000 */
[----:B------:R-:W-:Y:S02]  /*1340*/  IADD3 R17, R3, 0x180, RZ ;  /* 0x0000018003117810 */ /* 0x000fe40007ffe0ff */
[-C--:B------:R-:W-:Y:S02]  /*1350*/  ISETP.GE.AND P1, PT, R15, R2.reuse, PT ;  /* 0x000000020f00720c */ /* 0x080fe40003f26270 */
[----:B------:R-:W-:Y:S02]  /*1360*/  IADD3 R15, R3, 0x200, RZ ;  /* 0x00000200030f7810 */ /* 0x000fe40007ffe0ff */
[-C--:B------:R-:W-:Y:S02]  /*1370*/  ISETP.GE.AND P2, PT, R17, R2.reuse, PT ;  /* 0x000000021100720c */ /* 0x080fe40003f46270 */
[----:B------:R-:W-:-:S02]  /*1380*/  ISETP.GE.AND P3, PT, R15, R2, PT ;  /* 0x000000020f00720c */ /* 0x000fc40003f66270 */
[C---:B------:R-:W-:Y:S02]  /*1390*/  IADD3 R15, R3.reuse, 0x300, RZ ;  /* 0x00000300030f7810 */ /* 0x040fe40007ffe0ff */
[----:B------:R-:W-:Y:S02]  /*13a0*/  IADD3 R17, R3, 0x280, RZ ;  /* 0x0000028003117810 */ /* 0x000fe40007ffe0ff */
[-C--:B------:R-:W-:Y:S02]  /*13b0*/  ISETP.GE.AND P5, PT, R15, R2.reuse, PT ;  /* 0x000000020f00720c */ /* 0x080fe40003fa6270 */
[----:B------:R-:W-:Y:S02]  /*13c0*/  ISETP.GE.AND P4, PT, R17, R2, PT ;  /* 0x000000021100720c */ /* 0x000fe40003f86270 */
[----:B------:R-:W-:Y:S02]  /*13d0*/  @!P0 IADD3 R15, R0, R3, RZ ;  /* 0x00000003000f8210 */ /* 0x000fe40007ffe0ff */
[----:B------:R-:W-:-:S03]  /*13e0*/  IADD3 R17, R3, 0x380, RZ ;  /* 0x0000038003117810 */ /* 0x000fc60007ffe0ff */
[----:B0-----:R-:W-:Y:S01]  /*13f0*/  @!P0 IMAD.WIDE.U32 R4, R15, 0x2, R4 ;  /* 0x000000020f048825 */ /* 0x001fe200078e0004 */
[----:B------:R-:W-:Y:S01]  /*1400*/  ISETP.GE.AND P6, PT, R17, R2, PT ;  /* 0x000000021100720c */ /* 0x000fe20003fc6270 */
[----:B------:R-:W-:-:S12]  /*1410*/  @P1 BRA `(.L_x_4584) ;  /* 0x0000000000481947 */ /* 0x000fd80003800000 */
[----:B------:R-:W-:Y:S01]  /*1420*/  SHF.L.U32 R7, R7, 0x10, RZ ;  /* 0x0000001007077819 */ /* 0x000fe200000006ff */
        /* <DEDUP_REMOVED lines=17> */
.L_x_4584:
[----:B------:R-:W-:Y:S05]  /*1540*/  BSYNC B0 ;  /* 0x0000000000007941 */ /* 0x000fea0003800000 */
.L_x_4583:
[----:B------:R-:W-:Y:S04]  /*1550*/  BSSY B0, `(.L_x_4585) ;  /* 0x0000014000007945 */ /* 0x000fe80003800000 */
[----:B------:R-:W-:Y:S05]  /*1560*/  @P2 BRA `(.L_x_4586) ;  /* 0x0000000000482947 */ /* 0x000fea0003800000 */
[----:B------:R-:W-:Y:S02]  /*1570*/  SHF.L.U32 R9, R9, 0x10, RZ ;  /* 0x0000001009097819 */ /* 0x000fe400000006ff */
        /* <DEDUP_REMOVED lines=17> */
.L_x_4586:
[----:B------:R-:W-:Y:S05]  /*1690*/  BSYNC B0 ;  /* 0x0000000000007941 */ /* 0x000fea0003800000 */
.L_x_4585:
[----:B------:R-:W-:Y:S04]  /*16a0*/  BSSY B0, `(.L_x_4587) ;  /* 0x0000014000007945 */ /* 0x000fe80003800000 */
[----:B------:R-:W-:Y:S05]  /*16b0*/  @P3 BRA `(.L_x_4588) ;  /* 0x0000000000483947 */ /* 0x000fea0003800000 */
        /* <DEDUP_REMOVED lines=18> */
.L_x_4588:
[----:B------:R-:W-:Y:S05]  /*17e0*/  BSYNC B0 ;  /* 0x0000000000007941 */ /* 0x000fea0003800000 */
.L_x_4587:
        /* <DEDUP_REMOVED lines=20> */
.L_x_4590:
[----:B------:R-:W-:Y:S05]  /*1930*/  BSYNC B0 ;  /* 0x0000000000007941 */ /* 0x000fea0003800000 */
.L_x_4589:
        /* <DEDUP_REMOVED lines=20> */
.L_x_4592:
[----:B------:R-:W-:Y:S05]  /*1a80*/  BSYNC B0 ;  /* 0x0000000000007941 */ /* 0x000fea0003800000 */
.L_x_4591:
        /* <DEDUP_REMOVED lines=20> */
.L_x_4594:
[----:B------:R-:W-:Y:S05]  /*1bd0*/  BSYNC B0 ;  /* 0x0000000000007941 */ /* 0x000fea0003800000 */
.L_x_4593:
        /* <DEDUP_REMOVED lines=18> */
.L_x_4597:
[----:B------:R-:W-:-:S13]  /*1d00*/  ISETP.GE.AND P0, PT, R3, R2, PT ;  /* 0x000000020300720c */ /* 0x000fda0003f06270 */
[----:B------:R-:W-:Y:S05]  /*1d10*/  @P0 BRA `(.L_x_4599) ;  /* 0x0000000000300947 */ /* 0x000fea0003800000 */
[----:B0-----:R-:W0:Y:S01]  /*1d20*/  LDC.64 R4, c[0x0][0x218] ;  /* 0x00008600ff047b82 */ /* 0x001e220000000a00 */
[----:B------:R-:W-:Y:S02]  /*1d30*/  IADD3 R13, R0, R3, RZ ;  /* 0x00000003000d7210 */ /* 0x000fe40007ffe0ff */
[----:B------:R-:W-:-:S03]  /*1d40*/  IADD3 R3, R3, 0x80, RZ ;  /* 0x0000008003037810 */ /* 0x000fc60007ffe0ff */
[----:B0-----:R-:W-:-:S05]  /*1d50*/  IMAD.WIDE.U32 R4, R13, 0x2, R4 ;  /* 0x000000020d047825 */ /* 0x001fca00078e0004 */
[----:B------:R1:W-:Y:S02]  /*1d60*/  STG.E.U16 desc[UR4][R4.64], R7 ;  /* 0x0000000704007986 */ /* 0x0003e4000c101504 */
.L_x_4598:
[----:B------:R-:W-:-:S13]  /*1d70*/  ISETP.GE.AND P0, PT, R3, R2, PT ;  /* 0x000000020300720c */ /* 0x000fda0003f06270 */
[----:B------:R-:W-:Y:S05]  /*1d80*/  @P0 BRA `(.L_x_4600) ;  /* 0x0000000000340947 */ /* 0x000fea0003800000 */
[----:B01----:R-:W0:Y:S01]  /*1d90*/  LDC.64 R4, c[0x0][0x218] ;  /* 0x00008600ff047b82 */ /* 0x003e220000000a00 */
[----:B------:R-:W-:Y:S02]  /*1da0*/  IADD3 R7, R0, R3, RZ ;  /* 0x0000000300077210 */ /* 0x000fe40007ffe0ff */
[----:B------:R-:W-:-:S03]  /*1db0*/  IADD3 R3, R3, 0x80, RZ ;  /* 0x0000008003037810 */ /* 0x000fc60007ffe0ff */
[----:B0-----:R-:W-:-:S05]  /*1dc0*/  IMAD.WIDE.U32 R4, R7, 0x2, R4 ;  /* 0x0000000207047825 */ /* 0x001fca00078e0004 */
[----:B------:R1:W-:Y:S02]  /*1dd0*/  STG.E.U16 desc[UR4][R4.64], R8 ;  /* 0x0000000804007986 */ /* 0x0003e4000c101504 */
.L_x_4599:
        /* <DEDUP_REMOVED lines=8> */
.L_x_4600:
[----:B------:R-:W-:Y:S05]  /*1e60*/  BSYNC B1 ;  /* 0x0000000000017941 */ /* 0x000fea0003800000 */
.L_x_4596:
[----:B------:R-:W-:-:S13]  /*1e70*/  ISETP.GE.AND P0, PT, R3, R2, PT ;  /* 0x000000020300720c */ /* 0x000fda0003f06270 */
[----:B012---:R-:W0:Y:S01]  /*1e80*/  @!P0 LDC.64 R4, c[0x0][0x218] ;  /* 0x00008600ff048b82 */ /* 0x007e220000000a00 */
[----:B------:R-:W-:Y:S02]  /*1e90*/  @!P0 IADD3 R7, R0, R3, RZ ;  /* 0x0000000300078210 */ /* 0x000fe40007ffe0ff */
[----:B------:R-:W-:-:S03]  /*1ea0*/  @!P0 IADD3 R3, R3, 0x80, RZ ;  /* 0x0000008003038810 */ /* 0x000fc60007ffe0ff */
[----:B0-----:R-:W-:-:S05]  /*1eb0*/  @!P0 IMAD.WIDE.U32 R4, R7, 0x2, R4 ;  /* 0x0000000207048825 */ /* 0x001fca00078e0004 */
[----:B------:R2:W-:Y:S02]  /*1ec0*/  @!P0 STG.E.U16 desc[UR4][R4.64], R10 ;  /* 0x0000000a04008986 */ /* 0x0005e4000c101504 */
.L_x_4601:
[----:B------:R-:W-:Y:S05]  /*1ed0*/  BSYNC B0 ;  /* 0x0000000000007941 */ /* 0x000fea0003800000 */
.L_x_4595:
        /* <DEDUP_REMOVED lines=8> */
.L_x_4602:
        /* <DEDUP_REMOVED lines=10> */
.L_x_12855:


//--------------------- .text._ZN2at6native29vectorized_elementwise_kernelILi4EZZZNS0_26GeluBackwardCUDAKernelImplERNS_18TensorIteratorBaseENS0_8GeluTypeEENKUlvE_clEvENKUlvE2_clEvEUlN3c108BFloat16ES8_E_St5arrayIPcLm3EEEEviT0_T1_ --------------------------
	.section	.text._ZN2at6native29vectorized_elementwise_kernelILi4EZZZNS0_26GeluBackwardCUDAKernelImplERNS_18TensorIteratorBaseENS0_8GeluTypeEENKUlvE_clEvENKUlvE2_clEvEUlN3c108BFloat16ES8_E_St5arrayIPcLm3EEEEviT0_T1_,"ax",@progbits
	.align	128
        .global         _ZN2at6native29vectorized_elementwise_kernelILi4EZZZNS0_26GeluBackwardCUDAKernelImplERNS_18TensorIteratorBaseENS0_8GeluTypeEENKUlvE_clEvENKUlvE2_clEvEUlN3c108BFloat16ES8_E_St5arrayIPcLm3EEEEviT0_T1_
        .type           _ZN2at6native29vectorized_elementwise_kernelILi4EZZZNS0_26GeluBackwardCUDAKernelImplERNS_18TensorIteratorBaseENS0_8GeluTypeEENKUlvE_clEvENKUlvE2_clEvEUlN3c108BFloat16ES8_E_St5arrayIPcLm3EEEEviT0_T1_,@function
        .size           _ZN2at6native29vectorized_elementwise_kernelILi4EZZZNS0_26GeluBackwardCUDAKernelImplERNS_18TensorIteratorBaseENS0_8GeluTypeEENKUlvE_clEvENKUlvE2_clEvEUlN3c108BFloat16ES8_E_St5arrayIPcLm3EEEEviT0_T1_,(.L_x_12856 - _ZN2at6native29vectorized_elementwise_kernelILi4EZZZNS0_26GeluBackwardCUDAKernelImplERNS_18TensorIteratorBaseENS0_8GeluTypeEENKUlvE_clEvENKUlvE2_clEvEUlN3c108BFloat16ES8_E_St5arrayIPcLm3EEEEviT0_T1_)
        .other          _ZN2at6native29vectorized_elementwise_kernelILi4EZZZNS0_26GeluBackwardCUDAKernelImplERNS_18TensorIteratorBaseENS0_8GeluTypeEENKUlvE_clEvENKUlvE2_clEvEUlN3c108BFloat16ES8_E_St5arrayIPcLm3EEEEviT0_T1_,@"STO_CUDA_ENTRY STV_DEFAULT"
_ZN2at6native29vectorized_elementwise_kernelILi4EZZZNS0_26GeluBackwardCUDAKernelImplERNS_18TensorIteratorBaseENS0_8GeluTypeEENKUlvE_clEvENKUlvE2_clEvEUlN3c108BFloat16ES8_E_St5arrayIPcLm3EEEEviT0_T1_:
.text._ZN2at6native29vectorized_elementwise_kernelILi4EZZZNS0_26GeluBackwardCUDAKernelImplERNS_18TensorIteratorBaseENS0_8GeluTypeEENKUlvE_clEvENKUlvE2_clEvEUlN3c108BFloat16ES8_E_St5arrayIPcLm3EEEEviT0_T1_:
        /* <DEDUP_REMOVED lines=13> */
[----:B------:R-:W2:Y:S04]  /*00d0*/  LDG.E.64 R16, desc[UR4][R14.64] ;  /* 0x000000040e107981 */ /* 0x000ea8000c1e1b00 */
[----:B------:R-:W3:Y:S01]  /*00e0*/  LDG.E.64 R10, desc[UR4][R14.64+0x400] ;  /* 0x000400040e0a7981 */ /* 0x000ee2000c1e1b00 */
[----:B0-----:R-:W-:-:S04]  /*00f0*/  IMAD.WIDE R2, R0, 0x2, R2 ;  /* 0x0000000200027825 */ /* 0x001fc800078e0202 */
[----:B------:R-:W-:-:S05]  /*0100*/  IMAD.WIDE.U32 R8, R7, 0x8, R2 ;  /* 0x0000000807087825 */ /* 0x000fca00078e0002 */
[----:B------:R-:W4:Y:S04]  /*0110*/  LDG.E.64 R4, desc[UR4][R8.64] ;  /* 0x0000000408047981 */ /* 0x000f28000c1e1b00 */
[----:B------:R0:W5:Y:S02]  /*0120*/  LDG.E.64 R2, desc[UR4][R8.64+0x400] ;  /* 0x0004000408027981 */ /* 0x000164000c1e1b00 */
[----:B0-----:R-:W-:Y:S01]  /*0130*/  HFMA2.MMA R8, -RZ, RZ, 1.5087890625, 339.5 ;  /* 0x3e095d4eff087435 */ /* 0x001fe200000001ff */
[C---:B--2---:R-:W-:Y:S02]  /*0140*/  SHF.L.U32 R12, R16.reuse, 0x10, RZ ;  /* 0x00000010100c7819 */ /* 0x044fe400000006ff */
[C---:B------:R-:W-:Y:S02]  /*0150*/  SHF.L.U32 R18, R17.reuse, 0x10, RZ ;  /* 0x0000001011127819 */ /* 0x040fe400000006ff */
[----:B------:R-:W-:Y:S01]  /*0160*/  PRMT R6, R16, 0x7632, R6 ;  /* 0x0000763210067816 */ /* 0x000fe20000000006 */
[----:B------:R-:W-:Y:S01]  /*0170*/  FMUL.FTZ R21, R12, R12 ;  /* 0x0000000c0c157220 */ /* 0x000fe20000410000 */
[----:B------:R-:W-:Y:S01]  /*0180*/  PRMT R14, R17, 0x7632, R14 ;  /* 0x00007632110e7816 */ /* 0x000fe2000000000e */
[----:B------:R-:W-:Y:S01]  /*0190*/  FMUL.FTZ R17, R18, R18 ;  /* 0x0000001212117220 */ /* 0x000fe20000410000 */
[----:B------:R-:W-:Y:S01]  /*01a0*/  SHF.L.U32 R6, R6, 0x10, RZ ;  /* 0x0000001006067819 */ /* 0x000fe200000006ff */
[----:B------:R-:W-:Y:S01]  /*01b0*/  FMUL.FTZ R13, R12, R21 ;  /* 0x000000150c0d7220 */ /* 0x000fe20000410000 */
[----:B------:R-:W-:Y:S01]  /*01c0*/  SHF.L.U32 R14, R14, 0x10, RZ ;  /* 0x000000100e0e7819 */ /* 0x000fe200000006ff */
[----:B------:R-:W-:Y:S01]  /*01d0*/  FMUL.FTZ R15, R18, R17 ;  /* 0x00000011120f7220 */ /* 0x000fe20000410000 */
[----:B------:R-:W-:Y:S01]  /*01e0*/  FMUL.FTZ R20, R12, 0.5 ;  /* 0x3f0000000c147820 */ /* 0x000fe20000410000 */
[----:B------:R-:W-:Y:S01]  /*01f0*/  FFMA.FTZ R13, R13, 0.044714998453855514526, R12 ;  /* 0x3d3727130d0d7823 */ /* 0x000fe2000001000c */
[C---:B------:R-:W-:Y:S01]  /*0200*/  FMUL.FTZ R9, R6.reuse, R6 ;  /* 0x0000000606097220 */ /* 0x040fe20000410000 */
[----:B------:R-:W-:Y:S01]  /*0210*/  FFMA.FTZ R15, R15, 0.044714998453855514526, R18 ;  /* 0x3d3727130f0f7823 */ /* 0x000fe20000010012 */
[----:B------:R-:W-:Y:S01]  /*0220*/  FFMA.FTZ R21, R21, R8, 1 ;  /* 0x3f80000015157423 */ /* 0x000fe20000010008 */
[----:B------:R-:W-:Y:S01]  /*0230*/  FMUL.FTZ R19, R13, 0.79788458347320556641 ;  /* 0x3f4c422a0d137820 */ /* 0x000fe20000410000 */
[----:B------:R-:W-:Y:S01]  /*0240*/  FMUL.FTZ R13, R6, R9 ;  /* 0x00000009060d7220 */ /* 0x000fe20000410000 */
[----:B------:R-:W-:Y:S01]  /*0250*/  FMUL.FTZ R16, R15, 0.79788458347320556641 ;  /* 0x3f4c422a0f107820 */ /* 0x000fe20000410000 */
[C---:B------:R-:W-:Y:S01]  /*0260*/  FMUL.FTZ R15, R14.reuse, R14 ;  /* 0x0000000e0e0f7220 */ /* 0x040fe20000410000 */
[-C--:B------:R-:W-:Y:S01]  /*0270*/  FFMA.FTZ R17, R17, R8.reuse, 1 ;  /* 0x3f80000011117423 */ /* 0x080fe20000010008 */
[----:B------:R-:W-:Y:S01]  /*0280*/  FFMA.FTZ R13, R13, 0.044714998453855514526, R6 ;  /* 0x3d3727130d0d7823 */ /* 0x000fe20000010006 */
[----:B------:R-:W0:Y:S01]  /*0290*/  MUFU.TANH R19, R19 ;  /* 0x0000001300137308 */ /* 0x000e220000002400 */
[----:B------:R-:W-:Y:S01]  /*02a0*/  FMUL.FTZ R23, R14, R15 ;  /* 0x0000000f0e177220 */ /* 0x000fe20000410000 */
[----:B------:R-:W-:Y:S01]  /*02b0*/  FFMA.FTZ R15, R15, R8, 1 ;  /* 0x3f8000000f0f7423 */ /* 0x000fe20000010008 */
[----:B------:R-:W-:-:S02]  /*02c0*/  FMUL.FTZ R13, R13, 0.79788458347320556641 ;  /* 0x3f4c422a0d0d7820 */ /* 0x000fc40000410000 */
[----:B------:R-:W-:-:S03]  /*02d0*/  FFMA.FTZ R23, R23, 0.044714998453855514526, R14 ;  /* 0x3d37271317177823 */ /* 0x000fc6000001000e */
[----:B------:R-:W1:Y:S01]  /*02e0*/  MUFU.TANH R16, R16 ;  /* 0x0000001000107308 */ /* 0x000e620000002400 */
[----:B------:R-:W-:-:S07]  /*02f0*/  FMUL.FTZ R22, R23, 0.79788458347320556641 ;  /* 0x3f4c422a17167820 */ /* 0x000fce0000410000 */
[----:B------:R-:W2:Y:S01]  /*0300*/  MUFU.TANH R13, R13 ;  /* 0x0000000d000d7308 */ /* 0x000ea20000002400 */
[C---:B0-----:R-:W-:Y:S01]  /*0310*/  FFMA.FTZ R23, -R19.reuse, R19, 1 ;  /* 0x3f80000013177423 */ /* 0x041fe20000010113 */
[----:B------:R-:W-:-:S03]  /*0320*/  FADD.FTZ R19, R19, 1 ;  /* 0x3f80000013137421 */ /* 0x000fc60000010000 */
[----:B------:R-:W-:Y:S01]  /*0330*/  FMUL.FTZ R23, R20, R23 ;  /* 0x0000001714177220 */ /* 0x000fe20000410000 */
[----:B------:R-:W-:Y:S01]  /*0340*/  FMUL.FTZ R20, R18, 0.5 ;  /* 0x3f00000012147820 */ /* 0x000fe20000410000 */
[----:B------:R-:W-:Y:S01]  /*0350*/  FMUL.FTZ R18, R21, 0.79788458347320556641 ;  /* 0x3f4c422a15127820 */ /* 0x000fe20000410000 */
[----:B------:R-:W0:Y:S01]  /*0360*/  MUFU.TANH R12, R22 ;  /* 0x00000016000c7308 */ /* 0x000e220000002400 */
[C---:B-1----:R-:W-:Y:S01]  /*0370*/  FFMA.FTZ R25, -R16.reuse, R16, 1 ;  /* 0x3f80000010197423 */ /* 0x042fe20000010110 */
[----:B------:R-:W-:Y:S01]  /*0380*/  FADD.FTZ R16, R16, 1 ;  /* 0x3f80000010107421 */ /* 0x000fe20000010000 */
[----:B------:R-:W-:Y:S01]  /*0390*/  FMUL.FTZ R18, R18, R23 ;  /* 0x0000001712127220 */ /* 0x000fe20000410000 */
[----:B------:R-:W-:Y:S01]  /*03a0*/  FMUL.FTZ R23, R6, 0.5 ;  /* 0x3f00000006177820 */ /* 0x000fe20000410000 */
[----:B------:R-:W-:Y:S01]  /*03b0*/  FMUL.FTZ R21, R20, R25 ;  /* 0x0000001914157220 */ /* 0x000fe20000410000 */
[----:B------:R-:W-:Y:S01]  /*03c0*/  FMUL.FTZ R20, R14, 0.5 ;  /* 0x3f0000000e147820 */ /* 0x000fe20000410000 */
[----:B------:R-:W-:Y:S01]  /*03d0*/  FMUL.FTZ R14, R17, 0.79788458347320556641 ;  /* 0x3f4c422a110e7820 */ /* 0x000fe20000410000 */
[----:B------:R-:W-:Y:S01]  /*03e0*/  FMUL.FTZ R25, R15, 0.79788458347320556641 ;  /* 0x3f4c422a0f197820 */ /* 0x000fe20000410000 */
[----:B--2---:R-:W-:-:S02]  /*03f0*/  FFMA.FTZ R6, -R13, R13, 1 ;  /* 0x3f8000000d067423 */ /* 0x004fc4000001010d */
[----:B------:R-:W-:Y:S01]  /*0400*/  FMUL.FTZ R21, R14, R21 ;  /* 0x000000150e157220 */ /* 0x000fe20000410000 */
[C---:B---3--:R-:W-:Y:S01]  /*0410*/  SHF.L.U32 R14, R10.reuse, 0x10, RZ ;  /* 0x000000100a0e7819 */ /* 0x048fe200000006ff */
[----:B------:R-:W-:Y:S01]  /*0420*/  FMUL.FTZ R23, R23, R6 ;  /* 0x0000000617177220 */ /* 0x000fe20000410000 */
[----:B------:R-:W-:Y:S01]  /*0430*/  FFMA.FTZ R6, R19, 0.5, R18 ;  /* 0x3f00000013067823 */ /* 0x000fe20000010012 */
[----:B------:R-:W-:Y:S01]  /*0440*/  FFMA.FTZ R18, R9, R8, 1 ;  /* 0x3f80000009127423 */ /* 0x000fe20000010008 */
[----:B------:R-:W-:Y:S01]  /*0450*/  PRMT R10, R10, 0x7632, R10 ;  /* 0x000076320a0a7816 */ /* 0x000fe2000000000a */
[----:B0-----:R-:W-:Y:S01]  /*0460*/  FFMA.FTZ R17, -R12, R12, 1 ;  /* 0x3f8000000c117423 */ /* 0x001fe2000001010c */
[----:B------:R-:W-:Y:S01]  /*0470*/  FMUL.FTZ R9, R14, R14 ;  /* 0x0000000e0e097220 */ /* 0x000fe20000410000 */
[----:B------:R-:W-:Y:S01]  /*0480*/  FMUL.FTZ R18, R18, 0.79788458347320556641 ;  /* 0x3f4c422a12127820 */ /* 0x000fe20000410000 */
[----:B------:R-:W-:Y:S01]  /*0490*/  SHF.L.U32 R10, R10, 0x10, RZ ;  /* 0x000000100a0a7819 */ /* 0x000fe200000006ff */
[----:B------:R-:W-:Y:S01]  /*04a0*/  FMUL.FTZ R20, R20, R17 ;  /* 0x0000001114147220 */ /* 0x000fe20000410000 */
[C---:B------:R-:W-:Y:S01]  /*04b0*/  PRMT R17, R11.reuse, 0x7632, R17 ;  /* 0x000076320b117816 */ /* 0x040fe20000000011 */
[----:B------:R-:W-:Y:S01]  /*04c0*/  FMUL.FTZ R19, R14, R9 ;  /* 0x000000090e137220 */ /* 0x000fe20000410000 */
[----:B------:R-:W-:Y:S01]  /*04d0*/  SHF.L.U32 R11, R11, 0x10, RZ ;  /* 0x000000100b0b7819 */ /* 0x000fe200000006ff */
[----:B------:R-:W-:Y:S01]  /*04e0*/  FMUL.FTZ R23, R18, R23 ;  /* 0x0000001712177220 */ /* 0x000fe20000410000 */
[----:B------:R-:W-:Y:S01]  /*04f0*/  SHF.L.U32 R17, R17, 0x10, RZ ;  /* 0x0000001011117819 */ /* 0x000fe200000006ff */
[----:B------:R-:W-:Y:S01]  /*0500*/  FFMA.FTZ R22, R19, 0.044714998453855514526, R14 ;  /* 0x3d37271313167823 */ /* 0x000fe2000001000e */
[----:B------:R-:W-:Y:S01]  /*0510*/  FMUL.FTZ R19, R10, R10 ;  /* 0x0000000a0a137220 */ /* 0x000fe20000410000 */
[C---:B------:R-:W-:Y:S01]  /*0520*/  FMUL.FTZ R18, R11.reuse, R11 ;  /* 0x0000000b0b127220 */ /* 0x040fe20000410000 */
[----:B------:R-:W-:Y:S01]  /*0530*/  FFMA.FTZ R16, R16, 0.5, R21 ;  /* 0x3f00000010107823 */ /* 0x000fe20000010015 */
[----:B------:R-:W-:Y:S01]  /*0540*/  FMUL.FTZ R26, R22, 0.79788458347320556641 ;  /* 0x3f4c422a161a7820 */ /* 0x000fe20000410000 */
[----:B------:R-:W-:Y:S01]  /*0550*/  FMUL.FTZ R21, R10, R19 ;  /* 0x000000130a157220 */ /* 0x000fe20000410000 */
[----:B------:R-:W-:Y:S01]  /*0560*/  FMUL.FTZ R24, R11, R18 ;  /* 0x000000120b187220 */ /* 0x000fe20000410000 */
[-C--:B------:R-:W-:Y:S01]  /*0570*/  FFMA.FTZ R9, R9, R8.reuse, 1 ;  /* 0x3f80000009097423 */ /* 0x080fe20000010008 */
[----:B------:R-:W0:Y:S01]  /*0580*/  MUFU.TANH R15, R26 ;  /* 0x0000001a000f7308 */ /* 0x000e220000002400 */
[----:B------:R-:W-:Y:S01]  /*0590*/  FFMA.FTZ R18, R18, R8, 1 ;  /* 0x3f80000012127423 */ /* 0x000fe20000010008 */
[----:B------:R-:W-:Y:S01]  /*05a0*/  FFMA.FTZ R22, R24, 0.044714998453855514526, R11 ;  /* 0x3d37271318167823 */ /* 0x000fe2000001000b */
[----:B------:R-:W-:Y:S01]  /*05b0*/  FMUL.FTZ R24, R25, R20 ;  /* 0x0000001419187220 */ /* 0x000fe20000410000 */
[----:B------:R-:W-:Y:S01]  /*05c0*/  FFMA.FTZ R20, R21, 0.044714998453855514526, R10 ;  /* 0x3d37271315147823 */ /* 0x000fe2000001000a */
[----:B------:R-:W-:Y:S01]  /*05d0*/  FFMA.FTZ R19, R19, R8, 1 ;  /* 0x3f80000013137423 */ /* 0x000fe20000010008 */
[----:B------:R-:W-:Y:S01]  /*05e0*/  FMUL.FTZ R28, R22, 0.79788458347320556641 ;  /* 0x3f4c422a161c7820 */ /* 0x000fe20000410000 */
[----:B------:R-:W-:Y:S01]  /*05f0*/  FMUL.FTZ R22, R17, R17 ;  /* 0x0000001111167220 */ /* 0x000fe20000410000 */
[----:B------:R-:W-:Y:S01]  /*0600*/  FMUL.FTZ R27, R20, 0.79788458347320556641 ;  /* 0x3f4c422a141b7820 */ /* 0x000fe20000410000 */
[----:B------:R-:W-:Y:S01]  /*0610*/  FADD.FTZ R20, R13, 1 ;  /* 0x3f8000000d147421 */ /* 0x000fe20000010000 */
[----:B------:R-:W1:Y:S01]  /*0620*/  MUFU.TANH R21, R28 ;  /* 0x0000001c00157308 */ /* 0x000e620000002400 */
[----:B------:R-:W-:Y:S01]  /*0630*/  FMUL.FTZ R25, R17, R22 ;  /* 0x0000001611197220 */ /* 0x000fe20000410000 */
[----:B------:R-:W-:Y:S01]  /*0640*/  FFMA.FTZ R22, R22, R8, 1 ;  /* 0x3f80000016167423 */ /* 0x000fe20000010008 */
[----:B------:R-:W-:Y:S01]  /*0650*/  FFMA.FTZ R20, R20, 0.5, R23 ;  /* 0x3f00000014147823 */ /* 0x000fe20000010017 */
[----:B------:R-:W-:Y:S01]  /*0660*/  FADD.FTZ R23, R12, 1 ;  /* 0x3f8000000c177421 */ /* 0x000fe20000010000 */
[----:B------:R-:W-:Y:S01]  /*0670*/  FFMA.FTZ R25, R25, 0.044714998453855514526, R17 ;  /* 0x3d37271319197823 */ /* 0x000fe20000010011 */
[----:B------:R-:W-:Y:S01]  /*0680*/  FMUL.FTZ R11, R11, 0.5 ;  /* 0x3f0000000b0b7820 */ /* 0x000fe20000410000 */
[----:B0-----:R-:W-:Y:S01]  /*0690*/  FFMA.FTZ R26, -R15, R15, 1 ;  /* 0x3f8000000f1a7423 */ /* 0x001fe2000001010f */
[----:B------:R-:W0:Y:S01]  /*06a0*/  MUFU.TANH R13, R27 ;  /* 0x0000001b000d7308 */ /* 0x000e220000002400 */
[----:B------:R-:W-:Y:S01]  /*06b0*/  FMUL.FTZ R29, R25, 0.79788458347320556641 ;  /* 0x3f4c422a191d7820 */ /* 0x000fe20000410000 */
[----:B------:R-:W-:Y:S01]  /*06c0*/  FMUL.FTZ R25, R14, 0.5 ;  /* 0x3f0000000e197820 */ /* 0x000fe20000410000 */
[----:B------:R-:W-:Y:S01]  /*06d0*/  FFMA.FTZ R12, R23, 0.5, R24 ;  /* 0x3f000000170c7823 */ /* 0x000fe20000010018 */
[----:B------:R-:W-:Y:S01]  /*06e0*/  FMUL.FTZ R24, R9, 0.79788458347320556641 ;  /* 0x3f4c422a09187820 */ /* 0x000fe20000410000 */
[----:B------:R-:W-:Y:S01]  /*06f0*/  FMUL.FTZ R10, R10, 0.5 ;  /* 0x3f0000000a0a7820 */ /* 0x000fe20000410000 */
[----:B------:R-:W2:Y:S01]  /*0700*/  LDC.64 R8, c[0x0][0x218] ;  /* 0x00008600ff087b82 */ /* 0x000ea20000000a00 */
[----:B------:R-:W-:Y:S01]  /*0710*/  FMUL.FTZ R23, R25, R26 ;  /* 0x0000001a19177220 */ /* 0x000fe20000410000 */
[----:B------:R-:W3:Y:S01]  /*0720*/  MUFU.TANH R14, R29 ;  /* 0x0000001d000e7308 */ /* 0x000ee20000002400 */
[----:B-1----:R-:W-:Y:S01]  /*0730*/  FFMA.FTZ R26, -R21, R21, 1 ;  /* 0x3f800000151a7423 */ /* 0x002fe20000010115 */
[----:B------:R-:W-:Y:S01]  /*0740*/  FMUL.FTZ R18, R18, 0.79788458347320556641 ;  /* 0x3f4c422a12127820 */ /* 0x000fe20000410000 */
[----:B------:R-:W-:Y:S01]  /*0750*/  FMUL.FTZ R23, R24, R23 ;  /* 0x0000001718177220 */ /* 0x000fe20000410000 */
[----:B------:R-:W-:Y:S01]  /*0760*/  FMUL.FTZ R24, R17, 0.5 ;  /* 0x3f00000011187820 */ /* 0x000fe20000410000 */
[----:B------:R-:W-:Y:S01]  /*0770*/  FMUL.FTZ R11, R11, R26 ;  /* 0x0000001a0b0b7220 */ /* 0x000fe20000410000 */
[----:B------:R-:W-:Y:S01]  /*0780*/  FMUL.FTZ R22, R22, 0.79788458347320556641 ;  /* 0x3f4c422a16167820 */ /* 0x000fe20000410000 */
[----:B0-----:R-:W-:-:S02]  /*0790*/  FFMA.FTZ R17, -R13, R13, 1 ;  /* 0x3f8000000d117423 */ /* 0x001fc4000001010d */
[----:B------:R-:W-:Y:S01]  /*07a0*/  FMUL.FTZ R11, R18, R11 ;  /* 0x0000000b120b7220 */ /* 0x000fe20000410000 */
[----:B------:R-:W-:Y:S01]  /*07b0*/  FMUL.FTZ R18, R19, 0.79788458347320556641 ;  /* 0x3f4c422a13127820 */ /* 0x000fe20000410000 */
[----:B----4-:R-:W-:Y:S01]  /*07c0*/  SHF.L.U32 R19, R5, 0x10, RZ ;  /* 0x0000001005137819 */ /* 0x010fe200000006ff */
[----:B------:R-:W-:Y:S01]  /*07d0*/  FMUL.FTZ R17, R10, R17 ;  /* 0x000000110a117220 */ /* 0x000fe20000410000 */
[----:B------:R-:W-:Y:S01]  /*07e0*/  FADD.FTZ R10, R15, 1 ;  /* 0x3f8000000f0a7421 */ /* 0x000fe20000010000 */
[----:B------:R-:W-:Y:S01]  /*07f0*/  SHF.L.U32 R15, R4, 0x10, RZ ;  /* 0x00000010040f7819 */ /* 0x000fe200000006ff */
[----:B------:R-:W-:Y:S01]  /*0800*/  FADD.FTZ R13, R13, 1 ;  /* 0x3f8000000d0d7421 */ /* 0x000fe20000010000 */
[----:B---3--:R-:W-:Y:S01]  /*0810*/  FFMA.FTZ R25, -R14, R14, 1 ;  /* 0x3f8000000e197423 */ /* 0x008fe2000001010e */
[----:B------:R-:W-:Y:S01]  /*0820*/  PRMT R4, R4, 0x7632, R4 ;  /* 0x0000763204047816 */ /* 0x000fe20000000004 */
[----:B------:R-:W-:Y:S01]  /*0830*/  FMUL.FTZ R18, R18, R17 ;  /* 0x0000001112127220 */ /* 0x000fe20000410000 */
[----:B------:R-:W-:Y:S01]  /*0840*/  FADD.FTZ R14, R14, 1 ;  /* 0x3f8000000e0e7421 */ /* 0x000fe20000010000 */
[----:B------:R-:W-:Y:S01]  /*0850*/  FMUL.FTZ R25, R24, R25 ;  /* 0x0000001918197220 */ /* 0x000fe20000410000 */
[----:B------:R-:W-:Y:S01]  /*0860*/  SHF.L.U32 R17, R4, 0x10, RZ ;  /* 0x0000001004117819 */ /* 0x000fe200000006ff */
[----:B--2---:R-:W-:-:S04]  /*0870*/  IMAD.WIDE.U32 R8, R0, 0x2, R8 ;  /* 0x0000000200087825 */ /* 0x004fc800078e0008 */
[----:B------:R-:W-:Y:S01]  /*0880*/  FMUL.FTZ R6, R15, R6 ;  /* 0x000000060f067220 */ /* 0x000fe20000410000 */
[----:B------:R-:W-:Y:S01]  /*0890*/  FMUL.FTZ R25, R22, R25 ;  /* 0x0000001916197220 */ /* 0x000fe20000410000 */
[----:B------:R-:W-:Y:S01]  /*08a0*/  PRMT R5, R5, 0x7632, R5 ;  /* 0x0000763205057816 */ /* 0x000fe20000000005 */
[----:B------:R-:W-:Y:S01]  /*08b0*/  FADD.FTZ R24, R21, 1 ;  /* 0x3f80000015187421 */ /* 0x000fe20000010000 */
[----:B-----5:R-:W-:Y:S01]  /*08c0*/  PRMT R0, R2, 0x7632, R0 ;  /* 0x0000763202007816 */ /* 0x020fe20000000000 */
[----:B------:R-:W-:Y:S01]  /*08d0*/  FFMA.FTZ R4, R14, 0.5, R25 ;  /* 0x3f0000000e047823 */ /* 0x000fe20000010019 */
[----:B------:R-:W-:Y:S01]  /*08e0*/  PRMT R14, R3, 0x7632, R14 ;  /* 0x00007632030e7816 */ /* 0x000fe2000000000e */
[----:B------:R-:W-:Y:S01]  /*08f0*/  FMUL.FTZ R15, R17, R20 ;  /* 0x00000014110f7220 */ /* 0x000fe20000410000 */
[----:B------:R-:W-:Y:S01]  /*0900*/  SHF.L.U32 R17, R2, 0x10, RZ ;  /* 0x0000001002117819 */ /* 0x000fe200000006ff */
[----:B------:R-:W-:Y:S01]  /*0910*/  FFMA.FTZ R10, R10, 0.5, R23 ;  /* 0x3f0000000a0a7823 */ /* 0x000fe20000010017 */
[----:B------:R-:W-:Y:S01]  /*0920*/  SHF.L.U32 R2, R3, 0x10, RZ ;  /* 0x0000001003027819 */ /* 0x000fe200000006ff */
[----:B------:R-:W-:Y:S01]  /*0930*/  FFMA.FTZ R11, R24, 0.5, R11 ;  /* 0x3f000000180b7823 */ /* 0x000fe2000001000b */
[----:B------:R-:W-:Y:S01]  /*0940*/  SHF.L.U32 R5, R5, 0x10, RZ ;  /* 0x0000001005057819 */ /* 0x000fe200000006ff */
[----:B------:R-:W-:Y:S01]  /*0950*/  FFMA.FTZ R13, R13, 0.5, R18 ;  /* 0x3f0000000d0d7823 */ /* 0x000fe20000010012 */
[----:B------:R-:W-:Y:S01]  /*0960*/  SHF.L.U32 R0, R0, 0x10, RZ ;  /* 0x0000001000007819 */ /* 0x000fe200000006ff */
[----:B------:R-:W-:Y:S01]  /*0970*/  FMUL.FTZ R16, R19, R16 ;  /* 0x0000001013107220 */ /* 0x000fe20000410000 */
[----:B------:R-:W-:Y:S01]  /*0980*/  SHF.L.U32 R3, R14, 0x10, RZ ;  /* 0x000000100e037819 */ /* 0x000fe200000006ff */
[----:B------:R-:W-:Y:S01]  /*0990*/  FMUL.FTZ R5, R5, R12 ;  /* 0x0000000c05057220 */ /* 0x000fe20000410000 */
[----:B------:R-:W-:Y:S01]  /*09a0*/  FMUL.FTZ R10, R17, R10 ;  /* 0x0000000a110a7220 */ /* 0x000fe20000410000 */
[----:B------:R-:W-:Y:S01]  /*09b0*/  FMUL.FTZ R2, R2, R11 ;  /* 0x0000000b02027220 */ /* 0x000fe20000410000 */
[----:B------:R-:W-:Y:S01]  /*09c0*/  FMUL.FTZ R13, R0, R13 ;  /* 0x0000000d000d7220 */ /* 0x000fe20000410000 */
[----:B------:R-:W-:Y:S01]  /*09d0*/  FMUL.FTZ R3, R3, R4 ;  /* 0x0000000403037220 */ /* 0x000fe20000410000 */
[----:B------:R-:W-:Y:S01]  /*09e0*/  IMAD.WIDE R8, R7, 0x8, R8 ;  /* 0x0000000807087825 */ /* 0x000fe200078e0208 */
[----:B------:R-:W-:-:S02]  /*09f0*/  F2FP.BF16.F32.PACK_AB R4, R15, R6 ;  /* 0x000000060f04723e */ /* 0x000fc400000010ff */
[----:B------:R-:W-:Y:S02]  /*0a00*/  F2FP.BF16.F32.PACK_AB R5, R5, R16 ;  /* 0x000000100505723e */ /* 0x000fe400000010ff */
[----:B------:R-:W-:Y:S02]  /*0a10*/  F2FP.BF16.F32.PACK_AB R10, R13, R10 ;  /* 0x0000000a0d0a723e */ /* 0x000fe400000010ff */
[----:B------:R-:W-:Y:S01]  /*0a20*/  F2FP.BF16.F32.PACK_AB R11, R3, R2 ;  /* 0x00000002030b723e */ /* 0x000fe200000010ff */
[----:B------:R-:W-:Y:S04]  /*0a30*/  STG.E.64 desc[UR4][R8.64], R4 ;  /* 0x0000000408007986 */ /* 0x000fe8000c101b04 */
[----:B------:R-:W-:Y:S01]  /*0a40*/  STG.E.64 desc[UR4][R8.64+0x400], R10 ;  /* 0x0004000a08007986 */ /* 0x000fe2000c101b04 */
[----:B------:R-:W-:Y:S05]  /*0a50*/  EXIT ;  /* 0x000000000000794d */ /* 0x000fea0003800000 */
.L_x_4603:
        /* <DEDUP_REMOVED lines=109> */
.L_x_4605:
[----:B------:R-:W-:Y:S05]  /*1130*/  BSYNC B0 ;  /* 0x0000000000007941 */ /* 0x000fea0003800000 */
.L_x_4604:
        /* <DEDUP_REMOVED lines=22> */
.L_x_4607:
[----:B------:R-:W-:Y:S05]  /*12a0*/  BSYNC B0 ;  /* 0x0000000000007941 */ /* 0x000fea0003800000 */
.L_x_4606:
        /* <DEDUP_REMOVED lines=35> */
.L_x_4609:
[----:B------:R-:W-:Y:S05]  /*14e0*/  BSYNC B0 ;  /* 0x0000000000007941 */ /* 0x000fea0003800000 */
.L_x_4608:
        /* <DEDUP_REMOVED lines=20> */
.L_x_4611:
[----:B------:R-:W-:Y:S05]  /*1630*/  BSYNC B0 ;  /* 0x0000000000007941 */ /* 0x000fea0003800000 */
.L_x_4610:
        /* <DEDUP_REMOVED lines=20> */
.L_x_4613:
[----:B------:R-:W-:Y:S05]  /*1780*/  BSYNC B0 ;  /* 0x0000000000007941 */ /* 0x000fea0003800000 */
.L_x_4612:
        /* <DEDUP_REMOVED lines=20> */
.L_x_4615:
[----:B------:R-:W-:Y:S05]  /*18d0*/  BSYNC B0 ;  /* 0x0000000000007941 */ /* 0x000fea0003800000 */
.L_x_4614:
        /* <DEDUP_REMOVED lines=20> */
.L_x_4617:
[----:B------:R-:W-:Y:S05]  /*1a20*/  BSYNC B0 ;  /* 0x0000000000007941 */ /* 0x000fea0003800000 */
.L_x_4616:
        /* <DEDUP_REMOVED lines=20> */
.L_x_4619:
[----:B------:R-:W-:Y:S05]  /*1b70*/  BSYNC B0 ;  /* 0x0000000000007941 */ /* 0x000fea0003800000 */
.L_x_4618:
        /* <DEDUP_REMOVED lines=18> */
.L_x_4622:
[----:B------:R-:W-:-:S13]  /*1ca0*/  ISETP.GE.AND P0, PT, R3, R2, PT ;  /* 0x000000020300720c */ /* 0x000fda0003f06270 */
[----:B------:R-:W-:Y:S05]  /*1cb0*/  @P0 BRA `(.L_x_4624) ;  /* 0x0000000000300947 */ /* 0x000fea0003800000 */
[----:B0-----:R-:W0:Y:S01]  /*1cc0*/  LDC.64 R4, c[0x0][0x218] ;  /* 0x00008600ff047b82 */ /* 0x001e220000000a00 */
[----:B------:R-:W-:Y:S02]  /*1cd0*/  IADD3 R13, R0, R3, RZ ;  /* 0x00000003000d7210 */ /* 0x000fe40007ffe0ff */
[----:B------:R-:W-:-:S03]  /*1ce0*/  IADD3 R3, R3, 0x80, RZ ;  /* 0x0000008003037810 */ /* 0x000fc60007ffe0ff */
[----:B0-----:R-:W-:-:S05]  /*1cf0*/  IMAD.WIDE.U32 R4, R13, 0x2, R4 ;  /* 0x000000020d047825 */ /* 0x001fca00078e0004 */
[----:B------:R1:W-:Y:S02]  /*1d00*/  STG.E.U16 desc[UR4][R4.64], R7 ;  /* 0x0000000704007986 */ /* 0x0003e4000c101504 */
.L_x_4623:
[----:B------:R-:W-:-:S13]  /*1d10*/  ISETP.GE.AND P0, PT, R3, R2, PT ;  /* 0x000000020300720c */ /* 0x000fda0003f06270 */
[----:B------:R-:W-:Y:S05]  /*1d20*/  @P0 BRA `(.L_x_4625) ;  /* 0x0000000000340947 */ /* 0x000fea0003800000 */
[----:B01----:R-:W0:Y:S01]  /*1d30*/  LDC.64 R4, c[0x0][0x218] ;  /* 0x00008600ff047b82 */ /* 0x003e220000000a00 */
[----:B------:R-:W-:Y:S02]  /*1d40*/  IADD3 R7, R0, R3, RZ ;  /* 0x0000000300077210 */ /* 0x000fe40007ffe0ff */
[----:B------:R-:W-:-:S03]  /*1d50*/  IADD3 R3, R3, 0x80, RZ ;  /* 0x0000008003037810 */ /* 0x000fc60007ffe0ff */
[----:B0-----:R-:W-:-:S05]  /*1d60*/  IMAD.WIDE.U32 R4, R7, 0x2, R4 ;  /* 0x0000000207047825 */ /* 0x001fca00078e0004 */
[----:B------:R1:W-:Y:S02]  /*1d70*/  STG.E.U16 desc[UR4][R4.64], R8 ;  /* 0x0000000804007986 */ /* 0x0003e4000c101504 */
.L_x_4624:
        /* <DEDUP_REMOVED lines=8> */
.L_x_4625:
[----:B------:R-:W-:Y:S05]  /*1e00*/  BSYNC B1 ;  /* 0x0000000000017941 */ /* 0x000fea0003800000 */
.L_x_4621:
[----:B------:R-:W-:-:S13]  /*1e10*/  ISETP.GE.AND P0, PT, R3, R2, PT ;  /* 0x000000020300720c */ /* 0x000fda0003f06270 */
[----:B012---:R-:W0:Y:S01]  /*1e20*/  @!P0 LDC.64 R4, c[0x0][0x218] ;  /* 0x00008600ff048b82 */ /* 0x007e220000000a00 */
[----:B------:R-:W-:Y:S02]  /*1e30*/  @!P0 IADD3 R7, R0, R3, RZ ;  /* 0x0000000300078210 */ /* 0x000fe40007ffe0ff */
[----:B------:R-:W-:-:S03]  /*1e40*/  @!P0 IADD3 R3, R3, 0x80, RZ ;  /* 0x0000008003038810 */ /* 0x000fc60007ffe0ff */
[----:B0-----:R-:W-:-:S05]  /*1e50*/  @!P0 IMAD.WIDE.U32 R4, R7, 0x2, R4 ;  /* 0x0000000207048825 */ /* 0x001fca00078e0004 */
[----:B------:R2:W-:Y:S02]  /*1e60*/  @!P0 STG.E.U16 desc[UR4][R4.64], R10 ;  /* 0x0000000a04008986 */ /* 0x0005e4000c101504 */
.L_x_4626:
[----:B------:R-:W-:Y:S05]  /*1e70*/  BSYNC B0 ;  /* 0x0000000000007941 */ /* 0x000fea0003800000 */
.L_x_4620:
        /* <DEDUP_REMOVED lines=8> */
.L_x_4627:
        /* <DEDUP_REMOVED lines=16> */
.L_x_12856:


//--------------------- .text._ZN2at6native29vectorized_elementwise_kernelILi8EZZZNS0_26GeluBackwardCUDAKernelImplERNS_18TensorIteratorBaseENS0_8GeluTypeEENKUlvE_clEvENKUlvE2_clEvEUlN3c108BFloat16ES8_E_St5arrayIPcLm3EEEEviT0_T1_ --------------------------
	.section	.text._ZN2at6native29vectorized_elementwise_kernelILi8EZZZNS0_26GeluBackwardCUDAKernelImplERNS_18TensorIteratorBaseENS0_8GeluTypeEENKUlvE_clEvENKUlvE2_clEvEUlN3c108BFloat16ES8_E_St5arrayIPcLm3EEEEviT0_T1_,"ax",@progbits
	.align	128
        .global         _ZN2at6native29vectorized_elementwise_kernelILi8EZZZNS0_26GeluBackwardCUDAKernelImplERNS_18TensorIteratorBaseENS0_8GeluTypeEENKUlvE_clEvENKUlvE2_clEvEUlN3c108BFloat16ES8_E_St5arrayIPcLm3EEEEviT0_T1_
        .type           _ZN2at6native29vectorized_elementwise_kernelILi8EZZZNS0_26GeluBackwardCUDAKernelImplERNS_18TensorIteratorBaseENS0_8GeluTypeEENKUlvE_clEvENKUlvE2_clEvEUlN3c108BFloat16ES8_E_St5arrayIPcLm3EEEEviT0_T1_,@function
        .size           _ZN2at6native29vectorized_elementwise_kernelILi8EZZZNS0_26GeluBackwardCUDAKernelImplERNS_18TensorIteratorBaseENS0_8GeluTypeEENKUlvE_clEvENKUlvE2_clEvEUlN3c108BFloat16ES8_E_St5arrayIPcLm3EEEEviT0_T1_,(.L_x_12857 - _ZN2at6native29vectorized_elementwise_kernelILi8EZZZNS0_26GeluBackwardCUDAKernelImplERNS_18TensorIteratorBaseENS0_8GeluTypeEENKUlvE_clEvENKUlvE2_clEvEUlN3c108BFloat16ES8_E_St5arrayIPcLm3EEEEviT0_T1_)
        .other          _ZN2at6native29vectorized_elementwise_kernelILi8EZZZNS0_26GeluBackwardCUDAKernelImplERNS_18TensorIteratorBaseENS0_8GeluTypeEENKUlvE_clEvENKUlvE2_clEvEUlN3c108BFloat16ES8_E_St5arrayIPcLm3EEEEviT0_T1_,@"STO_CUDA_ENTRY STV_DEFAULT"
_ZN2at6native29vectorized_elementwise_kernelILi8EZZZNS0_26GeluBackwardCUDAKernelImplERNS_18TensorIteratorBaseENS0_8GeluTypeEENKUlvE_clEvENKUlvE2_clEvEUlN3c108BFloat16ES8_E_St5arrayIPcLm3EEEEviT0_T1_:
.text._ZN2at6native29vectorized_elementwise_kernelILi8EZZZNS0_26GeluBackwardCUDAKernelImplERNS_18TensorIteratorBaseENS0_8GeluTypeEENKUlvE_clEvENKUlvE2_clEvEUlN3c108BFloat16ES8_E_St5arrayIPcLm3EEEEviT0_T1_:
        /* <DEDUP_REMOVED lines=12> */
[----:B------:R-:W0:Y:S04]  /*00c0*/  LDC.64 R4, c[0x0][0x220] ;  /* 0x00008800ff047b82 */ /* 0x000e280000000a00 */
[----:B------:R-:W2:Y:S01]  /*00d0*/  LDG.E.128 R8, desc[UR4][R8.64] ;  /* 0x0000000408087981 */ /* 0x000ea2000c1e1d00 */
[----:B0-----:R-:W-:-:S04]  /*00e0*/  IMAD.WIDE R4, R0, 0x2, R4 ;  /* 0x0000000200047825 */ /* 0x001fc800078e0204 */
[----:B------:R-:W-:-:S06]  /*00f0*/  IMAD.WIDE.U32 R4, R3, 0x10, R4 ;  /* 0x0000001003047825 */ /* 0x000fcc00078e0004 */
[----:B------:R-:W3:Y:S01]  /*0100*/  LDG.E.128 R4, desc[UR4][R4.64] ;  /* 0x0000000404047981 */ /* 0x000ee2000c1e1d00 */
[----:B------:R-:W-:Y:S01]  /*0110*/  HFMA2.MMA R12, -RZ, RZ, 1.5087890625, 339.5 ;  /* 0x3e095d4eff0c7435 */ /* 0x000fe200000001ff */
[----:B--2---:R-:W-:Y:S02]  /*0120*/  SHF.L.U32 R18, R8, 0x10, RZ ;  /* 0x0000001008127819 */ /* 0x004fe400000006ff */
[----:B------:R-:W-:Y:S02]  /*0130*/  SHF.L.U32 R20, R9, 0x10, RZ ;  /* 0x0000001009147819 */ /* 0x000fe400000006ff */
[----:B------:R-:W-:Y:S01]  /*0140*/  SHF.L.U32 R22, R10, 0x10, RZ ;  /* 0x000000100a167819 */ /* 0x000fe200000006ff */
[----:B------:R-:W-:Y:S01]  /*0150*/  FMUL.FTZ R15, R18, R18 ;  /* 0x00000012120f7220 */ /* 0x000fe20000410000 */
[----:B------:R-:W-:Y:S01]  /*0160*/  SHF.L.U32 R16, R11, 0x10, RZ ;  /* 0x000000100b107819 */ /* 0x000fe200000006ff */
[----:B------:R-:W-:Y:S01]  /*0170*/  FMUL.FTZ R21, R20, R20 ;  /* 0x0000001414157220 */ /* 0x000fe20000410000 */
[C---:B------:R-:W-:Y:S01]  /*0180*/  FMUL.FTZ R24, R18.reuse, 0.5 ;  /* 0x3f00000012187820 */ /* 0x040fe20000410000 */
[----:B------:R-:W-:Y:S01]  /*0190*/  FMUL.FTZ R13, R18, R15 ;  /* 0x0000000f120d7220 */ /* 0x000fe20000410000 */
[----:B------:R-:W-:Y:S01]  /*01a0*/  FMUL.FTZ R17, R22, R22 ;  /* 0x0000001616117220 */ /* 0x000fe20000410000 */
[----:B------:R-:W-:Y:S01]  /*01b0*/  FMUL.FTZ R19, R20, R21 ;  /* 0x0000001514137220 */ /* 0x000fe20000410000 */
[----:B------:R-:W-:Y:S01]  /*01c0*/  FFMA.FTZ R21, R21, R12, 1 ;  /* 0x3f80000015157423 */ /* 0x000fe2000001000c */
[----:B------:R-:W-:Y:S01]  /*01d0*/  FFMA.FTZ R13, R13, 0.044714998453855514526, R18 ;  /* 0x3d3727130d0d7823 */ /* 0x000fe20000010012 */
[----:B------:R-:W-:Y:S01]  /*01e0*/  FMUL.FTZ R23, R22, R17 ;  /* 0x0000001116177220 */ /* 0x000fe20000410000 */
[----:B------:R-:W-:Y:S01]  /*01f0*/  FFMA.FTZ R19, R19, 0.044714998453855514526, R20 ;  /* 0x3d37271313137823 */ /* 0x000fe20000010014 */
[----:B------:R-:W-:Y:S01]  /*0200*/  PRMT R18, R8, 0x7632, R18 ;  /* 0x0000763208127816 */ /* 0x000fe20000000012 */
[----:B------:R-:W-:Y:S01]  /*0210*/  FMUL.FTZ R13, R13, 0.79788458347320556641 ;  /* 0x3f4c422a0d0d7820 */ /* 0x000fe20000410000 */
[----:B------:R-:W-:Y:S01]  /*0220*/  FFMA.FTZ R23, R23, 0.044714998453855514526, R22 ;  /* 0x3d37271317177823 */ /* 0x000fe20000010016 */
[----:B------:R-:W-:Y:S01]  /*0230*/  FMUL.FTZ R14, R19, 0.79788458347320556641 ;  /* 0x3f4c422a130e7820 */ /* 0x000fe20000410000 */
[----:B------:R-:W-:Y:S01]  /*0240*/  FMUL.FTZ R19, R16, R16 ;  /* 0x0000001010137220 */ /* 0x000fe20000410000 */
[----:B------:R-:W-:Y:S01]  /*0250*/  SHF.L.U32 R18, R18, 0x10, RZ ;  /* 0x0000001012127819 */ /* 0x000fe200000006ff */
[----:B------:R-:W-:Y:S01]  /*0260*/  FMUL.FTZ R2, R23, 0.79788458347320556641 ;  /* 0x3f4c422a17027820 */ /* 0x000fe20000410000 */
[----:B------:R-:W0:Y:S01]  /*0270*/  MUFU.TANH R13, R13 ;  /* 0x0000000d000d7308 */ /* 0x000e220000002400 */
[----:B------:R-:W-:Y:S01]  /*0280*/  FMUL.FTZ R23, R16, R19 ;  /* 0x0000001310177220 */ /* 0x000fe20000410000 */
[----:B------:R-:W-:Y:S01]  /*0290*/  FMUL.FTZ R22, R22, 0.5 ;  /* 0x3f00000016167820 */ /* 0x000fe20000410000 */
[----:B------:R-:W-:Y:S01]  /*02a0*/  FMUL.FTZ R25, R18, R18 ;  /* 0x0000001212197220 */ /* 0x000fe20000410000 */
[----:B------:R-:W-:Y:S01]  /*02b0*/  PRMT R9, R9, 0x7632, R9 ;  /* 0x0000763209097816 */ /* 0x000fe20000000009 */
[----:B------:R-:W-:Y:S01]  /*02c0*/  FFMA.FTZ R23, R23, 0.044714998453855514526, R16 ;  /* 0x3d37271317177823 */ /* 0x000fe20000010010 */
[-C--:B------:R-:W-:Y:S01]  /*02d0*/  FFMA.FTZ R15, R15, R12.reuse, 1 ;  /* 0x3f8000000f0f7423 */ /* 0x080fe2000001000c */
[----:B------:R-:W-:Y:S01]  /*02e0*/  FFMA.FTZ R19, R19, R12, 1 ;  /* 0x3f80000013137423 */ /* 0x000fe2000001000c */
[----:B------:R-:W1:Y:S01]  /*02f0*/  MUFU.TANH R14, R14 ;  /* 0x0000000e000e7308 */ /* 0x000e620000002400 */
[----:B------:R-:W-:Y:S01]  /*0300*/  FMUL.FTZ R26, R23, 0.79788458347320556641 ;  /* 0x3f4c422a171a7820 */ /* 0x000fe20000410000 */
[----:B------:R-:W-:-:S06]  /*0310*/  FMUL.FTZ R15, R15, 0.79788458347320556641 ;  /* 0x3f4c422a0f0f7820 */ /* 0x000fcc0000410000 */
[----:B------:R-:W2:Y:S01]  /*0320*/  MUFU.TANH R2, R2 ;  /* 0x0000000200027308 */ /* 0x000ea20000002400 */
[----:B0-----:R-:W-:-:S04]  /*0330*/  FFMA.FTZ R23, -R13, R13, 1 ;  /* 0x3f8000000d177423 */ /* 0x001fc8000001010d */
[----:B------:R-:W-:Y:S01]  /*0340*/  FMUL.FTZ R24, R24, R23 ;  /* 0x0000001718187220 */ /* 0x000fe20000410000 */
[----:B------:R-:W-:Y:S02]  /*0350*/  FMUL.FTZ R23, R20, 0.5 ;  /* 0x3f00000014177820 */ /* 0x000fe40000410000 */
[----:B------:R-:W0:Y:S01]  /*0360*/  MUFU.TANH R8, R26 ;  /* 0x0000001a00087308 */ /* 0x000e220000002400 */
[----:B-1----:R-:W-:Y:S01]  /*0370*/  FFMA.FTZ R20, -R14, R14, 1 ;  /* 0x3f8000000e147423 */ /* 0x002fe2000001010e */
[----:B------:R-:W-:-:S03]  /*0380*/  FMUL.FTZ R15, R15, R24 ;  /* 0x000000180f0f7220 */ /* 0x000fc60000410000 */
[----:B------:R-:W-:Y:S01]  /*0390*/  FMUL.FTZ R23, R23, R20 ;  /* 0x0000001417177220 */ /* 0x000fe20000410000 */
[----:B--2---:R-:W-:-:S04]  /*03a0*/  FFMA.FTZ R27, -R2, R2, 1 ;  /* 0x3f800000021b7423 */ /* 0x004fc80000010102 */
[----:B------:R-:W-:Y:S01]  /*03b0*/  FMUL.FTZ R20, R22, R27 ;  /* 0x0000001b16147220 */ /* 0x000fe20000410000 */
[----:B------:R-:W-:Y:S01]  /*03c0*/  FMUL.FTZ R27, R18, R25 ;  /* 0x00000019121b7220 */ /* 0x000fe20000410000 */
[----:B------:R-:W-:Y:S01]  /*03d0*/  FMUL.FTZ R22, R16, 0.5 ;  /* 0x3f00000010167820 */ /* 0x000fe20000410000 */
[----:B------:R-:W-:Y:S01]  /*03e0*/  FMUL.FTZ R16, R21, 0.79788458347320556641 ;  /* 0x3f4c422a15107820 */ /* 0x000fe20000410000 */
[----:B0-----:R-:W-:Y:S01]  /*03f0*/  FFMA.FTZ R29, -R8, R8, 1 ;  /* 0x3f800000081d7423 */ /* 0x001fe20000010108 */
[----:B------:R-:W-:Y:S01]  /*0400*/  FFMA.FTZ R27, R27, 0.044714998453855514526, R18 ;  /* 0x3d3727131b1b7823 */ /* 0x000fe20000010012 */
[----:B------:R-:W-:Y:S01]  /*0410*/  PRMT R21, R10, 0x7632, R21 ;  /* 0x000076320a157816 */ /* 0x000fe20000000015 */
[----:B------:R-:W-:Y:S01]  /*0420*/  FMUL.FTZ R16, R16, R23 ;  /* 0x0000001710107220 */ /* 0x000fe20000410000 */
[----:B------:R-:W-:Y:S01]  /*0430*/  FFMA.FTZ R23, R17, R12, 1 ;  /* 0x3f80000011177423 */ /* 0x000fe2000001000c */
[----:B------:R-:W-:Y:S01]  /*0440*/  FMUL.FTZ R27, R27, 0.79788458347320556641 ;  /* 0x3f4c422a1b1b7820 */ /* 0x000fe20000410000 */
[----:B------:R-:W-:Y:S01]  /*0450*/  SHF.L.U32 R17, R9, 0x10, RZ ;  /* 0x0000001009117819 */ /* 0x000fe200000006ff */
[----:B------:R-:W-:Y:S01]  /*0460*/  FMUL.FTZ R22, R22, R29 ;  /* 0x0000001d16167220 */ /* 0x000fe20000410000 */
[----:B------:R-:W-:Y:S01]  /*0470*/  PRMT R10, R11, 0x7632, R10 ;  /* 0x000076320b0a7816 */ /* 0x000fe2000000000a */
[----:B------:R0:W1:Y:S01]  /*0480*/  MUFU.TANH R9, R27 ;  /* 0x0000001b00097308 */ /* 0x0000620000002400 */
[----:B------:R-:W-:Y:S01]  /*0490*/  FMUL.FTZ R11, R19, 0.79788458347320556641 ;  /* 0x3f4c422a130b7820 */ /* 0x000fe20000410000 */
[----:B------:R-:W-:Y:S01]  /*04a0*/  FMUL.FTZ R26, R17, R17 ;  /* 0x00000011111a7220 */ /* 0x000fe20000410000 */
[----:B------:R-:W-:Y:S01]  /*04b0*/  SHF.L.U32 R21, R21, 0x10, RZ ;  /* 0x0000001015157819 */ /* 0x000fe200000006ff */
[----:B------:R-:W-:Y:S01]  /*04c0*/  FMUL.FTZ R23, R23, 0.79788458347320556641 ;  /* 0x3f4c422a17177820 */ /* 0x000fe20000410000 */
[----:B------:R-:W-:Y:S01]  /*04d0*/  FMUL.FTZ R11, R11, R22 ;  /* 0x000000160b0b7220 */ /* 0x000fe20000410000 */
[----:B------:R-:W-:Y:S01]  /*04e0*/  FMUL.FTZ R24, R17, R26 ;  /* 0x0000001a11187220 */ /* 0x000fe20000410000 */
[----:B------:R-:W-:Y:S01]  /*04f0*/  SHF.L.U32 R22, R10, 0x10, RZ ;  /* 0x000000100a167819 */ /* 0x000fe200000006ff */
[----:B------:R-:W-:Y:S01]  /*0500*/  FMUL.FTZ R10, R21, R21 ;  /* 0x00000015150a7220 */ /* 0x000fe20000410000 */
[----:B------:R-:W-:Y:S01]  /*0510*/  FMUL.FTZ R20, R23, R20 ;  /* 0x0000001417147220 */ /* 0x000fe20000410000 */
[----:B------:R-:W-:Y:S01]  /*0520*/  FFMA.FTZ R24, R24, 0.044714998453855514526, R17 ;  /* 0x3d37271318187823 */ /* 0x000fe20000010011 */
[----:B------:R-:W-:Y:S01]  /*0530*/  FMUL.FTZ R23, R18, 0.5 ;  /* 0x3f00000012177820 */ /* 0x000fe20000410000 */
[----:B0-----:R-:W-:Y:S01]  /*0540*/  FMUL.FTZ R27, R22, R22 ;  /* 0x00000016161b7220 */ /* 0x001fe20000410000 */
[----:B------:R-:W-:Y:S01]  /*0550*/  FFMA.FTZ R26, R26, R12, 1 ;  /* 0x3f8000001a1a7423 */ /* 0x000fe2000001000c */
[----:B------:R-:W-:Y:S01]  /*0560*/  FMUL.FTZ R19, R24, 0.79788458347320556641 ;  /* 0x3f4c422a18137820 */ /* 0x000fe20000410000 */
[----:B------:R-:W-:Y:S01]  /*0570*/  FMUL.FTZ R24, R21, R10 ;  /* 0x0000000a15187220 */ /* 0x000fe20000410000 */
[----:B------:R-:W-:Y:S01]  /*0580*/  FMUL.FTZ R29, R22, R27 ;  /* 0x0000001b161d7220 */ /* 0x000fe20000410000 */
[----:B-1----:R-:W-:Y:S01]  /*0590*/  FFMA.FTZ R18, -R9, R9, 1 ;  /* 0x3f80000009127423 */ /* 0x002fe20000010109 */
[----:B------:R-:W-:Y:S01]  /*05a0*/  FFMA.FTZ R10, R10, R12, 1 ;  /* 0x3f8000000a0a7423 */ /* 0x000fe2000001000c */
[----:B------:R-:W-:Y:S01]  /*05b0*/  FFMA.FTZ R24, R24, 0.044714998453855514526, R21 ;  /* 0x3d37271318187823 */ /* 0x000fe20000010015 */
[----:B------:R-:W0:Y:S01]  /*05c0*/  MUFU.TANH R19, R19 ;  /* 0x0000001300137308 */ /* 0x000e220000002400 */
[----:B------:R-:W-:Y:S01]  /*05d0*/  FMUL.FTZ R23, R23, R18 ;  /* 0x0000001217177220 */ /* 0x000fe20000410000 */
[-C--:B------:R-:W-:Y:S01]  /*05e0*/  FFMA.FTZ R27, R27, R12.reuse, 1 ;  /* 0x3f8000001b1b7423 */ /* 0x080fe2000001000c */
[----:B------:R-:W-:Y:S01]  /*05f0*/  FMUL.FTZ R18, R24, 0.79788458347320556641 ;  /* 0x3f4c422a18127820 */ /* 0x000fe20000410000 */
[----:B------:R-:W-:Y:S01]  /*0600*/  FFMA.FTZ R24, R25, R12, 1 ;  /* 0x3f80000019187423 */ /* 0x000fe2000001000c */
[----:B------:R-:W-:Y:S01]  /*0610*/  FFMA.FTZ R25, R29, 0.044714998453855514526, R22 ;  /* 0x3d3727131d197823 */ /* 0x000fe20000010016 */
[----:B------:R-:W-:Y:S01]  /*0620*/  FADD.FTZ R12, R13, 1 ;  /* 0x3f8000000d0c7421 */ /* 0x000fe20000010000 */
[----:B------:R-:W-:Y:S01]  /*0630*/  FMUL.FTZ R17, R17, 0.5 ;  /* 0x3f00000011117820 */ /* 0x000fe20000410000 */
[----:B------:R-:W-:Y:S01]  /*0640*/  FMUL.FTZ R24, R24, 0.79788458347320556641 ;  /* 0x3f4c422a18187820 */ /* 0x000fe20000410000 */
[----:B------:R-:W1:Y:S01]  /*0650*/  MUFU.TANH R18, R18 ;  /* 0x0000001200127308 */ /* 0x000e620000002400 */
[----:B------:R-:W-:Y:S01]  /*0660*/  FMUL.FTZ R25, R25, 0.79788458347320556641 ;  /* 0x3f4c422a19197820 */ /* 0x000fe20000410000 */
[----:B------:R-:W-:Y:S01]  /*0670*/  FFMA.FTZ R15, R12, 0.5, R15 ;  /* 0x3f0000000c0f7823 */ /* 0x000fe2000001000f */
[----:B------:R-:W-:Y:S01]  /*0680*/  FMUL.FTZ R23, R24, R23 ;  /* 0x0000001718177220 */ /* 0x000fe20000410000 */
[----:B------:R-:W-:Y:S01]  /*0690*/  FMUL.FTZ R13, R21, 0.5 ;  /* 0x3f000000150d7820 */ /* 0x000fe20000410000 */
[----:B------:R-:W-:Y:S01]  /*06a0*/  FMUL.FTZ R22, R22, 0.5 ;  /* 0x3f00000016167820 */ /* 0x000fe20000410000 */
[----:B------:R-:W-:Y:S01]  /*06b0*/  FMUL.FTZ R10, R10, 0.79788458347320556641 ;  /* 0x3f4c422a0a0a7820 */ /* 0x000fe20000410000 */
[----:B------:R-:W-:Y:S01]  /*06c0*/  FMUL.FTZ R26, R26, 0.79788458347320556641 ;  /* 0x3f4c422a1a1a7820 */ /* 0x000fe20000410000 */
[----:B------:R-:W2:Y:S01]  /*06d0*/  MUFU.TANH R25, R25 ;  /* 0x0000001900197308 */ /* 0x000ea20000002400 */
[----:B0-----:R-:W-:Y:S01]  /*06e0*/  FFMA.FTZ R12, -R19, R19, 1 ;  /* 0x3f800000130c7423 */ /* 0x001fe20000010113 */
[----:B------:R-:W-:-:S03]  /*06f0*/  FMUL.FTZ R27, R27, 0.79788458347320556641 ;  /* 0x3f4c422a1b1b7820 */ /* 0x000fc60000410000 */
[----:B------:R-:W-:Y:S01]  /*0700*/  FMUL.FTZ R21, R17, R12 ;  /* 0x0000000c11157220 */ /* 0x000fe20000410000 */
[----:B-1----:R-:W-:-:S03]  /*0710*/  FFMA.FTZ R24, -R18, R18, 1 ;  /* 0x3f80000012187423 */ /* 0x002fc60000010112 */
[----:B------:R-:W-:Y:S01]  /*0720*/  FMUL.FTZ R21, R26, R21 ;  /* 0x000000151a157220 */ /* 0x000fe20000410000 */
[----:B------:R-:W-:Y:S01]  /*0730*/  FMUL.FTZ R17, R13, R24 ;  /* 0x000000180d117220 */ /* 0x000fe20000410000 */
[----:B------:R-:W-:Y:S01]  /*0740*/  FADD.FTZ R13, R14, 1 ;  /* 0x3f8000000e0d7421 */ /* 0x000fe20000010000 */
[----:B--2---:R-:W-:-:S03]  /*0750*/  FFMA.FTZ R29, -R25, R25, 1 ;  /* 0x3f800000191d7423 */ /* 0x004fc60000010119 */
[----:B------:R-:W-:Y:S01]  /*0760*/  FFMA.FTZ R16, R13, 0.5, R16 ;  /* 0x3f0000000d107823 */ /* 0x000fe20000010010 */
[----:B------:R-:W-:Y:S01]  /*0770*/  FADD.FTZ R25, R25, 1 ;  /* 0x3f80000019197421 */ /* 0x000fe20000010000 */
[----:B------:R-:W0:Y:S01]  /*0780*/  LDC.64 R12, c[0x0][0x218] ;  /* 0x00008600ff0c7b82 */ /* 0x000e220000000a00 */
[----:B------:R-:W-:Y:S01]  /*0790*/  FMUL.FTZ R14, R22, R29 ;  /* 0x0000001d160e7220 */ /* 0x000fe20000410000 */
[----:B------:R-:W-:Y:S01]  /*07a0*/  FADD.FTZ R29, R2, 1 ;  /* 0x3f800000021d7421 */ /* 0x000fe20000010000 */
[----:B------:R-:W-:Y:S01]  /*07b0*/  FADD.FTZ R2, R8, 1 ;  /* 0x3f80000008027421 */ /* 0x000fe20000010000 */
[----:B------:R-:W-:Y:S01]  /*07c0*/  FMUL.FTZ R8, R10, R17 ;  /* 0x000000110a087220 */ /* 0x000fe20000410000 */
[----:B------:R-:W-:Y:S01]  /*07d0*/  FADD.FTZ R10, R19, 1 ;  /* 0x3f800000130a7421 */ /* 0x000fe20000010000 */
[----:B---3--:R-:W-:Y:S01]  /*07e0*/  SHF.L.U32 R17, R5, 0x10, RZ ;  /* 0x0000001005117819 */ /* 0x008fe200000006ff */
[----:B------:R-:W-:Y:S01]  /*07f0*/  FFMA.FTZ R11, R2, 0.5, R11 ;  /* 0x3f000000020b7823 */ /* 0x000fe2000001000b */
[----:B------:R-:W-:Y:S01]  /*0800*/  FADD.FTZ R2, R9, 1 ;  /* 0x3f80000009027421 */ /* 0x000fe20000010000 */
[----:B------:R-:W-:Y:S01]  /*0810*/  FADD.FTZ R9, R18, 1 ;  /* 0x3f80000012097421 */ /* 0x000fe20000010000 */
[----:B------:R-:W-:Y:S01]  /*0820*/  FFMA.FTZ R21, R10, 0.5, R21 ;  /* 0x3f0000000a157823 */ /* 0x000fe20000010015 */
[----:B------:R-:W-:Y:S01]  /*0830*/  FMUL.FTZ R14, R27, R14 ;  /* 0x0000000e1b0e7220 */ /* 0x000fe20000410000 */
[----:B------:R-:W-:Y:S01]  /*0840*/  SHF.L.U32 R10, R4, 0x10, RZ ;  /* 0x00000010040a7819 */ /* 0x000fe200000006ff */
[----:B------:R-:W-:Y:S01]  /*0850*/  FFMA.FTZ R8, R9, 0.5, R8 ;  /* 0x3f00000009087823 */ /* 0x000fe20000010008 */
[----:B------:R-:W-:Y:S01]  /*0860*/  PRMT R9, R6, 0x7632, R9 ;  /* 0x0000763206097816 */ /* 0x000fe20000000009 */
[----:B------:R-:W-:Y:S01]  /*0870*/  FFMA.FTZ R23, R2, 0.5, R23 ;  /* 0x3f00000002177823 */ /* 0x000fe20000010017 */
[----:B------:R-:W-:Y:S01]  /*0880*/  SHF.L.U32 R19, R6, 0x10, RZ ;  /* 0x0000001006137819 */ /* 0x000fe200000006ff */
[----:B------:R-:W-:Y:S01]  /*0890*/  FFMA.FTZ R2, R25, 0.5, R14 ;  /* 0x3f00000019027823 */ /* 0x000fe2000001000e */
[----:B------:R-:W-:Y:S01]  /*08a0*/  PRMT R4, R4, 0x7632, R4 ;  /* 0x0000763204047816 */ /* 0x000fe20000000004 */
[----:B------:R-:W-:Y:S01]  /*08b0*/  FMUL.FTZ R16, R17, R16 ;  /* 0x0000001011107220 */ /* 0x000fe20000410000 */
[----:B------:R-:W-:Y:S01]  /*08c0*/  PRMT R5, R5, 0x7632, R5 ;  /* 0x0000763205057816 */ /* 0x000fe20000000005 */
[----:B------:R-:W-:Y:S01]  /*08d0*/  FFMA.FTZ R20, R29, 0.5, R20 ;  /* 0x3f0000001d147823 */ /* 0x000fe20000010014 */
[C---:B------:R-:W-:Y:S01]  /*08e0*/  PRMT R6, R7.reuse, 0x7632, R6 ;  /* 0x0000763207067816 */ /* 0x040fe20000000006 */
[----:B------:R-:W-:Y:S01]  /*08f0*/  FMUL.FTZ R15, R10, R15 ;  /* 0x0000000f0a0f7220 */ /* 0x000fe20000410000 */
[----:B0-----:R-:W-:Y:S01]  /*0900*/  IMAD.WIDE.U32 R12, R0, 0x2, R12 ;  /* 0x00000002000c7825 */ /* 0x001fe200078e000c */
[----:B------:R-:W-:-:S03]  /*0910*/  SHF.L.U32 R14, R7, 0x10, RZ ;  /* 0x00000010070e7819 */ /* 0x000fc600000006ff */
[----:B------:R-:W-:Y:S01]  /*0920*/  FMUL.FTZ R20, R19, R20 ;  /* 0x0000001413147220 */ /* 0x000fe20000410000 */
[----:B------:R-:W-:Y:S02]  /*0930*/  SHF.L.U32 R0, R5, 0x10, RZ ;  /* 0x0000001005007819 */ /* 0x000fe400000006ff */
        /* <DEDUP_REMOVED lines=15> */
.L_x_4628:
        /* <DEDUP_REMOVED lines=109> */
.L_x_4630:
[----:B------:R-:W-:Y:S05]  /*1100*/  BSYNC B0 ;  /* 0x0000000000007941 */ /* 0x000fea0003800000 */
.L_x_4629:
        /* <DEDUP_REMOVED lines=22> */
.L_x_4632:
[----:B------:R-:W-:Y:S05]  /*1270*/  BSYNC B0 ;  /* 0x0000000000007941 */ /* 0x000fea0003800000 */
.L_x_4631:
        /* <DEDUP_REMOVED lines=35> */
.L_x_4634:
[----:B------:R-:W-:Y:S05]  /*14b0*/  BSYNC B0 ;  /* 0x0000000000007941 */ /* 0x000fea0003800000 */
.L_x_4633:
        /* <DEDUP_REMOVED lines=20> */
.L_x_4636:
[----:B------:R-:W-:Y:S05]  /*1600*/  BSYNC B0 ;  /* 0x0000000000007941 */ /* 0x000fea0003800000 */
.L_x_4635:
        /* <DEDUP_REMOVED lines=20> */
.L_x_4638:
[----:B------:R-:W-:Y:S05]  /*1750*/  BSYNC B0 ;  /* 0x0000000000007941 */ /* 0x000fea0003800000 */
.L_x_4637:
        /* <DEDUP_REMOVED lines=20> */
.L_x_4640:
[----:B------:R-:W-:Y:S05]  /*18a0*/  BSYNC B0 ;  /* 0x0000000000007941 */ /* 0x000fea0003800000 */
.L_x_4639:
        /* <DEDUP_REMOVED lines=20> */
.L_x_4642:
[----:B------:R-:W-:Y:S05]  /*19f0*/  BSYNC B0 ;  /* 0x0000000000007941 */ /* 0x000fea0003800000 */
.L_x_4641:
        /* <DEDUP_REMOVED lines=20> */
.L_x_4644:
[----:B------:R-:W-:Y:S05]  /*1b40*/  BSYNC B0 ;  /* 0x0000000000007941 */ /* 0x000fea0003800000 */
.L_x_4643:
        /* <DEDUP_REMOVED lines=18> */
.L_x_4647:
[----:B------:R-:W-:-:S13]  /*1c70*/  ISETP.GE.AND P0, PT, R3, R2, PT ;  /* 0x000000020300720c */ /* 0x000fda0003f06270 */
[----:B------:R-:W-:Y:S05]  /*1c80*/  @P0 BRA `(.L_x_4649) ;  /* 0x0000000000300947 */ /* 0x000fea0003800000 */
[----:B0-----:R-:W0:Y:S01]  /*1c90*/  LDC.64 R4, c[0x0][0x218] ;  /* 0x00008600ff047b82 */ /* 0x001e220000000a00 */
[----:B------:R-:W-:Y:S02]  /*1ca0*/  IADD3 R13, R0, R3, RZ ;  /* 0x00000003000d7210 */ /* 0x000fe40007ffe0ff */
[----:B------:R-:W-:-:S03]  /*1cb0*/  IADD3 R3, R3, 0x80, RZ ;  /* 0x0000008003037810 */ /* 0x000fc60007ffe0ff */
[----:B0-----:R-:W-:-:S05]  /*1cc0*/  IMAD.WIDE.U32 R4, R13, 0x2, R4 ;  /* 0x000000020d047825 */ /* 0x001fca00078e0004 */
[----:B------:R1:W-:Y:S02]  /*1cd0*/  STG.E.U16 desc[UR4][R4.64], R7 ;  /* 0x0000000704007986 */ /* 0x0003e4000c101504 */
.L_x_4648:
[----:B------:R-:W-:-:S13]  /*1ce0*/  ISETP.GE.AND P0, PT, R3, R2, PT ;  /* 0x000000020300720c */ /* 0x000fda0003f06270 */
[----:B------:R-:W-:Y:S05]  /*1cf0*/  @P0 BRA `(.L_x_4650) ;  /* 0x0000000000340947 */ /* 0x000fea0003800000 */
[----:B01----:R-:W0:Y:S01]  /*1d00*/  LDC.64 R4, c[0x0][0x218] ;  /* 0x00008600ff047b82 */ /* 0x003e220000000a00 */
[----:B------:R-:W-:Y:S02]  /*1d10*/  IADD3 R7, R0, R3, RZ ;  /* 0x0000000300077210 */ /* 0x000fe40007ffe0ff */
[----:B------:R-:W-:-:S03]  /*1d20*/  IADD3 R3, R3, 0x80, RZ ;  /* 0x0000008003037810 */ /* 0x000fc60007ffe0ff */
[----:B0-----:R-:W-:-:S05]  /*1d30*/  IMAD.WIDE.U32 R4, R7, 0x2, R4 ;  /* 0x0000000207047825 */ /* 0x001fca00078e0004 */
[----:B------:R1:W-:Y:S02]  /*1d40*/  STG.E.U16 desc[UR4][R4.64], R8 ;  /* 0x0000000804007986 */ /* 0x0003e4000c101504 */
.L_x_4649:
        /* <DEDUP_REMOVED lines=8> */
.L_x_4650:
[----:B------:R-:W-:Y:S05]  /*1dd0*/  BSYNC B1 ;  /* 0x0000000000017941 */ /* 0x000fea0003800000 */
.L_x_4646:
[----:B------:R-:W-:-:S13]  /*1de0*/  ISETP.GE.AND P0, PT, R3, R2, PT ;  /* 0x000000020300720c */ /* 0x000fda0003f06270 */
[----:B012---:R-:W0:Y:S01]  /*1df0*/  @!P0 LDC.64 R4, c[0x0][0x218] ;  /* 0x00008600ff048b82 */ /* 0x007e220000000a00 */
[----:B------:R-:W-:Y:S02]  /*1e00*/  @!P0 IADD3 R7, R0, R3, RZ ;  /* 0x0000000300078210 */ /* 0x000fe40007ffe0ff */
[----:B------:R-:W-:-:S03]  /*1e10*/  @!P0 IADD3 R3, R3, 0x80, RZ ;  /* 0x0000008003038810 */ /* 0x000fc60007ffe0ff */
[----:B0-----:R-:W-:-:S05]  /*1e20*/  @!P0 IMAD.WIDE.U32 R4, R7, 0x2, R4 ;  /* 0x0000000207048825 */ /* 0x001fca00078e0004 */
[----:B------:R2:W-:Y:S02]  /*1e30*/  @!P0 STG.E.U16 desc[UR4][R4.64], R10 ;  /* 0x0000000a04008986 */ /* 0x0005e4000c101504 */
.L_x_4651:
[----:B------:R-:W-:Y:S05]  /*1e40*/  BSYNC B0 ;  /* 0x0000000000007941 */ /* 0x000fea0003800000 */
.L_x_4645:
        /* <DEDUP_REMOVED lines=8> */
.L_x_4652:
        /* <DEDUP_REMOVED lines=11> */
.L_x_12857:


//--------------------- .text._ZN2at6native18elementwise_kernelILi128ELi4EZNS0_15gpu_kernel_implIZZZNS0_26GeluBackwardCUDAKernelImplERNS_18TensorIteratorBaseENS0_8GeluTypeEENKUlvE_clEvENKUlvE1_clEvEUlN3c104HalfES9_E_EEvS4_RKT_EUliE_EEviT1_ --------------------------
	.section	.text._ZN2at6native18elementwise_kernelILi128ELi4EZNS0_15gpu_kernel_implIZZZNS0_26GeluBackwardCUDAKernelImplERNS_18TensorIteratorBaseENS0_8GeluTypeEENKUlvE_clEvENKUlvE1_clEvEUlN3c104HalfES9_E_EEvS4_RKT_EUliE_EEviT1_,"ax",@progbits
	.align	128
        .global         _ZN2at6native18elementwise_kernelILi128ELi4EZNS0_15gpu_kernel_implIZZZNS0_26GeluBackwardCUDAKernelImplERNS_18TensorIteratorBaseENS0_8GeluTypeEENKUlvE_clEvENKUlvE1_clEvEUlN3c104HalfES9_E_EEvS4_RKT_EUliE_EEviT1_
        .type           _ZN2at6native18elementwise_kernelILi128ELi4EZNS0_15gpu_kernel_implIZZZNS0_26GeluBackwardCUDAKernelImplERNS_18TensorIteratorBaseENS0_8GeluTypeEENKUlvE_clEvENKUlvE1_clEvEUlN3c104HalfES9_E_EEvS4_RKT_EUliE_EEviT1_,@function
        .size           _ZN2at6native18elementwise_kernelILi128ELi4EZNS0_15gpu_kernel_implIZZZNS0_26GeluBackwardCUDAKernelImplERNS_18TensorIteratorBaseENS0_8GeluTypeEENKUlvE_clEvENKUlvE1_clEvEUlN3c104HalfES9_E_EEvS4_RKT_EUliE_EEviT1_,(.L_x_12858 - _ZN2at6native18elementwise_kernelILi128ELi4EZNS0_15gpu_kernel_implIZZZNS0_26GeluBackwardCUDAKernelImplERNS_18TensorIteratorBaseENS0_8GeluTypeEENKUlvE_clEvENKUlvE1_clEvEUlN3c104HalfES9_E_EEvS4_RKT_EUliE_EEviT1_)
        .other          _ZN2at6native18elementwise_kernelILi128ELi4EZNS0_15gpu_kernel_implIZZZNS0_26GeluBackwardCUDAKernelImplERNS_18TensorIteratorBaseENS0_8GeluTypeEENKUlvE_clEvENKUlvE1_clEvEUlN3c104HalfES9_E_EEvS4_RKT_EUliE_EEviT1_,@"STO_CUDA_ENTRY STV_DEFAULT"
_ZN2at6native18elementwise_kernelILi128ELi4EZNS0_15gpu_kernel_implIZZZNS0_26GeluBackwardCUDAKernelImplERNS_18TensorIteratorBaseENS0_8GeluTypeEENKUlvE_clEvENKUlvE1_clEvEUlN3c104HalfES9_E_EEvS4_RKT_EUliE_EEviT1_:
.text._ZN2at6native18elementwise_kernelILi128ELi4EZNS0_15gpu_kernel_implIZZZNS0_26GeluBackwardCUDAKernelImplERNS_18TensorIteratorBaseENS0_8GeluTypeEENKUlvE_clEvENKUlvE1_clEvEUlN3c104HalfES9_E_EEvS4_RKT_EUliE_EEviT1_:
        /* <DEDUP_REMOVED lines=365> */
.L_x_4655:
        /* <DEDUP_REMOVED lines=23> */
.L_x_4659:
[----:B------:R-:W2:Y:S02]  /*1840*/  LDG.E.U8 R2, desc[UR36][R2.64] ;  /* 0x0000002402027981 */ /* 0x000ea4000c1e1100 */
[----:B--2---:R-:W-:-:S04]  /*1850*/  I2FP.F32.U32 R0, R2 ;  /* 0x0000000200007245 */ /* 0x004fc80000201000 */
[----:B------:R-:W-:-:S04]  /*1860*/  F2FP.F16.F32.PACK_AB R0, RZ, R0 ;  /* 0x00000000ff00723e */ /* 0x000fc800000000ff */
[----:B------:R-:W-:Y:S01]  /*1870*/  PRMT R19, R0, 0x7610, R19 ;  /* 0x0000761000137816 */ /* 0x000fe20000000013 */
[----:B------:R-:W-:Y:S06]  /*1880*/  BRA `(.L_x_4661) ;  /* 0x0000000c00bc7947 */ /* 0x000fec0003800000 */
.L_x_4658:
        /* <DEDUP_REMOVED lines=11> */
.L_x_4663:
[----:B------:R-:W2:Y:S02]  /*1940*/  LDG.E R2, desc[UR36][R2.64] ;  /* 0x0000002402027981 */ /* 0x000ea4000c1e1900 */
[----:B--2---:R-:W-:-:S04]  /*1950*/  I2FP.F32.S32 R0, R2 ;  /* 0x0000000200007245 */ /* 0x004fc80000201400 */
[----:B------:R-:W-:-:S04]  /*1960*/  F2FP.F16.F32.PACK_AB R0, RZ, R0 ;  /* 0x00000000ff00723e */ /* 0x000fc800000000ff */
[----:B------:R-:W-:Y:S01]  /*1970*/  PRMT R19, R0, 0x7610, R19 ;  /* 0x0000761000137816 */ /* 0x000fe20000000013 */
[----:B------:R-:W-:Y:S06]  /*1980*/  BRA `(.L_x_4661) ;  /* 0x0000000c007c7947 */ /* 0x000fec0003800000 */
.L_x_4662:
[----:B------:R-:W2:Y:S02]  /*1990*/  LDG.E.U16 R2, desc[UR36][R2.64] ;  /* 0x0000002402027981 */ /* 0x000ea4000c1e1500 */
[----:B--2---:R-:W0:Y:S02]  /*19a0*/  I2F.S16 R0, R2 ;  /* 0x0000000200007306 */ /* 0x004e240000101400 */
[----:B0-----:R-:W-:-:S04]  /*19b0*/  F2FP.F16.F32.PACK_AB R0, RZ, R0 ;  /* 0x00000000ff00723e */ /* 0x001fc800000000ff */
[----:B------:R-:W-:Y:S01]  /*19c0*/  PRMT R19, R0, 0x7610, R19 ;  /* 0x0000761000137816 */ /* 0x000fe20000000013 */
[----:B------:R-:W-:Y:S06]  /*19d0*/  BRA `(.L_x_4661) ;  /* 0x0000000c00687947 */ /* 0x000fec0003800000 */
.L_x_4657:
        /* <DEDUP_REMOVED lines=9> */
.L_x_4665:
[----:B------:R0:W5:Y:S01]  /*1a70*/  LDG.E.U16 R19, desc[UR36][R2.64] ;  /* 0x0000002402137981 */ /* 0x000162000c1e1500 */
[----:B------:R-:W-:Y:S05]  /*1a80*/  BRA `(.L_x_4661) ;  /* 0x0000000c003c7947 */ /* 0x000fea0003800000 */
.L_x_4664:
        /* <DEDUP_REMOVED lines=9> */
.L_x_4667:
[----:B------:R1:W5:Y:S01]  /*1b20*/  LDG.E.U16 R19, desc[UR36][R2.64] ;  /* 0x0000002402137981 */ /* 0x000362000c1e1500 */
[----:B------:R-:W-:Y:S05]  /*1b30*/  BRA `(.L_x_4661) ;  /* 0x0000000c00107947 */ /* 0x000fea0003800000 */
.L_x_4666:
        /* <DEDUP_REMOVED lines=9> */
.L_x_4656:
        /* <DEDUP_REMOVED lines=14> */
.L_x_4670:
        /* <DEDUP_REMOVED lines=9> */
.L_x_4669:
        /* <DEDUP_REMOVED lines=28> */
.L_x_4672:
        /* <DEDUP_REMOVED lines=15> */
.L_x_4671:
[----:B------:R-:W2:Y:S02]  /*1ff0*/  LDG.E.U16 R0, desc[UR36][R2.64] ;  /* 0x0000002402007981 */ /* 0x000ea4000c1e1500 */
[----:B--2---:R-:W-:-:S05]  /*2000*/  IMAD.U32 R0, R0, 0x10000, RZ ;  /* 0x0001000000007824 */ /* 0x004fca00078e00ff */
[----:B------:R-:W-:-:S04]  /*2010*/  F2FP.F16.F32.PACK_AB R0, RZ, R0 ;  /* 0x00000000ff00723e */ /* 0x000fc800000000ff */
[----:B------:R-:W-:Y:S01]  /*2020*/  PRMT R19, R0, 0x7610, R19 ;  /* 0x0000761000137816 */ /* 0x000fe20000000013 */
[----:B------:R-:W-:Y:S06]  /*2030*/  BRA `(.L_x_4661) ;  /* 0x0000000400d07947 */ /* 0x000fec0003800000 */
.L_x_4668:
        /* <DEDUP_REMOVED lines=13> */
.L_x_4675:
        /* <DEDUP_REMOVED lines=21> */
.L_x_4679:
[----:B------:R-:W-:Y:S05]  /*2260*/  BSYNC B1 ;  /* 0x0000000000017941 */ /* 0x000fea0003800000 */
.L_x_4678:
[----:B------:R-:W-:Y:S01]  /*2270*/  LEA R3, R0, 0x3b800000, 0x17 ;  /* 0x3b80000000037811 */ /* 0x000fe200078eb8ff */
[----:B------:R-:W-:-:S05]  /*2280*/  IMAD.SHL.U32 R0, R2, 0x100000, RZ ;  /* 0x0010000002007824 */ /* 0x000fca00078e00ff */
[----:B------:R-:W-:-:S07]  /*2290*/  LOP3.LUT R0, R3, R0, R4, 0xfe, !PT ;  /* 0x0000000003007212 */ /* 0x000fce00078efe04 */
.L_x_4677:
[----:B------:R-:W-:Y:S05]  /*22a0*/  BSYNC B0 ;  /* 0x0000000000007941 */ /* 0x000fea0003800000 */
.L_x_4676:
[----:B------:R-:W-:-:S04]  /*22b0*/  F2FP.F16.F32.PACK_AB R0, RZ, R0 ;  /* 0x00000000ff00723e */ /* 0x000fc800000000ff */
[----:B------:R-:W-:Y:S01]  /*22c0*/  PRMT R19, R0, 0x7610, R19 ;  /* 0x0000761000137816 */ /* 0x000fe20000000013 */
[----:B------:R-:W-:Y:S06]  /*22d0*/  BRA `(.L_x_4661) ;  /* 0x0000000400287947 */ /* 0x000fec0003800000 */
.L_x_4674:
        /* <DEDUP_REMOVED lines=21> */
.L_x_4683:
[----:B------:R-:W-:Y:S05]  /*2430*/  BSYNC B1 ;  /* 0x0000000000017941 */ /* 0x000fea0003800000 */
.L_x_4682:
[----:B------:R-:W-:Y:S01]  /*2440*/  LEA R3, R0, 0x37800000, 0x17 ;  /* 0x3780000000037811 */ /* 0x000fe200078eb8ff */
[----:B------:R-:W-:-:S05]  /*2450*/  IMAD.SHL.U32 R0, R2, 0x200000, RZ ;  /* 0x0020000002007824 */ /* 0x000fca00078e00ff */
[----:B------:R-:W-:-:S07]  /*2460*/  LOP3.LUT R0, R3, R0, R4, 0xfe, !PT ;  /* 0x0000000003007212 */ /* 0x000fce00078efe04 */
.L_x_4681:
[----:B------:R-:W-:Y:S05]  /*2470*/  BSYNC B0 ;  /* 0x0000000000007941 */ /* 0x000fea0003800000 */
.L_x_4680:
[----:B------:R-:W-:-:S04]  /*2480*/  F2FP.F16.F32.PACK_AB R0, RZ, R0 ;  /* 0x00000000ff00723e */ /* 0x000fc800000000ff */
[----:B------:R-:W-:Y:S01]  /*2490*/  PRMT R19, R0, 0x7610, R19 ;  /* 0x0000761000137816 */ /* 0x000fe20000000013 */
[----:B------:R-:W-:Y:S06]  /*24a0*/  BRA `(.L_x_4661) ;  /* 0x0000000000b47947 */ /* 0x000fec0003800000 */
.L_x_4673:
        /* <DEDUP_REMOVED lines=14> */
.L_x_4687:
[----:B------:R-:W-:Y:S05]  /*2590*/  BSYNC B0 ;  /* 0x0000000000007941 */ /* 0x000fea0003800000 */
.L_x_4686:
[----:B------:R-:W-:-:S04]  /*25a0*/  F2FP.F16.F32.PACK_AB R0, RZ, R0 ;  /* 0x00000000ff00723e */ /* 0x000fc800000000ff */
[----:B------:R-:W-:Y:S01]  /*25b0*/  PRMT R19, R0, 0x7610, R19 ;  /* 0x0000761000137816 */ /* 0x000fe20000000013 */
[----:B------:R-:W-:Y:S06]  /*25c0*/  BRA `(.L_x_4661) ;  /* 0x00000000006c7947 */ /* 0x000fec0003800000 */
.L_x_4660:
        /* <DEDUP_REMOVED lines=16> */
.L_x_4688:
[----:B------:R-:W-:Y:S01]  /*26d0*/  PRMT R19, RZ, 0x7610, R19 ;  /* 0x00007610ff137816 */ /* 0x000fe20000000013 */
[----:B------:R-:W-:Y:S06]  /*26e0*/  BRA `(.L_x_4661) ;  /* 0x0000000000247947 */ /* 0x000fec0003800000 */
.L_x_4685:
[----:B------:R-:W2:Y:S02]  /*26f0*/  LDG.E.64 R2, desc[UR36][R2.64] ;  /* 0x0000002402027981 */ /* 0x000ea4000c1e1b00 */
[----:B--2---:R-:W0:Y:S02]  /*2700*/  I2F.U64 R0, R2 ;  /* 0x0000000200007312 */ /* 0x004e240000301000 */
[----:B0-----:R-:W-:-:S04]  /*2710*/  F2FP.F16.F32.PACK_AB R0, RZ, R0 ;  /* 0x00000000ff00723e */ /* 0x001fc800000000ff */
[----:B------:R-:W-:Y:S01]  /*2720*/  PRMT R19, R0, 0x7610, R19 ;  /* 0x0000761000137816 */ /* 0x000fe20000000013 */
[----:B------:R-:W-:Y:S06]  /*2730*/  BRA `(.L_x_4661) ;  /* 0x0000000000107947 */ /* 0x000fec0003800000 */
.L_x_4684:
[----:B------:R-:W2:Y:S02]  /*2740*/  LDG.E R2, desc[UR36][R2.64] ;  /* 0x0000002402027981 */ /* 0x000ea4000c1e1900 */
[----:B--2---:R-:W-:-:S04]  /*2750*/  I2FP.F32.U32 R0, R2 ;  /* 0x0000000200007245 */ /* 0x004fc80000201000 */
[----:B------:R-:W-:-:S04]  /*2760*/  F2FP.F16.F32.PACK_AB R0, RZ, R0 ;  /* 0x00000000ff00723e */ /* 0x000fc800000000ff */
[----:B------:R-:W-:-:S07]  /*2770*/  PRMT R19, R0, 0x7610, R19 ;  /* 0x0000761000137816 */ /* 0x000fce0000000013 */
.L_x_4661:
        /* <DEDUP_REMOVED lines=19> */
.L_x_4692:
[----:B------:R-:W2:Y:S02]  /*28b0*/  LDG.E.U8 R2, desc[UR36][R2.64] ;  /* 0x0000002402027981 */ /* 0x000ea4000c1e1100 */
[----:B--2---:R-:W-:-:S04]  /*28c0*/  I2FP.F32.U32 R0, R2 ;  /* 0x0000000200007245 */ /* 0x004fc80000201000 */
[----:B------:R-:W-:Y:S01]  /*28d0*/  F2FP.F16.F32.PACK_AB R0, RZ, R0 ;  /* 0x00000000ff00723e */ /* 0x000fe200000000ff */
[----:B------:R-:W-:Y:S06]  /*28e0*/  BRA `(.L_x_4694) ;  /* 0x0000000c00887947 */ /* 0x000fec0003800000 */
.L_x_4691:
        /* <DEDUP_REMOVED lines=10> */
.L_x_4696:
[----:B------:R-:W2:Y:S02]  /*2990*/  LDG.E R2, desc[UR36][R2.64] ;  /* 0x0000002402027981 */ /* 0x000ea4000c1e1900 */
[----:B--2---:R-:W-:-:S04]  /*29a0*/  I2FP.F32.S32 R0, R2 ;  /* 0x0000000200007245 */ /* 0x004fc80000201400 */
[----:B------:R-:W-:Y:S01]  /*29b0*/  F2FP.F16.F32.PACK_AB R0, RZ, R0 ;  /* 0x00000000ff00723e */ /* 0x000fe200000000ff */
[----:B------:R-:W-:Y:S06]  /*29c0*/  BRA `(.L_x_4694) ;  /* 0x0000000c00507947 */ /* 0x000fec0003800000 */
.L_x_4695:
[----:B------:R-:W2:Y:S02]  /*29d0*/  LDG.E.U16 R2, desc[UR36][R2.64] ;  /* 0x0000002402027981 */ /* 0x000ea4000c1e1500 */
[----:B--2---:R-:W0:Y:S02]  /*29e0*/  I2F.S16 R0, R2 ;  /* 0x0000000200007306 */ /* 0x004e240000101400 */
[----:B0-----:R-:W-:Y:S01]  /*29f0*/  F2FP.F16.F32.PACK_AB R0, RZ, R0 ;  /* 0x00000000ff00723e */ /* 0x001fe200000000ff */
[----:B------:R-:W-:Y:S06]  /*2a00*/  BRA `(.L_x_4694) ;  /* 0x0000000c00407947 */ /* 0x000fec0003800000 */
.L_x_4690:
        /* <DEDUP_REMOVED lines=9> */
.L_x_4698:
[----:B------:R1:W5:Y:S01]  /*2aa0*/  LDG.E.U16 R0, desc[UR36][R2.64] ;  /* 0x0000002402007981 */ /* 0x000362000c1e1500 */
[----:B------:R-:W-:Y:S05]  /*2ab0*/  BRA `(.L_x_4694) ;  /* 0x0000000c00147947 */ /* 0x000fea0003800000 */
.L_x_4697:
        /* <DEDUP_REMOVED lines=9> */
.L_x_4700:
[----:B------:R0:W5:Y:S01]  /*2b50*/  LDG.E.U16 R0, desc[UR36][R2.64] ;  /* 0x0000002402007981 */ /* 0x000162000c1e1500 */
[----:B------:R-:W-:Y:S05]  /*2b60*/  BRA `(.L_x_4694) ;  /* 0x0000000800e87947 */ /* 0x000fea0003800000 */
.L_x_4699:
        /* <DEDUP_REMOVED lines=8> */
.L_x_4689:
        /* <DEDUP_REMOVED lines=13> */
.L_x_4703:
        /* <DEDUP_REMOVED lines=8> */
.L_x_4702:
        /* <DEDUP_REMOVED lines=28> */
.L_x_4705:
        /* <DEDUP_REMOVED lines=15> */
.L_x_4704:
[----:B------:R-:W2:Y:S02]  /*2ff0*/  LDG.E.U16 R0, desc[UR36][R2.64] ;  /* 0x0000002402007981 */ /* 0x000ea4000c1e1500 */
[----:B--2---:R-:W-:-:S05]  /*3000*/  IMAD.U32 R0, R0, 0x10000, RZ ;  /* 0x0001000000007824 */ /* 0x004fca00078e00ff */
[----:B------:R-:W-:Y:S01]  /*3010*/  F2FP.F16.F32.PACK_AB R0, RZ, R0 ;  /* 0x00000000ff00723e */ /* 0x000fe200000000ff */
[----:B------:R-:W-:Y:S06]  /*3020*/  BRA `(.L_x_4694) ;  /* 0x0000000400b87947 */ /* 0x000fec0003800000 */
.L_x_4701:
        /* <DEDUP_REMOVED lines=12> */
.L_x_4708:
        /* <DEDUP_REMOVED lines=21> */
.L_x_4712:
[----:B------:R-:W-:Y:S05]  /*3240*/  BSYNC B1 ;  /* 0x0000000000017941 */ /* 0x000fea0003800000 */
.L_x_4711:
[----:B------:R-:W-:Y:S01]  /*3250*/  LEA R3, R0, 0x3b800000, 0x17 ;  /* 0x3b80000000037811 */ /* 0x000fe200078eb8ff */
[----:B------:R-:W-:-:S05]  /*3260*/  IMAD.SHL.U32 R0, R2, 0x100000, RZ ;  /* 0x0010000002007824 */ /* 0x000fca00078e00ff */
[----:B------:R-:W-:-:S07]  /*3270*/  LOP3.LUT R0, R3, R0, R4, 0xfe, !PT ;  /* 0x0000000003007212 */ /* 0x000fce00078efe04 */
.L_x_4710:
[----:B------:R-:W-:Y:S05]  /*3280*/  BSYNC B0 ;  /* 0x0000000000007941 */ /* 0x000fea0003800000 */
.L_x_4709:
[----:B------:R-:W-:Y:S01]  /*3290*/  F2FP.F16.F32.PACK_AB R0, RZ, R0 ;  /* 0x00000000ff00723e */ /* 0x000fe200000000ff */
[----:B------:R-:W-:Y:S06]  /*32a0*/  BRA `(.L_x_4694) ;  /* 0x0000000400187947 */ /* 0x000fec0003800000 */
.L_x_4707:
        /* <DEDUP_REMOVED lines=21> */
.L_x_4716:
[----:B------:R-:W-:Y:S05]  /*3400*/  BSYNC B1 ;  /* 0x0000000000017941 */ /* 0x000fea0003800000 */
.L_x_4715:
[----:B------:R-:W-:Y:S01]  /*3410*/  LEA R3, R0, 0x37800000, 0x17 ;  /* 0x3780000000037811 */ /* 0x000fe200078eb8ff */
[----:B------:R-:W-:-:S05]  /*3420*/  IMAD.SHL.U32 R0, R2, 0x200000, RZ ;  /* 0x0020000002007824 */ /* 0x000fca00078e00ff */
[----:B------:R-:W-:-:S07]  /*3430*/  LOP3.LUT R0, R3, R0, R4, 0xfe, !PT ;  /* 0x0000000003007212 */ /* 0x000fce00078efe04 */
.L_x_4714:
[----:B------:R-:W-:Y:S05]  /*3440*/  BSYNC B0 ;  /* 0x0000000000007941 */ /* 0x000fea0003800000 */
.L_x_4713:
[----:B------:R-:W-:Y:S01]  /*3450*/  F2FP.F16.F32.PACK_AB R0, RZ, R0 ;  /* 0x00000000ff00723e */ /* 0x000fe200000000ff */
[----:B------:R-:W-:Y:S06]  /*3460*/  BRA `(.L_x_4694) ;  /* 0x0000000000a87947 */ /* 0x000fec0003800000 */
.L_x_4706:
        /* <DEDUP_REMOVED lines=14> */
.L_x_4720:
[----:B------:R-:W-:Y:S05]  /*3550*/  BSYNC B0 ;  /* 0x0000000000007941 */ /* 0x000fea0003800000 */
.L_x_4719:
[----:B------:R-:W-:Y:S01]  /*3560*/  F2FP.F16.F32.PACK_AB R0, RZ, R0 ;  /* 0x00000000ff00723e */ /* 0x000fe200000000ff */
[----:B------:R-:W-:Y:S06]  /*3570*/  BRA `(.L_x_4694) ;  /* 0x0000000000647947 */ /* 0x000fec0003800000 */
.L_x_4693:
        /* <DEDUP_REMOVED lines=16> */
.L_x_4721:
[----:B------:R-:W-:Y:S01]  /*3680*/  PRMT R0, RZ, 0x7610, R0 ;  /* 0x00007610ff007816 */ /* 0x000fe20000000000 */
[----:B------:R-:W-:Y:S06]  /*3690*/  BRA `(.L_x_4694) ;  /* 0x00000000001c7947 */ /* 0x000fec0003800000 */
.L_x_4718:
[----:B------:R-:W2:Y:S02]  /*36a0*/  LDG.E.64 R2, desc[UR36][R2.64] ;  /* 0x0000002402027981 */ /* 0x000ea4000c1e1b00 */
[----:B--2---:R-:W0:Y:S02]  /*36b0*/  I2F.U64 R0, R2 ;  /* 0x0000000200007312 */ /* 0x004e240000301000 */
[----:B0-----:R-:W-:Y:S01]  /*36c0*/  F2FP.F16.F32.PACK_AB R0, RZ, R0 ;  /* 0x00000000ff00723e */ /* 0x001fe200000000ff */
[----:B------:R-:W-:Y:S06]  /*36d0*/  BRA `(.L_x_4694) ;  /* 0x00000000000c7947 */ /* 0x000fec0003800000 */
.L_x_4717:
[----:B------:R-:W2:Y:S02]  /*36e0*/  LDG.E R2, desc[UR36][R2.64] ;  /* 0x0000002402027981 */ /* 0x000ea4000c1e1900 */
[----:B--2---:R-:W-:-:S04]  /*36f0*/  I2FP.F32.U32 R0, R2 ;  /* 0x0000000200007245 */ /* 0x004fc80000201000 */
[----:B------:R-:W-:-:S07]  /*3700*/  F2FP.F16.F32.PACK_AB R0, RZ, R0 ;  /* 0x00000000ff00723e */ /* 0x000fce00000000ff */
.L_x_4694:
[----:B-----5:R-:W-:Y:S01]  /*3710*/  HADD2.F32 R0, -RZ, R0.H0_H0 ;  /* 0x20000000ff007230 */ /* 0x020fe20000004100 */
[----:B------:R-:W2:Y:S01]  /*3720*/  LDC.U8 R6, c[0x0][0x491] ;  /* 0x00012440ff067b82 */ /* 0x000ea20000000000 */
[----:B01----:R-:W-:Y:S02]  /*3730*/  IMAD.MOV.U32 R2, RZ, RZ, 0x3e095d4e ;  /* 0x3e095d4eff027424 */ /* 0x003fe400078e00ff */
[----:B------:R-:W-:Y:S02]  /*3740*/  HADD2.F32 R19, -RZ, R19.H0_H0 ;  /* 0x20000013ff137230 */ /* 0x000fe40000004100 */
[----:B------:R-:W-:-:S04]  /*3750*/  FMUL.FTZ R3, R0, R0 ;  /* 0x0000000000037220 */ /* 0x000fc80000410000 */
[----:B------:R-:W-:Y:S01]  /*3760*/  FMUL.FTZ R5, R0, R3 ;  /* 0x0000000300057220 */ /* 0x000fe20000410000 */
[----:B------:R-:W-:-:S03]  /*3770*/  FFMA.FTZ R2, R3, R2, 1 ;  /* 0x3f80000003027423 */ /* 0x000fc60000010002 */
[----:B------:R-:W-:Y:S01]  /*3780*/  FFMA.FTZ R5, R5, 0.044714998453855514526, R0 ;  /* 0x3d37271305057823 */ /* 0x000fe20000010000 */
[----:B------:R-:W-:Y:S01]  /*3790*/  FMUL.FTZ R0, R0, 0.5 ;  /* 0x3f00000000007820 */ /* 0x000fe20000410000 */
[----:B------:R-:W-:Y:S02]  /*37a0*/  FMUL.FTZ R2, R2, 0.79788458347320556641 ;  /* 0x3f4c422a02027820 */ /* 0x000fe40000410000 */
[----:B------:R-:W-:-:S06]  /*37b0*/  FMUL.FTZ R5, R5, 0.79788458347320556641 ;  /* 0x3f4c422a05057820 */ /* 0x000fcc0000410000 */
[----:B------:R-:W0:Y:S01]  /*37c0*/  MUFU.TANH R5, R5 ;  /* 0x0000000500057308 */ /* 0x000e220000002400 */
[----:B--2---:R-:W-:Y:S01]  /*37d0*/  PRMT R4, R6, 0x9910, RZ ;  /* 0x0000991006047816 */ /* 0x004fe200000000ff */
[----:B0-----:R-:W-:-:S04]  /*37e0*/  FFMA.FTZ R3, -R5, R5, 1 ;  /* 0x3f80000005037423 */ /* 0x001fc80000010105 */
[----:B------:R-:W-:Y:S01]  /*37f0*/  FMUL.FTZ R3, R0, R3 ;  /* 0x0000000300037220 */ /* 0x000fe20000410000 */
[----:B------:R-:W-:-:S03]  /*3800*/  FADD.FTZ R0, R5, 1 ;  /* 0x3f80000005007421 */ /* 0x000fc60000010000 */
        /* <DEDUP_REMOVED lines=19> */
.L_x_4725:
[----:B------:R-:W-:-:S06]  /*3940*/  HADD2.F32 R3, -RZ, R0.H0_H0 ;  /* 0x20000000ff037230 */ /* 0x000fcc0000004100 */
[----:B------:R-:W0:Y:S02]  /*3950*/  F2I.S64.TRUNC R2, R3 ;  /* 0x0000000300027311 */ /* 0x000e24000020d900 */
[----:B0-----:R1:W-:Y:S01]  /*3960*/  STG.E.U8 desc[UR36][R16.64], R2 ;  /* 0x0000000210007986 */ /* 0x0013e2000c101124 */
[----:B------:R-:W-:Y:S05]  /*3970*/  BRA `(.L_x_4727) ;  /* 0x0000000c00847947 */ /* 0x000fea0003800000 */
.L_x_4724:
        /* <DEDUP_REMOVED lines=10> */
.L_x_4729:
[----:B------:R-:W-:-:S04]  /*3a20*/  HADD2.F32 R0, -RZ, R0.H0_H0 ;  /* 0x20000000ff007230 */ /* 0x000fc80000004100 */
[----:B------:R-:W0:Y:S02]  /*3a30*/  F2I.FTZ.TRUNC.NTZ R3, R0 ;  /* 0x0000000000037305 */ /* 0x000e24000021f100 */
[----:B0-----:R3:W-:Y:S01]  /*3a40*/  STG.E desc[UR36][R16.64], R3 ;  /* 0x0000000310007986 */ /* 0x0017e2000c101924 */
[----:B------:R-:W-:Y:S05]  /*3a50*/  BRA `(.L_x_4727) ;  /* 0x0000000c004c7947 */ /* 0x000fea0003800000 */
.L_x_4728:
[----:B------:R-:W-:-:S04]  /*3a60*/  HADD2.F32 R0, -RZ, R0.H0_H0 ;  /* 0x20000000ff007230 */ /* 0x000fc80000004100 */
[----:B------:R-:W0:Y:S02]  /*3a70*/  F2I.FTZ.TRUNC.NTZ R3, R0 ;  /* 0x0000000000037305 */ /* 0x000e24000021f100 */
[----:B0-----:R2:W-:Y:S01]  /*3a80*/  STG.E.U16 desc[UR36][R16.64], R3 ;  /* 0x0000000310007986 */ /* 0x0015e2000c101524 */
[----:B------:R-:W-:Y:S05]  /*3a90*/  BRA `(.L_x_4727) ;  /* 0x0000000c003c7947 */ /* 0x000fea0003800000 */
.L_x_4723:
        /* <DEDUP_REMOVED lines=9> */
.L_x_4731:
[----:B------:R0:W-:Y:S01]  /*3b30*/  STG.E.U16 desc[UR36][R16.64], R0 ;  /* 0x0000000010007986 */ /* 0x0001e2000c101524 */
[----:B------:R-:W-:Y:S05]  /*3b40*/  BRA `(.L_x_4727) ;  /* 0x0000000c00107947 */ /* 0x000fea0003800000 */
.L_x_4730:
        /* <DEDUP_REMOVED lines=10> */
.L_x_4733:
[----:B------:R-:W-:-:S05]  /*3bf0*/  HADD2.F32 R0, -RZ, R0.H0_H0 ;  /* 0x20000000ff007230 */ /* 0x000fca0000004100 */
[----:B------:R-:W-:-:S04]  /*3c00*/  F2FP.F16.F32.PACK_AB R0, RZ, R0 ;  /* 0x00000000ff00723e */ /* 0x000fc800000000ff */
[----:B------:R-:W-:-:S05]  /*3c10*/  PRMT R0, R0, 0x5410, RZ ;  /* 0x0000541000007816 */ /* 0x000fca00000000ff */
[----:B------:R0:W-:Y:S01]  /*3c20*/  STG.E desc[UR36][R16.64], R0 ;  /* 0x0000000010007986 */ /* 0x0001e2000c101924 */
[----:B------:R-:W-:Y:S05]  /*3c30*/  BRA `(.L_x_4727) ;  /* 0x0000000800d47947 */ /* 0x000fea0003800000 */
.L_x_4732:
[----:B------:R-:W-:-:S05]  /*3c40*/  HADD2.F32 R2, -RZ, R0.H0_H0 ;  /* 0x20000000ff027230 */ /* 0x000fca0000004100 */
[----:B------:R-:W-:-:S06]  /*3c50*/  FMUL.FTZ R2, R2, 1 ;  /* 0x3f80000002027820 */ /* 0x000fcc0000410000 */
[----:B------:R-:W0:Y:S02]  /*3c60*/  F2F.F64.F32 R2, R2 ;  /* 0x0000000200027310 */ /* 0x000e240000201800 */
[----:B0-----:R0:W-:Y:S01]  /*3c70*/  STG.E.64 desc[UR36][R16.64], R2 ;  /* 0x0000000210007986 */ /* 0x0011e2000c101b24 */
[----:B------:R-:W-:Y:S05]  /*3c80*/  BRA `(.L_x_4727) ;  /* 0x0000000800c07947 */ /* 0x000fea0003800000 */
.L_x_4722:
        /* <DEDUP_REMOVED lines=13> */
.L_x_4736:
[----:B------:R-:W-:Y:S01]  /*3d60*/  HADD2.F32 R0, -RZ, R0.H0_H0 ;  /* 0x20000000ff007230 */ /* 0x000fe20000004100 */
[----:B------:R-:W-:-:S04]  /*3d70*/  CS2R R6, SRZ ;  /* 0x0000000000067805 */ /* 0x000fc8000001ff00 */
[----:B------:R-:W-:-:S04]  /*3d80*/  FMUL.FTZ R0, R0, 1 ;  /* 0x3f80000000007820 */ /* 0x000fc80000410000 */
[----:B------:R-:W0:Y:S02]  /*3d90*/  F2F.F64.F32 R4, R0 ;  /* 0x0000000000047310 */ /* 0x000e240000201800 */
[----:B0-----:R0:W-:Y:S01]  /*3da0*/  STG.E.128 desc[UR36][R16.64], R4 ;  /* 0x0000000410007986 */ /* 0x0011e2000c101d24 */
[----:B------:R-:W-:Y:S05]  /*3db0*/  BRA `(.L_x_4727) ;  /* 0x0000000800747947 */ /* 0x000fea0003800000 */
.L_x_4735:
        /* <DEDUP_REMOVED lines=21> */
.L_x_4740:
[----:B------:R-:W-:Y:S05]  /*3f10*/  BSYNC B0 ;  /* 0x0000000000007941 */ /* 0x000fea0003800000 */
.L_x_4739:
[----:B------:R-:W-:-:S05]  /*3f20*/  LOP3.LUT R3, R0, R3, RZ, 0xfc, !PT ;  /* 0x0000000300037212 */ /* 0x000fca00078efcff */
[----:B------:R0:W-:Y:S01]  /*3f30*/  STG.E.U8 desc[UR36][R16.64], R3 ;  /* 0x0000000310007986 */ /* 0x0001e2000c101124 */
[----:B------:R-:W-:Y:S05]  /*3f40*/  BRA `(.L_x_4727) ;  /* 0x0000000800107947 */ /* 0x000fea0003800000 */
.L_x_4738:
        /* <DEDUP_REMOVED lines=13> */
.L_x_4742:
[----:B------:R-:W-:Y:S01]  /*4020*/  IMAD.MOV.U32 R0, RZ, RZ, 0x7f ;  /* 0x0000007fff007424 */ /* 0x000fe200078e00ff */
[----:B------:R-:W-:-:S04]  /*4030*/  ISETP.GT.U32.AND P0, PT, R2, 0x7f800000, PT ;  /* 0x7f8000000200780c */ /* 0x000fc80003f04070 */
[----:B------:R-:W-:-:S09]  /*4040*/  SEL R0, R0, 0x7c, P0 ;  /* 0x0000007c00007807 */ /* 0x000fd20000000000 */
.L_x_4743:
[----:B------:R-:W-:Y:S05]  /*4050*/  BSYNC B0 ;  /* 0x0000000000007941 */ /* 0x000fea0003800000 */
.L_x_4741:
[----:B------:R-:W-:-:S04]  /*4060*/  LOP3.LUT R2, R3, 0x80000000, RZ, 0xc0, !PT ;  /* 0x8000000003027812 */ /* 0x000fc800078ec0ff */
[----:B------:R-:W-:-:S04]  /*4070*/  SHF.R.U32.HI R3, RZ, 0x18, R2 ;  /* 0x00000018ff037819 */ /* 0x000fc80000011602 */
[----:B------:R-:W-:-:S05]  /*4080*/  LOP3.LUT R3, R0, R3, RZ, 0xfc, !PT ;  /* 0x0000000300037212 */ /* 0x000fca00078efcff */
[----:B------:R0:W-:Y:S01]  /*4090*/  STG.E.U8 desc[UR36][R16.64], R3 ;  /* 0x0000000310007986 */ /* 0x0001e2000c101124 */
[----:B------:R-:W-:Y:S05]  /*40a0*/  BRA `(.L_x_4727) ;  /* 0x0000000400b87947 */ /* 0x000fea0003800000 */
.L_x_4737:
[----:B------:R-:W-:-:S05]  /*40b0*/  HADD2.F32 R0, -RZ, R0.H0_H0 ;  /* 0x20000000ff007230 */ /* 0x000fca0000004100 */
[----:B------:R-:W-:-:S05]  /*40c0*/  F2FP.BF16.F32.PACK_AB R0, RZ, R0 ;  /* 0x00000000ff00723e */ /* 0x000fca00000010ff */
[----:B------:R0:W-:Y:S01]  /*40d0*/  STG.E.U16 desc[UR36][R16.64], R0 ;  /* 0x0000000010007986 */ /* 0x0001e2000c101524 */
[----:B------:R-:W-:Y:S05]  /*40e0*/  BRA `(.L_x_4727) ;  /* 0x0000000400a87947 */ /* 0x000fea0003800000 */
.L_x_4734:
        /* <DEDUP_REMOVED lines=12> */
.L_x_4746:
        /* <DEDUP_REMOVED lines=17> */
.L_x_4749:
[----:B------:R-:W-:-:S04]  /*42c0*/  LOP3.LUT R2, R3, 0x80000000, RZ, 0xc0, !PT ;  /* 0x8000000003027812 */ /* 0x000fc800078ec0ff */
[----:B------:R-:W-:-:S04]  /*42d0*/  SHF.R.U32.HI R3, RZ, 0x18, R2 ;  /* 0x00000018ff037819 */ /* 0x000fc80000011602 */
[----:B------:R-:W-:-:S04]  /*42e0*/  LOP3.LUT R0, R0, R3, RZ, 0xfc, !PT ;  /* 0x0000000300007212 */ /* 0x000fc800078efcff */
[----:B------:R-:W-:-:S07]  /*42f0*/  PRMT R8, R0, 0x7610, R8 ;  /* 0x0000761000087816 */ /* 0x000fce0000000008 */
.L_x_4748:
[----:B------:R-:W-:Y:S05]  /*4300*/  BSYNC B0 ;  /* 0x0000000000007941 */ /* 0x000fea0003800000 */
.L_x_4747:
[----:B------:R0:W-:Y:S01]  /*4310*/  STG.E.U8 desc[UR36][R16.64], R8 ;  /* 0x0000000810007986 */ /* 0x0001e2000c101124 */
[----:B------:R-:W-:Y:S05]  /*4320*/  BRA `(.L_x_4727) ;  /* 0x0000000400187947 */ /* 0x000fea0003800000 */
.L_x_4745:
        /* <DEDUP_REMOVED lines=17> */
.L_x_4752:
[----:B------:R-:W-:-:S04]  /*4440*/  LOP3.LUT R2, R3, 0x80000000, RZ, 0xc0, !PT ;  /* 0x8000000003027812 */ /* 0x000fc800078ec0ff */
[----:B------:R-:W-:-:S04]  /*4450*/  SHF.R.U32.HI R3, RZ, 0x18, R2 ;  /* 0x00000018ff037819 */ /* 0x000fc80000011602 */
[----:B------:R-:W-:-:S04]  /*4460*/  LOP3.LUT R0, R0, R3, RZ, 0xfc, !PT ;  /* 0x0000000300007212 */ /* 0x000fc800078efcff */
[----:B------:R-:W-:-:S07]  /*4470*/  PRMT R8, R0, 0x7610, R8 ;  /* 0x0000761000087816 */ /* 0x000fce0000000008 */
.L_x_4751:
[----:B------:R-:W-:Y:S05]  /*4480*/  BSYNC B0 ;  /* 0x0000000000007941 */ /* 0x000fea0003800000 */
.L_x_4750:
[----:B------:R0:W-:Y:S01]  /*4490*/  STG.E.U8 desc[UR36][R16.64], R8 ;  /* 0x0000000810007986 */ /* 0x0001e2000c101124 */
[----:B------:R-:W-:Y:S05]  /*44a0*/  BRA `(.L_x_4727) ;  /* 0x0000000000b87947 */ /* 0x000fea0003800000 */
.L_x_4744:
        /* <DEDUP_REMOVED lines=22> */
.L_x_4726:
        /* <DEDUP_REMOVED lines=16> */
.L_x_4755:
[----:B------:R-:W-:Y:S05]  /*4710*/  BRA `(.L_x_4727) ;  /* 0x00000000001c7947 */ /* 0x000fea0003800000 */
.L_x_4754:
[----:B------:R-:W-:-:S06]  /*4720*/  HADD2.F32 R2, -RZ, R0.H0_H0 ;  /* 0x20000000ff027230 */ /* 0x000fcc0000004100 */
[----:B------:R-:W0:Y:S02]  /*4730*/  F2I.U64.TRUNC R2, R2 ;  /* 0x0000000200027311 */ /* 0x000e24000020d800 */
[----:B0-----:R0:W-:Y:S01]  /*4740*/  STG.E.64 desc[UR36][R16.64], R2 ;  /* 0x0000000210007986 */ /* 0x0011e2000c101b24 */
[----:B------:R-:W-:Y:S05]  /*4750*/  BRA `(.L_x_4727) ;  /* 0x00000000000c7947 */ /* 0x000fea0003800000 */
.L_x_4753:
[----:B------:R-:W-:-:S04]  /*4760*/  HADD2.F32 R0, -RZ, R0.H0_H0 ;  /* 0x20000000ff007230 */ /* 0x000fc80000004100 */
[----:B------:R-:W0:Y:S02]  /*4770*/  F2I.FTZ.U32.TRUNC.NTZ R3, R0 ;  /* 0x0000000000037305 */ /* 0x000e24000021f000 */
[----:B0-----:R0:W-:Y:S02]  /*4780*/  STG.E desc[UR36][R16.64], R3 ;  /* 0x0000000310007986 */ /* 0x0011e4000c101924 */
.L_x_4727:
[----:B------:R-:W-:-:S04]  /*4790*/  IMAD R18, R18, 0x200, R23 ;  /* 0x0000020012127824 */ /* 0x000fc800078e0217 */
[----:B------:R-:W-:-:S07]  /*47a0*/  VIADD R19, R18, 0x80 ;  /* 0x0000008012137836 */ /* 0x000fce0000000000 */
.L_x_4654:
[----:B------:R-:W-:Y:S05]  /*47b0*/  BSYNC B6 ;  /* 0x0000000000067941 */ /* 0x000fea0003800000 */
.L_x_4653:
        /* <DEDUP_REMOVED lines=358> */
.L_x_4758:
        /* <DEDUP_REMOVED lines=23> */
.L_x_4762:
[----:B------:R-:W2:Y:S02]  /*5f90*/  LDG.E.U8 R2, desc[UR36][R2.64] ;  /* 0x0000002402027981 */ /* 0x000ea4000c1e1100 */
[----:B--2---:R-:W-:-:S04]  /*5fa0*/  I2FP.F32.U32 R0, R2 ;  /* 0x0000000200007245 */ /* 0x004fc80000201000 */
[----:B------:R-:W-:-:S04]  /*5fb0*/  F2FP.F16.F32.PACK_AB R0, RZ, R0 ;  /* 0x00000000ff00723e */ /* 0x000fc800000000ff */
[----:B------:R-:W-:Y:S01]  /*5fc0*/  PRMT R22, R0, 0x7610, R22 ;  /* 0x0000761000167816 */ /* 0x000fe20000000016 */
[----:B------:R-:W-:Y:S06]  /*5fd0*/  BRA `(.L_x_4764) ;  /* 0x0000000c00bc7947 */ /* 0x000fec0003800000 */
.L_x_4761:
        /* <DEDUP_REMOVED lines=11> */
.L_x_4766:
[----:B------:R-:W2:Y:S02]  /*6090*/  LDG.E R2, desc[UR36][R2.64] ;  /* 0x0000002402027981 */ /* 0x000ea4000c1e1900 */
[----:B--2---:R-:W-:-:S04]  /*60a0*/  I2FP.F32.S32 R0, R2 ;  /* 0x0000000200007245 */ /* 0x004fc80000201400 */
[----:B------:R-:W-:-:S04]  /*60b0*/  F2FP.F16.F32.PACK_AB R0, RZ, R0 ;  /* 0x00000000ff00723e */ /* 0x000fc800000000ff */
[----:B------:R-:W-:Y:S01]  /*60c0*/  PRMT R22, R0, 0x7610, R22 ;  /* 0x0000761000167816 */ /* 0x000fe20000000016 */
[----:B------:R-:W-:Y:S06]  /*60d0*/  BRA `(.L_x_4764) ;  /* 0x0000000c007c7947 */ /* 0x000fec0003800000 */
.L_x_4765:
[----:B------:R-:W2:Y:S02]  /*60e0*/  LDG.E.U16 R2, desc[UR36][R2.64] ;  /* 0x0000002402027981 */ /* 0x000ea4000c1e1500 */
[----:B--2---:R-:W0:Y:S02]  /*60f0*/  I2F.S16 R0, R2 ;  /* 0x0000000200007306 */ /* 0x004e240000101400 */
[----:B0-----:R-:W-:-:S04]  /*6100*/  F2FP.F16.F32.PACK_AB R0, RZ, R0 ;  /* 0x00000000ff00723e */ /* 0x001fc800000000ff */
[----:B------:R-:W-:Y:S01]  /*6110*/  PRMT R22, R0, 0x7610, R22 ;  /* 0x0000761000167816 */ /* 0x000fe20000000016 */
[----:B------:R-:W-:Y:S06]  /*6120*/  BRA `(.L_x_4764) ;  /* 0x0000000c00687947 */ /* 0x000fec0003800000 */
.L_x_4760:
        /* <DEDUP_REMOVED lines=9> */
.L_x_4768:
[----:B------:R1:W5:Y:S01]  /*61c0*/  LDG.E.U16 R22, desc[UR36][R2.64] ;  /* 0x0000002402167981 */ /* 0x000362000c1e1500 */
[----:B------:R-:W-:Y:S05]  /*61d0*/  BRA `(.L_x_4764) ;  /* 0x0000000c003c7947 */ /* 0x000fea0003800000 */
.L_x_4767:
        /* <DEDUP_REMOVED lines=9> */
.L_x_4770:
[----:B------:R0:W5:Y:S01]  /*6270*/  LDG.E.U16 R22, desc[UR36][R2.64] ;  /* 0x0000002402167981 */ /* 0x000162000c1e1500 */
[----:B------:R-:W-:Y:S05]  /*6280*/  BRA `(.L_x_4764) ;  /* 0x0000000c00107947 */ /* 0x000fea0003800000 */
.L_x_4769:
        /* <DEDUP_REMOVED lines=9> */
.L_x_4759:
        /* <DEDUP_REMOVED lines=14> */
.L_x_4773:
        /* <DEDUP_REMOVED lines=9> */
.L_x_4772:
        /* <DEDUP_REMOVED lines=28> */
.L_x_4775:
        /* <DEDUP_REMOVED lines=15> */
.L_x_4774:
[----:B------:R-:W2:Y:S02]  /*6740*/  LDG.E.U16 R0, desc[UR36][R2.64] ;  /* 0x0000002402007981 */ /* 0x000ea4000c1e1500 */
[----:B--2---:R-:W-:-:S05]  /*6750*/  IMAD.U32 R0, R0, 0x10000, RZ ;  /* 0x0001000000007824 */ /* 0x004fca00078e00ff */
[----:B------:R-:W-:-:S04]  /*6760*/  F2FP.F16.F32.PACK_AB R0, RZ, R0 ;  /* 0x00000000ff00723e */ /* 0x000fc800000000ff */
[----:B------:R-:W-:Y:S01]  /*6770*/  PRMT R22, R0, 0x7610, R22 ;  /* 0x0000761000167816 */ /* 0x000fe20000000016 */
[----:B------:R-:W-:Y:S06]  /*6780*/  BRA `(.L_x_4764) ;  /* 0x0000000400d07947 */ /* 0x000fec0003800000 */
.L_x_4771:
        /* <DEDUP_REMOVED lines=13> */
.L_x_4778:
        /* <DEDUP_REMOVED lines=21> */
.L_x_4782:
[----:B------:R-:W-:Y:S05]  /*69b0*/  BSYNC B1 ;  /* 0x0000000000017941 */ /* 0x000fea0003800000 */
.L_x_4781:
[----:B------:R-:W-:Y:S01]  /*69c0*/  LEA R3, R0, 0x3b800000, 0x17 ;  /* 0x3b80000000037811 */ /* 0x000fe200078eb8ff */
[----:B------:R-:W-:-:S05]  /*69d0*/  IMAD.SHL.U32 R0, R2, 0x100000, RZ ;  /* 0x0010000002007824 */ /* 0x000fca00078e00ff */
[----:B------:R-:W-:-:S07]  /*69e0*/  LOP3.LUT R0, R3, R0, R4, 0xfe, !PT ;  /* 0x0000000003007212 */ /* 0x000fce00078efe04 */
.L_x_4780:
[----:B------:R-:W-:Y:S05]  /*69f0*/  BSYNC B0 ;  /* 0x0000000000007941 */ /* 0x000fea0003800000 */
.L_x_4779:
[----:B------:R-:W-:-:S04]  /*6a00*/  F2FP.F16.F32.PACK_AB R0, RZ, R0 ;  /* 0x00000000ff00723e */ /* 0x000fc800000000ff */
[----:B------:R-:W-:Y:S01]  /*6a10*/  PRMT R22, R0, 0x7610, R22 ;  /* 0x0000761000167816 */ /* 0x000fe20000000016 */
[----:B------:R-:W-:Y:S06]  /*6a20*/  BRA `(.L_x_4764) ;  /* 0x0000000400287947 */ /* 0x000fec0003800000 */
.L_x_4777:
        /* <DEDUP_REMOVED lines=21> */
.L_x_4786:
[----:B------:R-:W-:Y:S05]  /*6b80*/  BSYNC B1 ;  /* 0x0000000000017941 */ /* 0x000fea0003800000 */
.L_x_4785:
[----:B------:R-:W-:Y:S01]  /*6b90*/  LEA R3, R0, 0x37800000, 0x17 ;  /* 0x3780000000037811 */ /* 0x000fe200078eb8ff */
[----:B------:R-:W-:-:S05]  /*6ba0*/  IMAD.SHL.U32 R0, R2, 0x200000, RZ ;  /* 0x0020000002007824 */ /* 0x000fca00078e00ff */
[----:B------:R-:W-:-:S07]  /*6bb0*/  LOP3.LUT R0, R3, R0, R4, 0xfe, !PT ;  /* 0x0000000003007212 */ /* 0x000fce00078efe04 */
.L_x_4784:
[----:B------:R-:W-:Y:S05]  /*6bc0*/  BSYNC B0 ;  /* 0x0000000000007941 */ /* 0x000fea0003800000 */
.L_x_4783:
[----:B------:R-:W-:-:S04]  /*6bd0*/  F2FP.F16.F32.PACK_AB R0, RZ, R0 ;  /* 0x00000000ff00723e */ /* 0x000fc800000000ff */
[----:B------:R-:W-:Y:S01]  /*6be0*/  PRMT R22, R0, 0x7610, R22 ;  /* 0x0000761000167816 */ /* 0x000fe20000000016 */
[----:B------:R-:W-:Y:S06]  /*6bf0*/  BRA `(.L_x_4764) ;  /* 0x0000000000b47947 */ /* 0x000fec0003800000 */
.L_x_4776:
        /* <DEDUP_REMOVED lines=14> */
.L_x_4790:
[----:B------:R-:W-:Y:S05]  /*6ce0*/  BSYNC B0 ;  /* 0x0000000000007941 */ /* 0x000fea0003800000 */
.L_x_4789:
[----:B------:R-:W-:-:S04]  /*6cf0*/  F2FP.F16.F32.PACK_AB R0, RZ, R0 ;  /* 0x00000000ff00723e */ /* 0x000fc800000000ff */
[----:B------:R-:W-:Y:S01]  /*6d00*/  PRMT R22, R0, 0x7610, R22 ;  /* 0x0000761000167816 */ /* 0x000fe20000000016 */
[----:B------:R-:W-:Y:S06]  /*6d10*/  BRA `(.L_x_4764) ;  /* 0x00000000006c7947 */ /* 0x000fec0003800000 */
.L_x_4763:
        /* <DEDUP_REMOVED lines=16> */
.L_x_4791:
[----:B------:R-:W-:Y:S01]  /*6e20*/  PRMT R22, RZ, 0x7610, R22 ;  /* 0x00007610ff167816 */ /* 0x000fe20000000016 */
[----:B------:R-:W-:Y:S06]  /*6e30*/  BRA `(.L_x_4764) ;  /* 0x0000000000247947 */ /* 0x000fec0003800000 */
.L_x_4788:
[----:B------:R-:W2:Y:S02]  /*6e40*/  LDG.E.64 R2, desc[UR36][R2.64] ;  /* 0x0000002402027981 */ /* 0x000ea4000c1e1b00 */
[----:B--2---:R-:W0:Y:S02]  /*6e50*/  I2F.U64 R0, R2 ;  /* 0x0000000200007312 */ /* 0x004e240000301000 */
[----:B0-----:R-:W-:-:S04]  /*6e60*/  F2FP.F16.F32.PACK_AB R0, RZ, R0 ;  /* 0x00000000ff00723e */ /* 0x001fc800000000ff */
[----:B------:R-:W-:Y:S01]  /*6e70*/  PRMT R22, R0, 0x7610, R22 ;  /* 0x0000761000167816 */ /* 0x000fe20000000016 */
[----:B------:R-:W-:Y:S06]  /*6e80*/  BRA `(.L_x_4764) ;  /* 0x0000000000107947 */ /* 0x000fec0003800000 */
.L_x_4787:
[----:B------:R-:W2:Y:S02]  /*6e90*/  LDG.E R2, desc[UR36][R2.64] ;  /* 0x0000002402027981 */ /* 0x000ea4000c1e1900 */
[----:B--2---:R-:W-:-:S04]  /*6ea0*/  I2FP.F32.U32 R0, R2 ;  /* 0x0000000200007245 */ /* 0x004fc80000201000 */
[----:B------:R-:W-:-:S04]  /*6eb0*/  F2FP.F16.F32.PACK_AB R0, RZ, R0 ;  /* 0x00000000ff00723e */ /* 0x000fc800000000ff */
[----:B------:R-:W-:-:S07]  /*6ec0*/  PRMT R22, R0, 0x7610, R22 ;  /* 0x0000761000167816 */ /* 0x000fce0000000016 */
.L_x_4764:
        /* <DEDUP_REMOVED lines=19> */
.L_x_4795:
[----:B------:R-:W2:Y:S02]  /*7000*/  LDG.E.U8 R2, desc[UR36][R2.64] ;  /* 0x0000002402027981 */ /* 0x000ea4000c1e1100 */
[----:B--2---:R-:W-:-:S04]  /*7010*/  I2FP.F32.U32 R0, R2 ;  /* 0x0000000200007245 */ /* 0x004fc80000201000 */
[----:B------:R-:W-:Y:S01]  /*7020*/  F2FP.F16.F32.PACK_AB R0, RZ, R0 ;  /* 0x00000000ff00723e */ /* 0x000fe200000000ff */
[----:B------:R-:W-:Y:S06]  /*7030*/  BRA `(.L_x_4797) ;  /* 0x0000000c00887947 */ /* 0x000fec0003800000 */
.L_x_4794:
        /* <DEDUP_REMOVED lines=10> */
.L_x_4799:
[----:B------:R-:W2:Y:S02]  /*70e0*/  LDG.E R2, desc[UR36][R2.64] ;  /* 0x0000002402027981 */ /* 0x000ea4000c1e1900 */
[----:B--2---:R-:W-:-:S04]  /*70f0*/  I2FP.F32.S32 R0, R2 ;  /* 0x0000000200007245 */ /* 0x004fc80000201400 */
[----:B------:R-:W-:Y:S01]  /*7100*/  F2FP.F16.F32.PACK_AB R0, RZ, R0 ;  /* 0x00000000ff00723e */ /* 0x000fe200000000ff */
[----:B------:R-:W-:Y:S06]  /*7110*/  BRA `(.L_x_4797) ;  /* 0x0000000c00507947 */ /* 0x000fec0003800000 */
.L_x_4798:
[----:B------:R-:W2:Y:S02]  /*7120*/  LDG.E.U16 R2, desc[UR36][R2.64] ;  /* 0x0000002402027981 */ /* 0x000ea4000c1e1500 */
[----:B--2---:R-:W0:Y:S02]  /*7130*/  I2F.S16 R0, R2 ;  /* 0x0000000200007306 */ /* 0x004e240000101400 */
[----:B0-----:R-:W-:Y:S01]  /*7140*/  F2FP.F16.F32.PACK_AB R0, RZ, R0 ;  /* 0x00000000ff00723e */ /* 0x001fe200000000ff */
[----:B------:R-:W-:Y:S06]  /*7150*/  BRA `(.L_x_4797) ;  /* 0x0000000c00407947 */ /* 0x000fec0003800000 */
.L_x_4793:
        /* <DEDUP_REMOVED lines=9> */
.L_x_4801:
[----:B------:R1:W5:Y:S01]  /*71f0*/  LDG.E.U16 R0, desc[UR36][R2.64] ;  /* 0x0000002402007981 */ /* 0x000362000c1e1500 */
[----:B------:R-:W-:Y:S05]  /*7200*/  BRA `(.L_x_4797) ;  /* 0x0000000c00147947 */ /* 0x000fea0003800000 */
.L_x_4800:
        /* <DEDUP_REMOVED lines=9> */
.L_x_4803:
[----:B------:R0:W5:Y:S01]  /*72a0*/  LDG.E.U16 R0, desc[UR36][R2.64] ;  /* 0x0000002402007981 */ /* 0x000162000c1e1500 */
[----:B------:R-:W-:Y:S05]  /*72b0*/  BRA `(.L_x_4797) ;  /* 0x0000000800e87947 */ /* 0x000fea0003800000 */
.L_x_4802:
        /* <DEDUP_REMOVED lines=8> */
.L_x_4792:
        /* <DEDUP_REMOVED lines=13> */
.L_x_4806:
        /* <DEDUP_REMOVED lines=8> */
.L_x_4805:
        /* <DEDUP_REMOVED lines=28> */
.L_x_4808:
        /* <DEDUP_REMOVED lines=15> */
.L_x_4807:
[----:B------:R-:W2:Y:S02]  /*7740*/  LDG.E.U16 R0, desc[UR36][R2.64] ;  /* 0x0000002402007981 */ /* 0x000ea4000c1e1500 */
[----:B--2---:R-:W-:-:S05]  /*7750*/  IMAD.U32 R0, R0, 0x10000, RZ ;  /* 0x0001000000007824 */ /* 0x004fca00078e00ff */
[----:B------:R-:W-:Y:S01]  /*7760*/  F2FP.F16.F32.PACK_AB R0, RZ, R0 ;  /* 0x00000000ff00723e */ /* 0x000fe200000000ff */
[----:B------:R-:W-:Y:S06]  /*7770*/  BRA `(.L_x_4797) ;  /* 0x0000000400b87947 */ /* 0x000fec0003800000 */
.L_x_4804:
        /* <DEDUP_REMOVED lines=12> */
.L_x_4811:
        /* <DEDUP_REMOVED lines=21> */
.L_x_4815:
[----:B------:R-:W-:Y:S05]  /*7990*/  BSYNC B1 ;  /* 0x0000000000017941 */ /* 0x000fea0003800000 */
.L_x_4814:
[----:B------:R-:W-:Y:S01]  /*79a0*/  LEA R3, R0, 0x3b800000, 0x17 ;  /* 0x3b80000000037811 */ /* 0x000fe200078eb8ff */
[----:B------:R-:W-:-:S05]  /*79b0*/  IMAD.SHL.U32 R0, R2, 0x100000, RZ ;  /* 0x0010000002007824 */ /* 0x000fca00078e00ff */
[----:B------:R-:W-:-:S07]  /*79c0*/  LOP3.LUT R0, R3, R0, R4, 0xfe, !PT ;  /* 0x0000000003007212 */ /* 0x000fce00078efe04 */
.L_x_4813:
[----:B------:R-:W-:Y:S05]  /*79d0*/  BSYNC B0 ;  /* 0x0000000000007941 */ /* 0x000fea0003800000 */
.L_x_4812:
[----:B------:R-:W-:Y:S01]  /*79e0*/  F2FP.F16.F32.PACK_AB R0, RZ, R0 ;  /* 0x00000000ff00723e */ /* 0x000fe200000000ff */
[----:B------:R-:W-:Y:S06]  /*79f0*/  BRA `(.L_x_4797) ;  /* 0x0000000400187947 */ /* 0x000fec0003800000 */
.L_x_4810:
        /* <DEDUP_REMOVED lines=21> */
.L_x_4819:
[----:B------:R-:W-:Y:S05]  /*7b50*/  BSYNC B1 ;  /* 0x0000000000017941 */ /* 0x000fea0003800000 */
.L_x_4818:
[----:B------:R-:W-:Y:S01]  /*7b60*/  LEA R3, R0, 0x37800000, 0x17 ;  /* 0x3780000000037811 */ /* 0x000fe200078eb8ff */
[----:B------:R-:W-:-:S05]  /*7b70*/  IMAD.SHL.U32 R0, R2, 0x200000, RZ ;  /* 0x0020000002007824 */ /* 0x000fca00078e00ff */
[----:B------:R-:W-:-:S07]  /*7b80*/  LOP3.LUT R0, R3, R0, R4, 0xfe, !PT ;  /* 0x0000000003007212 */ /* 0x000fce00078efe04 */
.L_x_4817:
[----:B------:R-:W-:Y:S05]  /*7b90*/  BSYNC B0 ;  /* 0x0000000000007941 */ /* 0x000fea0003800000 */
.L_x_4816:
[----:B------:R-:W-:Y:S01]  /*7ba0*/  F2FP.F16.F32.PACK_AB R0, RZ, R0 ;  /* 0x00000000ff00723e */ /* 0x000fe200000000ff */
[----:B------:R-:W-:Y:S06]  /*7bb0*/  BRA `(.L_x_4797) ;  /* 0x0000000000a87947 */ /* 0x000fec0003800000 */
.L_x_4809:
        /* <DEDUP_REMOVED lines=14> */
.L_x_4823:
[----:B------:R-:W-:Y:S05]  /*7ca0*/  BSYNC B0 ;  /* 0x0000000000007941 */ /* 0x000fea0003800000 */
.L_x_4822:
[----:B------:R-:W-:Y:S01]  /*7cb0*/  F2FP.F16.F32.PACK_AB R0, RZ, R0 ;  /* 0x00000000ff00723e */ /* 0x000fe200000000ff */
[----:B------:R-:W-:Y:S06]  /*7cc0*/  BRA `(.L_x_4797) ;  /* 0x0000000000647947 */ /* 0x000fec0003800000 */
.L_x_4796:
        /* <DEDUP_REMOVED lines=16> */
.L_x_4824:
[----:B------:R-:W-:Y:S01]  /*7dd0*/  PRMT R0, RZ, 0x7610, R0 ;  /* 0x00007610ff007816 */ /* 0x000fe20000000000 */
[----:B------:R-:W-:Y:S06]  /*7de0*/  BRA `(.L_x_4797) ;  /* 0x00000000001c7947 */ /* 0x000fec0003800000 */
.L_x_4821:
[----:B------:R-:W2:Y:S02]  /*7df0*/  LDG.E.64 R2, desc[UR36][R2.64] ;  /* 0x0000002402027981 */ /* 0x000ea4000c1e1b00 */
[----:B--2---:R-:W0:Y:S02]  /*7e00*/  I2F.U64 R0, R2 ;  /* 0x0000000200007312 */ /* 0x004e240000301000 */
[----:B0-----:R-:W-:Y:S01]  /*7e10*/  F2FP.F16.F32.PACK_AB R0, RZ, R0 ;  /* 0x00000000ff00723e */ /* 0x001fe200000000ff */
[----:B------:R-:W-:Y:S06]  /*7e20*/  BRA `(.L_x_4797) ;  /* 0x00000000000c7947 */ /* 0x000fec0003800000 */
.L_x_4820:
[----:B------:R-:W2:Y:S02]  /*7e30*/  LDG.E R2, desc[UR36][R2.64] ;  /* 0x0000002402027981 */ /* 0x000ea4000c1e1900 */
[----:B--2---:R-:W-:-:S04]  /*7e40*/  I2FP.F32.U32 R0, R2 ;  /* 0x0000000200007245 */ /* 0x004fc80000201000 */
[----:B------:R-:W-:-:S07]  /*7e50*/  F2FP.F16.F32.PACK_AB R0, RZ, R0 ;  /* 0x00000000ff00723e */ /* 0x000fce00000000ff */
.L_x_4797:
        /* <DEDUP_REMOVED lines=35> */
.L_x_4828:
[----:B------:R-:W-:-:S06]  /*8090*/  HADD2.F32 R3, -RZ, R3.H0_H0 ;  /* 0x20000003ff037230 */ /* 0x000fcc0000004100 */
[----:B------:R-:W0:Y:S02]  /*80a0*/  F2I.S64.TRUNC R2, R3 ;  /* 0x0000000300027311 */ /* 0x000e24000020d900 */
[----:B0-----:R0:W-:Y:S01]  /*80b0*/  STG.E.U8 desc[UR36][R16.64], R2 ;  /* 0x0000000210007986 */ /* 0x0011e2000c101124 */
[----:B------:R-:W-:Y:S05]  /*80c0*/  BRA `(.L_x_4830) ;  /* 0x0000000c00847947 */ /* 0x000fea0003800000 */
.L_x_4827:
        /* <DEDUP_REMOVED lines=10> */
.L_x_4832:
[----:B------:R-:W-:-:S06]  /*8170*/  HADD2.F32 R3, -RZ, R3.H0_H0 ;  /* 0x20000003ff037230 */ /* 0x000fcc0000004100 */
[----:B------:R-:W0:Y:S02]  /*8180*/  F2I.FTZ.TRUNC.NTZ R3, R3 ;  /* 0x0000000300037305 */ /* 0x000e24000021f100 */
[----:B0-----:R3:W-:Y:S01]  /*8190*/  STG.E desc[UR36][R16.64], R3 ;  /* 0x0000000310007986 */ /* 0x0017e2000c101924 */
[----:B------:R-:W-:Y:S05]  /*81a0*/  BRA `(.L_x_4830) ;  /* 0x0000000c004c7947 */ /* 0x000fea0003800000 */
.L_x_4831:
[----:B------:R-:W-:-:S06]  /*81b0*/  HADD2.F32 R3, -RZ, R3.H0_H0 ;  /* 0x20000003ff037230 */ /* 0x000fcc0000004100 */
[----:B------:R-:W0:Y:S02]  /*81c0*/  F2I.FTZ.TRUNC.NTZ R3, R3 ;  /* 0x0000000300037305 */ /* 0x000e24000021f100 */
[----:B0-----:R2:W-:Y:S01]  /*81d0*/  STG.E.U16 desc[UR36][R16.64], R3 ;  /* 0x0000000310007986 */ /* 0x0015e2000c101524 */
[----:B------:R-:W-:Y:S05]  /*81e0*/  BRA `(.L_x_4830) ;  /* 0x0000000c003c7947 */ /* 0x000fea0003800000 */
.L_x_4826:
        /* <DEDUP_REMOVED lines=9> */
.L_x_4834:
[----:B------:R0:W-:Y:S01]  /*8280*/  STG.E.U16 desc[UR36][R16.64], R3 ;  /* 0x0000000310007986 */ /* 0x0001e2000c101524 */
[----:B------:R-:W-:Y:S05]  /*8290*/  BRA `(.L_x_4830) ;  /* 0x0000000c00107947 */ /* 0x000fea0003800000 */
.L_x_4833:
        /* <DEDUP_REMOVED lines=10> */
.L_x_4836:
[----:B------:R-:W-:-:S05]  /*8340*/  HADD2.F32 R0, -RZ, R3.H0_H0 ;  /* 0x20000003ff007230 */ /* 0x000fca0000004100 */
[----:B------:R-:W-:-:S04]  /*8350*/  F2FP.F16.F32.PACK_AB R0, RZ, R0 ;  /* 0x00000000ff00723e */ /* 0x000fc800000000ff */
[----:B------:R-:W-:-:S05]  /*8360*/  PRMT R0, R0, 0x5410, RZ ;  /* 0x0000541000007816 */ /* 0x000fca00000000ff */
[----:B------:R0:W-:Y:S01]  /*8370*/  STG.E desc[UR36][R16.64], R0 ;  /* 0x0000000010007986 */ /* 0x0001e2000c101924 */
[----:B------:R-:W-:Y:S05]  /*8380*/  BRA `(.L_x_4830) ;  /* 0x0000000800d47947 */ /* 0x000fea0003800000 */
.L_x_4835:
[----:B------:R-:W-:-:S05]  /*8390*/  HADD2.F32 R2, -RZ, R3.H0_H0 ;  /* 0x20000003ff027230 */ /* 0x000fca0000004100 */
[----:B------:R-:W-:-:S06]  /*83a0*/  FMUL.FTZ R2, R2, 1 ;  /* 0x3f80000002027820 */ /* 0x000fcc0000410000 */
[----:B------:R-:W0:Y:S02]  /*83b0*/  F2F.F64.F32 R2, R2 ;  /* 0x0000000200027310 */ /* 0x000e240000201800 */
[----:B0-----:R0:W-:Y:S01]  /*83c0*/  STG.E.64 desc[UR36][R16.64], R2 ;  /* 0x0000000210007986 */ /* 0x0011e2000c101b24 */
[----:B------:R-:W-:Y:S05]  /*83d0*/  BRA `(.L_x_4830) ;  /* 0x0000000800c07947 */ /* 0x000fea0003800000 */
.L_x_4825:
        /* <DEDUP_REMOVED lines=13> */
.L_x_4839:
[----:B------:R-:W-:Y:S01]  /*84b0*/  HADD2.F32 R3, -RZ, R3.H0_H0 ;  /* 0x20000003ff037230 */ /* 0x000fe20000004100 */
[----:B------:R-:W-:-:S04]  /*84c0*/  CS2R R6, SRZ ;  /* 0x0000000000067805 */ /* 0x000fc8000001ff00 */
[----:B------:R-:W-:-:S04]  /*84d0*/  FMUL.FTZ R3, R3, 1 ;  /* 0x3f80000003037820 */ /* 0x000fc80000410000 */
[----:B------:R-:W0:Y:S02]  /*84e0*/  F2F.F64.F32 R4, R3 ;  /* 0x0000000300047310 */ /* 0x000e240000201800 */
[----:B0-----:R0:W-:Y:S01]  /*84f0*/  STG.E.128 desc[UR36][R16.64], R4 ;  /* 0x0000000410007986 */ /* 0x0011e2000c101d24 */
[----:B------:R-:W-:Y:S05]  /*8500*/  BRA `(.L_x_4830) ;  /* 0x0000000800747947 */ /* 0x000fea0003800000 */
.L_x_4838:
        /* <DEDUP_REMOVED lines=21> */
.L_x_4843:
[----:B------:R-:W-:Y:S05]  /*8660*/  BSYNC B0 ;  /* 0x0000000000007941 */ /* 0x000fea0003800000 */
.L_x_4842:
[----:B------:R-:W-:-:S05]  /*8670*/  LOP3.LUT R3, R0, R3, RZ, 0xfc, !PT ;  /* 0x0000000300037212 */ /* 0x000fca00078efcff */
[----:B------:R0:W-:Y:S01]  /*8680*/  STG.E.U8 desc[UR36][R16.64], R3 ;  /* 0x0000000310007986 */ /* 0x0001e2000c101124 */
[----:B------:R-:W-:Y:S05]  /*8690*/  BRA `(.L_x_4830) ;  /* 0x0000000800107947 */ /* 0x000fea0003800000 */
.L_x_4841:
        /* <DEDUP_REMOVED lines=13> */
.L_x_4845:
[----:B------:R-:W-:Y:S01]  /*8770*/  IMAD.MOV.U32 R0, RZ, RZ, 0x7f ;  /* 0x0000007fff007424 */ /* 0x000fe200078e00ff */
[----:B------:R-:W-:-:S04]  /*8780*/  ISETP.GT.U32.AND P0, PT, R2, 0x7f800000, PT ;  /* 0x7f8000000200780c */ /* 0x000fc80003f04070 */
[----:B------:R-:W-:-:S09]  /*8790*/  SEL R0, R0, 0x7c, P0 ;  /* 0x0000007c00007807 */ /* 0x000fd20000000000 */
.L_x_4846:
[----:B------:R-:W-:Y:S05]  /*87a0*/  BSYNC B0 ;  /* 0x0000000000007941 */ /* 0x000fea0003800000 */
.L_x_4844:
[----:B------:R-:W-:-:S04]  /*87b0*/  LOP3.LUT R2, R3, 0x80000000, RZ, 0xc0, !PT ;  /* 0x8000000003027812 */ /* 0x000fc800078ec0ff */
[----:B------:R-:W-:-:S04]  /*87c0*/  SHF.R.U32.HI R3, RZ, 0x18, R2 ;  /* 0x00000018ff037819 */ /* 0x000fc80000011602 */
[----:B------:R-:W-:-:S05]  /*87d0*/  LOP3.LUT R3, R0, R3, RZ, 0xfc, !PT ;  /* 0x0000000300037212 */ /* 0x000fca00078efcff */
[----:B------:R0:W-:Y:S01]  /*87e0*/  STG.E.U8 desc[UR36][R16.64], R3 ;  /* 0x0000000310007986 */ /* 0x0001e2000c101124 */
[----:B------:R-:W-:Y:S05]  /*87f0*/  BRA `(.L_x_4830) ;  /* 0x0000000400b87947 */ /* 0x000fea0003800000 */
.L_x_4840:
[----:B------:R-:W-:-:S05]  /*8800*/  HADD2.F32 R0, -RZ, R3.H0_H0 ;  /* 0x20000003ff007230 */ /* 0x000fca0000004100 */
[----:B------:R-:W-:-:S05]  /*8810*/  F2FP.BF16.F32.PACK_AB R0, RZ, R0 ;  /* 0x00000000ff00723e */ /* 0x000fca00000010ff */
[----:B------:R0:W-:Y:S01]  /*8820*/  STG.E.U16 desc[UR36][R16.64], R0 ;  /* 0x0000000010007986 */ /* 0x0001e2000c101524 */
[----:B------:R-:W-:Y:S05]  /*8830*/  BRA `(.L_x_4830) ;  /* 0x0000000400a87947 */ /* 0x000fea0003800000 */
.L_x_4837:
        /* <DEDUP_REMOVED lines=12> */
.L_x_4849:
        /* <DEDUP_REMOVED lines=17> */
.L_x_4852:
[----:B------:R-:W-:-:S04]  /*8a10*/  LOP3.LUT R2, R3, 0x80000000, RZ, 0xc0, !PT ;  /* 0x8000000003027812 */ /* 0x000fc800078ec0ff */
[----:B------:R-:W-:-:S04]  /*8a20*/  SHF.R.U32.HI R3, RZ, 0x18, R2 ;  /* 0x00000018ff037819 */ /* 0x000fc80000011602 */
[----:B------:R-:W-:-:S04]  /*8a30*/  LOP3.LUT R0, R0, R3, RZ, 0xfc, !PT ;  /* 0x0000000300007212 */ /* 0x000fc800078efcff */
[----:B------:R-:W-:-:S07]  /*8a40*/  PRMT R8, R0, 0x7610, R8 ;  /* 0x0000761000087816 */ /* 0x000fce0000000008 */
.L_x_4851:
[----:B------:R-:W-:Y:S05]  /*8a50*/  BSYNC B0 ;  /* 0x0000000000007941 */ /* 0x000fea0003800000 */
.L_x_4850:
[----:B------:R0:W-:Y:S01]  /*8a60*/  STG.E.U8 desc[UR36][R16.64], R8 ;  /* 0x0000000810007986 */ /* 0x0001e2000c101124 */
[----:B------:R-:W-:Y:S05]  /*8a70*/  BRA `(.L_x_4830) ;  /* 0x0000000400187947 */ /* 0x000fea0003800000 */
.L_x_4848:
        /* <DEDUP_REMOVED lines=17> */
.L_x_4855:
[----:B------:R-:W-:-:S04]  /*8b90*/  LOP3.LUT R2, R3, 0x80000000, RZ, 0xc0, !PT ;  /* 0x8000000003027812 */ /* 0x000fc800078ec0ff */
[----:B------:R-:W-:-:S04]  /*8ba0*/  SHF.R.U32.HI R3, RZ, 0x18, R2 ;  /* 0x00000018ff037819 */ /* 0x000fc80000011602 */
[----:B------:R-:W-:-:S04]  /*8bb0*/  LOP3.LUT R0, R0, R3, RZ, 0xfc, !PT ;  /* 0x0000000300007212 */ /* 0x000fc800078efcff */
[----:B------:R-:W-:-:S07]  /*8bc0*/  PRMT R8, R0, 0x7610, R8 ;  /* 0x0000761000087816 */ /* 0x000fce0000000008 */
.L_x_4854:
[----:B------:R-:W-:Y:S05]  /*8bd0*/  BSYNC B0 ;  /* 0x0000000000007941 */ /* 0x000fea0003800000 */
.L_x_4853:
[----:B------:R0:W-:Y:S01]  /*8be0*/  STG.E.U8 desc[UR36][R16.64], R8 ;  /* 0x0000000810007986 */ /* 0x0001e2000c101124 */
[----:B------:R-:W-:Y:S05]  /*8bf0*/  BRA `(.L_x_4830) ;  /* 0x0000000000b87947 */ /* 0x000fea0003800000 */
.L_x_4847:
        /* <DEDUP_REMOVED lines=22> */
.L_x_4829:
        /* <DEDUP_REMOVED lines=16> */
.L_x_4858:
[----:B------:R-:W-:Y:S05]  /*8e60*/  BRA `(.L_x_4830) ;  /* 0x00000000001c7947 */ /* 0x000fea0003800000 */
.L_x_4857:
[----:B------:R-:W-:-:S06]  /*8e70*/  HADD2.F32 R3, -RZ, R3.H0_H0 ;  /* 0x20000003ff037230 */ /* 0x000fcc0000004100 */
[----:B------:R-:W0:Y:S02]  /*8e80*/  F2I.U64.TRUNC R2, R3 ;  /* 0x0000000300027311 */ /* 0x000e24000020d800 */
[----:B0-----:R0:W-:Y:S01]  /*8e90*/  STG.E.64 desc[UR36][R16.64], R2 ;  /* 0x0000000210007986 */ /* 0x0011e2000c101b24 */
[----:B------:R-:W-:Y:S05]  /*8ea0*/  BRA `(.L_x_4830) ;  /* 0x00000000000c7947 */ /* 0x000fea0003800000 */
.L_x_4856:
[----:B------:R-:W-:-:S06]  /*8eb0*/  HADD2.F32 R3, -RZ, R3.H0_H0 ;  /* 0x20000003ff037230 */ /* 0x000fcc0000004100 */
[----:B------:R-:W0:Y:S02]  /*8ec0*/  F2I.FTZ.U32.TRUNC.NTZ R3, R3 ;  /* 0x0000000300037305 */ /* 0x000e24000021f000 */
[----:B0-----:R0:W-:Y:S02]  /*8ed0*/  STG.E desc[UR36][R16.64], R3 ;  /* 0x0000000310007986 */ /* 0x0011e4000c101924 */
.L_x_4830:
[----:B------:R-:W-:-:S07]  /*8ee0*/  VIADD R19, R19, 0x80 ;  /* 0x0000008013137836 */ /* 0x000fce0000000000 */
.L_x_4757:
[----:B------:R-:W-:Y:S05]  /*8ef0*/  BSYNC B6 ;  /* 0x0000000000067941 */ /* 0x000fea0003800000 */
.L_x_4756:
        /* <DEDUP_REMOVED lines=358> */
.L_x_4861:
        /* <DEDUP_REMOVED lines=23> */
.L_x_4865:
[----:B------:R-:W2:Y:S02]  /*a6d0*/  LDG.E.U8 R2, desc[UR36][R2.64] ;  /* 0x0000002402027981 */ /* 0x000ea4000c1e1100 */
[----:B--2---:R-:W-:-:S04]  /*a6e0*/  I2FP.F32.U32 R0, R2 ;  /* 0x0000000200007245 */ /* 0x004fc80000201000 */
[----:B------:R-:W-:-:S04]  /*a6f0*/  F2FP.F16.F32.PACK_AB R0, RZ, R0 ;  /* 0x00000000ff00723e */ /* 0x000fc800000000ff */
[----:B------:R-:W-:Y:S01]  /*a700*/  PRMT R22, R0, 0x7610, R22 ;  /* 0x0000761000167816 */ /* 0x000fe20000000016 */
[----:B------:R-:W-:Y:S06]  /*a710*/  BRA `(.L_x_4867) ;  /* 0x0000000c00bc7947 */ /* 0x000fec0003800000 */
.L_x_4864:
        /* <DEDUP_REMOVED lines=11> */
.L_x_4869:
[----:B------:R-:W2:Y:S02]  /*a7d0*/  LDG.E R2, desc[UR36][R2.64] ;  /* 0x0000002402027981 */ /* 0x000ea4000c1e1900 */
[----:B--2---:R-:W-:-:S04]  /*a7e0*/  I2FP.F32.S32 R0, R2 ;  /* 0x0000000200007245 */ /* 0x004fc80000201400 */
[----:B------:R-:W-:-:S04]  /*a7f0*/  F2FP.F16.F32.PACK_AB R0, RZ, R0 ;  /* 0x00000000ff00723e */ /* 0x000fc800000000ff */
[----:B------:R-:W-:Y:S01]  /*a800*/  PRMT R22, R0, 0x7610, R22 ;  /* 0x0000761000167816 */ /* 0x000fe20000000016 */
[----:B------:R-:W-:Y:S06]  /*a810*/  BRA `(.L_x_4867) ;  /* 0x0000000c007c7947 */ /* 0x000fec0003800000 */
.L_x_4868:
[----:B------:R-:W2:Y:S02]  /*a820*/  LDG.E.U16 R2, desc[UR36][R2.64] ;  /* 0x0000002402027981 */ /* 0x000ea4000c1e1500 */
[----:B--2---:R-:W0:Y:S02]  /*a830*/  I2F.S16 R0, R2 ;  /* 0x0000000200007306 */ /* 0x004e240000101400 */
[----:B0-----:R-:W-:-:S04]  /*a840*/  F2FP.F16.F32.PACK_AB R0, RZ, R0 ;  /* 0x00000000ff00723e */ /* 0x001fc800000000ff */
[----:B------:R-:W-:Y:S01]  /*a850*/  PRMT R22, R0, 0x7610, R22 ;  /* 0x0000761000167816 */ /* 0x000fe20000000016 */
[----:B------:R-:W-:Y:S06]  /*a860*/  BRA `(.L_x_4867) ;  /* 0x0000000c00687947 */ /* 0x000fec0003800000 */
.L_x_4863:
        /* <DEDUP_REMOVED lines=9> */
.L_x_4871:
[----:B------:R0:W5:Y:S01]  /*a900*/  LDG.E.U16 R22, desc[UR36][R2.64] ;  /* 0x0000002402167981 */ /* 0x000162000c1e1500 */
[----:B------:R-:W-:Y:S05]  /*a910*/  BRA `(.L_x_4867) ;  /* 0x0000000c003c7947 */ /* 0x000fea0003800000 */
.L_x_4870:
        /* <DEDUP_REMOVED lines=9> */
.L_x_4873:
[----:B------:R1:W5:Y:S01]  /*a9b0*/  LDG.E.U16 R22, desc[UR36][R2.64] ;  /* 0x0000002402167981 */ /* 0x000362000c1e1500 */
[----:B------:R-:W-:Y:S05]  /*a9c0*/  BRA `(.L_x_4867) ;  /* 0x0000000c00107947 */ /* 0x000fea0003800000 */
.L_x_4872:
        /* <DEDUP_REMOVED lines=9> */
.L_x_4862:
        /* <DEDUP_REMOVED lines=14> */
.L_x_4876:
        /* <DEDUP_REMOVED lines=9> */
.L_x_4875:
        /* <DEDUP_REMOVED lines=28> */
.L_x_4878:
        /* <DEDUP_REMOVED lines=15> */
.L_x_4877:
[----:B------:R-:W2:Y:S02]  /*ae80*/  LDG.E.U16 R0, desc[UR36][R2.64] ;  /* 0x0000002402007981 */ /* 0x000ea4000c1e1500 */
[----:B--2---:R-:W-:-:S05]  /*ae90*/  IMAD.U32 R0, R0, 0x10000, RZ ;  /* 0x0001000000007824 */ /* 0x004fca00078e00ff */
[----:B------:R-:W-:-:S04]  /*aea0*/  F2FP.F16.F32.PACK_AB R0, RZ, R0 ;  /* 0x00000000ff00723e */ /* 0x000fc800000000ff */
[----:B------:R-:W-:Y:S01]  /*aeb0*/  PRMT R22, R0, 0x7610, R22 ;  /* 0x0000761000167816 */ /* 0x000fe20000000016 */
[----:B------:R-:W-:Y:S06]  /*aec0*/  BRA `(.L_x_4867) ;  /* 0x0000000400d07947 */ /* 0x000fec0003800000 */
.L_x_4874:
        /* <DEDUP_REMOVED lines=13> */
.L_x_4881:
        /* <DEDUP_REMOVED lines=21> */
.L_x_4885:
[----:B------:R-:W-:Y:S05]  /*b0f0*/  BSYNC B1 ;  /* 0x0000000000017941 */ /* 0x000fea0003800000 */
.L_x_4884:
[----:B------:R-:W-:Y:S01]  /*b100*/  LEA R3, R0, 0x3b800000, 0x17 ;  /* 0x3b80000000037811 */ /* 0x000fe200078eb8ff */
[----:B------:R-:W-:-:S05]  /*b110*/  IMAD.SHL.U32 R0, R2, 0x100000, RZ ;  /* 0x0010000002007824 */ /* 0x000fca00078e00ff */
[----:B------:R-:W-:-:S07]  /*b120*/  LOP3.LUT R0, R3, R0, R4, 0xfe, !PT ;  /* 0x0000000003007212 */ /* 0x000fce00078efe04 */
.L_x_4883:
[----:B------:R-:W-:Y:S05]  /*b130*/  BSYNC B0 ;  /* 0x0000000000007941 */ /* 0x000fea0003800000 */
.L_x_4882:
[----:B------:R-:W-:-:S04]  /*b140*/  F2FP.F16.F32.PACK_AB R0, RZ, R0 ;  /* 0x00000000ff00723e */ /* 0x000fc800000000ff */
[----:B------:R-:W-:Y:S01]  /*b150*/  PRMT R22, R0, 0x7610, R22 ;  /* 0x0000761000167816 */ /* 0x000fe20000000016 */
[----:B------:R-:W-:Y:S06]  /*b160*/  BRA `(.L_x_4867) ;  /* 0x0000000400287947 */ /* 0x000fec0003800000 */
.L_x_4880:
        /* <DEDUP_REMOVED lines=21> */
.L_x_4889:
[----:B------:R-:W-:Y:S05]  /*b2c0*/  BSYNC B1 ;  /* 0x0000000000017941 */ /* 0x000fea0003800000 */
.L_x_4888:
[----:B------:R-:W-:Y:S01]  /*b2d0*/  LEA R3, R0, 0x37800000, 0x17 ;  /* 0x3780000000037811 */ /* 0x000fe200078eb8ff */
[----:B------:R-:W-:-:S05]  /*b2e0*/  IMAD.SHL.U32 R0, R2, 0x200000, RZ ;  /* 0x0020000002007824 */ /* 0x000fca00078e00ff */
[----:B------:R-:W-:-:S07]  /*b2f0*/  LOP3.LUT R0, R3, R0, R4, 0xfe, !PT ;  /* 0x0000000003007212 */ /* 0x000fce00078efe04 */
.L_x_4887:
[----:B------:R-:W-:Y:S05]  /*b300*/  BSYNC B0 ;  /* 0x0000000000007941 */ /* 0x000fea0003800000 */
.L_x_4886:
[----:B------:R-:W-:-:S04]  /*b310*/  F2FP.F16.F32.PACK_AB R0, RZ, R0 ;  /* 0x00000000ff00723e */ /* 0x000fc800000000ff */
[----:B------:R-:W-:Y:S01]  /*b320*/  PRMT R22, R0, 0x7610, R22 ;  /* 0x0000761000167816 */ /* 0x000fe20000000016 */
[----:B------:R-:W-:Y:S06]  /*b330*/  BRA `(.L_x_4867) ;  /* 0x0000000000b47947 */ /* 0x000fec0003800000 */
.L_x_4879:
        /* <DEDUP_REMOVED lines=14> */
.L_x_4893:
[----:B------:R-:W-:Y:S05]  /*b420*/  BSYNC B0 ;  /* 0x0000000000007941 */ /* 0x000fea0003800000 */
.L_x_4892:
[----:B------:R-:W-:-:S04]  /*b430*/  F2FP.F16.F32.PACK_AB R0, RZ, R0 ;  /* 0x00000000ff00723e */ /* 0x000fc800000000ff */
[----:B------:R-:W-:Y:S01]  /*b440*/  PRMT R22, R0, 0x7610, R22 ;  /* 0x0000761000167816 */ /* 0x000fe20000000016 */
[----:B------:R-:W-:Y:S06]  /*b450*/  BRA `(.L_x_4867) ;  /* 0x00000000006c7947 */ /* 0x000fec0003800000 */
.L_x_4866:
        /* <DEDUP_REMOVED lines=16> */
.L_x_4894:
[----:B------:R-:W-:Y:S01]  /*b560*/  PRMT R22, RZ, 0x7610, R22 ;  /* 0x00007610ff167816 */ /* 0x000fe20000000016 */
[----:B------:R-:W-:Y:S06]  /*b570*/  BRA `(.L_x_4867) ;  /* 0x0000000000247947 */ /* 0x000fec0003800000 */
.L_x_4891:
[----:B------:R-:W2:Y:S02]  /*b580*/  LDG.E.64 R2, desc[UR36][R2.64] ;  /* 0x0000002402027981 */ /* 0x000ea4000c1e1b00 */
[----:B--2---:R-:W0:Y:S02]  /*b590*/  I2F.U64 R0, R2 ;  /* 0x0000000200007312 */ /* 0x004e240000301000 */
[----:B0-----:R-:W-:-:S04]  /*b5a0*/  F2FP.F16.F32.PACK_AB R0, RZ, R0 ;  /* 0x00000000ff00723e */ /* 0x001fc800000000ff */
[----:B------:R-:W-:Y:S01]  /*b5b0*/  PRMT R22, R0, 0x7610, R22 ;  /* 0x0000761000167816 */ /* 0x000fe20000000016 */
[----:B------:R-:W-:Y:S06]  /*b5c0*/  BRA `(.L_x_4867) ;  /* 0x0000000000107947 */ /* 0x000fec0003800000 */
.L_x_4890:
[----:B------:R-:W2:Y:S02]  /*b5d0*/  LDG.E R2, desc[UR36][R2.64] ;  /* 0x0000002402027981 */ /* 0x000ea4000c1e1900 */
[----:B--2---:R-:W-:-:S04]  /*b5e0*/  I2FP.F32.U32 R0, R2 ;  /* 0x0000000200007245 */ /* 0x004fc80000201000 */
[----:B------:R-:W-:-:S04]  /*b5f0*/  F2FP.F16.F32.PACK_AB R0, RZ, R0 ;  /* 0x00000000ff00723e */ /* 0x000fc800000000ff */
[----:B------:R-:W-:-:S07]  /*b600*/  PRMT R22, R0, 0x7610, R22 ;  /* 0x0000761000167816 */ /* 0x000fce0000000016 */
.L_x_4867:
        /* <DEDUP_REMOVED lines=19> */
.L_x_4898:
[----:B------:R-:W2:Y:S02]  /*b740*/  LDG.E.U8 R2, desc[UR36][R2.64] ;  /* 0x0000002402027981 */ /* 0x000ea4000c1e1100 */
[----:B--2---:R-:W-:-:S04]  /*b750*/  I2FP.F32.U32 R0, R2 ;  /* 0x0000000200007245 */ /* 0x004fc80000201000 */
[----:B------:R-:W-:Y:S01]  /*b760*/  F2FP.F16.F32.PACK_AB R0, RZ, R0 ;  /* 0x00000000ff00723e */ /* 0x000fe200000000ff */
[----:B------:R-:W-:Y:S06]  /*b770*/  BRA `(.L_x_4900) ;  /* 0x0000000c00887947 */ /* 0x000fec0003800000 */
.L_x_4897:
        /* <DEDUP_REMOVED lines=10> */
.L_x_4902:
[----:B------:R-:W2:Y:S02]  /*b820*/  LDG.E R2, desc[UR36][R2.64] ;  /* 0x0000002402027981 */ /* 0x000ea4000c1e1900 */
[----:B--2---:R-:W-:-:S04]  /*b830*/  I2FP.F32.S32 R0, R2 ;  /* 0x0000000200007245 */ /* 0x004fc80000201400 */
[----:B------:R-:W-:Y:S01]  /*b840*/  F2FP.F16.F32.PACK_AB R0, RZ, R0 ;  /* 0x00000000ff00723e */ /* 0x000fe200000000ff */
[----:B------:R-:W-:Y:S06]  /*b850*/  BRA `(.L_x_4900) ;  /* 0x0000000c00507947 */ /* 0x000fec0003800000 */
.L_x_4901:
[----:B------:R-:W2:Y:S02]  /*b860*/  LDG.E.U16 R2, desc[UR36][R2.64] ;  /* 0x0000002402027981 */ /* 0x000ea4000c1e1500 */
[----:B--2---:R-:W0:Y:S02]  /*b870*/  I2F.S16 R0, R2 ;  /* 0x0000000200007306 */ /* 0x004e240000101400 */
[----:B0-----:R-:W-:Y:S01]  /*b880*/  F2FP.F16.F32.PACK_AB R0, RZ, R0 ;  /* 0x00000000ff00723e */ /* 0x001fe200000000ff */
[----:B------:R-:W-:Y:S06]  /*b890*/  BRA `(.L_x_4900) ;  /* 0x0000000c00407947 */ /* 0x000fec0003800000 */
.L_x_4896:
        /* <DEDUP_REMOVED lines=9> */
.L_x_4904:
[----:B------:R0:W5:Y:S01]  /*b930*/  LDG.E.U16 R0, desc[UR36][R2.64] ;  /* 0x0000002402007981 */ /* 0x000162000c1e1500 */
[----:B------:R-:W-:Y:S05]  /*b940*/  BRA `(.L_x_4900) ;  /* 0x0000000c00147947 */ /* 0x000fea0003800000 */
.L_x_4903:
        /* <DEDUP_REMOVED lines=9> */
.L_x_4906:
[----:B------:R1:W5:Y:S01]  /*b9e0*/  LDG.E.U16 R0, desc[UR36][R2.64] ;  /* 0x0000002402007981 */ /* 0x000362000c1e1500 */
[----:B------:R-:W-:Y:S05]  /*b9f0*/  BRA `(.L_x_4900) ;  /* 0x0000000800e87947 */ /* 0x000fea0003800000 */
.L_x_4905:
        /* <DEDUP_REMOVED lines=8> */
.L_x_4895:
        /* <DEDUP_REMOVED lines=13> */
.L_x_4909:
        /* <DEDUP_REMOVED lines=8> */
.L_x_4908:
        /* <DEDUP_REMOVED lines=28> */
.L_x_4911:
        /* <DEDUP_REMOVED lines=15> */
.L_x_4910:
[----:B------:R-:W2:Y:S02]  /*be80*/  LDG.E.U16 R0, desc[UR36][R2.64] ;  /* 0x0000002402007981 */ /* 0x000ea4000c1e1500 */
[----:B--2---:R-:W-:-:S05]  /*be90*/  IMAD.U32 R0, R0, 0x10000, RZ ;  /* 0x0001000000007824 */ /* 0x004fca00078e00ff */
[----:B------:R-:W-:Y:S01]  /*bea0*/  F2FP.F16.F32.PACK_AB R0, RZ, R0 ;  /* 0x00000000ff00723e */ /* 0x000fe200000000ff */
[----:B------:R-:W-:Y:S06]  /*beb0*/  BRA `(.L_x_4900) ;  /* 0x0000000400b87947 */ /* 0x000fec0003800000 */
.L_x_4907:
        /* <DEDUP_REMOVED lines=12> */
.L_x_4914:
        /* <DEDUP_REMOVED lines=21> */
.L_x_4918:
[----:B------:R-:W-:Y:S05]  /*c0d0*/  BSYNC B1 ;  /* 0x0000000000017941 */ /* 0x000fea0003800000 */
.L_x_4917:
[----:B------:R-:W-:Y:S01]  /*c0e0*/  LEA R3, R0, 0x3b800000, 0x17 ;  /* 0x3b80000000037811 */ /* 0x000fe200078eb8ff */
[----:B------:R-:W-:-:S05]  /*c0f0*/  IMAD.SHL.U32 R0, R2, 0x100000, RZ ;  /* 0x0010000002007824 */ /* 0x000fca00078e00ff */
[----:B------:R-:W-:-:S07]  /*c100*/  LOP3.LUT R0, R3, R0, R4, 0xfe, !PT ;  /* 0x0000000003007212 */ /* 0x000fce00078efe04 */
.L_x_4916:
[----:B------:R-:W-:Y:S05]  /*c110*/  BSYNC B0 ;  /* 0x0000000000007941 */ /* 0x000fea0003800000 */
.L_x_4915:
[----:B------:R-:W-:Y:S01]  /*c120*/  F2FP.F16.F32.PACK_AB R0, RZ, R0 ;  /* 0x00000000ff00723e */ /* 0x000fe200000000ff */
[----:B------:R-:W-:Y:S06]  /*c130*/  BRA `(.L_x_4900) ;  /* 0x0000000400187947 */ /* 0x000fec0003800000 */
.L_x_4913:
        /* <DEDUP_REMOVED lines=21> */
.L_x_4922:
[----:B------:R-:W-:Y:S05]  /*c290*/  BSYNC B1 ;  /* 0x0000000000017941 */ /* 0x000fea0003800000 */
.L_x_4921:
[----:B------:R-:W-:Y:S01]  /*c2a0*/  LEA R3, R0, 0x37800000, 0x17 ;  /* 0x3780000000037811 */ /* 0x000fe200078eb8ff */
[----:B------:R-:W-:-:S05]  /*c2b0*/  IMAD.SHL.U32 R0, R2, 0x200000, RZ ;  /* 0x0020000002007824 */ /* 0x000fca00078e00ff */
[----:B------:R-:W-:-:S07]  /*c2c0*/  LOP3.LUT R0, R3, R0, R4, 0xfe, !PT ;  /* 0x0000000003007212 */ /* 0x000fce00078efe04 */
.L_x_4920:
[----:B------:R-:W-:Y:S05]  /*c2d0*/  BSYNC B0 ;  /* 0x0000000000007941 */ /* 0x000fea0003800000 */
.L_x_4919:
[----:B------:R-:W-:Y:S01]  /*c2e0*/  F2FP.F16.F32.PACK_AB R0, RZ, R0 ;  /* 0x00000000ff00723e */ /* 0x000fe200000000ff */
[----:B------:R-:W-:Y:S06]  /*c2f0*/  BRA `(.L_x_4900) ;  /* 0x0000000000a87947 */ /* 0x000fec0003800000 */
.L_x_4912:
        /* <DEDUP_REMOVED lines=14> */
.L_x_4926:
[----:B------:R-:W-:Y:S05]  /*c3e0*/  BSYNC B0 ;  /* 0x0000000000007941 */ /* 0x000fea0003800000 */
.L_x_4925:
[----:B------:R-:W-:Y:S01]  /*c3f0*/  F2FP.F16.F32.PACK_AB R0, RZ, R0 ;  /* 0x00000000ff00723e */ /* 0x000fe200000000ff */
[----:B------:R-:W-:Y:S06]  /*c400*/  BRA `(.L_x_4900) ;  /* 0x0000000000647947 */ /* 0x000fec0003800000 */
.L_x_4899:
        /* <DEDUP_REMOVED lines=16> */
.L_x_4927:
[----:B------:R-:W-:Y:S01]  /*c510*/  PRMT R0, RZ, 0x7610, R0 ;  /* 0x00007610ff007816 */ /* 0x000fe20000000000 */
[----:B------:R-:W-:Y:S06]  /*c520*/  BRA `(.L_x_4900) ;  /* 0x00000000001c7947 */ /* 0x000fec0003800000 */
.L_x_4924:
[----:B------:R-:W2:Y:S02]  /*c530*/  LDG.E.64 R2, desc[UR36][R2.64] ;  /* 0x0000002402027981 */ /* 0x000ea4000c1e1b00 */
[----:B--2---:R-:W0:Y:S02]  /*c540*/  I2F.U64 R0, R2 ;  /* 0x0000000200007312 */ /* 0x004e240000301000 */
[----:B0-----:R-:W-:Y:S01]  /*c550*/  F2FP.F16.F32.PACK_AB R0, RZ, R0 ;  /* 0x00000000ff00723e */ /* 0x001fe200000000ff */
[----:B------:R-:W-:Y:S06]  /*c560*/  BRA `(.L_x_4900) ;  /* 0x00000000000c7947 */ /* 0x000fec0003800000 */
.L_x_4923:
[----:B------:R-:W2:Y:S02]  /*c570*/  LDG.E R2, desc[UR36][R2.64] ;  /* 0x0000002402027981 */ /* 0x000ea4000c1e1900 */
[----:B--2---:R-:W-:-:S04]  /*c580*/  I2FP.F32.U32 R0, R2 ;  /* 0x0000000200007245 */ /* 0x004fc80000201000 */
[----:B------:R-:W-:-:S07]  /*c590*/  F2FP.F16.F32.PACK_AB R0, RZ, R0 ;  /* 0x00000000ff00723e */ /* 0x000fce00000000ff */
.L_x_4900:
        /* <DEDUP_REMOVED lines=35> */
.L_x_4931:
[----:B------:R-:W-:-:S06]  /*c7d0*/  HADD2.F32 R3, -RZ, R3.H0_H0 ;  /* 0x20000003ff037230 */ /* 0x000fcc0000004100 */
[----:B------:R-:W0:Y:S02]  /*c7e0*/  F2I.S64.TRUNC R2, R3 ;  /* 0x0000000300027311 */ /* 0x000e24000020d900 */
[----:B0-----:R0:W-:Y:S01]  /*c7f0*/  STG.E.U8 desc[UR36][R16.64], R2 ;  /* 0x0000000210007986 */ /* 0x0011e2000c101124 */
[----:B------:R-:W-:Y:S05]  /*c800*/  BRA `(.L_x_4933) ;  /* 0x0000000c00847947 */ /* 0x000fea0003800000 */
.L_x_4930:
        /* <DEDUP_REMOVED lines=10> */
.L_x_4935:
[----:B------:R-:W-:-:S06]  /*c8b0*/  HADD2.F32 R3, -RZ, R3.H0_H0 ;  /* 0x20000003ff037230 */ /* 0x000fcc0000004100 */
[----:B------:R-:W0:Y:S02]  /*c8c0*/  F2I.FTZ.TRUNC.NTZ R3, R3 ;  /* 0x0000000300037305 */ /* 0x000e24000021f100 */
[----:B0-----:R0:W-:Y:S01]  /*c8d0*/  STG.E desc[UR36][R16.64], R3 ;  /* 0x0000000310007986 */ /* 0x0011e2000c101924 */
[----:B------:R-:W-:Y:S05]  /*c8e0*/  BRA `(.L_x_4933) ;  /* 0x0000000c004c7947 */ /* 0x000fea0003800000 */
.L_x_4934:
[----:B------:R-:W-:-:S06]  /*c8f0*/  HADD2.F32 R3, -RZ, R3.H0_H0 ;  /* 0x20000003ff037230 */ /* 0x000fcc0000004100 */
[----:B------:R-:W0:Y:S02]  /*c900*/  F2I.FTZ.TRUNC.NTZ R3, R3 ;  /* 0x0000000300037305 */ /* 0x000e24000021f100 */
[----:B0-----:R0:W-:Y:S01]  /*c910*/  STG.E.U16 desc[UR36][R16.64], R3 ;  /* 0x0000000310007986 */ /* 0x0011e2000c101524 */
[----:B------:R-:W-:Y:S05]  /*c920*/  BRA `(.L_x_4933) ;  /* 0x0000000c003c7947 */ /* 0x000fea0003800000 */
.L_x_4929:
        /* <DEDUP_REMOVED lines=9> */
.L_x_4937:
[----:B------:R0:W-:Y:S01]  /*c9c0*/  STG.E.U16 desc[UR36][R16.64], R3 ;  /* 0x0000000310007986 */ /* 0x0001e2000c101524 */
[----:B------:R-:W-:Y:S05]  /*c9d0*/  BRA `(.L_x_4933) ;  /* 0x0000000c00107947 */ /* 0x000fea0003800000 */
.L_x_4936:
        /* <DEDUP_REMOVED lines=10> */
.L_x_4939:
[----:B------:R-:W-:-:S05]  /*ca80*/  HADD2.F32 R0, -RZ, R3.H0_H0 ;  /* 0x20000003ff007230 */ /* 0x000fca0000004100 */
[----:B------:R-:W-:-:S04]  /*ca90*/  F2FP.F16.F32.PACK_AB R0, RZ, R0 ;  /* 0x00000000ff00723e */ /* 0x000fc800000000ff */
[----:B------:R-:W-:-:S05]  /*caa0*/  PRMT R0, R0, 0x5410, RZ ;  /* 0x0000541000007816 */ /* 0x000fca00000000ff */
[----:B------:R0:W-:Y:S01]  /*cab0*/  STG.E desc[UR36][R16.64], R0 ;  /* 0x0000000010007986 */ /* 0x0001e2000c101924 */
[----:B------:R-:W-:Y:S05]  /*cac0*/  BRA `(.L_x_4933) ;  /* 0x0000000800d47947 */ /* 0x000fea0003800000 */
.L_x_4938:
[----:B------:R-:W-:-:S05]  /*cad0*/  HADD2.F32 R2, -RZ, R3.H0_H0 ;  /* 0x20000003ff027230 */ /* 0x000fca0000004100 */
[----:B------:R-:W-:-:S06]  /*cae0*/  FMUL.FTZ R2, R2, 1 ;  /* 0x3f80000002027820 */ /* 0x000fcc0000410000 */
[----:B------:R-:W0:Y:S02]  /*caf0*/  F2F.F64.F32 R2, R2 ;  /* 0x0000000200027310 */ /* 0x000e240000201800 */
[----:B0-----:R0:W-:Y:S01]  /*cb00*/  STG.E.64 desc[UR36][R16.64], R2 ;  /* 0x0000000210007986 */ /* 0x0011e2000c101b24 */
[----:B------:R-:W-:Y:S05]  /*cb10*/  BRA `(.L_x_4933) ;  /* 0x0000000800c07947 */ /* 0x000fea0003800000 */
.L_x_4928:
        /* <DEDUP_REMOVED lines=13> */
.L_x_4942:
[----:B------:R-:W-:Y:S01]  /*cbf0*/  HADD2.F32 R3, -RZ, R3.H0_H0 ;  /* 0x20000003ff037230 */ /* 0x000fe20000004100 */
[----:B------:R-:W-:-:S04]  /*cc00*/  CS2R R6, SRZ ;  /* 0x0000000000067805 */ /* 0x000fc8000001ff00 */
[----:B------:R-:W-:-:S04]  /*cc10*/  FMUL.FTZ R3, R3, 1 ;  /* 0x3f80000003037820 */ /* 0x000fc80000410000 */
[----:B------:R-:W0:Y:S02]  /*cc20*/  F2F.F64.F32 R4, R3 ;  /* 0x0000000300047310 */ /* 0x000e240000201800 */
[----:B0-----:R0:W-:Y:S01]  /*cc30*/  STG.E.128 desc[UR36][R16.64], R4 ;  /* 0x0000000410007986 */ /* 0x0011e2000c101d24 */
[----:B------:R-:W-:Y:S05]  /*cc40*/  BRA `(.L_x_4933) ;  /* 0x0000000800747947 */ /* 0x000fea0003800000 */
.L_x_4941:
        /* <DEDUP_REMOVED lines=21> */
.L_x_4946:
[----:B------:R-:W-:Y:S05]  /*cda0*/  BSYNC B0 ;  /* 0x0000000000007941 */ /* 0x000fea0003800000 */
.L_x_4945:
[----:B------:R-:W-:-:S05]  /*cdb0*/  LOP3.LUT R3, R0, R3, RZ, 0xfc, !PT ;  /* 0x0000000300037212 */ /* 0x000fca00078efcff */
[----:B------:R0:W-:Y:S01]  /*cdc0*/  STG.E.U8 desc[UR36][R16.64], R3 ;  /* 0x0000000310007986 */ /* 0x0001e2000c101124 */
[----:B------:R-:W-:Y:S05]  /*cdd0*/  BRA `(.L_x_4933) ;  /* 0x0000000800107947 */ /* 0x000fea0003800000 */
.L_x_4944:
        /* <DEDUP_REMOVED lines=13> */
.L_x_4948:
[----:B------:R-:W-:Y:S01]  /*ceb0*/  IMAD.MOV.U32 R0, RZ, RZ, 0x7f ;  /* 0x0000007fff007424 */ /* 0x000fe200078e00ff */
[----:B------:R-:W-:-:S04]  /*cec0*/  ISETP.GT.U32.AND P0, PT, R2, 0x7f800000, PT ;  /* 0x7f8000000200780c */ /* 0x000fc80003f04070 */
[----:B------:R-:W-:-:S09]  /*ced0*/  SEL R0, R0, 0x7c, P0 ;  /* 0x0000007c00007807 */ /* 0x000fd20000000000 */
.L_x_4949:
[----:B------:R-:W-:Y:S05]  /*cee0*/  BSYNC B0 ;  /* 0x0000000000007941 */ /* 0x000fea0003800000 */
.L_x_4947:
[----:B------:R-:W-:-:S04]  /*cef0*/  LOP3.LUT R2, R3, 0x80000000, RZ, 0xc0, !PT ;  /* 0x8000000003027812 */ /* 0x000fc800078ec0ff */
[----:B------:R-:W-:-:S04]  /*cf00*/  SHF.R.U32.HI R3, RZ, 0x18, R2 ;  /* 0x00000018ff037819 */ /* 0x000fc80000011602 */
[----:B------:R-:W-:-:S05]  /*cf10*/  LOP3.LUT R3, R0, R3, RZ, 0xfc, !PT ;  /* 0x0000000300037212 */ /* 0x000fca00078efcff */
[----:B------:R0:W-:Y:S01]  /*cf20*/  STG.E.U8 desc[UR36][R16.64], R3 ;  /* 0x0000000310007986 */ /* 0x0001e2000c101124 */
[----:B------:R-:W-:Y:S05]  /*cf30*/  BRA `(.L_x_4933) ;  /* 0x0000000400b87947 */ /* 0x000fea0003800000 */
.L_x_4943:
[----:B------:R-:W-:-:S05]  /*cf40*/  HADD2.F32 R0, -RZ, R3.H0_H0 ;  /* 0x20000003ff007230 */ /* 0x000fca0000004100 */
[----:B------:R-:W-:-:S05]  /*cf50*/  F2FP.BF16.F32.PACK_AB R0, RZ, R0 ;  /* 0x00000000ff00723e */ /* 0x000fca00000010ff */
[----:B------:R0:W-:Y:S01]  /*cf60*/  STG.E.U16 desc[UR36][R16.64], R0 ;  /* 0x0000000010007986 */ /* 0x0001e2000c101524 */
[----:B------:R-:W-:Y:S05]  /*cf70*/  BRA `(.L_x_4933) ;  /* 0x0000000400a87947 */ /* 0x000fea0003800000 */
.L_x_4940:
        /* <DEDUP_REMOVED lines=12> */
.L_x_4952:
        /* <DEDUP_REMOVED lines=17> */
.L_x_4955:
[----:B------:R-:W-:-:S04]  /*d150*/  LOP3.LUT R2, R3, 0x80000000, RZ, 0xc0, !PT ;  /* 0x8000000003027812 */ /* 0x000fc800078ec0ff */
[----:B------:R-:W-:-:S04]  /*d160*/  SHF.R.U32.HI R3, RZ, 0x18, R2 ;  /* 0x00000018ff037819 */ /* 0x000fc80000011602 */
[----:B------:R-:W-:-:S04]  /*d170*/  LOP3.LUT R0, R0, R3, RZ, 0xfc, !PT ;  /* 0x0000000300007212 */ /* 0x000fc800078efcff */
[----:B------:R-:W-:-:S07]  /*d180*/  PRMT R8, R0, 0x7610, R8 ;  /* 0x0000761000087816 */ /* 0x000fce0000000008 */
.L_x_4954:
[----:B------:R-:W-:Y:S05]  /*d190*/  BSYNC B0 ;  /* 0x0000000000007941 */ /* 0x000fea0003800000 */
.L_x_4953:
[----:B------:R3:W-:Y:S01]  /*d1a0*/  STG.E.U8 desc[UR36][R16.64], R8 ;  /* 0x0000000810007986 */ /* 0x0007e2000c101124 */
[----:B------:R-:W-:Y:S05]  /*d1b0*/  BRA `(.L_x_4933) ;  /* 0x0000000400187947 */ /* 0x000fea0003800000 */
.L_x_4951:
        /* <DEDUP_REMOVED lines=17> */
.L_x_4958:
[----:B------:R-:W-:-:S04]  /*d2d0*/  LOP3.LUT R2, R3, 0x80000000, RZ, 0xc0, !PT ;  /* 0x8000000003027812 */ /* 0x000fc800078ec0ff */
[----:B------:R-:W-:-:S04]  /*d2e0*/  SHF.R.U32.HI R3, RZ, 0x18, R2 ;  /* 0x00000018ff037819 */ /* 0x000fc80000011602 */
[----:B------:R-:W-:-:S04]  /*d2f0*/  LOP3.LUT R0, R0, R3, RZ, 0xfc, !PT ;  /* 0x0000000300007212 */ /* 0x000fc800078efcff */
[----:B------:R-:W-:-:S07]  /*d300*/  PRMT R8, R0, 0x7610, R8 ;  /* 0x0000761000087816 */ /* 0x000fce0000000008 */
.L_x_4957:
[----:B------:R-:W-:Y:S05]  /*d310*/  BSYNC B0 ;  /* 0x0000000000007941 */ /* 0x000fea0003800000 */
.L_x_4956:
[----:B------:R0:W-:Y:S01]  /*d320*/  STG.E.U8 desc[UR36][R16.64], R8 ;  /* 0x0000000810007986 */ /* 0x0001e2000c101124 */
[----:B------:R-:W-:Y:S05]  /*d330*/  BRA `(.L_x_4933) ;  /* 0x0000000000b87947 */ /* 0x000fea0003800000 */
.L_x_4950:
        /* <DEDUP_REMOVED lines=22> */
.L_x_4932:
        /* <DEDUP_REMOVED lines=16> */
.L_x_4961:
[----:B------:R-:W-:Y:S05]  /*d5a0*/  BRA `(.L_x_4933) ;  /* 0x00000000001c7947 */ /* 0x000fea0003800000 */
.L_x_4960:
[----:B------:R-:W-:-:S06]  /*d5b0*/  HADD2.F32 R3, -RZ, R3.H0_H0 ;  /* 0x20000003ff037230 */ /* 0x000fcc0000004100 */
[----:B------:R-:W0:Y:S02]  /*d5c0*/  F2I.U64.TRUNC R2, R3 ;  /* 0x0000000300027311 */ /* 0x000e24000020d800 */
[----:B0-----:R1:W-:Y:S01]  /*d5d0*/  STG.E.64 desc[UR36][R16.64], R2 ;  /* 0x0000000210007986 */ /* 0x0013e2000c101b24 */
[----:B------:R-:W-:Y:S05]  /*d5e0*/  BRA `(.L_x_4933) ;  /* 0x00000000000c7947 */ /* 0x000fea0003800000 */
.L_x_4959:
[----:B------:R-:W-:-:S06]  /*d5f0*/  HADD2.F32 R3, -RZ, R3.H0_H0 ;  /* 0x20000003ff037230 */ /* 0x000fcc0000004100 */
[----:B------:R-:W0:Y:S02]  /*d600*/  F2I.FTZ.U32.TRUNC.NTZ R3, R3 ;  /* 0x0000000300037305 */ /* 0x000e24000021f000 */
[----:B0-----:R0:W-:Y:S02]  /*d610*/  STG.E desc[UR36][R16.64], R3 ;  /* 0x0000000310007986 */ /* 0x0011e4000c101924 */
.L_x_4933:
[----:B------:R-:W-:-:S07]  /*d620*/  VIADD R19, R19, 0x80 ;  /* 0x0000008013137836 */ /* 0x000fce0000000000 */
.L_x_4860:
[----:B------:R-:W-:Y:S05]  /*d630*/  BSYNC B6 ;  /* 0x0000000000067941 */ /* 0x000fea0003800000 */
.L_x_4859:
        /* <DEDUP_REMOVED lines=357> */
.L_x_4962:
        /* <DEDUP_REMOVED lines=23> */
.L_x_4966:
[----:B------:R-:W2:Y:S02]  /*ee00*/  LDG.E.U8 R2, desc[UR36][R2.64] ;  /* 0x0000002402027981 */ /* 0x000ea4000c1e1100 */
[----:B--2---:R-:W-:-:S04]  /*ee10*/  I2FP.F32.U32 R0, R2 ;  /* 0x0000000200007245 */ /* 0x004fc80000201000 */
[----:B------:R-:W-:-:S04]  /*ee20*/  F2FP.F16.F32.PACK_AB R0, RZ, R0 ;  /* 0x00000000ff00723e */ /* 0x000fc800000000ff */
[----:B------:R-:W-:Y:S01]  /*ee30*/  PRMT R19, R0, 0x7610, R19 ;  /* 0x0000761000137816 */ /* 0x000fe20000000013 */
[----:B------:R-:W-:Y:S06]  /*ee40*/  BRA `(.L_x_4968) ;  /* 0x0000000c00bc7947 */ /* 0x000fec0003800000 */
.L_x_4965:
        /* <DEDUP_REMOVED lines=11> */
.L_x_4970:
[----:B------:R-:W2:Y:S02]  /*ef00*/  LDG.E R2, desc[UR36][R2.64] ;  /* 0x0000002402027981 */ /* 0x000ea4000c1e1900 */
[----:B--2---:R-:W-:-:S04]  /*ef10*/  I2FP.F32.S32 R0, R2 ;  /* 0x0000000200007245 */ /* 0x004fc80000201400 */
[----:B------:R-:W-:-:S04]  /*ef20*/  F2FP.F16.F32.PACK_AB R0, RZ, R0 ;  /* 0x00000000ff00723e */ /* 0x000fc800000000ff */
[----:B------:R-:W-:Y:S01]  /*ef30*/  PRMT R19, R0, 0x7610, R19 ;  /* 0x0000761000137816 */ /* 0x000fe20000000013 */
[----:B------:R-:W-:Y:S06]  /*ef40*/  BRA `(.L_x_4968) ;  /* 0x0000000c007c7947 */ /* 0x000fec0003800000 */
.L_x_4969:
[----:B------:R-:W2:Y:S02]  /*ef50*/  LDG.E.U16 R2, desc[UR36][R2.64] ;  /* 0x0000002402027981 */ /* 0x000ea4000c1e1500 */
[----:B--2---:R-:W0:Y:S02]  /*ef60*/  I2F.S16 R0, R2 ;  /* 0x0000000200007306 */ /* 0x004e240000101400 */
[----:B0-----:R-:W-:-:S04]  /*ef70*/  F2FP.F16.F32.PACK_AB R0, RZ, R0 ;  /* 0x00000000ff00723e */ /* 0x001fc800000000ff */
[----:B------:R-:W-:Y:S01]  /*ef80*/  PRMT R19, R0, 0x7610, R19 ;  /* 0x0000761000137816 */ /* 0x000fe20000000013 */
[----:B------:R-:W-:Y:S06]  /*ef90*/  BRA `(.L_x_4968) ;  /* 0x0000000c00687947 */ /* 0x000fec0003800000 */
.L_x_4964:
        /* <DEDUP_REMOVED lines=9> */
.L_x_4972:
[----:B------:R1:W5:Y:S01]  /*f030*/  LDG.E.U16 R19, desc[UR36][R2.64] ;  /* 0x0000002402137981 */ /* 0x000362000c1e1500 */
[----:B------:R-:W-:Y:S05]  /*f040*/  BRA `(.L_x_4968) ;  /* 0x0000000c003c7947 */ /* 0x000fea0003800000 */
.L_x_4971:
        /* <DEDUP_REMOVED lines=9> */
.L_x_4974:
[----:B------:R0:W5:Y:S01]  /*f0e0*/  LDG.E.U16 R19, desc[UR36][R2.64] ;  /* 0x0000002402137981 */ /* 0x000162000c1e1500 */
[----:B------:R-:W-:Y:S05]  /*f0f0*/  BRA `(.L_x_4968) ;  /* 0x0000000c00107947 */ /* 0x000fea0003800000 */
.L_x_4973:
        /* <DEDUP_REMOVED lines=9> */
.L_x_4963:
        /* <DEDUP_REMOVED lines=14> */
.L_x_4977:
        /* <DEDUP_REMOVED lines=9> */
.L_x_4976:
        /* <DEDUP_REMOVED lines=28> */
.L_x_4979:
        /* <DEDUP_REMOVED lines=15> */
.L_x_4978:
[----:B------:R-:W2:Y:S02]  /*f5b0*/  LDG.E.U16 R0, desc[UR36][R2.64] ;  /* 0x0000002402007981 */ /* 0x000ea4000c1e1500 */
[----:B--2---:R-:W-:-:S05]  /*f5c0*/  IMAD.U32 R0, R0, 0x10000, RZ ;  /* 0x0001000000007824 */ /* 0x004fca00078e00ff */
[----:B------:R-:W-:-:S04]  /*f5d0*/  F2FP.F16.F32.PACK_AB R0, RZ, R0 ;  /* 0x00000000ff00723e */ /* 0x000fc800000000ff */
[----:B------:R-:W-:Y:S01]  /*f5e0*/  PRMT R19, R0, 0x7610, R19 ;  /* 0x0000761000137816 */ /* 0x000fe20000000013 */
[----:B------:R-:W-:Y:S06]  /*f5f0*/  BRA `(.L_x_4968) ;  /* 0x0000000400d07947 */ /* 0x000fec0003800000 */
.L_x_4975:
        /* <DEDUP_REMOVED lines=13> */
.L_x_4982:
        /* <DEDUP_REMOVED lines=21> */
.L_x_4986:
[----:B------:R-:W-:Y:S05]  /*f820*/  BSYNC B1 ;  /* 0x0000000000017941 */ /* 0x000fea0003800000 */
.L_x_4985:
[----:B------:R-:W-:Y:S01]  /*f830*/  LEA R3, R0, 0x3b800000, 0x17 ;  /* 0x3b80000000037811 */ /* 0x000fe200078eb8ff */
[----:B------:R-:W-:-:S05]  /*f840*/  IMAD.SHL.U32 R0, R2, 0x100000, RZ ;  /* 0x0010000002007824 */ /* 0x000fca00078e00ff */
[----:B------:R-:W-:-:S07]  /*f850*/  LOP3.LUT R0, R3, R0, R4, 0xfe, !PT ;  /* 0x0000000003007212 */ /* 0x000fce00078efe04 */
.L_x_4984:
[----:B------:R-:W-:Y:S05]  /*f860*/  BSYNC B0 ;  /* 0x0000000000007941 */ /* 0x000fea0003800000 */
.L_x_4983:
[----:B------:R-:W-:-:S04]  /*f870*/  F2FP.F16.F32.PACK_AB R0, RZ, R0 ;  /* 0x00000000ff00723e */ /* 0x000fc800000000ff */
[----:B------:R-:W-:Y:S01]  /*f880*/  PRMT R19, R0, 0x7610, R19 ;  /* 0x0000761000137816 */ /* 0x000fe20000000013 */
[----:B------:R-:W-:Y:S06]  /*f890*/  BRA `(.L_x_4968) ;  /* 0x0000000400287947 */ /* 0x000fec0003800000 */
.L_x_4981:
        /* <DEDUP_REMOVED lines=21> */
.L_x_4990:
[----:B------:R-:W-:Y:S05]  /*f9f0*/  BSYNC B1 ;  /* 0x0000000000017941 */ /* 0x000fea0003800000 */
.L_x_4989:
[----:B------:R-:W-:Y:S01]  /*fa00*/  LEA R3, R0, 0x37800000, 0x17 ;  /* 0x3780000000037811 */ /* 0x000fe200078eb8ff */
[----:B------:R-:W-:-:S05]  /*fa10*/  IMAD.SHL.U32 R0, R2, 0x200000, RZ ;  /* 0x0020000002007824 */ /* 0x000fca00078e00ff */
[----:B------:R-:W-:-:S07]  /*fa20*/  LOP3.LUT R0, R3, R0, R4, 0xfe, !PT ;  /* 0x0000000003007212 */ /* 0x000fce00078efe04 */
.L_x_4988:
[----:B------:R-:W-:Y:S05]  /*fa30*/  BSYNC B0 ;  /* 0x0000000000007941 */ /* 0x000fea0003800000 */
.L_x_4987:
[----:B------:R-:W-:-:S04]  /*fa40*/  F2FP.F16.F32.PACK_AB R0, RZ, R0 ;  /* 0x00000000ff00723e */ /* 0x000fc800000000ff */
[----:B------:R-:W-:Y:S01]  /*fa50*/  PRMT R19, R0, 0x7610, R19 ;  /* 0x0000761000137816 */ /* 0x000fe20000000013 */
[----:B------:R-:W-:Y:S06]  /*fa60*/  BRA `(.L_x_4968) ;  /* 0x0000000000b47947 */ /* 0x000fec0003800000 */
.L_x_4980:
        /* <DEDUP_REMOVED lines=14> */
.L_x_4994:
[----:B------:R-:W-:Y:S05]  /*fb50*/  BSYNC B0 ;  /* 0x0000000000007941 */ /* 0x000fea0003800000 */
.L_x_4993:
[----:B------:R-:W-:-:S04]  /*fb60*/  F2FP.F16.F32.PACK_AB R0, RZ, R0 ;  /* 0x00000000ff00723e */ /* 0x000fc800000000ff */
[----:B------:R-:W-:Y:S01]  /*fb70*/  PRMT R19, R0, 0x7610, R19 ;  /* 0x0000761000137816 */ /* 0x000fe20000000013 */
[----:B------:R-:W-:Y:S06]  /*fb80*/  BRA `(.L_x_4968) ;  /* 0x00000000006c7947 */ /* 0x000fec0003800000 */
.L_x_4967:
        /* <DEDUP_REMOVED lines=16> */
.L_x_4995:
[----:B------:R-:W-:Y:S01]  /*fc90*/  PRMT R19, RZ, 0x7610, R19 ;  /* 0x00007610ff137816 */ /* 0x000fe20000000013 */
[----:B------:R-:W-:Y:S06]  /*fca0*/  BRA `(.L_x_4968) ;  /* 0x0000000000247947 */ /* 0x000fec0003800000 */
.L_x_4992:
[----:B------:R-:W2:Y:S02]  /*fcb0*/  LDG.E.64 R2, desc[UR36][R2.64] ;  /* 0x0000002402027981 */ /* 0x000ea4000c1e1b00 */
[----:B--2---:R-:W0:Y:S02]  /*fcc0*/  I2F.U64 R0, R2 ;  /* 0x0000000200007312 */ /* 0x004e240000301000 */
[----:B0-----:R-:W-:-:S04]  /*fcd0*/  F2FP.F16.F32.PACK_AB R0, RZ, R0 ;  /* 0x00000000ff00723e */ /* 0x001fc800000000ff */
[----:B------:R-:W-:Y:S01]  /*fce0*/  PRMT R19, R0, 0x7610, R19 ;  /* 0x0000761000137816 */ /* 0x000fe20000000013 */
[----:B------:R-:W-:Y:S06]  /*fcf0*/  BRA `(.L_x_4968) ;  /* 0x0000000000107947 */ /* 0x000fec0003800000 */
.L_x_4991:
[----:B------:R-:W2:Y:S02]  /*fd00*/  LDG.E R2, desc[UR36][R2.64] ;  /* 0x0000002402027981 */ /* 0x000ea4000c1e1900 */
[----:B--2---:R-:W-:-:S04]  /*fd10*/  I2FP.F32.U32 R0, R2 ;  /* 0x0000000200007245 */ /* 0x004fc80000201000 */
[----:B------:R-:W-:-:S04]  /*fd20*/  F2FP.F16.F32.PACK_AB R0, RZ, R0 ;  /* 0x00000000ff00723e */ /* 0x000fc800000000ff */
[----:B------:R-:W-:-:S07]  /*fd30*/  PRMT R19, R0, 0x7610, R19 ;  /* 0x0000761000137816 */ /* 0x000fce0000000013 */
.L_x_4968:
        /* <DEDUP_REMOVED lines=19> */
.L_x_4999:
[----:B------:R-:W2:Y:S02]  /*fe70*/  LDG.E.U8 R2, desc[UR36][R2.64] ;  /* 0x0000002402027981 */ /* 0x000ea4000c1e1100 */
[----:B--2---:R-:W-:-:S04]  /*fe80*/  I2FP.F32.U32 R0, R2 ;  /* 0x0000000200007245 */ /* 0x004fc80000201000 */
[----:B------:R-:W-:Y:S01]  /*fe90*/  F2FP.F16.F32.PACK_AB R0, RZ, R0 ;  /* 0x00000000ff00723e */ /* 0x000fe200000000ff */
[----:B------:R-:W-:Y:S06]  /*fea0*/  BRA `(.L_x_5001) ;  /* 0x0000000c00887947 */ /* 0x000fec0003800000 */
.L_x_4998:
        /* <DEDUP_REMOVED lines=10> */
.L_x_5003:
[----:B------:R-:W2:Y:S02]  /*ff50*/  LDG.E R2, desc[UR36][R2.64] ;  /* 0x0000002402027981 */ /* 0x000ea4000c1e1900 */
[----:B--2---:R-:W-:-:S04]  /*ff60*/  I2FP.F32.S32 R0, R2 ;  /* 0x0000000200007245 */ /* 0x004fc80000201400 */
[----:B------:R-:W-:Y:S01]  /*ff70*/  F2FP.F16.F32.PACK_AB R0, RZ, R0 ;  /* 0x00000000ff00723e */ /* 0x000fe200000000ff */
[----:B------:R-:W-:Y:S06]  /*ff80*/  BRA `(.L_x_5001) ;  /* 0x0000000c00507947 */ /* 0x000fec0003800000 */
.L_x_5002:
[----:B------:R-:W2:Y:S02]  /*ff90*/  LDG.E.U16 R2, desc[UR36][R2.64] ;  /* 0x0000002402027981 */ /* 0x000ea4000c1e1500 */
[----:B--2---:R-:W0:Y:S02]  /*ffa0*/  I2F.S16 R0, R2 ;  /* 0x0000000200007306 */ /* 0x004e240000101400 */
[----:B0-----:R-:W-:Y:S01]  /*ffb0*/  F2FP.F16.F32.PACK_AB R0, RZ, R0 ;  /* 0x00000000ff00723e */ /* 0x001fe200000000ff */
[----:B------:R-:W-:Y:S06]  /*ffc0*/  BRA `(.L_x_5001) ;  /* 0x0000000c00407947 */ /* 0x000fec0003800000 */
.L_x_4997:
        /* <DEDUP_REMOVED lines=9> */
.L_x_5005:
[----:B------:R1:W5:Y:S01]  /*10060*/  LDG.E.U16 R0, desc[UR36][R2.64] ;  /* 0x0000002402007981 */ /* 0x000362000c1e1500 */
[----:B------:R-:W-:Y:S05]  /*10070*/  BRA `(.L_x_5001) ;  /* 0x0000000c00147947 */ /* 0x000fea0003800000 */
.L_x_5004:
        /* <DEDUP_REMOVED lines=9> */
.L_x_5007:
[----:B------:R0:W5:Y:S01]  /*10110*/  LDG.E.U16 R0, desc[UR36][R2.64] ;  /* 0x0000002402007981 */ /* 0x000162000c1e1500 */
[----:B------:R-:W-:Y:S05]  /*10120*/  BRA `(.L_x_5001) ;  /* 0x0000000800e87947 */ /* 0x000fea0003800000 */
.L_x_5006:
        /* <DEDUP_REMOVED lines=8> */
.L_x_4996:
        /* <DEDUP_REMOVED lines=13> */
.L_x_5010:
        /* <DEDUP_REMOVED lines=8> */
.L_x_5009:
        /* <DEDUP_REMOVED lines=28> */
.L_x_5012:
        /* <DEDUP_REMOVED lines=15> */
.L_x_5011:
[----:B------:R-:W2:Y:S02]  /*105b0*/  LDG.E.U16 R0, desc[UR36][R2.64] ;  /* 0x0000002402007981 */ /* 0x000ea4000c1e1500 */
[----:B--2---:R-:W-:-:S05]  /*105c0*/  IMAD.U32 R0, R0, 0x10000, RZ ;  /* 0x0001000000007824 */ /* 0x004fca00078e00ff */
[----:B------:R-:W-:Y:S01]  /*105d0*/  F2FP.F16.F32.PACK_AB R0, RZ, R0 ;  /* 0x00000000ff00723e */ /* 0x000fe200000000ff */
[----:B------:R-:W-:Y:S06]  /*105e0*/  BRA `(.L_x_5001) ;  /* 0x0000000400b87947 */ /* 0x000fec0003800000 */
.L_x_5008:
        /* <DEDUP_REMOVED lines=12> */
.L_x_5015:
        /* <DEDUP_REMOVED lines=21> */
.L_x_5019:
[----:B------:R-:W-:Y:S05]  /*10800*/  BSYNC B1 ;  /* 0x0000000000017941 */ /* 0x000fea0003800000 */
.L_x_5018:
[----:B------:R-:W-:Y:S01]  /*10810*/  LEA R3, R0, 0x3b800000, 0x17 ;  /* 0x3b80000000037811 */ /* 0x000fe200078eb8ff */
[----:B------:R-:W-:-:S05]  /*10820*/  IMAD.SHL.U32 R0, R2, 0x100000, RZ ;  /* 0x0010000002007824 */ /* 0x000fca00078e00ff */
[----:B------:R-:W-:-:S07]  /*10830*/  LOP3.LUT R0, R3, R0, R4, 0xfe, !PT ;  /* 0x0000000003007212 */ /* 0x000fce00078efe04 */
.L_x_5017:
[----:B------:R-:W-:Y:S05]  /*10840*/  BSYNC B0 ;  /* 0x0000000000007941 */ /* 0x000fea0003800000 */
.L_x_5016:
[----:B------:R-:W-:Y:S01]  /*10850*/  F2FP.F16.F32.PACK_AB R0, RZ, R0 ;  /* 0x00000000ff00723e */ /* 0x000fe200000000ff */
[----:B------:R-:W-:Y:S06]  /*10860*/  BRA `(.L_x_5001) ;  /* 0x0000000400187947 */ /* 0x000fec0003800000 */
.L_x_5014:
        /* <DEDUP_REMOVED lines=21> */
.L_x_5023:
[----:B------:R-:W-:Y:S05]  /*109c0*/  BSYNC B1 ;  /* 0x0000000000017941 */ /* 0x000fea0003800000 */
.L_x_5022:
[----:B------:R-:W-:Y:S01]  /*109d0*/  LEA R3, R0, 0x37800000, 0x17 ;  /* 0x3780000000037811 */ /* 0x000fe200078eb8ff */
[----:B------:R-:W-:-:S05]  /*109e0*/  IMAD.SHL.U32 R0, R2, 0x200000, RZ ;  /* 0x0020000002007824 */ /* 0x000fca00078e00ff */
[----:B------:R-:W-:-:S07]  /*109f0*/  LOP3.LUT R0, R3, R0, R4, 0xfe, !PT ;  /* 0x0000000003007212 */ /* 0x000fce00078efe04 */
.L_x_5021:
[----:B------:R-:W-:Y:S05]  /*10a00*/  BSYNC B0 ;  /* 0x0000000000007941 */ /* 0x000fea0003800000 */
.L_x_5020:
[----:B------:R-:W-:Y:S01]  /*10a10*/  F2FP.F16.F32.PACK_AB R0, RZ, R0 ;  /* 0x00000000ff00723e */ /* 0x000fe200000000ff */
[----:B------:R-:W-:Y:S06]  /*10a20*/  BRA `(.L_x_5001) ;  /* 0x0000000000a87947 */ /* 0x000fec0003800000 */
.L_x_5013:
        /* <DEDUP_REMOVED lines=14> */
.L_x_5027:
[----:B------:R-:W-:Y:S05]  /*10b10*/  BSYNC B0 ;  /* 0x0000000000007941 */ /* 0x000fea0003800000 */
.L_x_5026:
[----:B------:R-:W-:Y:S01]  /*10b20*/  F2FP.F16.F32.PACK_AB R0, RZ, R0 ;  /* 0x00000000ff00723e */ /* 0x000fe200000000ff */
[----:B------:R-:W-:Y:S06]  /*10b30*/  BRA `(.L_x_5001) ;  /* 0x0000000000647947 */ /* 0x000fec0003800000 */
.L_x_5000:
        /* <DEDUP_REMOVED lines=16> */
.L_x_5028:
[----:B------:R-:W-:Y:S01]  /*10c40*/  PRMT R0, RZ, 0x7610, R0 ;  /* 0x00007610ff007816 */ /* 0x000fe20000000000 */
[----:B------:R-:W-:Y:S06]  /*10c50*/  BRA `(.L_x_5001) ;  /* 0x00000000001c7947 */ /* 0x000fec0003800000 */
.L_x_5025:
[----:B------:R-:W2:Y:S02]  /*10c60*/  LDG.E.64 R2, desc[UR36][R2.64] ;  /* 0x0000002402027981 */ /* 0x000ea4000c1e1b00 */
[----:B--2---:R-:W0:Y:S02]  /*10c70*/  I2F.U64 R0, R2 ;  /* 0x0000000200007312 */ /* 0x004e240000301000 */
[----:B0-----:R-:W-:Y:S01]  /*10c80*/  F2FP.F16.F32.PACK_AB R0, RZ, R0 ;  /* 0x00000000ff00723e */ /* 0x001fe200000000ff */
[----:B------:R-:W-:Y:S06]  /*10c90*/  BRA `(.L_x_5001) ;  /* 0x00000000000c7947 */ /* 0x000fec0003800000 */
.L_x_5024:
[----:B------:R-:W2:Y:S02]  /*10ca0*/  LDG.E R2, desc[UR36][R2.64] ;  /* 0x0000002402027981 */ /* 0x000ea4000c1e1900 */
[----:B--2---:R-:W-:-:S04]  /*10cb0*/  I2FP.F32.U32 R0, R2 ;  /* 0x0000000200007245 */ /* 0x004fc80000201000 */
[----:B------:R-:W-:-:S07]  /*10cc0*/  F2FP.F16.F32.PACK_AB R0, RZ, R0 ;  /* 0x00000000ff00723e */ /* 0x000fce00000000ff */
.L_x_5001:
        /* <DEDUP_REMOVED lines=35> */
.L_x_5032:
[----:B------:R-:W-:-:S06]  /*10f00*/  HADD2.F32 R3, -RZ, R0.H0_H0 ;  /* 0x20000000ff037230 */ /* 0x000fcc0000004100 */
[----:B------:R-:W0:Y:S02]  /*10f10*/  F2I.S64.TRUNC R2, R3 ;  /* 0x0000000300027311 */ /* 0x000e24000020d900 */
[----:B0-----:R-:W-:Y:S01]  /*10f20*/  STG.E.U8 desc[UR36][R16.64], R2 ;  /* 0x0000000210007986 */ /* 0x001fe2000c101124 */
[----:B------:R-:W-:Y:S05]  /*10f30*/  EXIT ;  /* 0x000000000000794d */ /* 0x000fea0003800000 */
.L_x_5031:
        /* <DEDUP_REMOVED lines=10> */
.L_x_5035:
[----:B------:R-:W-:-:S04]  /*10fe0*/  HADD2.F32 R0, -RZ, R0.H0_H0 ;  /* 0x20000000ff007230 */ /* 0x000fc80000004100 */
[----:B------:R-:W0:Y:S02]  /*10ff0*/  F2I.FTZ.TRUNC.NTZ R3, R0 ;  /* 0x0000000000037305 */ /* 0x000e24000021f100 */
[----:B0-----:R-:W-:Y:S01]  /*11000*/  STG.E desc[UR36][R16.64], R3 ;  /* 0x0000000310007986 */ /* 0x001fe2000c101924 */
[----:B------:R-:W-:Y:S05]  /*11010*/  EXIT ;  /* 0x000000000000794d */ /* 0x000fea0003800000 */
.L_x_5034:
[----:B------:R-:W-:-:S04]  /*11020*/  HADD2.F32 R0, -RZ, R0.H0_H0 ;  /* 0x20000000ff007230 */ /* 0x000fc80000004100 */
[----:B------:R-:W0:Y:S02]  /*11030*/  F2I.FTZ.TRUNC.NTZ R3, R0 ;  /* 0x0000000000037305 */ /* 0x000e24000021f100 */
[----:B0-----:R-:W-:Y:S01]  /*11040*/  STG.E.U16 desc[UR36][R16.64], R3 ;  /* 0x0000000310007986 */ /* 0x001fe2000c101524 */
[----:B------:R-:W-:Y:S05]  /*11050*/  EXIT ;  /* 0x000000000000794d */ /* 0x000fea0003800000 */
.L_x_5030:
        /* <DEDUP_REMOVED lines=9> */
.L_x_5037:
[----:B------:R-:W-:Y:S01]  /*110f0*/  STG.E.U16 desc[UR36][R16.64], R0 ;  /* 0x0000000010007986 */ /* 0x000fe2000c101524 */
[----:B------:R-:W-:Y:S05]  /*11100*/  EXIT ;  /* 0x000000000000794d */ /* 0x000fea0003800000 */
.L_x_5036:
        /* <DEDUP_REMOVED lines=10> */
.L_x_5039:
[----:B------:R-:W-:-:S05]  /*111b0*/  HADD2.F32 R0, -RZ, R0.H0_H0 ;  /* 0x20000000ff007230 */ /* 0x000fca0000004100 */
[----:B------:R-:W-:-:S04]  /*111c0*/  F2FP.F16.F32.PACK_AB R0, RZ, R0 ;  /* 0x00000000ff00723e */ /* 0x000fc800000000ff */
[----:B------:R-:W-:-:S05]  /*111d0*/  PRMT R0, R0, 0x5410, RZ ;  /* 0x0000541000007816 */ /* 0x000fca00000000ff */
[----:B------:R-:W-:Y:S01]  /*111e0*/  STG.E desc[UR36][R16.64], R0 ;  /* 0x0000000010007986 */ /* 0x000fe2000c101924 */
[----:B------:R-:W-:Y:S05]  /*111f0*/  EXIT ;  /* 0x000000000000794d */ /* 0x000fea0003800000 */
.L_x_5038:
[----:B------:R-:W-:-:S05]  /*11200*/  HADD2.F32 R2, -RZ, R0.H0_H0 ;  /* 0x20000000ff027230 */ /* 0x000fca0000004100 */
[----:B------:R-:W-:-:S06]  /*11210*/  FMUL.FTZ R2, R2, 1 ;  /* 0x3f80000002027820 */ /* 0x000fcc0000410000 */
[----:B------:R-:W0:Y:S02]  /*11220*/  F2F.F64.F32 R2, R2 ;  /* 0x0000000200027310 */ /* 0x000e240000201800 */
[----:B0-----:R-:W-:Y:S01]  /*11230*/  STG.E.64 desc[UR36][R16.64], R2 ;  /* 0x0000000210007986 */ /* 0x001fe2000c101b24 */
[----:B------:R-:W-:Y:S05]  /*11240*/  EXIT ;  /* 0x000000000000794d */ /* 0x000fea0003800000 */
.L_x_5029:
        /* <DEDUP_REMOVED lines=13> */
.L_x_5042:
[----:B------:R-:W-:Y:S01]  /*11320*/  HADD2.F32 R0, -RZ, R0.H0_H0 ;  /* 0x20000000ff007230 */ /* 0x000fe20000004100 */
[----:B------:R-:W-:-:S04]  /*11330*/  CS2R R6, SRZ ;  /* 0x0000000000067805 */ /* 0x000fc8000001ff00 */
[----:B------:R-:W-:-:S04]  /*11340*/  FMUL.FTZ R0, R0, 1 ;  /* 0x3f80000000007820 */ /* 0x000fc80000410000 */
[----:B------:R-:W0:Y:S02]  /*11350*/  F2F.F64.F32 R4, R0 ;  /* 0x0000000000047310 */ /* 0x000e240000201800 */
[----:B0-----:R-:W-:Y:S01]  /*11360*/  STG.E.128 desc[UR36][R16.64], R4 ;  /* 0x0000000410007986 */ /* 0x001fe2000c101d24 */
[----:B------:R-:W-:Y:S05]  /*11370*/  EXIT ;  /* 0x000000000000794d */ /* 0x000fea0003800000 */
.L_x_5041:
        /* <DEDUP_REMOVED lines=21> */
.L_x_5046:
[----:B------:R-:W-:Y:S05]  /*114d0*/  BSYNC B0 ;  /* 0x0000000000007941 */ /* 0x000fea0003800000 */
.L_x_5045:
[----:B------:R-:W-:-:S05]  /*114e0*/  LOP3.LUT R3, R0, R3, RZ, 0xfc, !PT ;  /* 0x0000000300037212 */ /* 0x000fca00078efcff */
[----:B------:R-:W-:Y:S01]  /*114f0*/  STG.E.U8 desc[UR36][R16.64], R3 ;  /* 0x0000000310007986 */ /* 0x000fe2000c101124 */
[----:B------:R-:W-:Y:S05]  /*11500*/  EXIT ;  /* 0x000000000000794d */ /* 0x000fea0003800000 */
.L_x_5044:
        /* <DEDUP_REMOVED lines=13> */
.L_x_5048:
[----:B------:R-:W-:Y:S01]  /*115e0*/  IMAD.MOV.U32 R0, RZ, RZ, 0x7f ;  /* 0x0000007fff007424 */ /* 0x000fe200078e00ff */
[----:B------:R-:W-:-:S04]  /*115f0*/  ISETP.GT.U32.AND P0, PT, R2, 0x7f800000, PT ;  /* 0x7f8000000200780c */ /* 0x000fc80003f04070 */
[----:B------:R-:W-:-:S09]  /*11600*/  SEL R0, R0, 0x7c, P0 ;  /* 0x0000007c00007807 */ /* 0x000fd20000000000 */
.L_x_5049:
[----:B------:R-:W-:Y:S05]  /*11610*/  BSYNC B0 ;  /* 0x0000000000007941 */ /* 0x000fea0003800000 */
.L_x_5047:
[----:B------:R-:W-:-:S04]  /*11620*/  LOP3.LUT R2, R3, 0x80000000, RZ, 0xc0, !PT ;  /* 0x8000000003027812 */ /* 0x000fc800078ec0ff */
[----:B------:R-:W-:-:S04]  /*11630*/  SHF.R.U32.HI R3, RZ, 0x18, R2 ;  /* 0x00000018ff037819 */ /* 0x000fc80000011602 */
[----:B------:R-:W-:-:S05]  /*11640*/  LOP3.LUT R3, R0, R3, RZ, 0xfc, !PT ;  /* 0x0000000300037212 */ /* 0x000fca00078efcff */
[----:B------:R-:W-:Y:S01]  /*11650*/  STG.E.U8 desc[UR36][R16.64], R3 ;  /* 0x0000000310007986 */ /* 0x000fe2000c101124 */
[----:B------:R-:W-:Y:S05]  /*11660*/  EXIT ;  /* 0x000000000000794d */ /* 0x000fea0003800000 */
.L_x_5043:
[----:B------:R-:W-:-:S05]  /*11670*/  HADD2.F32 R0, -RZ, R0.H0_H0 ;  /* 0x20000000ff007230 */ /* 0x000fca0000004100 */
[----:B------:R-:W-:-:S05]  /*11680*/  F2FP.BF16.F32.PACK_AB R0, RZ, R0 ;  /* 0x00000000ff00723e */ /* 0x000fca00000010ff */
[----:B------:R-:W-:Y:S01]  /*11690*/  STG.E.U16 desc[UR36][R16.64], R0 ;  /* 0x0000000010007986 */ /* 0x000fe2000c101524 */
[----:B------:R-:W-:Y:S05]  /*116a0*/  EXIT ;  /* 0x000000000000794d */ /* 0x000fea0003800000 */
.L_x_5040:
        /* <DEDUP_REMOVED lines=12> */
.L_x_5052:
        /* <DEDUP_REMOVED lines=17> */
.L_x_5055:
[----:B------:R-:W-:-:S04]  /*11880*/  LOP3.LUT R2, R3, 0x80000000, RZ, 0xc0, !PT ;  /* 0x8000000003027812 */ /* 0x000fc800078ec0ff */
[----:B------:R-:W-:-:S04]  /*11890*/  SHF.R.U32.HI R3, RZ, 0x18, R2 ;  /* 0x00000018ff037819 */ /* 0x000fc80000011602 */
[----:B------:R-:W-:-:S04]  /*118a0*/  LOP3.LUT R0, R0, R3, RZ, 0xfc, !PT ;  /* 0x0000000300007212 */ /* 0x000fc800078efcff */
[----:B------:R-:W-:-:S07]  /*118b0*/  PRMT R8, R0, 0x7610, R8 ;  /* 0x0000761000087816 */ /* 0x000fce0000000008 */
.L_x_5054:
[----:B------:R-:W-:Y:S05]  /*118c0*/  BSYNC B0 ;  /* 0x0000000000007941 */ /* 0x000fea0003800000 */
.L_x_5053:
[----:B------:R-:W-:Y:S01]  /*118d0*/  STG.E.U8 desc[UR36][R16.64], R8 ;  /* 0x0000000810007986 */ /* 0x000fe2000c101124 */
[----:B------:R-:W-:Y:S05]  /*118e0*/  EXIT ;  /* 0x000000000000794d */ /* 0x000fea0003800000 */
.L_x_5051:
        /* <DEDUP_REMOVED lines=17> */
.L_x_5058:
[----:B------:R-:W-:-:S04]  /*11a00*/  LOP3.LUT R2, R3, 0x80000000, RZ, 0xc0, !PT ;  /* 0x8000000003027812 */ /* 0x000fc800078ec0ff */
[----:B------:R-:W-:-:S04]  /*11a10*/  SHF.R.U32.HI R3, RZ, 0x18, R2 ;  /* 0x00000018ff037819 */ /* 0x000fc80000011602 */
[----:B------:R-:W-:-:S04]  /*11a20*/  LOP3.LUT R0, R0, R3, RZ, 0xfc, !PT ;  /* 0x0000000300007212 */ /* 0x000fc800078efcff */
[----:B------:R-:W-:-:S07]  /*11a30*/  PRMT R8, R0, 0x7610, R8 ;  /* 0x0000761000087816 */ /* 0x000fce0000000008 */
.L_x_5057:
[----:B------:R-:W-:Y:S05]  /*11a40*/  BSYNC B0 ;  /* 0x0000000000007941 */ /* 0x000fea0003800000 */
.L_x_5056:
[----:B------:R-:W-:Y:S01]  /*11a50*/  STG.E.U8 desc[UR36][R16.64], R8 ;  /* 0x0000000810007986 */ /* 0x000fe2000c101124 */
[----:B------:R-:W-:Y:S05]  /*11a60*/  EXIT ;  /* 0x000000000000794d */ /* 0x000fea0003800000 */
.L_x_5050:
        /* <DEDUP_REMOVED lines=22> */
.L_x_5033:
        /* <DEDUP_REMOVED lines=16> */
.L_x_5061:
[----:B------:R-:W-:Y:S05]  /*11cd0*/  EXIT ;  /* 0x000000000000794d */ /* 0x000fea0003800000 */
.L_x_5060:
[----:B------:R-:W-:-:S06]  /*11ce0*/  HADD2.F32 R2, -RZ, R0.H0_H0 ;  /* 0x20000000ff027230 */ /* 0x000fcc0000004100 */
[----:B------:R-:W0:Y:S02]  /*11cf0*/  F2I.U64.TRUNC R2, R2 ;  /* 0x0000000200027311 */ /* 0x000e24000020d800 */
[----:B0-----:R-:W-:Y:S01]  /*11d00*/  STG.E.64 desc[UR36][R16.64], R2 ;  /* 0x0000000210007986 */ /* 0x001fe2000c101b24 */
[----:B------:R-:W-:Y:S05]  /*11d10*/  EXIT ;  /* 0x000000000000794d */ /* 0x000fea0003800000 */
.L_x_5059:
[----:B------:R-:W-:-:S04]  /*11d20*/  HADD2.F32 R0, -RZ, R0.H0_H0 ;  /* 0x20000000ff007230 */ /* 0x000fc80000004100 */
[----:B------:R-:W0:Y:S02]  /*11d30*/  F2I.FTZ.U32.TRUNC.NTZ R3, R0 ;  /* 0x0000000000037305 */ /* 0x000e24000021f000 */
[----:B0-----:R-:W-:Y:S01]  /*11d40*/  STG.E desc[UR36][R16.64], R3 ;  /* 0x0000000310007986 */ /* 0x001fe2000c101924 */
[----:B------:R-:W-:Y:S05]  /*11d50*/  EXIT ;  /* 0x000000000000794d */ /* 0x000fea0003800000 */
.L_x_5062:
        /* <DEDUP_REMOVED lines=10> */
.L_x_12858:


//--------------------- .text._ZN2at6native27unrolled_elementwise_kernelIZZZNS0_26GeluBackwardCUDAKernelImplERNS_18TensorIteratorBaseENS0_8GeluTypeEENKUlvE_clEvENKUlvE1_clEvEUlN3c104HalfES8_E_St5arrayIPcLm3EELi4E23TrivialOffsetCalculatorILi2EjESD_ILi1EjENS0_6memory12LoadWithCastILi2EEENSG_13StoreWithCastILi1EEEEEviT_T0_T2_T3_T4_T5_ --------------------------
	.section	.text._ZN2at6native27unrolled_elementwise_kernelIZZZNS0_26GeluBackwardCUDAKernelImplERNS_18TensorIteratorBaseENS0_8GeluTypeEENKUlvE_clEvENKUlvE1_clEvEUlN3c104HalfES8_E_St5arrayIPcLm3EELi4E23TrivialOffsetCalculatorILi2EjESD_ILi1EjENS0_6memory12LoadWithCastILi2EEENSG_13StoreWithCastILi1EEEEEviT_T0_T2_T3_T4_T5_,"ax",@progbits
	.align	128
        .global         _ZN2at6native27unrolled_elementwise_kernelIZZZNS0_26GeluBackwardCUDAKernelImplERNS_18TensorIteratorBaseENS0_8GeluTypeEENKUlvE_clEvENKUlvE1_clEvEUlN3c104HalfES8_E_St5arrayIPcLm3EELi4E23TrivialOffsetCalculatorILi2EjESD_ILi1EjENS0_6memory12LoadWithCastILi2EEENSG_13StoreWithCastILi1EEEEEviT_T0_T2_T3_T4_T5_
        .type           _ZN2at6native27unrolled_elementwise_kernelIZZZNS0_26GeluBackwardCUDAKernelImplERNS_18TensorIteratorBaseENS0_8GeluTypeEENKUlvE_clEvENKUlvE1_clEvEUlN3c104HalfES8_E_St5arrayIPcLm3EELi4E23TrivialOffsetCalculatorILi2EjESD_ILi1EjENS0_6memory12LoadWithCastILi2EEENSG_13StoreWithCastILi1EEEEEviT_T0_T2_T3_T4_T5_,@function
        .size           _ZN2at6native27unrolled_elementwise_kernelIZZZNS0_26GeluBackwardCUDAKernelImplERNS_18TensorIteratorBaseENS0_8GeluTypeEENKUlvE_clEvENKUlvE1_clEvEUlN3c104HalfES8_E_St5arrayIPcLm3EELi4E23TrivialOffsetCalculatorILi2EjESD_ILi1EjENS0_6memory12LoadWithCastILi2EEENSG_13StoreWithCastILi1EEEEEviT_T0_T2_T3_T4_T5_,(.L_x_12859 - _ZN2at6native27unrolled_elementwise_kernelIZZZNS0_26GeluBackwardCUDAKernelImplERNS_18TensorIteratorBaseENS0_8GeluTypeEENKUlvE_clEvENKUlvE1_clEvEUlN3c104HalfES8_E_St5arrayIPcLm3EELi4E23TrivialOffsetCalculatorILi2EjESD_ILi1EjENS0_6memory12LoadWithCastILi2EEENSG_13StoreWithCastILi1EEEEEviT_T0_T2_T3_T4_T5_)
        .other          _ZN2at6native27unrolled_elementwise_kernelIZZZNS0_26GeluBackwardCUDAKernelImplERNS_18TensorIteratorBaseENS0_8GeluTypeEENKUlvE_clEvENKUlvE1_clEvEUlN3c104HalfES8_E_St5arrayIPcLm3EELi4E23TrivialOffsetCalculatorILi2EjESD_ILi1EjENS0_6memory12LoadWithCastILi2EEENSG_13StoreWithCastILi1EEEEEviT_T0_T2_T3_T4_T5_,@"STO_CUDA_ENTRY STV_DEFAULT"
_ZN2at6native27unrolled_elementwise_kernelIZZZNS0_26GeluBackwardCUDAKernelImplERNS_18TensorIteratorBaseENS0_8GeluTypeEENKUlvE_clEvENKUlvE1_clEvEUlN3c104HalfES8_E_St5arrayIPcLm3EELi4E23TrivialOffsetCalculatorILi2EjESD_ILi1EjENS0_6memory12LoadWithCastILi2EEENSG_13StoreWithCastILi1EEEEEviT_T0_T2_T3_T4_T5_:
.text._ZN2at6native27unrolled_elementwise_kernelIZZZNS0_26GeluBackwardCUDAKernelImplERNS_18TensorIteratorBaseENS0_8GeluTypeEENKUlvE_clEvENKUlvE1_clEvEUlN3c104HalfES8_E_St5arrayIPcLm3EELi4E23TrivialOffsetCalculatorILi2EjESD_ILi1EjENS0_6memory12LoadWithCastILi2EEENSG_13StoreWithCastILi1EEEEEviT_T0_T2_T3_T4_T5_:
        /* <DEDUP_REMOVED lines=36> */
.L_x_5068:
[----:B------:R-:W2:Y:S02]  /*0240*/  LDG.E.U8 R4, desc[UR36][R4.64] ;  /* 0x0000002404047981 */ /* 0x000ea4000c1e1100 */
[----:B--2---:R-:W-:-:S04]  /*0250*/  I2FP.F32.U32 R0, R4 ;  /* 0x0000000400007245 */ /* 0x004fc80000201000 */
[----:B------:R-:W-:-:S04]  /*0260*/  F2FP.F16.F32.PACK_AB R0, RZ, R0 ;  /* 0x00000000ff00723e */ /* 0x000fc800000000ff */
[----:B------:R-:W-:Y:S01]  /*0270*/  PRMT R17, R0, 0x7610, R17 ;  /* 0x0000761000117816 */ /* 0x000fe20000000011 */
[----:B------:R-:W-:Y:S06]  /*0280*/  BRA `(.L_x_5070) ;  /* 0x0000000c00bc7947 */ /* 0x000fec0003800000 */
.L_x_5067:
        /* <DEDUP_REMOVED lines=11> */
.L_x_5072:
[----:B------:R-:W2:Y:S02]  /*0340*/  LDG.E R4, desc[UR36][R4.64] ;  /* 0x0000002404047981 */ /* 0x000ea4000c1e1900 */
[----:B--2---:R-:W-:-:S04]  /*0350*/  I2FP.F32.S32 R0, R4 ;  /* 0x0000000400007245 */ /* 0x004fc80000201400 */
[----:B------:R-:W-:-:S04]  /*0360*/  F2FP.F16.F32.PACK_AB R0, RZ, R0 ;  /* 0x00000000ff00723e */ /* 0x000fc800000000ff */
[----:B------:R-:W-:Y:S01]  /*0370*/  PRMT R17, R0, 0x7610, R17 ;  /* 0x0000761000117816 */ /* 0x000fe20000000011 */
[----:B------:R-:W-:Y:S06]  /*0380*/  BRA `(.L_x_5070) ;  /* 0x0000000c007c7947 */ /* 0x000fec0003800000 */
.L_x_5071:
[----:B------:R-:W2:Y:S02]  /*0390*/  LDG.E.U16 R4, desc[UR36][R4.64] ;  /* 0x0000002404047981 */ /* 0x000ea4000c1e1500 */
[----:B--2---:R-:W0:Y:S02]  /*03a0*/  I2F.S16 R0, R4 ;  /* 0x0000000400007306 */ /* 0x004e240000101400 */
[----:B0-----:R-:W-:-:S04]  /*03b0*/  F2FP.F16.F32.PACK_AB R0, RZ, R0 ;  /* 0x00000000ff00723e */ /* 0x001fc800000000ff */
[----:B------:R-:W-:Y:S01]  /*03c0*/  PRMT R17, R0, 0x7610, R17 ;  /* 0x0000761000117816 */ /* 0x000fe20000000011 */
[----:B------:R-:W-:Y:S06]  /*03d0*/  BRA `(.L_x_5070) ;  /* 0x0000000c00687947 */ /* 0x000fec0003800000 */
.L_x_5066:
        /* <DEDUP_REMOVED lines=9> */
.L_x_5074:
[----:B------:R1:W5:Y:S01]  /*0470*/  LDG.E.U16 R17, desc[UR36][R4.64] ;  /* 0x0000002404117981 */ /* 0x000362000c1e1500 */
[----:B------:R-:W-:Y:S05]  /*0480*/  BRA `(.L_x_5070) ;  /* 0x0000000c003c7947 */ /* 0x000fea0003800000 */
.L_x_5073:
        /* <DEDUP_REMOVED lines=9> */
.L_x_5076:
[----:B------:R0:W5:Y:S01]  /*0520*/  LDG.E.U16 R17, desc[UR36][R4.64] ;  /* 0x0000002404117981 */ /* 0x000162000c1e1500 */
[----:B------:R-:W-:Y:S05]  /*0530*/  BRA `(.L_x_5070) ;  /* 0x0000000c00107947 */ /* 0x000fea0003800000 */
.L_x_5075:
        /* <DEDUP_REMOVED lines=9> */
.L_x_5065:
        /* <DEDUP_REMOVED lines=14> */
.L_x_5079:
        /* <DEDUP_REMOVED lines=9> */
.L_x_5078:
        /* <DEDUP_REMOVED lines=28> */
.L_x_5081:
        /* <DEDUP_REMOVED lines=15> */
.L_x_5080:
[----:B------:R-:W2:Y:S02]  /*09f0*/  LDG.E.U16 R0, desc[UR36][R4.64] ;  /* 0x0000002404007981 */ /* 0x000ea4000c1e1500 */
[----:B--2---:R-:W-:-:S05]  /*0a00*/  IMAD.U32 R0, R0, 0x10000, RZ ;  /* 0x0001000000007824 */ /* 0x004fca00078e00ff */
[----:B------:R-:W-:-:S04]  /*0a10*/  F2FP.F16.F32.PACK_AB R0, RZ, R0 ;  /* 0x00000000ff00723e */ /* 0x000fc800000000ff */
[----:B------:R-:W-:Y:S01]  /*0a20*/  PRMT R17, R0, 0x7610, R17 ;  /* 0x0000761000117816 */ /* 0x000fe20000000011 */
[----:B------:R-:W-:Y:S06]  /*0a30*/  BRA `(.L_x_5070) ;  /* 0x0000000400d07947 */ /* 0x000fec0003800000 */
.L_x_5077:
        /* <DEDUP_REMOVED lines=13> */
.L_x_5084:
        /* <DEDUP_REMOVED lines=21> */
.L_x_5088:
[----:B------:R-:W-:Y:S05]  /*0c60*/  BSYNC B1 ;  /* 0x0000000000017941 */ /* 0x000fea0003800000 */
.L_x_5087:
[----:B------:R-:W-:Y:S01]  /*0c70*/  LEA R5, R0, 0x3b800000, 0x17 ;  /* 0x3b80000000057811 */ /* 0x000fe200078eb8ff */
[----:B------:R-:W-:-:S05]  /*0c80*/  IMAD.SHL.U32 R0, R3, 0x100000, RZ ;  /* 0x0010000003007824 */ /* 0x000fca00078e00ff */
[----:B------:R-:W-:-:S07]  /*0c90*/  LOP3.LUT R0, R5, R0, R6, 0xfe, !PT ;  /* 0x0000000005007212 */ /* 0x000fce00078efe06 */
.L_x_5086:
[----:B------:R-:W-:Y:S05]  /*0ca0*/  BSYNC B0 ;  /* 0x0000000000007941 */ /* 0x000fea0003800000 */
.L_x_5085:
[----:B------:R-:W-:-:S04]  /*0cb0*/  F2FP.F16.F32.PACK_AB R0, RZ, R0 ;  /* 0x00000000ff00723e */ /* 0x000fc800000000ff */
[----:B------:R-:W-:Y:S01]  /*0cc0*/  PRMT R17, R0, 0x7610, R17 ;  /* 0x0000761000117816 */ /* 0x000fe20000000011 */
[----:B------:R-:W-:Y:S06]  /*0cd0*/  BRA `(.L_x_5070) ;  /* 0x0000000400287947 */ /* 0x000fec0003800000 */
.L_x_5083:
        /* <DEDUP_REMOVED lines=21> */
.L_x_5092:
[----:B------:R-:W-:Y:S05]  /*0e30*/  BSYNC B1 ;  /* 0x0000000000017941 */ /* 0x000fea0003800000 */
.L_x_5091:
[----:B------:R-:W-:Y:S01]  /*0e40*/  LEA R5, R0, 0x37800000, 0x17 ;  /* 0x3780000000057811 */ /* 0x000fe200078eb8ff */
[----:B------:R-:W-:-:S05]  /*0e50*/  IMAD.SHL.U32 R0, R3, 0x200000, RZ ;  /* 0x0020000003007824 */ /* 0x000fca00078e00ff */
[----:B------:R-:W-:-:S07]  /*0e60*/  LOP3.LUT R0, R5, R0, R6, 0xfe, !PT ;  /* 0x0000000005007212 */ /* 0x000fce00078efe06 */
.L_x_5090:
[----:B------:R-:W-:Y:S05]  /*0e70*/  BSYNC B0 ;  /* 0x0000000000007941 */ /* 0x000fea0003800000 */
.L_x_5089:
[----:B------:R-:W-:-:S04]  /*0e80*/  F2FP.F16.F32.PACK_AB R0, RZ, R0 ;  /* 0x00000000ff00723e */ /* 0x000fc800000000ff */
[----:B------:R-:W-:Y:S01]  /*0e90*/  PRMT R17, R0, 0x7610, R17 ;  /* 0x0000761000117816 */ /* 0x000fe20000000011 */
[----:B------:R-:W-:Y:S06]  /*0ea0*/  BRA `(.L_x_5070) ;  /* 0x0000000000b47947 */ /* 0x000fec0003800000 */
.L_x_5082:
        /* <DEDUP_REMOVED lines=14> */
.L_x_5096:
[----:B------:R-:W-:Y:S05]  /*0f90*/  BSYNC B0 ;  /* 0x0000000000007941 */ /* 0x000fea0003800000 */
.L_x_5095:
[----:B------:R-:W-:-:S04]  /*0fa0*/  F2FP.F16.F32.PACK_AB R0, RZ, R0 ;  /* 0x00000000ff00723e */ /* 0x000fc800000000ff */
[----:B------:R-:W-:Y:S01]  /*0fb0*/  PRMT R17, R0, 0x7610, R17 ;  /* 0x0000761000117816 */ /* 0x000fe20000000011 */
[----:B------:R-:W-:Y:S06]  /*0fc0*/  BRA `(.L_x_5070) ;  /* 0x00000000006c7947 */ /* 0x000fec0003800000 */
.L_x_5069:
        /* <DEDUP_REMOVED lines=16> */
.L_x_5097:
[----:B------:R-:W-:Y:S01]  /*10d0*/  PRMT R17, RZ, 0x7610, R17 ;  /* 0x00007610ff117816 */ /* 0x000fe20000000011 */
[----:B------:R-:W-:Y:S06]  /*10e0*/  BRA `(.L_x_5070) ;  /* 0x0000000000247947 */ /* 0x000fec0003800000 */
.L_x_5094:
[----:B------:R-:W2:Y:S02]  /*10f0*/  LDG.E.64 R4, desc[UR36][R4.64] ;  /* 0x0000002404047981 */ /* 0x000ea4000c1e1b00 */
[----:B--2---:R-:W0:Y:S02]  /*1100*/  I2F.U64 R0, R4 ;  /* 0x0000000400007312 */ /* 0x004e240000301000 */
[----:B0-----:R-:W-:-:S04]  /*1110*/  F2FP.F16.F32.PACK_AB R0, RZ, R0 ;  /* 0x00000000ff00723e */ /* 0x001fc800000000ff */
[----:B------:R-:W-:Y:S01]  /*1120*/  PRMT R17, R0, 0x7610, R17 ;  /* 0x0000761000117816 */ /* 0x000fe20000000011 */
[----:B------:R-:W-:Y:S06]  /*1130*/  BRA `(.L_x_5070) ;  /* 0x0000000000107947 */ /* 0x000fec0003800000 */
.L_x_5093:
[----:B------:R-:W2:Y:S02]  /*1140*/  LDG.E R4, desc[UR36][R4.64] ;  /* 0x0000002404047981 */ /* 0x000ea4000c1e1900 */
[----:B--2---:R-:W-:-:S04]  /*1150*/  I2FP.F32.U32 R0, R4 ;  /* 0x0000000400007245 */ /* 0x004fc80000201000 */
[----:B------:R-:W-:-:S04]  /*1160*/  F2FP.F16.F32.PACK_AB R0, RZ, R0 ;  /* 0x00000000ff00723e */ /* 0x000fc800000000ff */
[----:B------:R-:W-:-:S07]  /*1170*/  PRMT R17, R0, 0x7610, R17 ;  /* 0x0000761000117816 */ /* 0x000fce0000000011 */
.L_x_5070:
        /* <DEDUP_REMOVED lines=21> */
.L_x_5101:
[----:B------:R-:W2:Y:S02]  /*12d0*/  LDG.E.U8 R4, desc[UR36][R4.64] ;  /* 0x0000002404047981 */ /* 0x000ea4000c1e1100 */
[----:B--2---:R-:W-:-:S04]  /*12e0*/  I2FP.F32.U32 R0, R4 ;  /* 0x0000000400007245 */ /* 0x004fc80000201000 */
[----:B------:R-:W-:-:S04]  /*12f0*/  F2FP.F16.F32.PACK_AB R0, RZ, R0 ;  /* 0x00000000ff00723e */ /* 0x000fc800000000ff */
[----:B------:R-:W-:Y:S01]  /*1300*/  PRMT R18, R0, 0x7610, R18 ;  /* 0x0000761000127816 */ /* 0x000fe20000000012 */
[----:B------:R-:W-:Y:S06]  /*1310*/  BRA `(.L_x_5103) ;  /* 0x0000000c00bc7947 */ /* 0x000fec0003800000 */
.L_x_5100:
        /* <DEDUP_REMOVED lines=11> */
.L_x_5105:
[----:B------:R-:W2:Y:S02]  /*13d0*/  LDG.E R4, desc[UR36][R4.64] ;  /* 0x0000002404047981 */ /* 0x000ea4000c1e1900 */
[----:B--2---:R-:W-:-:S04]  /*13e0*/  I2FP.F32.S32 R0, R4 ;  /* 0x0000000400007245 */ /* 0x004fc80000201400 */
[----:B------:R-:W-:-:S04]  /*13f0*/  F2FP.F16.F32.PACK_AB R0, RZ, R0 ;  /* 0x00000000ff00723e */ /* 0x000fc800000000ff */
[----:B------:R-:W-:Y:S01]  /*1400*/  PRMT R18, R0, 0x7610, R18 ;  /* 0x0000761000127816 */ /* 0x000fe20000000012 */
[----:B------:R-:W-:Y:S06]  /*1410*/  BRA `(.L_x_5103) ;  /* 0x0000000c007c7947 */ /* 0x000fec0003800000 */
.L_x_5104:
[----:B------:R-:W2:Y:S02]  /*1420*/  LDG.E.U16 R4, desc[UR36][R4.64] ;  /* 0x0000002404047981 */ /* 0x000ea4000c1e1500 */
[----:B--2---:R-:W0:Y:S02]  /*1430*/  I2F.S16 R0, R4 ;  /* 0x0000000400007306 */ /* 0x004e240000101400 */
[----:B0-----:R-:W-:-:S04]  /*1440*/  F2FP.F16.F32.PACK_AB R0, RZ, R0 ;  /* 0x00000000ff00723e */ /* 0x001fc800000000ff */
[----:B------:R-:W-:Y:S01]  /*1450*/  PRMT R18, R0, 0x7610, R18 ;  /* 0x0000761000127816 */ /* 0x000fe20000000012 */
[----:B------:R-:W-:Y:S06]  /*1460*/  BRA `(.L_x_5103) ;  /* 0x0000000c00687947 */ /* 0x000fec0003800000 */
.L_x_5099:
        /* <DEDUP_REMOVED lines=9> */
.L_x_5107:
[----:B------:R1:W5:Y:S01]  /*1500*/  LDG.E.U16 R18, desc[UR36][R4.64] ;  /* 0x0000002404127981 */ /* 0x000362000c1e1500 */
[----:B------:R-:W-:Y:S05]  /*1510*/  BRA `(.L_x_5103) ;  /* 0x0000000c003c7947 */ /* 0x000fea0003800000 */
.L_x_5106:
        /* <DEDUP_REMOVED lines=9> */
.L_x_5109:
[----:B------:R0:W5:Y:S01]  /*15b0*/  LDG.E.U16 R18, desc[UR36][R4.64] ;  /* 0x0000002404127981 */ /* 0x000162000c1e1500 */
[----:B------:R-:W-:Y:S05]  /*15c0*/  BRA `(.L_x_5103) ;  /* 0x0000000c00107947 */ /* 0x000fea0003800000 */
.L_x_5108:
        /* <DEDUP_REMOVED lines=9> */
.L_x_5098:
        /* <DEDUP_REMOVED lines=14> */
.L_x_5112:
        /* <DEDUP_REMOVED lines=9> */
.L_x_5111:
        /* <DEDUP_REMOVED lines=28> */
.L_x_5114:
        /* <DEDUP_REMOVED lines=15> */
.L_x_5113:
[----:B------:R-:W2:Y:S02]  /*1a80*/  LDG.E.U16 R0, desc[UR36][R4.64] ;  /* 0x0000002404007981 */ /* 0x000ea4000c1e1500 */
[----:B--2---:R-:W-:-:S05]  /*1a90*/  IMAD.U32 R0, R0, 0x10000, RZ ;  /* 0x0001000000007824 */ /* 0x004fca00078e00ff */
[----:B------:R-:W-:-:S04]  /*1aa0*/  F2FP.F16.F32.PACK_AB R0, RZ, R0 ;  /* 0x00000000ff00723e */ /* 0x000fc800000000ff */
[----:B------:R-:W-:Y:S01]  /*1ab0*/  PRMT R18, R0, 0x7610, R18 ;  /* 0x0000761000127816 */ /* 0x000fe20000000012 */
[----:B------:R-:W-:Y:S06]  /*1ac0*/  BRA `(.L_x_5103) ;  /* 0x0000000400d07947 */ /* 0x000fec0003800000 */
.L_x_5110:
        /* <DEDUP_REMOVED lines=13> */
.L_x_5117:
        /* <DEDUP_REMOVED lines=21> */
.L_x_5121:
[----:B------:R-:W-:Y:S05]  /*1cf0*/  BSYNC B1 ;  /* 0x0000000000017941 */ /* 0x000fea0003800000 */
.L_x_5120:
[----:B------:R-:W-:Y:S01]  /*1d00*/  LEA R5, R0, 0x3b800000, 0x17 ;  /* 0x3b80000000057811 */ /* 0x000fe200078eb8ff */
[----:B------:R-:W-:-:S05]  /*1d10*/  IMAD.SHL.U32 R0, R3, 0x100000, RZ ;  /* 0x0010000003007824 */ /* 0x000fca00078e00ff */
[----:B------:R-:W-:-:S07]  /*1d20*/  LOP3.LUT R0, R5, R0, R6, 0xfe, !PT ;  /* 0x0000000005007212 */ /* 0x000fce00078efe06 */
.L_x_5119:
[----:B------:R-:W-:Y:S05]  /*1d30*/  BSYNC B0 ;  /* 0x0000000000007941 */ /* 0x000fea0003800000 */
.L_x_5118:
[----:B------:R-:W-:-:S04]  /*1d40*/  F2FP.F16.F32.PACK_AB R0, RZ, R0 ;  /* 0x00000000ff00723e */ /* 0x000fc800000000ff */
[----:B------:R-:W-:Y:S01]  /*1d50*/  PRMT R18, R0, 0x7610, R18 ;  /* 0x0000761000127816 */ /* 0x000fe20000000012 */
[----:B------:R-:W-:Y:S06]  /*1d60*/  BRA `(.L_x_5103) ;  /* 0x0000000400287947 */ /* 0x000fec0003800000 */
.L_x_5116:
        /* <DEDUP_REMOVED lines=21> */
.L_x_5125:
[----:B------:R-:W-:Y:S05]  /*1ec0*/  BSYNC B1 ;  /* 0x0000000000017941 */ /* 0x000fea0003800000 */
.L_x_5124:
[----:B------:R-:W-:Y:S01]  /*1ed0*/  LEA R5, R0, 0x37800000, 0x17 ;  /* 0x3780000000057811 */ /* 0x000fe200078eb8ff */
[----:B------:R-:W-:-:S05]  /*1ee0*/  IMAD.SHL.U32 R0, R3, 0x200000, RZ ;  /* 0x0020000003007824 */ /* 0x000fca00078e00ff */
[----:B------:R-:W-:-:S07]  /*1ef0*/  LOP3.LUT R0, R5, R0, R6, 0xfe, !PT ;  /* 0x0000000005007212 */ /* 0x000fce00078efe06 */
.L_x_5123:
[----:B------:R-:W-:Y:S05]  /*1f00*/  BSYNC B0 ;  /* 0x0000000000007941 */ /* 0x000fea0003800000 */
.L_x_5122:
[----:B------:R-:W-:-:S04]  /*1f10*/  F2FP.F16.F32.PACK_AB R0, RZ, R0 ;  /* 0x00000000ff00723e */ /* 0x000fc800000000ff */
[----:B------:R-:W-:Y:S01]  /*1f20*/  PRMT R18, R0, 0x7610, R18 ;  /* 0x0000761000127816 */ /* 0x000fe20000000012 */
[----:B------:R-:W-:Y:S06]  /*1f30*/  BRA `(.L_x_5103) ;  /* 0x0000000000b47947 */ /* 0x000fec0003800000 */
.L_x_5115:
        /* <DEDUP_REMOVED lines=14> */
.L_x_5129:
[----:B------:R-:W-:Y:S05]  /*2020*/  BSYNC B0 ;  /* 0x0000000000007941 */ /* 0x000fea0003800000 */
.L_x_5128:
[----:B------:R-:W-:-:S04]  /*2030*/  F2FP.F16.F32.PACK_AB R0, RZ, R0 ;  /* 0x00000000ff00723e */ /* 0x000fc800000000ff */
[----:B------:R-:W-:Y:S01]  /*2040*/  PRMT R18, R0, 0x7610, R18 ;  /* 0x0000761000127816 */ /* 0x000fe20000000012 */
[----:B------:R-:W-:Y:S06]  /*2050*/  BRA `(.L_x_5103) ;  /* 0x00000000006c7947 */ /* 0x000fec0003800000 */
.L_x_5102:
        /* <DEDUP_REMOVED lines=16> */
.L_x_5130:
[----:B------:R-:W-:Y:S01]  /*2160*/  PRMT R18, RZ, 0x7610, R18 ;  /* 0x00007610ff127816 */ /* 0x000fe20000000012 */
[----:B------:R-:W-:Y:S06]  /*2170*/  BRA `(.L_x_5103) ;  /* 0x0000000000247947 */ /* 0x000fec0003800000 */
.L_x_5127:
[----:B------:R-:W2:Y:S02]  /*2180*/  LDG.E.64 R4, desc[UR36][R4.64] ;  /* 0x0000002404047981 */ /* 0x000ea4000c1e1b00 */
[----:B--2---:R-:W0:Y:S02]  /*2190*/  I2F.U64 R0, R4 ;  /* 0x0000000400007312 */ /* 0x004e240000301000 */
[----:B0-----:R-:W-:-:S04]  /*21a0*/  F2FP.F16.F32.PACK_AB R0, RZ, R0 ;  /* 0x00000000ff00723e */ /* 0x001fc800000000ff */
[----:B------:R-:W-:Y:S01]  /*21b0*/  PRMT R18, R0, 0x7610, R18 ;  /* 0x0000761000127816 */ /* 0x000fe20000000012 */
[----:B------:R-:W-:Y:S06]  /*21c0*/  BRA `(.L_x_5103) ;  /* 0x0000000000107947 */ /* 0x000fec0003800000 */
.L_x_5126:
[----:B------:R-:W2:Y:S02]  /*21d0*/  LDG.E R4, desc[UR36][R4.64] ;  /* 0x0000002404047981 */ /* 0x000ea4000c1e1900 */
[----:B--2---:R-:W-:-:S04]  /*21e0*/  I2FP.F32.U32 R0, R4 ;  /* 0x0000000400007245 */ /* 0x004fc80000201000 */
[----:B------:R-:W-:-:S04]  /*21f0*/  F2FP.F16.F32.PACK_AB R0, RZ, R0 ;  /* 0x00000000ff00723e */ /* 0x000fc800000000ff */
[----:B------:R-:W-:-:S07]  /*2200*/  PRMT R18, R0, 0x7610, R18 ;  /* 0x0000761000127816 */ /* 0x000fce0000000012 */
.L_x_5103:
[----:B------:R-:W-:-:S07]  /*2210*/  VIADD R27, R27, 0x80 ;  /* 0x000000801b1b7836 */ /* 0x000fce0000000000 */
.L_x_5064:
[----:B------:R-:W-:Y:S05]  /*2220*/  BSYNC B6 ;  /* 0x0000000000067941 */ /* 0x000fea0003800000 */
.L_x_5063:
        /* <DEDUP_REMOVED lines=26> */
.L_x_5136:
[----:B------:R-:W2:Y:S02]  /*23d0*/  LDG.E.U8 R4, desc[UR36][R4.64] ;  /* 0x0000002404047981 */ /* 0x000ea4000c1e1100 */
[----:B--2---:R-:W-:-:S04]  /*23e0*/  I2FP.F32.U32 R0, R4 ;  /* 0x0000000400007245 */ /* 0x004fc80000201000 */
[----:B------:R-:W-:-:S04]  /*23f0*/  F2FP.F16.F32.PACK_AB R0, RZ, R0 ;  /* 0x00000000ff00723e */ /* 0x000fc800000000ff */
[----:B------:R-:W-:Y:S01]  /*2400*/  PRMT R16, R0, 0x7610, R16 ;  /* 0x0000761000107816 */ /* 0x000fe20000000010 */
[----:B------:R-:W-:Y:S06]  /*2410*/  BRA `(.L_x_5138) ;  /* 0x0000000c00c07947 */ /* 0x000fec0003800000 */
.L_x_5135:
        /* <DEDUP_REMOVED lines=11> */
.L_x_5140:
[----:B------:R-:W2:Y:S02]  /*24d0*/  LDG.E R4, desc[UR36][R4.64] ;  /* 0x0000002404047981 */ /* 0x000ea4000c1e1900 */
[----:B--2---:R-:W-:-:S04]  /*24e0*/  I2FP.F32.S32 R0, R4 ;  /* 0x0000000400007245 */ /* 0x004fc80000201400 */
[----:B------:R-:W-:-:S04]  /*24f0*/  F2FP.F16.F32.PACK_AB R0, RZ, R0 ;  /* 0x00000000ff00723e */ /* 0x000fc800000000ff */
[----:B------:R-:W-:Y:S01]  /*2500*/  PRMT R16, R0, 0x7610, R16 ;  /* 0x0000761000107816 */ /* 0x000fe20000000010 */
[----:B------:R-:W-:Y:S06]  /*2510*/  BRA `(.L_x_5138) ;  /* 0x0000000c00807947 */ /* 0x000fec0003800000 */
.L_x_5139:
[----:B------:R-:W2:Y:S02]  /*2520*/  LDG.E.U16 R4, desc[UR36][R4.64] ;  /* 0x0000002404047981 */ /* 0x000ea4000c1e1500 */
[----:B--2---:R-:W0:Y:S02]  /*2530*/  I2F.S16 R0, R4 ;  /* 0x0000000400007306 */ /* 0x004e240000101400 */
[----:B0-----:R-:W-:-:S04]  /*2540*/  F2FP.F16.F32.PACK_AB R0, RZ, R0 ;  /* 0x00000000ff00723e */ /* 0x001fc800000000ff */
[----:B------:R-:W-:Y:S01]  /*2550*/  PRMT R16, R0, 0x7610, R16 ;  /* 0x0000761000107816 */ /* 0x000fe20000000010 */
[----:B------:R-:W-:Y:S06]  /*2560*/  BRA `(.L_x_5138) ;  /* 0x0000000c006c7947 */ /* 0x000fec0003800000 */
.L_x_5134:
        /* <DEDUP_REMOVED lines=9> */
.L_x_5142:
[----:B------:R1:W5:Y:S01]  /*2600*/  LDG.E.U16 R16, desc[UR36][R4.64] ;  /* 0x0000002404107981 */ /* 0x000362000c1e1500 */
[----:B------:R-:W-:Y:S05]  /*2610*/  BRA `(.L_x_5138) ;  /* 0x0000000c00407947 */ /* 0x000fea0003800000 */
.L_x_5141:
        /* <DEDUP_REMOVED lines=9> */
.L_x_5144:
[----:B------:R0:W5:Y:S01]  /*26b0*/  LDG.E.U16 R16, desc[UR36][R4.64] ;  /* 0x0000002404107981 */ /* 0x000162000c1e1500 */
[----:B------:R-:W-:Y:S05]  /*26c0*/  BRA `(.L_x_5138) ;  /* 0x0000000c00147947 */ /* 0x000fea0003800000 */
.L_x_5143:
        /* <DEDUP_REMOVED lines=9> */
.L_x_5133:
        /* <DEDUP_REMOVED lines=14> */
.L_x_5147:
        /* <DEDUP_REMOVED lines=9> */
.L_x_5146:
        /* <DEDUP_REMOVED lines=28> */
.L_x_5149:
        /* <DEDUP_REMOVED lines=16> */
.L_x_5148:
[----:B------:R-:W2:Y:S02]  /*2b90*/  LDG.E.U16 R0, desc[UR36][R4.64] ;  /* 0x0000002404007981 */ /* 0x000ea4000c1e1500 */
[----:B--2---:R-:W-:-:S05]  /*2ba0*/  IMAD.U32 R0, R0, 0x10000, RZ ;  /* 0x0001000000007824 */ /* 0x004fca00078e00ff */
[----:B------:R-:W-:-:S04]  /*2bb0*/  F2FP.F16.F32.PACK_AB R0, RZ, R0 ;  /* 0x00000000ff00723e */ /* 0x000fc800000000ff */
[----:B------:R-:W-:Y:S01]  /*2bc0*/  PRMT R16, R0, 0x7610, R16 ;  /* 0x0000761000107816 */ /* 0x000fe20000000010 */
[----:B------:R-:W-:Y:S06]  /*2bd0*/  BRA `(.L_x_5138) ;  /* 0x0000000400d07947 */ /* 0x000fec0003800000 */
.L_x_5145:
        /* <DEDUP_REMOVED lines=13> */
.L_x_5152:
        /* <DEDUP_REMOVED lines=21> */
.L_x_5156:
[----:B------:R-:W-:Y:S05]  /*2e00*/  BSYNC B1 ;  /* 0x0000000000017941 */ /* 0x000fea0003800000 */
.L_x_5155:
[----:B------:R-:W-:Y:S01]  /*2e10*/  LEA R5, R0, 0x3b800000, 0x17 ;  /* 0x3b80000000057811 */ /* 0x000fe200078eb8ff */
[----:B------:R-:W-:-:S05]  /*2e20*/  IMAD.SHL.U32 R0, R3, 0x100000, RZ ;  /* 0x0010000003007824 */ /* 0x000fca00078e00ff */
[----:B------:R-:W-:-:S07]  /*2e30*/  LOP3.LUT R0, R5, R0, R6, 0xfe, !PT ;  /* 0x0000000005007212 */ /* 0x000fce00078efe06 */
.L_x_5154:
[----:B------:R-:W-:Y:S05]  /*2e40*/  BSYNC B0 ;  /* 0x0000000000007941 */ /* 0x000fea0003800000 */
.L_x_5153:
[----:B------:R-:W-:-:S04]  /*2e50*/  F2FP.F16.F32.PACK_AB R0, RZ, R0 ;  /* 0x00000000ff00723e */ /* 0x000fc800000000ff */
[----:B------:R-:W-:Y:S01]  /*2e60*/  PRMT R16, R0, 0x7610, R16 ;  /* 0x0000761000107816 */ /* 0x000fe20000000010 */
[----:B------:R-:W-:Y:S06]  /*2e70*/  BRA `(.L_x_5138) ;  /* 0x0000000400287947 */ /* 0x000fec0003800000 */
.L_x_5151:
        /* <DEDUP_REMOVED lines=21> */
.L_x_5160:
[----:B------:R-:W-:Y:S05]  /*2fd0*/  BSYNC B1 ;  /* 0x0000000000017941 */ /* 0x000fea0003800000 */
.L_x_5159:
[----:B------:R-:W-:Y:S01]  /*2fe0*/  LEA R5, R0, 0x37800000, 0x17 ;  /* 0x3780000000057811 */ /* 0x000fe200078eb8ff */
[----:B------:R-:W-:-:S05]  /*2ff0*/  IMAD.SHL.U32 R0, R3, 0x200000, RZ ;  /* 0x0020000003007824 */ /* 0x000fca00078e00ff */
[----:B------:R-:W-:-:S07]  /*3000*/  LOP3.LUT R0, R5, R0, R6, 0xfe, !PT ;  /* 0x0000000005007212 */ /* 0x000fce00078efe06 */
.L_x_5158:
[----:B------:R-:W-:Y:S05]  /*3010*/  BSYNC B0 ;  /* 0x0000000000007941 */ /* 0x000fea0003800000 */
.L_x_5157:
[----:B------:R-:W-:-:S04]  /*3020*/  F2FP.F16.F32.PACK_AB R0, RZ, R0 ;  /* 0x00000000ff00723e */ /* 0x000fc800000000ff */
[----:B------:R-:W-:Y:S01]  /*3030*/  PRMT R16, R0, 0x7610, R16 ;  /* 0x0000761000107816 */ /* 0x000fe20000000010 */
[----:B------:R-:W-:Y:S06]  /*3040*/  BRA `(.L_x_5138) ;  /* 0x0000000000b47947 */ /* 0x000fec0003800000 */
.L_x_5150:
        /* <DEDUP_REMOVED lines=14> */
.L_x_5164:
[----:B------:R-:W-:Y:S05]  /*3130*/  BSYNC B0 ;  /* 0x0000000000007941 */ /* 0x000fea0003800000 */
.L_x_5163:
[----:B------:R-:W-:-:S04]  /*3140*/  F2FP.F16.F32.PACK_AB R0, RZ, R0 ;  /* 0x00000000ff00723e */ /* 0x000fc800000000ff */
[----:B------:R-:W-:Y:S01]  /*3150*/  PRMT R16, R0, 0x7610, R16 ;  /* 0x0000761000107816 */ /* 0x000fe20000000010 */
[----:B------:R-:W-:Y:S06]  /*3160*/  BRA `(.L_x_5138) ;  /* 0x00000000006c7947 */ /* 0x000fec0003800000 */
.L_x_5137:
        /* <DEDUP_REMOVED lines=16> */
.L_x_5165:
[----:B------:R-:W-:Y:S01]  /*3270*/  PRMT R16, RZ, 0x7610, R16 ;  /* 0x00007610ff107816 */ /* 0x000fe20000000010 */
[----:B------:R-:W-:Y:S06]  /*3280*/  BRA `(.L_x_5138) ;  /* 0x0000000000247947 */ /* 0x000fec0003800000 */
.L_x_5162:
[----:B------:R-:W2:Y:S02]  /*3290*/  LDG.E.64 R4, desc[UR36][R4.64] ;  /* 0x0000002404047981 */ /* 0x000ea4000c1e1b00 */
[----:B--2---:R-:W0:Y:S02]  /*32a0*/  I2F.U64 R0, R4 ;  /* 0x0000000400007312 */ /* 0x004e240000301000 */
[----:B0-----:R-:W-:-:S04]  /*32b0*/  F2FP.F16.F32.PACK_AB R0, RZ, R0 ;  /* 0x00000000ff00723e */ /* 0x001fc800000000ff */
[----:B------:R-:W-:Y:S01]  /*32c0*/  PRMT R16, R0, 0x7610, R16 ;  /* 0x0000761000107816 */ /* 0x000fe20000000010 */
[----:B------:R-:W-:Y:S06]  /*32d0*/  BRA `(.L_x_5138) ;  /* 0x0000000000107947 */ /* 0x000fec0003800000 */
.L_x_5161:
[----:B------:R-:W2:Y:S02]  /*32e0*/  LDG.E R4, desc[UR36][R4.64] ;  /* 0x0000002404047981 */ /* 0x000ea4000c1e1900 */
[----:B--2---:R-:W-:-:S04]  /*32f0*/  I2FP.F32.U32 R0, R4 ;  /* 0x0000000400007245 */ /* 0x004fc80000201000 */
[----:B------:R-:W-:-:S04]  /*3300*/  F2FP.F16.F32.PACK_AB R0, RZ, R0 ;  /* 0x00000000ff00723e */ /* 0x000fc800000000ff */
[----:B------:R-:W-:-:S07]  /*3310*/  PRMT R16, R0, 0x7610, R16 ;  /* 0x0000761000107816 */ /* 0x000fce0000000010 */
.L_x_5138:
        /* <DEDUP_REMOVED lines=21> */
.L_x_5169:
[----:B------:R-:W2:Y:S02]  /*3470*/  LDG.E.U8 R4, desc[UR36][R4.64] ;  /* 0x0000002404047981 */ /* 0x000ea4000c1e1100 */
[----:B--2---:R-:W-:-:S04]  /*3480*/  I2FP.F32.U32 R0, R4 ;  /* 0x0000000400007245 */ /* 0x004fc80000201000 */
[----:B------:R-:W-:-:S04]  /*3490*/  F2FP.F16.F32.PACK_AB R0, RZ, R0 ;  /* 0x00000000ff00723e */ /* 0x000fc800000000ff */
[----:B------:R-:W-:Y:S01]  /*34a0*/  PRMT R19, R0, 0x7610, R19 ;  /* 0x0000761000137816 */ /* 0x000fe20000000013 */
[----:B------:R-:W-:Y:S06]  /*34b0*/  BRA `(.L_x_5171) ;  /* 0x0000000c00bc7947 */ /* 0x000fec0003800000 */
.L_x_5168:
        /* <DEDUP_REMOVED lines=11> */
.L_x_5173:
[----:B------:R-:W2:Y:S02]  /*3570*/  LDG.E R4, desc[UR36][R4.64] ;  /* 0x0000002404047981 */ /* 0x000ea4000c1e1900 */
[----:B--2---:R-:W-:-:S04]  /*3580*/  I2FP.F32.S32 R0, R4 ;  /* 0x0000000400007245 */ /* 0x004fc80000201400 */
[----:B------:R-:W-:-:S04]  /*3590*/  F2FP.F16.F32.PACK_AB R0, RZ, R0 ;  /* 0x00000000ff00723e */ /* 0x000fc800000000ff */
[----:B------:R-:W-:Y:S01]  /*35a0*/  PRMT R19, R0, 0x7610, R19 ;  /* 0x0000761000137816 */ /* 0x000fe20000000013 */
[----:B------:R-:W-:Y:S06]  /*35b0*/  BRA `(.L_x_5171) ;  /* 0x0000000c007c7947 */ /* 0x000fec0003800000 */
.L_x_5172:
[----:B------:R-:W2:Y:S02]  /*35c0*/  LDG.E.U16 R4, desc[UR36][R4.64] ;  /* 0x0000002404047981 */ /* 0x000ea4000c1e1500 */
[----:B--2---:R-:W0:Y:S02]  /*35d0*/  I2F.S16 R0, R4 ;  /* 0x0000000400007306 */ /* 0x004e240000101400 */
[----:B0-----:R-:W-:-:S04]  /*35e0*/  F2FP.F16.F32.PACK_AB R0, RZ, R0 ;  /* 0x00000000ff00723e */ /* 0x001fc800000000ff */
[----:B------:R-:W-:Y:S01]  /*35f0*/  PRMT R19, R0, 0x7610, R19 ;  /* 0x0000761000137816 */ /* 0x000fe20000000013 */
[----:B------:R-:W-:Y:S06]  /*3600*/  BRA `(.L_x_5171) ;  /* 0x0000000c00687947 */ /* 0x000fec0003800000 */
.L_x_5167:
        /* <DEDUP_REMOVED lines=9> */
.L_x_5175:
[----:B------:R1:W5:Y:S01]  /*36a0*/  LDG.E.U16 R19, desc[UR36][R4.64] ;  /* 0x0000002404137981 */ /* 0x000362000c1e1500 */
[----:B------:R-:W-:Y:S05]  /*36b0*/  BRA `(.L_x_5171) ;  /* 0x0000000c003c7947 */ /* 0x000fea0003800000 */
.L_x_5174:
        /* <DEDUP_REMOVED lines=9> */
.L_x_5177:
[----:B------:R0:W5:Y:S01]  /*3750*/  LDG.E.U16 R19, desc[UR36][R4.64] ;  /* 0x0000002404137981 */ /* 0x000162000c1e1500 */
[----:B------:R-:W-:Y:S05]  /*3760*/  BRA `(.L_x_5171) ;  /* 0x0000000c00107947 */ /* 0x000fea0003800000 */
.L_x_5176:
        /* <DEDUP_REMOVED lines=9> */
.L_x_5166:
        /* <DEDUP_REMOVED lines=14> */
.L_x_5180:
        /* <DEDUP_REMOVED lines=9> */
.L_x_5179:
        /* <DEDUP_REMOVED lines=28> */
.L_x_5182:
        /* <DEDUP_REMOVED lines=15> */
.L_x_5181:
[----:B------:R-:W2:Y:S02]  /*3c20*/  LDG.E.U16 R0, desc[UR36][R4.64] ;  /* 0x0000002404007981 */ /* 0x000ea4000c1e1500 */
[----:B--2---:R-:W-:-:S05]  /*3c30*/  IMAD.U32 R0, R0, 0x10000, RZ ;  /* 0x0001000000007824 */ /* 0x004fca00078e00ff */
[----:B------:R-:W-:-:S04]  /*3c40*/  F2FP.F16.F32.PACK_AB R0, RZ, R0 ;  /* 0x00000000ff00723e */ /* 0x000fc800000000ff */
[----:B------:R-:W-:Y:S01]  /*3c50*/  PRMT R19, R0, 0x7610, R19 ;  /* 0x0000761000137816 */ /* 0x000fe20000000013 */
[----:B------:R-:W-:Y:S06]  /*3c60*/  BRA `(.L_x_5171) ;  /* 0x0000000400d07947 */ /* 0x000fec0003800000 */
.L_x_5178:
        /* <DEDUP_REMOVED lines=13> */
.L_x_5185:
        /* <DEDUP_REMOVED lines=21> */
.L_x_5189:
[----:B------:R-:W-:Y:S05]  /*3e90*/  BSYNC B1 ;  /* 0x0000000000017941 */ /* 0x000fea0003800000 */
.L_x_5188:
[----:B------:R-:W-:Y:S01]  /*3ea0*/  LEA R5, R0, 0x3b800000, 0x17 ;  /* 0x3b80000000057811 */ /* 0x000fe200078eb8ff */
[----:B------:R-:W-:-:S05]  /*3eb0*/  IMAD.SHL.U32 R0, R3, 0x100000, RZ ;  /* 0x0010000003007824 */ /* 0x000fca00078e00ff */
[----:B------:R-:W-:-:S07]  /*3ec0*/  LOP3.LUT R0, R5, R0, R6, 0xfe, !PT ;  /* 0x0000000005007212 */ /* 0x000fce00078efe06 */
.L_x_5187:
[----:B------:R-:W-:Y:S05]  /*3ed0*/  BSYNC B0 ;  /* 0x0000000000007941 */ /* 0x000fea0003800000 */
.L_x_5186:
[----:B------:R-:W-:-:S04]  /*3ee0*/  F2FP.F16.F32.PACK_AB R0, RZ, R0 ;  /* 0x00000000ff00723e */ /* 0x000fc800000000ff */
[----:B------:R-:W-:Y:S01]  /*3ef0*/  PRMT R19, R0, 0x7610, R19 ;  /* 0x0000761000137816 */ /* 0x000fe20000000013 */
[----:B------:R-:W-:Y:S06]  /*3f00*/  BRA `(.L_x_5171) ;  /* 0x0000000400287947 */ /* 0x000fec0003800000 */
.L_x_5184:
        /* <DEDUP_REMOVED lines=21> */
.L_x_5193:
[----:B------:R-:W-:Y:S05]  /*4060*/  BSYNC B1 ;  /* 0x0000000000017941 */ /* 0x000fea0003800000 */
.L_x_5192:
[----:B------:R-:W-:Y:S01]  /*4070*/  LEA R5, R0, 0x37800000, 0x17 ;  /* 0x3780000000057811 */ /* 0x000fe200078eb8ff */
[----:B------:R-:W-:-:S05]  /*4080*/  IMAD.SHL.U32 R0, R3, 0x200000, RZ ;  /* 0x0020000003007824 */ /* 0x000fca00078e00ff */
[----:B------:R-:W-:-:S07]  /*4090*/  LOP3.LUT R0, R5, R0, R6, 0xfe, !PT ;  /* 0x0000000005007212 */ /* 0x000fce00078efe06 */
.L_x_5191:
[----:B------:R-:W-:Y:S05]  /*40a0*/  BSYNC B0 ;  /* 0x0000000000007941 */ /* 0x000fea0003800000 */
.L_x_5190:
[----:B------:R-:W-:-:S04]  /*40b0*/  F2FP.F16.F32.PACK_AB R0, RZ, R0 ;  /* 0x00000000ff00723e */ /* 0x000fc800000000ff */
[----:B------:R-:W-:Y:S01]  /*40c0*/  PRMT R19, R0, 0x7610, R19 ;  /* 0x0000761000137816 */ /* 0x000fe20000000013 */
[----:B------:R-:W-:Y:S06]  /*40d0*/  BRA `(.L_x_5171) ;  /* 0x0000000000b47947 */ /* 0x000fec0003800000 */
.L_x_5183:
        /* <DEDUP_REMOVED lines=14> */
.L_x_5197:
[----:B------:R-:W-:Y:S05]  /*41c0*/  BSYNC B0 ;  /* 0x0000000000007941 */ /* 0x000fea0003800000 */
.L_x_5196:
[----:B------:R-:W-:-:S04]  /*41d0*/  F2FP.F16.F32.PACK_AB R0, RZ, R0 ;  /* 0x00000000ff00723e */ /* 0x000fc800000000ff */
[----:B------:R-:W-:Y:S01]  /*41e0*/  PRMT R19, R0, 0x7610, R19 ;  /* 0x0000761000137816 */ /* 0x000fe20000000013 */
[----:B------:R-:W-:Y:S06]  /*41f0*/  BRA `(.L_x_5171) ;  /* 0x00000000006c7947 */ /* 0x000fec0003800000 */
.L_x_5170:
        /* <DEDUP_REMOVED lines=16> */
.L_x_5198:
[----:B------:R-:W-:Y:S01]  /*4300*/  PRMT R19, RZ, 0x7610, R19 ;  /* 0x00007610ff137816 */ /* 0x000fe20000000013 */
[----:B------:R-:W-:Y:S06]  /*4310*/  BRA `(.L_x_5171) ;  /* 0x0000000000247947 */ /* 0x000fec0003800000 */
.L_x_5195:
[----:B------:R-:W2:Y:S02]  /*4320*/  LDG.E.64 R4, desc[UR36][R4.64] ;  /* 0x0000002404047981 */ /* 0x000ea4000c1e1b00 */
[----:B--2---:R-:W0:Y:S02]  /*4330*/  I2F.U64 R0, R4 ;  /* 0x0000000400007312 */ /* 0x004e240000301000 */
[----:B0-----:R-:W-:-:S04]  /*4340*/  F2FP.F16.F32.PACK_AB R0, RZ, R0 ;  /* 0x00000000ff00723e */ /* 0x001fc800000000ff */
[----:B------:R-:W-:Y:S01]  /*4350*/  PRMT R19, R0, 0x7610, R19 ;  /* 0x0000761000137816 */ /* 0x000fe20000000013 */
[----:B------:R-:W-:Y:S06]  /*4360*/  BRA `(.L_x_5171) ;  /* 0x0000000000107947 */ /* 0x000fec0003800000 */
.L_x_5194:
[----:B------:R-:W2:Y:S02]  /*4370*/  LDG.E R4, desc[UR36][R4.64] ;  /* 0x0000002404047981 */ /* 0x000ea4000c1e1900 */
[----:B--2---:R-:W-:-:S04]  /*4380*/  I2FP.F32.U32 R0, R4 ;  /* 0x0000000400007245 */ /* 0x004fc80000201000 */
[----:B------:R-:W-:-:S04]  /*4390*/  F2FP.F16.F32.PACK_AB R0, RZ, R0 ;  /* 0x00000000ff00723e */ /* 0x000fc800000000ff */
[----:B------:R-:W-:-:S07]  /*43a0*/  PRMT R19, R0, 0x7610, R19 ;  /* 0x0000761000137816 */ /* 0x000fce0000000013 */
.L_x_5171:
[----:B------:R-:W-:-:S07]  /*43b0*/  VIADD R27, R27, 0x80 ;  /* 0x000000801b1b7836 */ /* 0x000fce0000000000 */
.L_x_5132:
[----:B------:R-:W-:Y:S05]  /*43c0*/  BSYNC B6 ;  /* 0x0000000000067941 */ /* 0x000fea0003800000 */
.L_x_5131:
        /* <DEDUP_REMOVED lines=28> */
.L_x_5204:
[----:B------:R-:W2:Y:S02]  /*4590*/  LDG.E.U8 R4, desc[UR36][R4.64] ;  /* 0x0000002404047981 */ /* 0x000ea4000c1e1100 */
[----:B--2---:R-:W-:-:S04]  /*45a0*/  I2FP.F32.U32 R0, R4 ;  /* 0x0000000400007245 */ /* 0x004fc80000201000 */
[----:B------:R-:W-:-:S04]  /*45b0*/  F2FP.F16.F32.PACK_AB R0, RZ, R0 ;  /* 0x00000000ff00723e */ /* 0x000fc800000000ff */
[----:B------:R-:W-:Y:S01]  /*45c0*/  PRMT R23, R0, 0x7610, R23 ;  /* 0x0000761000177816 */ /* 0x000fe20000000017 */
[----:B------:R-:W-:Y:S06]  /*45d0*/  BRA `(.L_x_5206) ;  /* 0x0000000c00bc7947 */ /* 0x000fec0003800000 */
.L_x_5203:
        /* <DEDUP_REMOVED lines=11> */
.L_x_5208:
[----:B------:R-:W2:Y:S02]  /*4690*/  LDG.E R4, desc[UR36][R4.64] ;  /* 0x0000002404047981 */ /* 0x000ea4000c1e1900 */
[----:B--2---:R-:W-:-:S04]  /*46a0*/  I2FP.F32.S32 R0, R4 ;  /* 0x0000000400007245 */ /* 0x004fc80000201400 */
[----:B------:R-:W-:-:S04]  /*46b0*/  F2FP.F16.F32.PACK_AB R0, RZ, R0 ;  /* 0x00000000ff00723e */ /* 0x000fc800000000ff */
[----:B------:R-:W-:Y:S01]  /*46c0*/  PRMT R23, R0, 0x7610, R23 ;  /* 0x0000761000177816 */ /* 0x000fe20000000017 */
[----:B------:R-:W-:Y:S06]  /*46d0*/  BRA `(.L_x_5206) ;  /* 0x0000000c007c7947 */ /* 0x000fec0003800000 */
.L_x_5207:
[----:B------:R-:W2:Y:S02]  /*46e0*/  LDG.E.U16 R4, desc[UR36][R4.64] ;  /* 0x0000002404047981 */ /* 0x000ea4000c1e1500 */
[----:B--2---:R-:W0:Y:S02]  /*46f0*/  I2F.S16 R0, R4 ;  /* 0x0000000400007306 */ /* 0x004e240000101400 */
[----:B0-----:R-:W-:-:S04]  /*4700*/  F2FP.F16.F32.PACK_AB R0, RZ, R0 ;  /* 0x00000000ff00723e */ /* 0x001fc800000000ff */
[----:B------:R-:W-:Y:S01]  /*4710*/  PRMT R23, R0, 0x7610, R23 ;  /* 0x0000761000177816 */ /* 0x000fe20000000017 */
[----:B------:R-:W-:Y:S06]  /*4720*/  BRA `(.L_x_5206) ;  /* 0x0000000c00687947 */ /* 0x000fec0003800000 */
.L_x_5202:
        /* <DEDUP_REMOVED lines=9> */
.L_x_5210:
[----:B------:R1:W5:Y:S01]  /*47c0*/  LDG.E.U16 R23, desc[UR36][R4.64] ;  /* 0x0000002404177981 */ /* 0x000362000c1e1500 */
[----:B------:R-:W-:Y:S05]  /*47d0*/  BRA `(.L_x_5206) ;  /* 0x0000000c003c7947 */ /* 0x000fea0003800000 */
.L_x_5209:
        /* <DEDUP_REMOVED lines=9> */
.L_x_5212:
[----:B------:R0:W5:Y:S01]  /*4870*/  LDG.E.U16 R23, desc[UR36][R4.64] ;  /* 0x0000002404177981 */ /* 0x000162000c1e1500 */
[----:B------:R-:W-:Y:S05]  /*4880*/  BRA `(.L_x_5206) ;  /* 0x0000000c00107947 */ /* 0x000fea0003800000 */
.L_x_5211:
        /* <DEDUP_REMOVED lines=9> */
.L_x_5201:
        /* <DEDUP_REMOVED lines=14> */
.L_x_5215:
        /* <DEDUP_REMOVED lines=9> */
.L_x_5214:
        /* <DEDUP_REMOVED lines=28> */
.L_x_5217:
        /* <DEDUP_REMOVED lines=15> */
.L_x_5216:
[----:B------:R-:W2:Y:S02]  /*4d40*/  LDG.E.U16 R0, desc[UR36][R4.64] ;  /* 0x0000002404007981 */ /* 0x000ea4000c1e1500 */
[----:B--2---:R-:W-:-:S05]  /*4d50*/  IMAD.U32 R0, R0, 0x10000, RZ ;  /* 0x0001000000007824 */ /* 0x004fca00078e00ff */
[----:B------:R-:W-:-:S04]  /*4d60*/  F2FP.F16.F32.PACK_AB R0, RZ, R0 ;  /* 0x00000000ff00723e */ /* 0x000fc800000000ff */
[----:B------:R-:W-:Y:S01]  /*4d70*/  PRMT R23, R0, 0x7610, R23 ;  /* 0x0000761000177816 */ /* 0x000fe20000000017 */
[----:B------:R-:W-:Y:S06]  /*4d80*/  BRA `(.L_x_5206) ;  /* 0x0000000400d07947 */ /* 0x000fec0003800000 */
.L_x_5213:
        /* <DEDUP_REMOVED lines=13> */
.L_x_5220:
        /* <DEDUP_REMOVED lines=21> */
.L_x_5224:
[----:B------:R-:W-:Y:S05]  /*4fb0*/  BSYNC B1 ;  /* 0x0000000000017941 */ /* 0x000fea0003800000 */
.L_x_5223:
[----:B------:R-:W-:Y:S01]  /*4fc0*/  LEA R5, R0, 0x3b800000, 0x17 ;  /* 0x3b80000000057811 */ /* 0x000fe200078eb8ff */
[----:B------:R-:W-:-:S05]  /*4fd0*/  IMAD.SHL.U32 R0, R3, 0x100000, RZ ;  /* 0x0010000003007824 */ /* 0x000fca00078e00ff */
[----:B------:R-:W-:-:S07]  /*4fe0*/  LOP3.LUT R0, R5, R0, R6, 0xfe, !PT ;  /* 0x0000000005007212 */ /* 0x000fce00078efe06 */
.L_x_5222:
[----:B------:R-:W-:Y:S05]  /*4ff0*/  BSYNC B0 ;  /* 0x0000000000007941 */ /* 0x000fea0003800000 */
.L_x_5221:
[----:B------:R-:W-:-:S04]  /*5000*/  F2FP.F16.F32.PACK_AB R0, RZ, R0 ;  /* 0x00000000ff00723e */ /* 0x000fc800000000ff */
[----:B------:R-:W-:Y:S01]  /*5010*/  PRMT R23, R0, 0x7610, R23 ;  /* 0x0000761000177816 */ /* 0x000fe20000000017 */
[----:B------:R-:W-:Y:S06]  /*5020*/  BRA `(.L_x_5206) ;  /* 0x0000000400287947 */ /* 0x000fec0003800000 */
.L_x_5219:
        /* <DEDUP_REMOVED lines=21> */
.L_x_5228:
[----:B------:R-:W-:Y:S05]  /*5180*/  BSYNC B1 ;  /* 0x0000000000017941 */ /* 0x000fea0003800000 */
.L_x_5227:
[----:B------:R-:W-:Y:S01]  /*5190*/  LEA R5, R0, 0x37800000, 0x17 ;  /* 0x3780000000057811 */ /* 0x000fe200078eb8ff */
[----:B------:R-:W-:-:S05]  /*51a0*/  IMAD.SHL.U32 R0, R3, 0x200000, RZ ;  /* 0x0020000003007824 */ /* 0x000fca00078e00ff */
[----:B------:R-:W-:-:S07]  /*51b0*/  LOP3.LUT R0, R5, R0, R6, 0xfe, !PT ;  /* 0x0000000005007212 */ /* 0x000fce00078efe06 */
.L_x_5226:
[----:B------:R-:W-:Y:S05]  /*51c0*/  BSYNC B0 ;  /* 0x0000000000007941 */ /* 0x000fea0003800000 */
.L_x_5225:
[----:B------:R-:W-:-:S04]  /*51d0*/  F2FP.F16.F32.PACK_AB R0, RZ, R0 ;  /* 0x00000000ff00723e */ /* 0x000fc800000000ff */
[----:B------:R-:W-:Y:S01]  /*51e0*/  PRMT R23, R0, 0x7610, R23 ;  /* 0x0000761000177816 */ /* 0x000fe20000000017 */
[----:B------:R-:W-:Y:S06]  /*51f0*/  BRA `(.L_x_5206) ;  /* 0x0000000000b47947 */ /* 0x000fec0003800000 */
.L_x_5218:
        /* <DEDUP_REMOVED lines=14> */
.L_x_5232:
[----:B------:R-:W-:Y:S05]  /*52e0*/  BSYNC B0 ;  /* 0x0000000000007941 */ /* 0x000fea0003800000 */
.L_x_5231:
[----:B------:R-:W-:-:S04]  /*52f0*/  F2FP.F16.F32.PACK_AB R0, RZ, R0 ;  /* 0x00000000ff00723e */ /* 0x000fc800000000ff */
[----:B------:R-:W-:Y:S01]  /*5300*/  PRMT R23, R0, 0x7610, R23 ;  /* 0x0000761000177816 */ /* 0x000fe20000000017 */
[----:B------:R-:W-:Y:S06]  /*5310*/  BRA `(.L_x_5206) ;  /* 0x00000000006c7947 */ /* 0x000fec0003800000 */
.L_x_5205:
        /* <DEDUP_REMOVED lines=16> */
.L_x_5233:
[----:B------:R-:W-:Y:S01]  /*5420*/  PRMT R23, RZ, 0x7610, R23 ;  /* 0x00007610ff177816 */ /* 0x000fe20000000017 */
[----:B------:R-:W-:Y:S06]  /*5430*/  BRA `(.L_x_5206) ;  /* 0x0000000000247947 */ /* 0x000fec0003800000 */
.L_x_5230:
[----:B------:R-:W2:Y:S02]  /*5440*/  LDG.E.64 R4, desc[UR36][R4.64] ;  /* 0x0000002404047981 */ /* 0x000ea4000c1e1b00 */
[----:B--2---:R-:W0:Y:S02]  /*5450*/  I2F.U64 R0, R4 ;  /* 0x0000000400007312 */ /* 0x004e240000301000 */
[----:B0-----:R-:W-:-:S04]  /*5460*/  F2FP.F16.F32.PACK_AB R0, RZ, R0 ;  /* 0x00000000ff00723e */ /* 0x001fc800000000ff */
[----:B------:R-:W-:Y:S01]  /*5470*/  PRMT R23, R0, 0x7610, R23 ;  /* 0x0000761000177816 */ /* 0x000fe20000000017 */
[----:B------:R-:W-:Y:S06]  /*5480*/  BRA `(.L_x_5206) ;  /* 0x0000000000107947 */ /* 0x000fec0003800000 */
.L_x_5229:
[----:B------:R-:W2:Y:S02]  /*5490*/  LDG.E R4, desc[UR36][R4.64] ;  /* 0x0000002404047981 */ /* 0x000ea4000c1e1900 */
[----:B--2---:R-:W-:-:S04]  /*54a0*/  I2FP.F32.U32 R0, R4 ;  /* 0x0000000400007245 */ /* 0x004fc80000201000 */
[----:B------:R-:W-:-:S04]  /*54b0*/  F2FP.F16.F32.PACK_AB R0, RZ, R0 ;  /* 0x00000000ff00723e */ /* 0x000fc800000000ff */
[----:B------:R-:W-:-:S07]  /*54c0*/  PRMT R23, R0, 0x7610, R23 ;  /* 0x0000761000177816 */ /* 0x000fce0000000017 */
.L_x_5206:
        /* <DEDUP_REMOVED lines=22> */
.L_x_5237:
[----:B------:R-:W2:Y:S02]  /*5630*/  LDG.E.U8 R4, desc[UR36][R4.64] ;  /* 0x0000002404047981 */ /* 0x000ea4000c1e1100 */
[----:B--2---:R-:W-:-:S04]  /*5640*/  I2FP.F32.U32 R0, R4 ;  /* 0x0000000400007245 */ /* 0x004fc80000201000 */
[----:B------:R-:W-:-:S04]  /*5650*/  F2FP.F16.F32.PACK_AB R0, RZ, R0 ;  /* 0x00000000ff00723e */ /* 0x000fc800000000ff */
[----:B------:R-:W-:Y:S01]  /*5660*/  PRMT R24, R0, 0x7610, R24 ;  /* 0x0000761000187816 */ /* 0x000fe20000000018 */
[----:B------:R-:W-:Y:S06]  /*5670*/  BRA `(.L_x_5239) ;  /* 0x0000000c00bc7947 */ /* 0x000fec0003800000 */
.L_x_5236:
        /* <DEDUP_REMOVED lines=11> */
.L_x_5241:
[----:B------:R-:W2:Y:S02]  /*5730*/  LDG.E R4, desc[UR36][R4.64] ;  /* 0x0000002404047981 */ /* 0x000ea4000c1e1900 */
[----:B--2---:R-:W-:-:S04]  /*5740*/  I2FP.F32.S32 R0, R4 ;  /* 0x0000000400007245 */ /* 0x004fc80000201400 */
[----:B------:R-:W-:-:S04]  /*5750*/  F2FP.F16.F32.PACK_AB R0, RZ, R0 ;  /* 0x00000000ff00723e */ /* 0x000fc800000000ff */
[----:B------:R-:W-:Y:S01]  /*5760*/  PRMT R24, R0, 0x7610, R24 ;  /* 0x0000761000187816 */ /* 0x000fe20000000018 */
[----:B------:R-:W-:Y:S06]  /*5770*/  BRA `(.L_x_5239) ;  /* 0x0000000c007c7947 */ /* 0x000fec0003800000 */
.L_x_5240:
[----:B------:R-:W2:Y:S02]  /*5780*/  LDG.E.U16 R4, desc[UR36][R4.64] ;  /* 0x0000002404047981 */ /* 0x000ea4000c1e1500 */
[----:B--2---:R-:W0:Y:S02]  /*5790*/  I2F.S16 R0, R4 ;  /* 0x0000000400007306 */ /* 0x004e240000101400 */
[----:B0-----:R-:W-:-:S04]  /*57a0*/  F2FP.F16.F32.PACK_AB R0, RZ, R0 ;  /* 0x00000000ff00723e */ /* 0x001fc800000000ff */
[----:B------:R-:W-:Y:S01]  /*57b0*/  PRMT R24, R0, 0x7610, R24 ;  /* 0x0000761000187816 */ /* 0x000fe20000000018 */
[----:B------:R-:W-:Y:S06]  /*57c0*/  BRA `(.L_x_5239) ;  /* 0x0000000c00687947 */ /* 0x000fec0003800000 */
.L_x_5235:
        /* <DEDUP_REMOVED lines=9> */
.L_x_5243:
[----:B------:R1:W5:Y:S01]  /*5860*/  LDG.E.U16 R24, desc[UR36][R4.64] ;  /* 0x0000002404187981 */ /* 0x000362000c1e1500 */
[----:B------:R-:W-:Y:S05]  /*5870*/  BRA `(.L_x_5239) ;  /* 0x0000000c003c7947 */ /* 0x000fea0003800000 */
.L_x_5242:
        /* <DEDUP_REMOVED lines=9> */
.L_x_5245:
[----:B------:R0:W5:Y:S01]  /*5910*/  LDG.E.U16 R24, desc[UR36][R4.64] ;  /* 0x0000002404187981 */ /* 0x000162000c1e1500 */
[----:B------:R-:W-:Y:S05]  /*5920*/  BRA `(.L_x_5239) ;  /* 0x0000000c00107947 */ /* 0x000fea0003800000 */
.L_x_5244:
        /* <DEDUP_REMOVED lines=9> */
.L_x_5234:
        /* <DEDUP_REMOVED lines=14> */
.L_x_5248:
        /* <DEDUP_REMOVED lines=9> */
.L_x_5247:
        /* <DEDUP_REMOVED lines=28> */
.L_x_5250:
        /* <DEDUP_REMOVED lines=15> */
.L_x_5249:
[----:B------:R-:W2:Y:S02]  /*5de0*/  LDG.E.U16 R0, desc[UR36][R4.64] ;  /* 0x0000002404007981 */ /* 0x000ea4000c1e1500 */
[----:B--2---:R-:W-:-:S05]  /*5df0*/  IMAD.U32 R0, R0, 0x10000, RZ ;  /* 0x0001000000007824 */ /* 0x004fca00078e00ff */
[----:B------:R-:W-:-:S04]  /*5e00*/  F2FP.F16.F32.PACK_AB R0, RZ, R0 ;  /* 0x00000000ff00723e */ /* 0x000fc800000000ff */
[----:B------:R-:W-:Y:S01]  /*5e10*/  PRMT R24, R0, 0x7610, R24 ;  /* 0x0000761000187816 */ /* 0x000fe20000000018 */
[----:B------:R-:W-:Y:S06]  /*5e20*/  BRA `(.L_x_5239) ;  /* 0x0000000400d07947 */ /* 0x000fec0003800000 */
.L_x_5246:
        /* <DEDUP_REMOVED lines=13> */
.L_x_5253:
        /* <DEDUP_REMOVED lines=21> */
.L_x_5257:
[----:B------:R-:W-:Y:S05]  /*6050*/  BSYNC B1 ;  /* 0x0000000000017941 */ /* 0x000fea0003800000 */
.L_x_5256:
[----:B------:R-:W-:Y:S01]  /*6060*/  LEA R5, R0, 0x3b800000, 0x17 ;  /* 0x3b80000000057811 */ /* 0x000fe200078eb8ff */
[----:B------:R-:W-:-:S05]  /*6070*/  IMAD.SHL.U32 R0, R3, 0x100000, RZ ;  /* 0x0010000003007824 */ /* 0x000fca00078e00ff */
[----:B------:R-:W-:-:S07]  /*6080*/  LOP3.LUT R0, R5, R0, R6, 0xfe, !PT ;  /* 0x0000000005007212 */ /* 0x000fce00078efe06 */
.L_x_5255:
[----:B------:R-:W-:Y:S05]  /*6090*/  BSYNC B0 ;  /* 0x0000000000007941 */ /* 0x000fea0003800000 */
.L_x_5254:
[----:B------:R-:W-:-:S04]  /*60a0*/  F2FP.F16.F32.PACK_AB R0, RZ, R0 ;  /* 0x00000000ff00723e */ /* 0x000fc800000000ff */
[----:B------:R-:W-:Y:S01]  /*60b0*/  PRMT R24, R0, 0x7610, R24 ;  /* 0x0000761000187816 */ /* 0x000fe20000000018 */
[----:B------:R-:W-:Y:S06]  /*60c0*/  BRA `(.L_x_5239) ;  /* 0x0000000400287947 */ /* 0x000fec0003800000 */
.L_x_5252:
        /* <DEDUP_REMOVED lines=21> */
.L_x_5261:
[----:B------:R-:W-:Y:S05]  /*6220*/  BSYNC B1 ;  /* 0x0000000000017941 */ /* 0x000fea0003800000 */
.L_x_5260:
[----:B------:R-:W-:Y:S01]  /*6230*/  LEA R5, R0, 0x37800000, 0x17 ;  /* 0x3780000000057811 */ /* 0x000fe200078eb8ff */
[----:B------:R-:W-:-:S05]  /*6240*/  IMAD.SHL.U32 R0, R3, 0x200000, RZ ;  /* 0x0020000003007824 */ /* 0x000fca00078e00ff */
[----:B------:R-:W-:-:S07]  /*6250*/  LOP3.LUT R0, R5, R0, R6, 0xfe, !PT ;  /* 0x0000000005007212 */ /* 0x000fce00078efe06 */
.L_x_5259:
[----:B------:R-:W-:Y:S05]  /*6260*/  BSYNC B0 ;  /* 0x0000000000007941 */ /* 0x000fea0003800000 */
.L_x_5258:
[----:B------:R-:W-:-:S04]  /*6270*/  F2FP.F16.F32.PACK_AB R0, RZ, R0 ;  /* 0x00000000ff00723e */ /* 0x000fc800000000ff */
[----:B------:R-:W-:Y:S01]  /*6280*/  PRMT R24, R0, 0x7610, R24 ;  /* 0x0000761000187816 */ /* 0x000fe20000000018 */
[----:B------:R-:W-:Y:S06]  /*6290*/  BRA `(.L_x_5239) ;  /* 0x0000000000b47947 */ /* 0x000fec0003800000 */
.L_x_5251:
        /* <DEDUP_REMOVED lines=14> */
.L_x_5265:
[----:B------:R-:W-:Y:S05]  /*6380*/  BSYNC B0 ;  /* 0x0000000000007941 */ /* 0x000fea0003800000 */
.L_x_5264:
[----:B------:R-:W-:-:S04]  /*6390*/  F2FP.F16.F32.PACK_AB R0, RZ, R0 ;  /* 0x00000000ff00723e */ /* 0x000fc800000000ff */
[----:B------:R-:W-:Y:S01]  /*63a0*/  PRMT R24, R0, 0x7610, R24 ;  /* 0x0000761000187816 */ /* 0x000fe20000000018 */
[----:B------:R-:W-:Y:S06]  /*63b0*/  BRA `(.L_x_5239) ;  /* 0x00000000006c7947 */ /* 0x000fec0003800000 */
.L_x_5238:
        /* <DEDUP_REMOVED lines=16> */
.L_x_5266:
[----:B------:R-:W-:Y:S01]  /*64c0*/  PRMT R24, RZ, 0x7610, R24 ;  /* 0x00007610ff187816 */ /* 0x000fe20000000018 */
[----:B------:R-:W-:Y:S06]  /*64d0*/  BRA `(.L_x_5239) ;  /* 0x0000000000247947 */ /* 0x000fec0003800000 */
.L_x_5263:
[----:B------:R-:W2:Y:S02]  /*64e0*/  LDG.E.64 R4, desc[UR36][R4.64] ;  /* 0x0000002404047981 */ /* 0x000ea4000c1e1b00 */
[----:B--2---:R-:W0:Y:S02]  /*64f0*/  I2F.U64 R0, R4 ;  /* 0x0000000400007312 */ /* 0x004e240000301000 */
[----:B0-----:R-:W-:-:S04]  /*6500*/  F2FP.F16.F32.PACK_AB R0, RZ, R0 ;  /* 0x00000000ff00723e */ /* 0x001fc800000000ff */
[----:B------:R-:W-:Y:S01]  /*6510*/  PRMT R24, R0, 0x7610, R24 ;  /* 0x0000761000187816 */ /* 0x000fe20000000018 */
[----:B------:R-:W-:Y:S06]  /*6520*/  BRA `(.L_x_5239) ;  /* 0x0000000000107947 */ /* 0x000fec0003800000 */
.L_x_5262:
[----:B------:R-:W2:Y:S02]  /*6530*/  LDG.E R4, desc[UR36][R4.64] ;  /* 0x0000002404047981 */ /* 0x000ea4000c1e1900 */
[----:B--2---:R-:W-:-:S04]  /*6540*/  I2FP.F32.U32 R0, R4 ;  /* 0x0000000400007245 */ /* 0x004fc80000201000 */
[----:B------:R-:W-:-:S04]  /*6550*/  F2FP.F16.F32.PACK_AB R0, RZ, R0 ;  /* 0x00000000ff00723e */ /* 0x000fc800000000ff */
[----:B------:R-:W-:-:S07]  /*6560*/  PRMT R24, R0, 0x7610, R24 ;  /* 0x0000761000187816 */ /* 0x000fce0000000018 */
.L_x_5239:
[----:B------:R-:W-:-:S07]  /*6570*/  VIADD R27, R27, 0x80 ;  /* 0x000000801b1b7836 */ /* 0x000fce0000000000 */
.L_x_5200:
[----:B------:R-:W-:Y:S05]  /*6580*/  BSYNC B6 ;  /* 0x0000000000067941 */ /* 0x000fea0003800000 */
.L_x_5199:
        /* <DEDUP_REMOVED lines=26> */
.L_x_5272:
[----:B------:R-:W2:Y:S02]  /*6730*/  LDG.E.U8 R4, desc[UR36][R4.64] ;  /* 0x0000002404047981 */ /* 0x000ea4000c1e1100 */
[----:B--2---:R-:W-:-:S04]  /*6740*/  I2FP.F32.U32 R0, R4 ;  /* 0x0000000400007245 */ /* 0x004fc80000201000 */
[----:B------:R-:W-:-:S04]  /*6750*/  F2FP.F16.F32.PACK_AB R0, RZ, R0 ;  /* 0x00000000ff00723e */ /* 0x000fc800000000ff */
[----:B------:R-:W-:Y:S01]  /*6760*/  PRMT R22, R0, 0x7610, R22 ;  /* 0x0000761000167816 */ /* 0x000fe20000000016 */
[----:B------:R-:W-:Y:S06]  /*6770*/  BRA `(.L_x_5274) ;  /* 0x0000000c00bc7947 */ /* 0x000fec0003800000 */
.L_x_5271:
        /* <DEDUP_REMOVED lines=11> */
.L_x_5276:
[----:B------:R-:W2:Y:S02]  /*6830*/  LDG.E R4, desc[UR36][R4.64] ;  /* 0x0000002404047981 */ /* 0x000ea4000c1e1900 */
[----:B--2---:R-:W-:-:S04]  /*6840*/  I2FP.F32.S32 R0, R4 ;  /* 0x0000000400007245 */ /* 0x004fc80000201400 */
[----:B------:R-:W-:-:S04]  /*6850*/  F2FP.F16.F32.PACK_AB R0, RZ, R0 ;  /* 0x00000000ff00723e */ /* 0x000fc800000000ff */
[----:B------:R-:W-:Y:S01]  /*6860*/  PRMT R22, R0, 0x7610, R22 ;  /* 0x0000761000167816 */ /* 0x000fe20000000016 */
[----:B------:R-:W-:Y:S06]  /*6870*/  BRA `(.L_x_5274) ;  /* 0x0000000c007c7947 */ /* 0x000fec0003800000 */
.L_x_5275:
[----:B------:R-:W2:Y:S02]  /*6880*/  LDG.E.U16 R4, desc[UR36][R4.64] ;  /* 0x0000002404047981 */ /* 0x000ea4000c1e1500 */
[----:B--2---:R-:W0:Y:S02]  /*6890*/  I2F.S16 R0, R4 ;  /* 0x0000000400007306 */ /* 0x004e240000101400 */
[----:B0-----:R-:W-:-:S04]  /*68a0*/  F2FP.F16.F32.PACK_AB R0, RZ, R0 ;  /* 0x00000000ff00723e */ /* 0x001fc800000000ff */
[----:B------:R-:W-:Y:S01]  /*68b0*/  PRMT R22, R0, 0x7610, R22 ;  /* 0x0000761000167816 */ /* 0x000fe20000000016 */
[----:B------:R-:W-:Y:S06]  /*68c0*/  BRA `(.L_x_5274) ;  /* 0x0000000c00687947 */ /* 0x000fec0003800000 */
.L_x_5270:
        /* <DEDUP_REMOVED lines=9> */
.L_x_5278:
[----:B------:R0:W5:Y:S01]  /*6960*/  LDG.E.U16 R22, desc[UR36][R4.64] ;  /* 0x0000002404167981 */ /* 0x000162000c1e1500 */
[----:B------:R-:W-:Y:S05]  /*6970*/  BRA `(.L_x_5274) ;  /* 0x0000000c003c7947 */ /* 0x000fea0003800000 */
.L_x_5277:
        /* <DEDUP_REMOVED lines=9> */
.L_x_5280:
[----:B------:R1:W5:Y:S01]  /*6a10*/  LDG.E.U16 R22, desc[UR36][R4.64] ;  /* 0x0000002404167981 */ /* 0x000362000c1e1500 */
[----:B------:R-:W-:Y:S05]  /*6a20*/  BRA `(.L_x_5274) ;  /* 0x0000000c00107947 */ /* 0x000fea0003800000 */
.L_x_5279:
        /* <DEDUP_REMOVED lines=9> */
.L_x_5269:
        /* <DEDUP_REMOVED lines=14> */
.L_x_5283:
        /* <DEDUP_REMOVED lines=9> */
.L_x_5282:
        /* <DEDUP_REMOVED lines=28> */
.L_x_5285:
        /* <DEDUP_REMOVED lines=15> */
.L_x_5284:
[----:B------:R-:W2:Y:S02]  /*6ee0*/  LDG.E.U16 R0, desc[UR36][R4.64] ;  /* 0x0000002404007981 */ /* 0x000ea4000c1e1500 */
[----:B--2---:R-:W-:-:S05]  /*6ef0*/  IMAD.U32 R0, R0, 0x10000, RZ ;  /* 0x0001000000007824 */ /* 0x004fca00078e00ff */
[----:B------:R-:W-:-:S04]  /*6f00*/  F2FP.F16.F32.PACK_AB R0, RZ, R0 ;  /* 0x00000000ff00723e */ /* 0x000fc800000000ff */
[----:B------:R-:W-:Y:S01]  /*6f10*/  PRMT R22, R0, 0x7610, R22 ;  /* 0x0000761000167816 */ /* 0x000fe20000000016 */
[----:B------:R-:W-:Y:S06]  /*6f20*/  BRA `(.L_x_5274) ;  /* 0x0000000400d07947 */ /* 0x000fec0003800000 */
.L_x_5281:
        /* <DEDUP_REMOVED lines=13> */
.L_x_5288:
        /* <DEDUP_REMOVED lines=21> */
.L_x_5292:
[----:B------:R-:W-:Y:S05]  /*7150*/  BSYNC B1 ;  /* 0x0000000000017941 */ /* 0x000fea0003800000 */
.L_x_5291:
[----:B------:R-:W-:Y:S01]  /*7160*/  LEA R5, R0, 0x3b800000, 0x17 ;  /* 0x3b80000000057811 */ /* 0x000fe200078eb8ff */
[----:B------:R-:W-:-:S05]  /*7170*/  IMAD.SHL.U32 R0, R3, 0x100000, RZ ;  /* 0x0010000003007824 */ /* 0x000fca00078e00ff */
[----:B------:R-:W-:-:S07]  /*7180*/  LOP3.LUT R0, R5, R0, R6, 0xfe, !PT ;  /* 0x0000000005007212 */ /* 0x000fce00078efe06 */
.L_x_5290:
[----:B------:R-:W-:Y:S05]  /*7190*/  BSYNC B0 ;  /* 0x0000000000007941 */ /* 0x000fea0003800000 */
.L_x_5289:
[----:B------:R-:W-:-:S04]  /*71a0*/  F2FP.F16.F32.PACK_AB R0, RZ, R0 ;  /* 0x00000000ff00723e */ /* 0x000fc800000000ff */
[----:B------:R-:W-:Y:S01]  /*71b0*/  PRMT R22, R0, 0x7610, R22 ;  /* 0x0000761000167816 */ /* 0x000fe20000000016 */
[----:B------:R-:W-:Y:S06]  /*71c0*/  BRA `(.L_x_5274) ;  /* 0x0000000400287947 */ /* 0x000fec0003800000 */
.L_x_5287:
        /* <DEDUP_REMOVED lines=21> */
.L_x_5296:
[----:B------:R-:W-:Y:S05]  /*7320*/  BSYNC B1 ;  /* 0x0000000000017941 */ /* 0x000fea0003800000 */
.L_x_5295:
[----:B------:R-:W-:Y:S01]  /*7330*/  LEA R5, R0, 0x37800000, 0x17 ;  /* 0x3780000000057811 */ /* 0x000fe200078eb8ff */
[----:B------:R-:W-:-:S05]  /*7340*/  IMAD.SHL.U32 R0, R3, 0x200000, RZ ;  /* 0x0020000003007824 */ /* 0x000fca00078e00ff */
[----:B------:R-:W-:-:S07]  /*7350*/  LOP3.LUT R0, R5, R0, R6, 0xfe, !PT ;  /* 0x0000000005007212 */ /* 0x000fce00078efe06 */
.L_x_5294:
[----:B------:R-:W-:Y:S05]  /*7360*/  BSYNC B0 ;  /* 0x0000000000007941 */ /* 0x000fea0003800000 */
.L_x_5293:
[----:B------:R-:W-:-:S04]  /*7370*/  F2FP.F16.F32.PACK_AB R0, RZ, R0 ;  /* 0x00000000ff00723e */ /* 0x000fc800000000ff */
[----:B------:R-:W-:Y:S01]  /*7380*/  PRMT R22, R0, 0x7610, R22 ;  /* 0x0000761000167816 */ /* 0x000fe20000000016 */
[----:B------:R-:W-:Y:S06]  /*7390*/  BRA `(.L_x_5274) ;  /* 0x0000000000b47947 */ /* 0x000fec0003800000 */
.L_x_5286:
        /* <DEDUP_REMOVED lines=14> */
.L_x_5300:
[----:B------:R-:W-:Y:S05]  /*7480*/  BSYNC B0 ;  /* 0x0000000000007941 */ /* 0x000fea0003800000 */
.L_x_5299:
[----:B------:R-:W-:-:S04]  /*7490*/  F2FP.F16.F32.PACK_AB R0, RZ, R0 ;  /* 0x00000000ff00723e */ /* 0x000fc800000000ff */
[----:B------:R-:W-:Y:S01]  /*74a0*/  PRMT R22, R0, 0x7610, R22 ;  /* 0x0000761000167816 */ /* 0x000fe20000000016 */
[----:B------:R-:W-:Y:S06]  /*74b0*/  BRA `(.L_x_5274) ;  /* 0x00000000006c7947 */ /* 0x000fec0003800000 */
.L_x_5273:
        /* <DEDUP_REMOVED lines=16> */
.L_x_5301:
[----:B------:R-:W-:Y:S01]  /*75c0*/  PRMT R22, RZ, 0x7610, R22 ;  /* 0x00007610ff167816 */ /* 0x000fe20000000016 */
[----:B------:R-:W-:Y:S06]  /*75d0*/  BRA `(.L_x_5274) ;  /* 0x0000000000247947 */ /* 0x000fec0003800000 */
.L_x_5298:
[----:B------:R-:W2:Y:S02]  /*75e0*/  LDG.E.64 R4, desc[UR36][R4.64] ;  /* 0x0000002404047981 */ /* 0x000ea4000c1e1b00 */
[----:B--2---:R-:W0:Y:S02]  /*75f0*/  I2F.U64 R0, R4 ;  /* 0x0000000400007312 */ /* 0x004e240000301000 */
[----:B0-----:R-:W-:-:S04]  /*7600*/  F2FP.F16.F32.PACK_AB R0, RZ, R0 ;  /* 0x00000000ff00723e */ /* 0x001fc800000000ff */
[----:B------:R-:W-:Y:S01]  /*7610*/  PRMT R22, R0, 0x7610, R22 ;  /* 0x0000761000167816 */ /* 0x000fe20000000016 */
[----:B------:R-:W-:Y:S06]  /*7620*/  BRA `(.L_x_5274) ;  /* 0x0000000000107947 */ /* 0x000fec0003800000 */
.L_x_5297:
[----:B------:R-:W2:Y:S02]  /*7630*/  LDG.E R4, desc[UR36][R4.64] ;  /* 0x0000002404047981 */ /* 0x000ea4000c1e1900 */
[----:B--2---:R-:W-:-:S04]  /*7640*/  I2FP.F32.U32 R0, R4 ;  /* 0x0000000400007245 */ /* 0x004fc80000201000 */
[----:B------:R-:W-:-:S04]  /*7650*/  F2FP.F16.F32.PACK_AB R0, RZ, R0 ;  /* 0x00000000ff00723e */ /* 0x000fc800000000ff */
[----:B------:R-:W-:-:S07]  /*7660*/  PRMT R22, R0, 0x7610, R22 ;  /* 0x0000761000167816 */ /* 0x000fce0000000016 */
.L_x_5274:
        /* <DEDUP_REMOVED lines=21> */
.L_x_5305:
[----:B------:R-:W2:Y:S02]  /*77c0*/  LDG.E.U8 R4, desc[UR36][R4.64] ;  /* 0x0000002404047981 */ /* 0x000ea4000c1e1100 */
[----:B--2---:R-:W-:-:S04]  /*77d0*/  I2FP.F32.U32 R0, R4 ;  /* 0x0000000400007245 */ /* 0x004fc80000201000 */
[----:B------:R-:W-:Y:S01]  /*77e0*/  F2FP.F16.F32.PACK_AB R0, RZ, R0 ;  /* 0x00000000ff00723e */ /* 0x000fe200000000ff */
[----:B------:R-:W-:Y:S06]  /*77f0*/  BRA `(.L_x_5268) ;  /* 0x0000000c00847947 */ /* 0x000fec0003800000 */
.L_x_5304:
        /* <DEDUP_REMOVED lines=10> */
.L_x_5308:
[----:B------:R-:W2:Y:S02]  /*78a0*/  LDG.E R4, desc[UR36][R4.64] ;  /* 0x0000002404047981 */ /* 0x000ea4000c1e1900 */
[----:B--2---:R-:W-:-:S04]  /*78b0*/  I2FP.F32.S32 R0, R4 ;  /* 0x0000000400007245 */ /* 0x004fc80000201400 */
[----:B------:R-:W-:Y:S01]  /*78c0*/  F2FP.F16.F32.PACK_AB R0, RZ, R0 ;  /* 0x00000000ff00723e */ /* 0x000fe200000000ff */
[----:B------:R-:W-:Y:S06]  /*78d0*/  BRA `(.L_x_5268) ;  /* 0x0000000c004c7947 */ /* 0x000fec0003800000 */
.L_x_5307:
[----:B------:R-:W2:Y:S02]  /*78e0*/  LDG.E.U16 R4, desc[UR36][R4.64] ;  /* 0x0000002404047981 */ /* 0x000ea4000c1e1500 */
[----:B--2---:R-:W0:Y:S02]  /*78f0*/  I2F.S16 R0, R4 ;  /* 0x0000000400007306 */ /* 0x004e240000101400 */
[----:B0-----:R-:W-:Y:S01]  /*7900*/  F2FP.F16.F32.PACK_AB R0, RZ, R0 ;  /* 0x00000000ff00723e */ /* 0x001fe200000000ff */
[----:B------:R-:W-:Y:S06]  /*7910*/  BRA `(.L_x_5268) ;  /* 0x0000000c003c7947 */ /* 0x000fec0003800000 */
.L_x_5303:
        /* <DEDUP_REMOVED lines=9> */
.L_x_5310:
[----:B------:R2:W5:Y:S01]  /*79b0*/  LDG.E.U16 R0, desc[UR36][R4.64] ;  /* 0x0000002404007981 */ /* 0x000562000c1e1500 */
[----:B------:R-:W-:Y:S05]  /*79c0*/  BRA `(.L_x_5268) ;  /* 0x0000000c00107947 */ /* 0x000fea0003800000 */
.L_x_5309:
        /* <DEDUP_REMOVED lines=9> */
.L_x_5312:
[----:B------:R3:W5:Y:S01]  /*7a60*/  LDG.E.U16 R0, desc[UR36][R4.64] ;  /* 0x0000002404007981 */ /* 0x000762000c1e1500 */
[----:B------:R-:W-:Y:S05]  /*7a70*/  BRA `(.L_x_5268) ;  /* 0x0000000800e47947 */ /* 0x000fea0003800000 */
.L_x_5311:
        /* <DEDUP_REMOVED lines=8> */
.L_x_5302:
        /* <DEDUP_REMOVED lines=13> */
.L_x_5315:
        /* <DEDUP_REMOVED lines=8> */
.L_x_5314:
        /* <DEDUP_REMOVED lines=28> */
.L_x_5317:
        /* <DEDUP_REMOVED lines=14> */
.L_x_5316:
[----:B------:R-:W2:Y:S02]  /*7ef0*/  LDG.E.U16 R0, desc[UR36][R4.64] ;  /* 0x0000002404007981 */ /* 0x000ea4000c1e1500 */
[----:B--2---:R-:W-:-:S05]  /*7f00*/  IMAD.U32 R0, R0, 0x10000, RZ ;  /* 0x0001000000007824 */ /* 0x004fca00078e00ff */
[----:B------:R-:W-:Y:S01]  /*7f10*/  F2FP.F16.F32.PACK_AB R0, RZ, R0 ;  /* 0x00000000ff00723e */ /* 0x000fe200000000ff */
[----:B------:R-:W-:Y:S06]  /*7f20*/  BRA `(.L_x_5268) ;  /* 0x0000000400b87947 */ /* 0x000fec0003800000 */
.L_x_5313:
        /* <DEDUP_REMOVED lines=12> */
.L_x_5320:
        /* <DEDUP_REMOVED lines=21> */
.L_x_5324:
[----:B------:R-:W-:Y:S05]  /*8140*/  BSYNC B1 ;  /* 0x0000000000017941 */ /* 0x000fea0003800000 */
.L_x_5323:
[----:B------:R-:W-:Y:S01]  /*8150*/  LEA R5, R0, 0x3b800000, 0x17 ;  /* 0x3b80000000057811 */ /* 0x000fe200078eb8ff */
[----:B------:R-:W-:-:S05]  /*8160*/  IMAD.SHL.U32 R0, R3, 0x100000, RZ ;  /* 0x0010000003007824 */ /* 0x000fca00078e00ff */
[----:B------:R-:W-:-:S07]  /*8170*/  LOP3.LUT R0, R5, R0, R6, 0xfe, !PT ;  /* 0x0000000005007212 */ /* 0x000fce00078efe06 */
.L_x_5322:
[----:B------:R-:W-:Y:S05]  /*8180*/  BSYNC B0 ;  /* 0x0000000000007941 */ /* 0x000fea0003800000 */
.L_x_5321:
[----:B------:R-:W-:Y:S01]  /*8190*/  F2FP.F16.F32.PACK_AB R0, RZ, R0 ;  /* 0x00000000ff00723e */ /* 0x000fe200000000ff */
[----:B------:R-:W-:Y:S06]  /*81a0*/  BRA `(.L_x_5268) ;  /* 0x0000000400187947 */ /* 0x000fec0003800000 */
.L_x_5319:
        /* <DEDUP_REMOVED lines=21> */
.L_x_5328:
[----:B------:R-:W-:Y:S05]  /*8300*/  BSYNC B1 ;  /* 0x0000000000017941 */ /* 0x000fea0003800000 */
.L_x_5327:
[----:B------:R-:W-:Y:S01]  /*8310*/  LEA R5, R0, 0x37800000, 0x17 ;  /* 0x3780000000057811 */ /* 0x000fe200078eb8ff */
[----:B------:R-:W-:-:S05]  /*8320*/  IMAD.SHL.U32 R0, R3, 0x200000, RZ ;  /* 0x0020000003007824 */ /* 0x000fca00078e00ff */
[----:B------:R-:W-:-:S07]  /*8330*/  LOP3.LUT R0, R5, R0, R6, 0xfe, !PT ;  /* 0x0000000005007212 */ /* 0x000fce00078efe06 */
.L_x_5326:
[----:B------:R-:W-:Y:S05]  /*8340*/  BSYNC B0 ;  /* 0x0000000000007941 */ /* 0x000fea0003800000 */
.L_x_5325:
[----:B------:R-:W-:Y:S01]  /*8350*/  F2FP.F16.F32.PACK_AB R0, RZ, R0 ;  /* 0x00000000ff00723e */ /* 0x000fe200000000ff */
[----:B------:R-:W-:Y:S06]  /*8360*/  BRA `(.L_x_5268) ;  /* 0x0000000000a87947 */ /* 0x000fec0003800000 */
.L_x_5318:
        /* <DEDUP_REMOVED lines=14> */
.L_x_5332:
[----:B------:R-:W-:Y:S05]  /*8450*/  BSYNC B0 ;  /* 0x0000000000007941 */ /* 0x000fea0003800000 */
.L_x_5331:
[----:B------:R-:W-:Y:S01]  /*8460*/  F2FP.F16.F32.PACK_AB R0, RZ, R0 ;  /* 0x00000000ff00723e */ /* 0x000fe200000000ff */
[----:B------:R-:W-:Y:S06]  /*8470*/  BRA `(.L_x_5268) ;  /* 0x0000000000647947 */ /* 0x000fec0003800000 */
.L_x_5306:
        /* <DEDUP_REMOVED lines=16> */
.L_x_5333:
[----:B------:R-:W-:Y:S01]  /*8580*/  PRMT R0, RZ, 0x7610, R0 ;  /* 0x00007610ff007816 */ /* 0x000fe20000000000 */
[----:B------:R-:W-:Y:S06]  /*8590*/  BRA `(.L_x_5268) ;  /* 0x00000000001c7947 */ /* 0x000fec0003800000 */
.L_x_5330:
[----:B------:R-:W2:Y:S02]  /*85a0*/  LDG.E.64 R4, desc[UR36][R4.64] ;  /* 0x0000002404047981 */ /* 0x000ea4000c1e1b00 */
[----:B--2---:R-:W0:Y:S02]  /*85b0*/  I2F.U64 R0, R4 ;  /* 0x0000000400007312 */ /* 0x004e240000301000 */
[----:B0-----:R-:W-:Y:S01]  /*85c0*/  F2FP.F16.F32.PACK_AB R0, RZ, R0 ;  /* 0x00000000ff00723e */ /* 0x001fe200000000ff */
[----:B------:R-:W-:Y:S06]  /*85d0*/  BRA `(.L_x_5268) ;  /* 0x00000000000c7947 */ /* 0x000fec0003800000 */
.L_x_5329:
[----:B------:R-:W2:Y:S02]  /*85e0*/  LDG.E R4, desc[UR36][R4.64] ;  /* 0x0000002404047981 */ /* 0x000ea4000c1e1900 */
[----:B--2---:R-:W-:-:S04]  /*85f0*/  I2FP.F32.U32 R0, R4 ;  /* 0x0000000400007245 */ /* 0x004fc80000201000 */
[----:B------:R-:W-:-:S07]  /*8600*/  F2FP.F16.F32.PACK_AB R0, RZ, R0 ;  /* 0x00000000ff00723e */ /* 0x000fce00000000ff */
.L_x_5268:
[----:B------:R-:W-:Y:S05]  /*8610*/  BSYNC B6 ;  /* 0x0000000000067941 */ /* 0x000fea0003800000 */
.L_x_5267:
        /* <DEDUP_REMOVED lines=28> */
[----:B------:R-:W-:-:S07]  /*87e0*/  F2FP.F16.F32.PACK_AB R3, RZ, R3 ;  /* 0x00000003ff03723e */ /* 0x000fce00000000ff */
.L_x_5335:
[----:B------:R-:W-:Y:S05]  /*87f0*/  BSYNC B0 ;  /* 0x0000000000007941 */ /* 0x000fea0003800000 */
.L_x_5334:
[----:B------:R-:W-:Y:S04]  /*8800*/  BSSY B0, `(.L_x_5336) ;  /* 0x0000014000007945 */ /* 0x000fe80003800000 */
[----:B------:R-:W-:Y:S05]  /*8810*/  @P0 BRA `(.L_x_5337) ;  /* 0x0000000000480947 */ /* 0x000fea0003800000 */
        /* <DEDUP_REMOVED lines=18> */
.L_x_5337:
[----:B------:R-:W-:Y:S05]  /*8940*/  BSYNC B0 ;  /* 0x0000000000007941 */ /* 0x000fea0003800000 */
.L_x_5336:
        /* <DEDUP_REMOVED lines=19> */
[----:B------:R-:W-:-:S07]  /*8a80*/  F2FP.F16.F32.PACK_AB R16, RZ, R16 ;  /* 0x00000010ff10723e */ /* 0x000fce00000000ff */
.L_x_5339:
[----:B------:R-:W-:Y:S05]  /*8a90*/  BSYNC B0 ;  /* 0x0000000000007941 */ /* 0x000fea0003800000 */
.L_x_5338:
        /* <DEDUP_REMOVED lines=20> */
.L_x_5341:
[----:B------:R-:W-:Y:S05]  /*8be0*/  BSYNC B0 ;  /* 0x0000000000007941 */ /* 0x000fea0003800000 */
.L_x_5340:
        /* <DEDUP_REMOVED lines=24> */
.L_x_5347:
[----:B------:R-:W-:Y:S02]  /*8d70*/  HADD2.F32 R5, -RZ, R3.H0_H0 ;  /* 0x20000003ff057230 */ /* 0x000fe40000004100 */
[----:B------:R-:W-:-:S04]  /*8d80*/  IMAD.MOV.U32 R27, RZ, RZ, R26 ;  /* 0x000000ffff1b7224 */ /* 0x000fc800078e001a */
[----:B------:R-:W0:Y:S02]  /*8d90*/  F2I.S64.TRUNC R4, R5 ;  /* 0x0000000500047311 */ /* 0x000e24000020d900 */
[----:B0-----:R0:W-:Y:S01]  /*8da0*/  STG.E.U8 desc[UR36][R8.64], R4 ;  /* 0x0000000408007986 */ /* 0x0011e2000c101124 */
[----:B------:R-:W-:Y:S05]  /*8db0*/  BRA `(.L_x_5343) ;  /* 0x0000000c00d47947 */ /* 0x000fea0003800000 */
.L_x_5346:
        /* <DEDUP_REMOVED lines=11> */
.L_x_5350:
[----:B------:R-:W-:Y:S02]  /*8e70*/  HADD2.F32 R3, -RZ, R3.H0_H0 ;  /* 0x20000003ff037230 */ /* 0x000fe40000004100 */
[----:B------:R-:W-:-:S04]  /*8e80*/  IMAD.MOV.U32 R27, RZ, RZ, R26 ;  /* 0x000000ffff1b7224 */ /* 0x000fc800078e001a */
[----:B------:R-:W0:Y:S02]  /*8e90*/  F2I.FTZ.TRUNC.NTZ R3, R3 ;  /* 0x0000000300037305 */ /* 0x000e24000021f100 */
[----:B0-----:R0:W-:Y:S01]  /*8ea0*/  STG.E desc[UR36][R8.64], R3 ;  /* 0x0000000308007986 */ /* 0x0011e2000c101924 */
[----:B------:R-:W-:Y:S05]  /*8eb0*/  BRA `(.L_x_5343) ;  /* 0x0000000c00947947 */ /* 0x000fea0003800000 */
.L_x_5349:
[----:B------:R-:W-:Y:S02]  /*8ec0*/  HADD2.F32 R3, -RZ, R3.H0_H0 ;  /* 0x20000003ff037230 */ /* 0x000fe40000004100 */
[----:B------:R-:W-:-:S04]  /*8ed0*/  IMAD.MOV.U32 R27, RZ, RZ, R26 ;  /* 0x000000ffff1b7224 */ /* 0x000fc800078e001a */
[----:B------:R-:W0:Y:S02]  /*8ee0*/  F2I.FTZ.TRUNC.NTZ R3, R3 ;  /* 0x0000000300037305 */ /* 0x000e24000021f100 */
[----:B0-----:R0:W-:Y:S01]  /*8ef0*/  STG.E.U16 desc[UR36][R8.64], R3 ;  /* 0x0000000308007986 */ /* 0x0011e2000c101524 */
[----:B------:R-:W-:Y:S05]  /*8f00*/  BRA `(.L_x_5343) ;  /* 0x0000000c00807947 */ /* 0x000fea0003800000 */
.L_x_5345:
        /* <DEDUP_REMOVED lines=10> */
.L_x_5352:
[----:B------:R0:W-:Y:S01]  /*8fb0*/  STG.E.U16 desc[UR36][R8.64], R3 ;  /* 0x0000000308007986 */ /* 0x0001e2000c101524 */
[----:B------:R-:W-:Y:S01]  /*8fc0*/  IMAD.MOV.U32 R27, RZ, RZ, R26 ;  /* 0x000000ffff1b7224 */ /* 0x000fe200078e001a */
[----:B------:R-:W-:Y:S06]  /*8fd0*/  BRA `(.L_x_5343) ;  /* 0x0000000c004c7947 */ /* 0x000fec0003800000 */
.L_x_5351:
        /* <DEDUP_REMOVED lines=11> */
.L_x_5354:
[----:B------:R-:W-:Y:S02]  /*9090*/  HADD2.F32 R0, -RZ, R3.H0_H0 ;  /* 0x20000003ff007230 */ /* 0x000fe40000004100 */
[----:B------:R-:W-:-:S03]  /*90a0*/  IMAD.MOV.U32 R27, RZ, RZ, R26 ;  /* 0x000000ffff1b7224 */ /* 0x000fc600078e001a */
[----:B------:R-:W-:-:S04]  /*90b0*/  F2FP.F16.F32.PACK_AB R0, RZ, R0 ;  /* 0x00000000ff00723e */ /* 0x000fc800000000ff */
[----:B------:R-:W-:-:S05]  /*90c0*/  PRMT R0, R0, 0x5410, RZ ;  /* 0x0000541000007816 */ /* 0x000fca00000000ff */
[----:B------:R0:W-:Y:S01]  /*90d0*/  STG.E desc[UR36][R8.64], R0 ;  /* 0x0000000008007986 */ /* 0x0001e2000c101924 */
[----:B------:R-:W-:Y:S05]  /*90e0*/  BRA `(.L_x_5343) ;  /* 0x0000000c00087947 */ /* 0x000fea0003800000 */
.L_x_5353:
[----:B------:R-:W-:Y:S02]  /*90f0*/  HADD2.F32 R4, -RZ, R3.H0_H0 ;  /* 0x20000003ff047230 */ /* 0x000fe40000004100 */
[----:B------:R-:W-:-:S03]  /*9100*/  IMAD.MOV.U32 R27, RZ, RZ, R26 ;  /* 0x000000ffff1b7224 */ /* 0x000fc600078e001a */
[----:B------:R-:W-:-:S06]  /*9110*/  FMUL.FTZ R4, R4, 1 ;  /* 0x3f80000004047820 */ /* 0x000fcc0000410000 */
[----:B------:R-:W0:Y:S02]  /*9120*/  F2F.F64.F32 R4, R4 ;  /* 0x0000000400047310 */ /* 0x000e240000201800 */
[----:B0-----:R0:W-:Y:S01]  /*9130*/  STG.E.64 desc[UR36][R8.64], R4 ;  /* 0x0000000408007986 */ /* 0x0011e2000c101b24 */
[----:B------:R-:W-:Y:S05]  /*9140*/  BRA `(.L_x_5343) ;  /* 0x0000000800f07947 */ /* 0x000fea0003800000 */
.L_x_5344:
        /* <DEDUP_REMOVED lines=14> */
.L_x_5357:
[----:B------:R-:W-:Y:S01]  /*9230*/  HADD2.F32 R3, -RZ, R3.H0_H0 ;  /* 0x20000003ff037230 */ /* 0x000fe20000004100 */
[----:B------:R-:W-:Y:S01]  /*9240*/  CS2R R6, SRZ ;  /* 0x0000000000067805 */ /* 0x000fe2000001ff00 */
[----:B------:R-:W-:-:S03]  /*9250*/  IMAD.MOV.U32 R27, RZ, RZ, R26 ;  /* 0x000000ffff1b7224 */ /* 0x000fc600078e001a */
[----:B------:R-:W-:-:S04]  /*9260*/  FMUL.FTZ R3, R3, 1 ;  /* 0x3f80000003037820 */ /* 0x000fc80000410000 */
[----:B------:R-:W0:Y:S02]  /*9270*/  F2F.F64.F32 R4, R3 ;  /* 0x0000000300047310 */ /* 0x000e240000201800 */
[----:B0-----:R0:W-:Y:S01]  /*9280*/  STG.E.128 desc[UR36][R8.64], R4 ;  /* 0x0000000408007986 */ /* 0x0011e2000c101d24 */
[----:B------:R-:W-:Y:S05]  /*9290*/  BRA `(.L_x_5343) ;  /* 0x00000008009c7947 */ /* 0x000fea0003800000 */
.L_x_5356:
        /* <DEDUP_REMOVED lines=21> */
.L_x_5361:
[----:B------:R-:W-:Y:S05]  /*93f0*/  BSYNC B0 ;  /* 0x0000000000007941 */ /* 0x000fea0003800000 */
.L_x_5360:
[----:B------:R-:W-:Y:S01]  /*9400*/  LOP3.LUT R5, R0, R5, RZ, 0xfc, !PT ;  /* 0x0000000500057212 */ /* 0x000fe200078efcff */
[----:B------:R-:W-:-:S04]  /*9410*/  IMAD.MOV.U32 R27, RZ, RZ, R26 ;  /* 0x000000ffff1b7224 */ /* 0x000fc800078e001a */
[----:B------:R3:W-:Y:S01]  /*9420*/  STG.E.U8 desc[UR36][R8.64], R5 ;  /* 0x0000000508007986 */ /* 0x0007e2000c101124 */
[----:B------:R-:W-:Y:S05]  /*9430*/  BRA `(.L_x_5343) ;  /* 0x0000000800347947 */ /* 0x000fea0003800000 */
.L_x_5359:
        /* <DEDUP_REMOVED lines=13> */
.L_x_5363:
[----:B------:R-:W-:Y:S01]  /*9510*/  IMAD.MOV.U32 R0, RZ, RZ, 0x7f ;  /* 0x0000007fff007424 */ /* 0x000fe200078e00ff */
[----:B------:R-:W-:-:S04]  /*9520*/  ISETP.GT.U32.AND P0, PT, R3, 0x7f800000, PT ;  /* 0x7f8000000300780c */ /* 0x000fc80003f04070 */
[----:B------:R-:W-:-:S09]  /*9530*/  SEL R0, R0, 0x7c, P0 ;  /* 0x0000007c00007807 */ /* 0x000fd20000000000 */
.L_x_5364:
[----:B------:R-:W-:Y:S05]  /*9540*/  BSYNC B0 ;  /* 0x0000000000007941 */ /* 0x000fea0003800000 */
.L_x_5362:
[----:B------:R-:W-:Y:S01]  /*9550*/  LOP3.LUT R3, R5, 0x80000000, RZ, 0xc0, !PT ;  /* 0x8000000005037812 */ /* 0x000fe200078ec0ff */
[----:B------:R-:W-:-:S03]  /*9560*/  IMAD.MOV.U32 R27, RZ, RZ, R26 ;  /* 0x000000ffff1b7224 */ /* 0x000fc600078e001a */
[----:B------:R-:W-:-:S04]  /*9570*/  SHF.R.U32.HI R3, RZ, 0x18, R3 ;  /* 0x00000018ff037819 */ /* 0x000fc80000011603 */
[----:B------:R-:W-:-:S05]  /*9580*/  LOP3.LUT R3, R0, R3, RZ, 0xfc, !PT ;  /* 0x0000000300037212 */ /* 0x000fca00078efcff */
[----:B------:R4:W-:Y:S01]  /*9590*/  STG.E.U8 desc[UR36][R8.64], R3 ;  /* 0x0000000308007986 */ /* 0x0009e2000c101124 */
[----:B------:R-:W-:Y:S05]  /*95a0*/  BRA `(.L_x_5343) ;  /* 0x0000000400d87947 */ /* 0x000fea0003800000 */
.L_x_5358:
[----:B------:R-:W-:Y:S02]  /*95b0*/  HADD2.F32 R0, -RZ, R3.H0_H0 ;  /* 0x20000003ff007230 */ /* 0x000fe40000004100 */
[----:B------:R-:W-:-:S03]  /*95c0*/  IMAD.MOV.U32 R27, RZ, RZ, R26 ;  /* 0x000000ffff1b7224 */ /* 0x000fc600078e001a */
[----:B------:R-:W-:-:S05]  /*95d0*/  F2FP.BF16.F32.PACK_AB R0, RZ, R0 ;  /* 0x00000000ff00723e */ /* 0x000fca00000010ff */
[----:B------:R2:W-:Y:S01]  /*95e0*/  STG.E.U16 desc[UR36][R8.64], R0 ;  /* 0x0000000008007986 */ /* 0x0005e2000c101524 */
[----:B------:R-:W-:Y:S05]  /*95f0*/  BRA `(.L_x_5343) ;  /* 0x0000000400c47947 */ /* 0x000fea0003800000 */
.L_x_5355:
        /* <DEDUP_REMOVED lines=13> */
.L_x_5367:
        /* <DEDUP_REMOVED lines=17> */
.L_x_5370:
[----:B------:R-:W-:-:S04]  /*97e0*/  LOP3.LUT R3, R5, 0x80000000, RZ, 0xc0, !PT ;  /* 0x8000000005037812 */ /* 0x000fc800078ec0ff */
[----:B------:R-:W-:-:S04]  /*97f0*/  SHF.R.U32.HI R3, RZ, 0x18, R3 ;  /* 0x00000018ff037819 */ /* 0x000fc80000011603 */
[----:B------:R-:W-:-:S04]  /*9800*/  LOP3.LUT R0, R0, R3, RZ, 0xfc, !PT ;  /* 0x0000000300007212 */ /* 0x000fc800078efcff */
[----:B------:R-:W-:-:S07]  /*9810*/  PRMT R4, R0, 0x7610, R4 ;  /* 0x0000761000047816 */ /* 0x000fce0000000004 */
.L_x_5369:
[----:B------:R-:W-:Y:S05]  /*9820*/  BSYNC B0 ;  /* 0x0000000000007941 */ /* 0x000fea0003800000 */
.L_x_5368:
[----:B------:R0:W-:Y:S01]  /*9830*/  STG.E.U8 desc[UR36][R8.64], R4 ;  /* 0x0000000408007986 */ /* 0x0001e2000c101124 */
[----:B------:R-:W-:Y:S01]  /*9840*/  IMAD.MOV.U32 R27, RZ, RZ, R26 ;  /* 0x000000ffff1b7224 */ /* 0x000fe200078e001a */
[----:B------:R-:W-:Y:S06]  /*9850*/  BRA `(.L_x_5343) ;  /* 0x00000004002c7947 */ /* 0x000fec0003800000 */
.L_x_5366:
        /* <DEDUP_REMOVED lines=17> */
.L_x_5373:
[----:B------:R-:W-:-:S04]  /*9970*/  LOP3.LUT R3, R5, 0x80000000, RZ, 0xc0, !PT ;  /* 0x8000000005037812 */ /* 0x000fc800078ec0ff */
[----:B------:R-:W-:-:S04]  /*9980*/  SHF.R.U32.HI R3, RZ, 0x18, R3 ;  /* 0x00000018ff037819 */ /* 0x000fc80000011603 */
[----:B------:R-:W-:-:S04]  /*9990*/  LOP3.LUT R0, R0, R3, RZ, 0xfc, !PT ;  /* 0x0000000300007212 */ /* 0x000fc800078efcff */
[----:B------:R-:W-:-:S07]  /*99a0*/  PRMT R4, R0, 0x7610, R4 ;  /* 0x0000761000047816 */ /* 0x000fce0000000004 */
.L_x_5372:
[----:B------:R-:W-:Y:S05]  /*99b0*/  BSYNC B0 ;  /* 0x0000000000007941 */ /* 0x000fea0003800000 */
.L_x_5371:
[----:B------:R0:W-:Y:S01]  /*99c0*/  STG.E.U8 desc[UR36][R8.64], R4 ;  /* 0x0000000408007986 */ /* 0x0001e2000c101124 */
[----:B------:R-:W-:Y:S01]  /*99d0*/  IMAD.MOV.U32 R27, RZ, RZ, R26 ;  /* 0x000000ffff1b7224 */ /* 0x000fe200078e001a */
[----:B------:R-:W-:Y:S06]  /*99e0*/  BRA `(.L_x_5343) ;  /* 0x0000000000c87947 */ /* 0x000fec0003800000 */
.L_x_5365:
        /* <DEDUP_REMOVED lines=23> */
.L_x_5348:
        /* <DEDUP_REMOVED lines=16> */
.L_x_5376:
[----:B------:R-:W-:Y:S01]  /*9c60*/  IMAD.MOV.U32 R27, RZ, RZ, R26 ;  /* 0x000000ffff1b7224 */ /* 0x000fe200078e001a */
[----:B------:R-:W-:Y:S06]  /*9c70*/  BRA `(.L_x_5343) ;  /* 0x0000000000247947 */ /* 0x000fec0003800000 */
.L_x_5375:
[----:B------:R-:W-:Y:S02]  /*9c80*/  HADD2.F32 R4, -RZ, R3.H0_H0 ;  /* 0x20000003ff047230 */ /* 0x000fe40000004100 */
[----:B------:R-:W-:-:S04]  /*9c90*/  IMAD.MOV.U32 R27, RZ, RZ, R26 ;  /* 0x000000ffff1b7224 */ /* 0x000fc800078e001a */
[----:B------:R-:W0:Y:S02]  /*9ca0*/  F2I.U64.TRUNC R4, R4 ;  /* 0x0000000400047311 */ /* 0x000e24000020d800 */
[----:B0-----:R0:W-:Y:S01]  /*9cb0*/  STG.E.64 desc[UR36][R8.64], R4 ;  /* 0x0000000408007986 */ /* 0x0011e2000c101b24 */
[----:B------:R-:W-:Y:S05]  /*9cc0*/  BRA `(.L_x_5343) ;  /* 0x0000000000107947 */ /* 0x000fea0003800000 */
.L_x_5374:
[----:B------:R-:W-:Y:S02]  /*9cd0*/  HADD2.F32 R3, -RZ, R3.H0_H0 ;  /* 0x20000003ff037230 */ /* 0x000fe40000004100 */
[----:B------:R-:W-:-:S04]  /*9ce0*/  IMAD.MOV.U32 R27, RZ, RZ, R26 ;  /* 0x000000ffff1b7224 */ /* 0x000fc800078e001a */
[----:B------:R-:W0:Y:S02]  /*9cf0*/  F2I.FTZ.U32.TRUNC.NTZ R3, R3 ;  /* 0x0000000300037305 */ /* 0x000e24000021f000 */
[----:B0-----:R0:W-:Y:S02]  /*9d00*/  STG.E desc[UR36][R8.64], R3 ;  /* 0x0000000308007986 */ /* 0x0011e4000c101924 */
.L_x_5343:
[----:B------:R-:W-:Y:S05]  /*9d10*/  BSYNC B6 ;  /* 0x0000000000067941 */ /* 0x000fea0003800000 */
.L_x_5342:
        /* <DEDUP_REMOVED lines=25> */
.L_x_5382:
[----:B------:R-:W-:-:S06]  /*9eb0*/  HADD2.F32 R5, -RZ, R18.H0_H0 ;  /* 0x20000012ff057230 */ /* 0x000fcc0000004100 */
[----:B------:R-:W0:Y:S02]  /*9ec0*/  F2I.S64.TRUNC R4, R5 ;  /* 0x0000000500047311 */ /* 0x000e24000020d900 */
[----:B0-----:R0:W-:Y:S01]  /*9ed0*/  STG.E.U8 desc[UR36][R8.64], R4 ;  /* 0x0000000408007986 */ /* 0x0011e2000c101124 */
[----:B------:R-:W-:Y:S05]  /*9ee0*/  BRA `(.L_x_5384) ;  /* 0x0000000c00847947 */ /* 0x000fea0003800000 */
.L_x_5381:
        /* <DEDUP_REMOVED lines=10> */
.L_x_5386:
[----:B------:R-:W-:-:S04]  /*9f90*/  HADD2.F32 R18, -RZ, R18.H0_H0 ;  /* 0x20000012ff127230 */ /* 0x000fc80000004100 */
[----:B------:R-:W0:Y:S02]  /*9fa0*/  F2I.FTZ.TRUNC.NTZ R3, R18 ;  /* 0x0000001200037305 */ /* 0x000e24000021f100 */
[----:B0-----:R0:W-:Y:S01]  /*9fb0*/  STG.E desc[UR36][R8.64], R3 ;  /* 0x0000000308007986 */ /* 0x0011e2000c101924 */
[----:B------:R-:W-:Y:S05]  /*9fc0*/  BRA `(.L_x_5384) ;  /* 0x0000000c004c7947 */ /* 0x000fea0003800000 */
.L_x_5385:
[----:B------:R-:W-:-:S04]  /*9fd0*/  HADD2.F32 R18, -RZ, R18.H0_H0 ;  /* 0x20000012ff127230 */ /* 0x000fc80000004100 */
[----:B------:R-:W0:Y:S02]  /*9fe0*/  F2I.FTZ.TRUNC.NTZ R3, R18 ;  /* 0x0000001200037305 */ /* 0x000e24000021f100 */
[----:B0-----:R0:W-:Y:S01]  /*9ff0*/  STG.E.U16 desc[UR36][R8.64], R3 ;  /* 0x0000000308007986 */ /* 0x0011e2000c101524 */
[----:B------:R-:W-:Y:S05]  /*a000*/  BRA `(.L_x_5384) ;  /* 0x0000000c003c7947 */ /* 0x000fea0003800000 */
.L_x_5380:
        /* <DEDUP_REMOVED lines=9> */
.L_x_5388:
[----:B------:R0:W-:Y:S01]  /*a0a0*/  STG.E.U16 desc[UR36][R8.64], R18 ;  /* 0x0000001208007986 */ /* 0x0001e2000c101524 */
[----:B------:R-:W-:Y:S05]  /*a0b0*/  BRA `(.L_x_5384) ;  /* 0x0000000c00107947 */ /* 0x000fea0003800000 */
.L_x_5387:
        /* <DEDUP_REMOVED lines=10> */
.L_x_5390:
[----:B------:R-:W-:-:S05]  /*a160*/  HADD2.F32 R0, -RZ, R18.H0_H0 ;  /* 0x20000012ff007230 */ /* 0x000fca0000004100 */
[----:B------:R-:W-:-:S04]  /*a170*/  F2FP.F16.F32.PACK_AB R0, RZ, R0 ;  /* 0x00000000ff00723e */ /* 0x000fc800000000ff */
[----:B------:R-:W-:-:S05]  /*a180*/  PRMT R0, R0, 0x5410, RZ ;  /* 0x0000541000007816 */ /* 0x000fca00000000ff */
[----:B------:R0:W-:Y:S01]  /*a190*/  STG.E desc[UR36][R8.64], R0 ;  /* 0x0000000008007986 */ /* 0x0001e2000c101924 */
[----:B------:R-:W-:Y:S05]  /*a1a0*/  BRA `(.L_x_5384) ;  /* 0x0000000800d47947 */ /* 0x000fea0003800000 */
.L_x_5389:
[----:B------:R-:W-:-:S05]  /*a1b0*/  HADD2.F32 R4, -RZ, R18.H0_H0 ;  /* 0x20000012ff047230 */ /* 0x000fca0000004100 */
[----:B------:R-:W-:-:S06]  /*a1c0*/  FMUL.FTZ R4, R4, 1 ;  /* 0x3f80000004047820 */ /* 0x000fcc0000410000 */
[----:B------:R-:W0:Y:S02]  /*a1d0*/  F2F.F64.F32 R4, R4 ;  /* 0x0000000400047310 */ /* 0x000e240000201800 */
[----:B0-----:R0:W-:Y:S01]  /*a1e0*/  STG.E.64 desc[UR36][R8.64], R4 ;  /* 0x0000000408007986 */ /* 0x0011e2000c101b24 */
[----:B------:R-:W-:Y:S05]  /*a1f0*/  BRA `(.L_x_5384) ;  /* 0x0000000800c07947 */ /* 0x000fea0003800000 */
.L_x_5379:
        /* <DEDUP_REMOVED lines=13> */
.L_x_5393:
[----:B------:R-:W-:Y:S01]  /*a2d0*/  HADD2.F32 R18, -RZ, R18.H0_H0 ;  /* 0x20000012ff127230 */ /* 0x000fe20000004100 */
[----:B------:R-:W-:-:S04]  /*a2e0*/  CS2R R6, SRZ ;  /* 0x0000000000067805 */ /* 0x000fc8000001ff00 */
[----:B------:R-:W-:-:S06]  /*a2f0*/  FMUL.FTZ R4, R18, 1 ;  /* 0x3f80000012047820 */ /* 0x000fcc0000410000 */
[----:B------:R-:W0:Y:S02]  /*a300*/  F2F.F64.F32 R4, R4 ;  /* 0x0000000400047310 */ /* 0x000e240000201800 */
[----:B0-----:R0:W-:Y:S01]  /*a310*/  STG.E.128 desc[UR36][R8.64], R4 ;  /* 0x0000000408007986 */ /* 0x0011e2000c101d24 */
[----:B------:R-:W-:Y:S05]  /*a320*/  BRA `(.L_x_5384) ;  /* 0x0000000800747947 */ /* 0x000fea0003800000 */
.L_x_5392:
        /* <DEDUP_REMOVED lines=21> */
.L_x_5397:
[----:B------:R-:W-:Y:S05]  /*a480*/  BSYNC B0 ;  /* 0x0000000000007941 */ /* 0x000fea0003800000 */
.L_x_5396:
[----:B------:R-:W-:-:S05]  /*a490*/  LOP3.LUT R5, R0, R5, RZ, 0xfc, !PT ;  /* 0x0000000500057212 */ /* 0x000fca00078efcff */
[----:B------:R3:W-:Y:S01]  /*a4a0*/  STG.E.U8 desc[UR36][R8.64], R5 ;  /* 0x0000000508007986 */ /* 0x0007e2000c101124 */
[----:B------:R-:W-:Y:S05]  /*a4b0*/  BRA `(.L_x_5384) ;  /* 0x0000000800107947 */ /* 0x000fea0003800000 */
.L_x_5395:
        /* <DEDUP_REMOVED lines=13> */
.L_x_5399:
[----:B------:R-:W-:Y:S01]  /*a590*/  IMAD.MOV.U32 R0, RZ, RZ, 0x7f ;  /* 0x0000007fff007424 */ /* 0x000fe200078e00ff */
[----:B------:R-:W-:-:S04]  /*a5a0*/  ISETP.GT.U32.AND P0, PT, R3, 0x7f800000, PT ;  /* 0x7f8000000300780c */ /* 0x000fc80003f04070 */
[----:B------:R-:W-:-:S09]  /*a5b0*/  SEL R0, R0, 0x7c, P0 ;  /* 0x0000007c00007807 */ /* 0x000fd20000000000 */
.L_x_5400:
[----:B------:R-:W-:Y:S05]  /*a5c0*/  BSYNC B0 ;  /* 0x0000000000007941 */ /* 0x000fea0003800000 */
.L_x_5398:
[----:B------:R-:W-:-:S04]  /*a5d0*/  LOP3.LUT R3, R5, 0x80000000, RZ, 0xc0, !PT ;  /* 0x8000000005037812 */ /* 0x000fc800078ec0ff */
[----:B------:R-:W-:-:S04]  /*a5e0*/  SHF.R.U32.HI R3, RZ, 0x18, R3 ;  /* 0x00000018ff037819 */ /* 0x000fc80000011603 */
[----:B------:R-:W-:-:S05]  /*a5f0*/  LOP3.LUT R3, R0, R3, RZ, 0xfc, !PT ;  /* 0x0000000300037212 */ /* 0x000fca00078efcff */
[----:B------:R4:W-:Y:S01]  /*a600*/  STG.E.U8 desc[UR36][R8.64], R3 ;  /* 0x0000000308007986 */ /* 0x0009e2000c101124 */
[----:B------:R-:W-:Y:S05]  /*a610*/  BRA `(.L_x_5384) ;  /* 0x0000000400b87947 */ /* 0x000fea0003800000 */
.L_x_5394:
[----:B------:R-:W-:-:S05]  /*a620*/  HADD2.F32 R0, -RZ, R18.H0_H0 ;  /* 0x20000012ff007230 */ /* 0x000fca0000004100 */
[----:B------:R-:W-:-:S05]  /*a630*/  F2FP.BF16.F32.PACK_AB R0, RZ, R0 ;  /* 0x00000000ff00723e */ /* 0x000fca00000010ff */
[----:B------:R2:W-:Y:S01]  /*a640*/  STG.E.U16 desc[UR36][R8.64], R0 ;  /* 0x0000000008007986 */ /* 0x0005e2000c101524 */
[----:B------:R-:W-:Y:S05]  /*a650*/  BRA `(.L_x_5384) ;  /* 0x0000000400a87947 */ /* 0x000fea0003800000 */
.L_x_5391:
        /* <DEDUP_REMOVED lines=12> */
.L_x_5403:
        /* <DEDUP_REMOVED lines=17> */
.L_x_5406:
[----:B------:R-:W-:-:S04]  /*a830*/  LOP3.LUT R3, R5, 0x80000000, RZ, 0xc0, !PT ;  /* 0x8000000005037812 */ /* 0x000fc800078ec0ff */
[----:B------:R-:W-:-:S04]  /*a840*/  SHF.R.U32.HI R3, RZ, 0x18, R3 ;  /* 0x00000018ff037819 */ /* 0x000fc80000011603 */
[----:B------:R-:W-:-:S04]  /*a850*/  LOP3.LUT R0, R0, R3, RZ, 0xfc, !PT ;  /* 0x0000000300007212 */ /* 0x000fc800078efcff */
[----:B------:R-:W-:-:S07]  /*a860*/  PRMT R4, R0, 0x7610, R4 ;  /* 0x0000761000047816 */ /* 0x000fce0000000004 */
.L_x_5405:
[----:B------:R-:W-:Y:S05]  /*a870*/  BSYNC B0 ;  /* 0x0000000000007941 */ /* 0x000fea0003800000 */
.L_x_5404:
[----:B------:R0:W-:Y:S01]  /*a880*/  STG.E.U8 desc[UR36][R8.64], R4 ;  /* 0x0000000408007986 */ /* 0x0001e2000c101124 */
[----:B------:R-:W-:Y:S05]  /*a890*/  BRA `(.L_x_5384) ;  /* 0x0000000400187947 */ /* 0x000fea0003800000 */
.L_x_5402:
        /* <DEDUP_REMOVED lines=17> */
.L_x_5409:
[----:B------:R-:W-:-:S04]  /*a9b0*/  LOP3.LUT R3, R5, 0x80000000, RZ, 0xc0, !PT ;  /* 0x8000000005037812 */ /* 0x000fc800078ec0ff */
[----:B------:R-:W-:-:S04]  /*a9c0*/  SHF.R.U32.HI R3, RZ, 0x18, R3 ;  /* 0x00000018ff037819 */ /* 0x000fc80000011603 */
[----:B------:R-:W-:-:S04]  /*a9d0*/  LOP3.LUT R0, R0, R3, RZ, 0xfc, !PT ;  /* 0x0000000300007212 */ /* 0x000fc800078efcff */
[----:B------:R-:W-:-:S07]  /*a9e0*/  PRMT R4, R0, 0x7610, R4 ;  /* 0x0000761000047816 */ /* 0x000fce0000000004 */
.L_x_5408:
[----:B------:R-:W-:Y:S05]  /*a9f0*/  BSYNC B0 ;  /* 0x0000000000007941 */ /* 0x000fea0003800000 */
.L_x_5407:
[----:B------:R0:W-:Y:S01]  /*aa00*/  STG.E.U8 desc[UR36][R8.64], R4 ;  /* 0x0000000408007986 */ /* 0x0001e2000c101124 */
[----:B------:R-:W-:Y:S05]  /*aa10*/  BRA `(.L_x_5384) ;  /* 0x0000000000b87947 */ /* 0x000fea0003800000 */
.L_x_5401:
        /* <DEDUP_REMOVED lines=22> */
.L_x_5383:
        /* <DEDUP_REMOVED lines=16> */
.L_x_5412:
[----:B------:R-:W-:Y:S05]  /*ac80*/  BRA `(.L_x_5384) ;  /* 0x00000000001c7947 */ /* 0x000fea0003800000 */
.L_x_5411:
[----:B------:R-:W-:-:S06]  /*ac90*/  HADD2.F32 R4, -RZ, R18.H0_H0 ;  /* 0x20000012ff047230 */ /* 0x000fcc0000004100 */
[----:B------:R-:W0:Y:S02]  /*aca0*/  F2I.U64.TRUNC R4, R4 ;  /* 0x0000000400047311 */ /* 0x000e24000020d800 */
[----:B0-----:R0:W-:Y:S01]  /*acb0*/  STG.E.64 desc[UR36][R8.64], R4 ;  /* 0x0000000408007986 */ /* 0x0011e2000c101b24 */
[----:B------:R-:W-:Y:S05]  /*acc0*/  BRA `(.L_x_5384) ;  /* 0x00000000000c7947 */ /* 0x000fea0003800000 */
.L_x_5410:
[----:B------:R-:W-:-:S04]  /*acd0*/  HADD2.F32 R18, -RZ, R18.H0_H0 ;  /* 0x20000012ff127230 */ /* 0x000fc80000004100 */
[----:B------:R-:W0:Y:S02]  /*ace0*/  F2I.FTZ.U32.TRUNC.NTZ R3, R18 ;  /* 0x0000001200037305 */ /* 0x000e24000021f000 */
[----:B0-----:R0:W-:Y:S02]  /*acf0*/  STG.E desc[UR36][R8.64], R3 ;  /* 0x0000000308007986 */ /* 0x0011e4000c101924 */
.L_x_5384:
        /* <DEDUP_REMOVED lines=25> */
.L_x_5416:
[----:B------:R-:W-:-:S06]  /*ae90*/  HADD2.F32 R5, -RZ, R16.H0_H0 ;  /* 0x20000010ff057230 */ /* 0x000fcc0000004100 */
[----:B------:R-:W0:Y:S02]  /*aea0*/  F2I.S64.TRUNC R4, R5 ;  /* 0x0000000500047311 */ /* 0x000e24000020d900 */
[----:B0-----:R0:W-:Y:S01]  /*aeb0*/  STG.E.U8 desc[UR36][R8.64], R4 ;  /* 0x0000000408007986 */ /* 0x0011e2000c101124 */
[----:B------:R-:W-:Y:S05]  /*aec0*/  BRA `(.L_x_5418) ;  /* 0x0000000c00847947 */ /* 0x000fea0003800000 */
.L_x_5415:
        /* <DEDUP_REMOVED lines=10> */
.L_x_5420:
[----:B------:R-:W-:-:S04]  /*af70*/  HADD2.F32 R16, -RZ, R16.H0_H0 ;  /* 0x20000010ff107230 */ /* 0x000fc80000004100 */
[----:B------:R-:W0:Y:S02]  /*af80*/  F2I.FTZ.TRUNC.NTZ R3, R16 ;  /* 0x0000001000037305 */ /* 0x000e24000021f100 */
[----:B0-----:R0:W-:Y:S01]  /*af90*/  STG.E desc[UR36][R8.64], R3 ;  /* 0x0000000308007986 */ /* 0x0011e2000c101924 */
[----:B------:R-:W-:Y:S05]  /*afa0*/  BRA `(.L_x_5418) ;  /* 0x0000000c004c7947 */ /* 0x000fea0003800000 */
.L_x_5419:
[----:B------:R-:W-:-:S04]  /*afb0*/  HADD2.F32 R16, -RZ, R16.H0_H0 ;  /* 0x20000010ff107230 */ /* 0x000fc80000004100 */
[----:B------:R-:W0:Y:S02]  /*afc0*/  F2I.FTZ.TRUNC.NTZ R3, R16 ;  /* 0x0000001000037305 */ /* 0x000e24000021f100 */
[----:B0-----:R0:W-:Y:S01]  /*afd0*/  STG.E.U16 desc[UR36][R8.64], R3 ;  /* 0x0000000308007986 */ /* 0x0011e2000c101524 */
[----:B------:R-:W-:Y:S05]  /*afe0*/  BRA `(.L_x_5418) ;  /* 0x0000000c003c7947 */ /* 0x000fea0003800000 */
.L_x_5414:
        /* <DEDUP_REMOVED lines=9> */
.L_x_5422:
[----:B------:R0:W-:Y:S01]  /*b080*/  STG.E.U16 desc[UR36][R8.64], R16 ;  /* 0x0000001008007986 */ /* 0x0001e2000c101524 */
[----:B------:R-:W-:Y:S05]  /*b090*/  BRA `(.L_x_5418) ;  /* 0x0000000c00107947 */ /* 0x000fea0003800000 */
.L_x_5421:
        /* <DEDUP_REMOVED lines=10> */
.L_x_5424:
[----:B------:R-:W-:-:S05]  /*b140*/  HADD2.F32 R0, -RZ, R16.H0_H0 ;  /* 0x20000010ff007230 */ /* 0x000fca0000004100 */
[----:B------:R-:W-:-:S04]  /*b150*/  F2FP.F16.F32.PACK_AB R0, RZ, R0 ;  /* 0x00000000ff00723e */ /* 0x000fc800000000ff */
[----:B------:R-:W-:-:S05]  /*b160*/  PRMT R0, R0, 0x5410, RZ ;  /* 0x0000541000007816 */ /* 0x000fca00000000ff */
[----:B------:R2:W-:Y:S01]  /*b170*/  STG.E desc[UR36][R8.64], R0 ;  /* 0x0000000008007986 */ /* 0x0005e2000c101924 */
[----:B------:R-:W-:Y:S05]  /*b180*/  BRA `(.L_x_5418) ;  /* 0x0000000800d47947 */ /* 0x000fea0003800000 */
.L_x_5423:
[----:B------:R-:W-:-:S05]  /*b190*/  HADD2.F32 R4, -RZ, R16.H0_H0 ;  /* 0x20000010ff047230 */ /* 0x000fca0000004100 */
[----:B------:R-:W-:-:S06]  /*b1a0*/  FMUL.FTZ R4, R4, 1 ;  /* 0x3f80000004047820 */ /* 0x000fcc0000410000 */
[----:B------:R-:W0:Y:S02]  /*b1b0*/  F2F.F64.F32 R4, R4 ;  /* 0x0000000400047310 */ /* 0x000e240000201800 */
[----:B0-----:R4:W-:Y:S01]  /*b1c0*/  STG.E.64 desc[UR36][R8.64], R4 ;  /* 0x0000000408007986 */ /* 0x0019e2000c101b24 */
[----:B------:R-:W-:Y:S05]  /*b1d0*/  BRA `(.L_x_5418) ;  /* 0x0000000800c07947 */ /* 0x000fea0003800000 */
.L_x_5413:
        /* <DEDUP_REMOVED lines=13> */
.L_x_5427:
[----:B------:R-:W-:Y:S01]  /*b2b0*/  HADD2.F32 R16, -RZ, R16.H0_H0 ;  /* 0x20000010ff107230 */ /* 0x000fe20000004100 */
[----:B------:R-:W-:-:S04]  /*b2c0*/  CS2R R6, SRZ ;  /* 0x0000000000067805 */ /* 0x000fc8000001ff00 */
[----:B------:R-:W-:-:S06]  /*b2d0*/  FMUL.FTZ R4, R16, 1 ;  /* 0x3f80000010047820 */ /* 0x000fcc0000410000 */
[----:B------:R-:W0:Y:S02]  /*b2e0*/  F2F.F64.F32 R4, R4 ;  /* 0x0000000400047310 */ /* 0x000e240000201800 */
[----:B0-----:R0:W-:Y:S01]  /*b2f0*/  STG.E.128 desc[UR36][R8.64], R4 ;  /* 0x0000000408007986 */ /* 0x0011e2000c101d24 */
[----:B------:R-:W-:Y:S05]  /*b300*/  BRA `(.L_x_5418) ;  /* 0x0000000800747947 */ /* 0x000fea0003800000 */
.L_x_5426:
        /* <DEDUP_REMOVED lines=21> */
.L_x_5431:
[----:B------:R-:W-:Y:S05]  /*b460*/  BSYNC B0 ;  /* 0x0000000000007941 */ /* 0x000fea0003800000 */
.L_x_5430:
[----:B------:R-:W-:-:S05]  /*b470*/  LOP3.LUT R5, R0, R5, RZ, 0xfc, !PT ;  /* 0x0000000500057212 */ /* 0x000fca00078efcff */
[----:B------:R0:W-:Y:S01]  /*b480*/  STG.E.U8 desc[UR36][R8.64], R5 ;  /* 0x0000000508007986 */ /* 0x0001e2000c101124 */
[----:B------:R-:W-:Y:S05]  /*b490*/  BRA `(.L_x_5418) ;  /* 0x0000000800107947 */ /* 0x000fea0003800000 */
.L_x_5429:
        /* <DEDUP_REMOVED lines=13> */
.L_x_5433:
[----:B------:R-:W-:Y:S01]  /*b570*/  IMAD.MOV.U32 R0, RZ, RZ, 0x7f ;  /* 0x0000007fff007424 */ /* 0x000fe200078e00ff */
[----:B------:R-:W-:-:S04]  /*b580*/  ISETP.GT.U32.AND P0, PT, R3, 0x7f800000, PT ;  /* 0x7f8000000300780c */ /* 0x000fc80003f04070 */
[----:B------:R-:W-:-:S09]  /*b590*/  SEL R0, R0, 0x7c, P0 ;  /* 0x0000007c00007807 */ /* 0x000fd20000000000 */
.L_x_5434:
[----:B------:R-:W-:Y:S05]  /*b5a0*/  BSYNC B0 ;  /* 0x0000000000007941 */ /* 0x000fea0003800000 */
.L_x_5432:
[----:B------:R-:W-:-:S04]  /*b5b0*/  LOP3.LUT R3, R5, 0x80000000, RZ, 0xc0, !PT ;  /* 0x8000000005037812 */ /* 0x000fc800078ec0ff */
[----:B------:R-:W-:-:S04]  /*b5c0*/  SHF.R.U32.HI R3, RZ, 0x18, R3 ;  /* 0x00000018ff037819 */ /* 0x000fc80000011603 */
[----:B------:R-:W-:-:S05]  /*b5d0*/  LOP3.LUT R3, R0, R3, RZ, 0xfc, !PT ;  /* 0x0000000300037212 */ /* 0x000fca00078efcff */
[----:B------:R0:W-:Y:S01]  /*b5e0*/  STG.E.U8 desc[UR36][R8.64], R3 ;  /* 0x0000000308007986 */ /* 0x0001e2000c101124 */
[----:B------:R-:W-:Y:S05]  /*b5f0*/  BRA `(.L_x_5418) ;  /* 0x0000000400b87947 */ /* 0x000fea0003800000 */
.L_x_5428:
[----:B------:R-:W-:-:S05]  /*b600*/  HADD2.F32 R0, -RZ, R16.H0_H0 ;  /* 0x20000010ff007230 */ /* 0x000fca0000004100 */
[----:B------:R-:W-:-:S05]  /*b610*/  F2FP.BF16.F32.PACK_AB R0, RZ, R0 ;  /* 0x00000000ff00723e */ /* 0x000fca00000010ff */
[----:B------:R0:W-:Y:S01]  /*b620*/  STG.E.U16 desc[UR36][R8.64], R0 ;  /* 0x0000000008007986 */ /* 0x0001e2000c101524 */
[----:B------:R-:W-:Y:S05]  /*b630*/  BRA `(.L_x_5418) ;  /* 0x0000000400a87947 */ /* 0x000fea0003800000 */
.L_x_5425:
        /* <DEDUP_REMOVED lines=12> */
.L_x_5437:
        /* <DEDUP_REMOVED lines=17> */
.L_x_5440:
[----:B------:R-:W-:-:S04]  /*b810*/  LOP3.LUT R3, R5, 0x80000000, RZ, 0xc0, !PT ;  /* 0x8000000005037812 */ /* 0x000fc800078ec0ff */
[----:B------:R-:W-:-:S04]  /*b820*/  SHF.R.U32.HI R3, RZ, 0x18, R3 ;  /* 0x00000018ff037819 */ /* 0x000fc80000011603 */
[----:B------:R-:W-:-:S04]  /*b830*/  LOP3.LUT R0, R0, R3, RZ, 0xfc, !PT ;  /* 0x0000000300007212 */ /* 0x000fc800078efcff */
[----:B------:R-:W-:-:S07]  /*b840*/  PRMT R4, R0, 0x7610, R4 ;  /* 0x0000761000047816 */ /* 0x000fce0000000004 */
.L_x_5439:
[----:B------:R-:W-:Y:S05]  /*b850*/  BSYNC B0 ;  /* 0x0000000000007941 */ /* 0x000fea0003800000 */
.L_x_5438:
[----:B------:R0:W-:Y:S01]  /*b860*/  STG.E.U8 desc[UR36][R8.64], R4 ;  /* 0x0000000408007986 */ /* 0x0001e2000c101124 */
[----:B------:R-:W-:Y:S05]  /*b870*/  BRA `(.L_x_5418) ;  /* 0x0000000400187947 */ /* 0x000fea0003800000 */
.L_x_5436:
        /* <DEDUP_REMOVED lines=17> */
.L_x_5443:
[----:B------:R-:W-:-:S04]  /*b990*/  LOP3.LUT R3, R5, 0x80000000, RZ, 0xc0, !PT ;  /* 0x8000000005037812 */ /* 0x000fc800078ec0ff */
[----:B------:R-:W-:-:S04]  /*b9a0*/  SHF.R.U32.HI R3, RZ, 0x18, R3 ;  /* 0x00000018ff037819 */ /* 0x000fc80000011603 */
[----:B------:R-:W-:-:S04]  /*b9b0*/  LOP3.LUT R0, R0, R3, RZ, 0xfc, !PT ;  /* 0x0000000300007212 */ /* 0x000fc800078efcff */
[----:B------:R-:W-:-:S07]  /*b9c0*/  PRMT R4, R0, 0x7610, R4 ;  /* 0x0000761000047816 */ /* 0x000fce0000000004 */
.L_x_5442:
[----:B------:R-:W-:Y:S05]  /*b9d0*/  BSYNC B0 ;  /* 0x0000000000007941 */ /* 0x000fea0003800000 */
.L_x_5441:
[----:B------:R0:W-:Y:S01]  /*b9e0*/  STG.E.U8 desc[UR36][R8.64], R4 ;  /* 0x0000000408007986 */ /* 0x0001e2000c101124 */
[----:B------:R-:W-:Y:S05]  /*b9f0*/  BRA `(.L_x_5418) ;  /* 0x0000000000b87947 */ /* 0x000fea0003800000 */
.L_x_5435:
        /* <DEDUP_REMOVED lines=22> */
.L_x_5417:
        /* <DEDUP_REMOVED lines=16> */
.L_x_5446:
[----:B------:R-:W-:Y:S05]  /*bc60*/  BRA `(.L_x_5418) ;  /* 0x00000000001c7947 */ /* 0x000fea0003800000 */
.L_x_5445:
[----:B------:R-:W-:-:S06]  /*bc70*/  HADD2.F32 R4, -RZ, R16.H0_H0 ;  /* 0x20000010ff047230 */ /* 0x000fcc0000004100 */
[----:B------:R-:W0:Y:S02]  /*bc80*/  F2I.U64.TRUNC R4, R4 ;  /* 0x0000000400047311 */ /* 0x000e24000020d800 */
[----:B0-----:R0:W-:Y:S01]  /*bc90*/  STG.E.64 desc[UR36][R8.64], R4 ;  /* 0x0000000408007986 */ /* 0x0011e2000c101b24 */
[----:B------:R-:W-:Y:S05]  /*bca0*/  BRA `(.L_x_5418) ;  /* 0x00000000000c7947 */ /* 0x000fea0003800000 */
.L_x_5444:
[----:B------:R-:W-:-:S04]  /*bcb0*/  HADD2.F32 R16, -RZ, R16.H0_H0 ;  /* 0x20000010ff107230 */ /* 0x000fc80000004100 */
[----:B------:R-:W0:Y:S02]  /*bcc0*/  F2I.FTZ.U32.TRUNC.NTZ R3, R16 ;  /* 0x0000001000037305 */ /* 0x000e24000021f000 */
[----:B0-----:R0:W-:Y:S02]  /*bcd0*/  STG.E desc[UR36][R8.64], R3 ;  /* 0x0000000308007986 */ /* 0x0011e4000c101924 */
.L_x_5418:
[----:B------:R-:W-:-:S07]  /*bce0*/  VIADD R27, R27, 0x80 ;  /* 0x000000801b1b7836 */ /* 0x000fce0000000000 */
.L_x_5378:
[----:B------:R-:W-:Y:S05]  /*bcf0*/  BSYNC B6 ;  /* 0x0000000000067941 */ /* 0x000fea0003800000 */
.L_x_5377:
        /* <DEDUP_REMOVED lines=23> */
.L_x_5450:
[----:B------:R-:W-:-:S06]  /*be70*/  HADD2.F32 R5, -RZ, R17.H0_H0 ;  /* 0x20000011ff057230 */ /* 0x000fcc0000004100 */
[----:B------:R-:W0:Y:S02]  /*be80*/  F2I.S64.TRUNC R4, R5 ;  /* 0x0000000500047311 */ /* 0x000e24000020d900 */
[----:B0-----:R-:W-:Y:S01]  /*be90*/  STG.E.U8 desc[UR36][R2.64], R4 ;  /* 0x0000000402007986 */ /* 0x001fe2000c101124 */
[----:B------:R-:W-:Y:S05]  /*bea0*/  EXIT ;  /* 0x000000000000794d */ /* 0x000fea0003800000 */
.L_x_5449:
        /* <DEDUP_REMOVED lines=10> */
.L_x_5453:
[----:B------:R-:W-:-:S06]  /*bf50*/  HADD2.F32 R17, -RZ, R17.H0_H0 ;  /* 0x20000011ff117230 */ /* 0x000fcc0000004100 */
[----:B------:R-:W0:Y:S02]  /*bf60*/  F2I.FTZ.TRUNC.NTZ R17, R17 ;  /* 0x0000001100117305 */ /* 0x000e24000021f100 */
[----:B0-----:R-:W-:Y:S01]  /*bf70*/  STG.E desc[UR36][R2.64], R17 ;  /* 0x0000001102007986 */ /* 0x001fe2000c101924 */
[----:B------:R-:W-:Y:S05]  /*bf80*/  EXIT ;  /* 0x000000000000794d */ /* 0x000fea0003800000 */
.L_x_5452:
[----:B------:R-:W-:-:S06]  /*bf90*/  HADD2.F32 R17, -RZ, R17.H0_H0 ;  /* 0x20000011ff117230 */ /* 0x000fcc0000004100 */
[----:B------:R-:W0:Y:S02]  /*bfa0*/  F2I.FTZ.TRUNC.NTZ R17, R17 ;  /* 0x0000001100117305 */ /* 0x000e24000021f100 */
[----:B0-----:R-:W-:Y:S01]  /*bfb0*/  STG.E.U16 desc[UR36][R2.64], R17 ;  /* 0x0000001102007986 */ /* 0x001fe2000c101524 */
[----:B------:R-:W-:Y:S05]  /*bfc0*/  EXIT ;  /* 0x000000000000794d */ /* 0x000fea0003800000 */
.L_x_5448:
        /* <DEDUP_REMOVED lines=9> */
.L_x_5455:
[----:B------:R-:W-:Y:S01]  /*c060*/  STG.E.U16 desc[UR36][R2.64], R17 ;  /* 0x0000001102007986 */ /* 0x000fe2000c101524 */
[----:B------:R-:W-:Y:S05]  /*c070*/  EXIT ;  /* 0x000000000000794d */ /* 0x000fea0003800000 */
.L_x_5454:
        /* <DEDUP_REMOVED lines=10> */
.L_x_5457:
[----:B------:R-:W-:-:S05]  /*c120*/  HADD2.F32 R0, -RZ, R17.H0_H0 ;  /* 0x20000011ff007230 */ /* 0x000fca0000004100 */
[----:B------:R-:W-:-:S04]  /*c130*/  F2FP.F16.F32.PACK_AB R0, RZ, R0 ;  /* 0x00000000ff00723e */ /* 0x000fc800000000ff */
[----:B------:R-:W-:-:S05]  /*c140*/  PRMT R0, R0, 0x5410, RZ ;  /* 0x0000541000007816 */ /* 0x000fca00000000ff */
[----:B------:R-:W-:Y:S01]  /*c150*/  STG.E desc[UR36][R2.64], R0 ;  /* 0x0000000002007986 */ /* 0x000fe2000c101924 */
[----:B------:R-:W-:Y:S05]  /*c160*/  EXIT ;  /* 0x000000000000794d */ /* 0x000fea0003800000 */
.L_x_5456:
[----:B------:R-:W-:-:S05]  /*c170*/  HADD2.F32 R4, -RZ, R17.H0_H0 ;  /* 0x20000011ff047230 */ /* 0x000fca0000004100 */
[----:B------:R-:W-:-:S06]  /*c180*/  FMUL.FTZ R4, R4, 1 ;  /* 0x3f80000004047820 */ /* 0x000fcc0000410000 */
[----:B------:R-:W0:Y:S02]  /*c190*/  F2F.F64.F32 R4, R4 ;  /* 0x0000000400047310 */ /* 0x000e240000201800 */
[----:B0-----:R-:W-:Y:S01]  /*c1a0*/  STG.E.64 desc[UR36][R2.64], R4 ;  /* 0x0000000402007986 */ /* 0x001fe2000c101b24 */
[----:B------:R-:W-:Y:S05]  /*c1b0*/  EXIT ;  /* 0x000000000000794d */ /* 0x000fea0003800000 */
.L_x_5447:
        /* <DEDUP_REMOVED lines=13> */
.L_x_5460:
[----:B------:R-:W-:Y:S01]  /*c290*/  HADD2.F32 R17, -RZ, R17.H0_H0 ;  /* 0x20000011ff117230 */ /* 0x000fe20000004100 */
[----:B------:R-:W-:-:S04]  /*c2a0*/  CS2R R6, SRZ ;  /* 0x0000000000067805 */ /* 0x000fc8000001ff00 */
[----:B------:R-:W-:-:S06]  /*c2b0*/  FMUL.FTZ R4, R17, 1 ;  /* 0x3f80000011047820 */ /* 0x000fcc0000410000 */
[----:B------:R-:W0:Y:S02]  /*c2c0*/  F2F.F64.F32 R4, R4 ;  /* 0x0000000400047310 */ /* 0x000e240000201800 */
[----:B0-----:R-:W-:Y:S01]  /*c2d0*/  STG.E.128 desc[UR36][R2.64], R4 ;  /* 0x0000000402007986 */ /* 0x001fe2000c101d24 */
[----:B------:R-:W-:Y:S05]  /*c2e0*/  EXIT ;  /* 0x000000000000794d */ /* 0x000fea0003800000 */
.L_x_5459:
        /* <DEDUP_REMOVED lines=21> */
.L_x_5464:
[----:B------:R-:W-:Y:S05]  /*c440*/  BSYNC B0 ;  /* 0x0000000000007941 */ /* 0x000fea0003800000 */
.L_x_5463:
[----:B------:R-:W-:-:S05]  /*c450*/  LOP3.LUT R5, R0, R5, RZ, 0xfc, !PT ;  /* 0x0000000500057212 */ /* 0x000fca00078efcff */
[----:B------:R-:W-:Y:S01]  /*c460*/  STG.E.U8 desc[UR36][R2.64], R5 ;  /* 0x0000000502007986 */ /* 0x000fe2000c101124 */
[----:B------:R-:W-:Y:S05]  /*c470*/  EXIT ;  /* 0x000000000000794d */ /* 0x000fea0003800000 */
.L_x_5462:
        /* <DEDUP_REMOVED lines=13> */
.L_x_5466:
[----:B------:R-:W-:Y:S01]  /*c550*/  IMAD.MOV.U32 R0, RZ, RZ, 0x7f ;  /* 0x0000007fff007424 */ /* 0x000fe200078e00ff */
[----:B------:R-:W-:-:S04]  /*c560*/  ISETP.GT.U32.AND P0, PT, R4, 0x7f800000, PT ;  /* 0x7f8000000400780c */ /* 0x000fc80003f04070 */
[----:B------:R-:W-:-:S09]  /*c570*/  SEL R0, R0, 0x7c, P0 ;  /* 0x0000007c00007807 */ /* 0x000fd20000000000 */
.L_x_5467:
[----:B------:R-:W-:Y:S05]  /*c580*/  BSYNC B0 ;  /* 0x0000000000007941 */ /* 0x000fea0003800000 */
.L_x_5465:
[----:B------:R-:W-:-:S04]  /*c590*/  LOP3.LUT R4, R17, 0x80000000, RZ, 0xc0, !PT ;  /* 0x8000000011047812 */ /* 0x000fc800078ec0ff */
[----:B------:R-:W-:-:S04]  /*c5a0*/  SHF.R.U32.HI R5, RZ, 0x18, R4 ;  /* 0x00000018ff057819 */ /* 0x000fc80000011604 */
[----:B------:R-:W-:-:S05]  /*c5b0*/  LOP3.LUT R5, R0, R5, RZ, 0xfc, !PT ;  /* 0x0000000500057212 */ /* 0x000fca00078efcff */
[----:B------:R-:W-:Y:S01]  /*c5c0*/  STG.E.U8 desc[UR36][R2.64], R5 ;  /* 0x0000000502007986 */ /* 0x000fe2000c101124 */
[----:B------:R-:W-:Y:S05]  /*c5d0*/  EXIT ;  /* 0x000000000000794d */ /* 0x000fea0003800000 */
.L_x_5461:
[----:B------:R-:W-:-:S05]  /*c5e0*/  HADD2.F32 R0, -RZ, R17.H0_H0 ;  /* 0x20000011ff007230 */ /* 0x000fca0000004100 */
[----:B------:R-:W-:-:S05]  /*c5f0*/  F2FP.BF16.F32.PACK_AB R0, RZ, R0 ;  /* 0x00000000ff00723e */ /* 0x000fca00000010ff */
[----:B------:R-:W-:Y:S01]  /*c600*/  STG.E.U16 desc[UR36][R2.64], R0 ;  /* 0x0000000002007986 */ /* 0x000fe2000c101524 */
[----:B------:R-:W-:Y:S05]  /*c610*/  EXIT ;  /* 0x000000000000794d */ /* 0x000fea0003800000 */
.L_x_5458:
        /* <DEDUP_REMOVED lines=12> */
.L_x_5470:
        /* <DEDUP_REMOVED lines=17> */
.L_x_5473:
[----:B------:R-:W-:-:S04]  /*c7f0*/  LOP3.LUT R0, R17, 0x80000000, RZ, 0xc0, !PT ;  /* 0x8000000011007812 */ /* 0x000fc800078ec0ff */
[----:B------:R-:W-:-:S04]  /*c800*/  SHF.R.U32.HI R5, RZ, 0x18, R0 ;  /* 0x00000018ff057819 */ /* 0x000fc80000011600 */
[----:B------:R-:W-:-:S04]  /*c810*/  LOP3.LUT R4, R4, R5, RZ, 0xfc, !PT ;  /* 0x0000000504047212 */ /* 0x000fc800078efcff */
[----:B------:R-:W-:-:S07]  /*c820*/  PRMT R0, R4, 0x7610, R0 ;  /* 0x0000761004007816 */ /* 0x000fce0000000000 */
.L_x_5472:
[----:B------:R-:W-:Y:S05]  /*c830*/  BSYNC B0 ;  /* 0x0000000000007941 */ /* 0x000fea0003800000 */
.L_x_5471:
[----:B------:R-:W-:Y:S01]  /*c840*/  STG.E.U8 desc[UR36][R2.64], R0 ;  /* 0x0000000002007986 */ /* 0x000fe2000c101124 */
[----:B------:R-:W-:Y:S05]  /*c850*/  EXIT ;  /* 0x000000000000794d */ /* 0x000fea0003800000 */
.L_x_5469:
        /* <DEDUP_REMOVED lines=17> */
.L_x_5476:
[----:B------:R-:W-:-:S04]  /*c970*/  LOP3.LUT R0, R17, 0x80000000, RZ, 0xc0, !PT ;  /* 0x8000000011007812 */ /* 0x000fc800078ec0ff */
[----:B------:R-:W-:-:S04]  /*c980*/  SHF.R.U32.HI R5, RZ, 0x18, R0 ;  /* 0x00000018ff057819 */ /* 0x000fc80000011600 */
[----:B------:R-:W-:-:S04]  /*c990*/  LOP3.LUT R4, R4, R5, RZ, 0xfc, !PT ;  /* 0x0000000504047212 */ /* 0x000fc800078efcff */
[----:B------:R-:W-:-:S07]  /*c9a0*/  PRMT R0, R4, 0x7610, R0 ;  /* 0x0000761004007816 */ /* 0x000fce0000000000 */
.L_x_5475:
[----:B------:R-:W-:Y:S05]  /*c9b0*/  BSYNC B0 ;  /* 0x0000000000007941 */ /* 0x000fea0003800000 */
.L_x_5474:
[----:B------:R-:W-:Y:S01]  /*c9c0*/  STG.E.U8 desc[UR36][R2.64], R0 ;  /* 0x0000000002007986 */ /* 0x000fe2000c101124 */
[----:B------:R-:W-:Y:S05]  /*c9d0*/  EXIT ;  /* 0x000000000000794d */ /* 0x000fea0003800000 */
.L_x_5468:
        /* <DEDUP_REMOVED lines=22> */
.L_x_5451:
        /* <DEDUP_REMOVED lines=16> */
.L_x_5479:
[----:B------:R-:W-:Y:S05]  /*cc40*/  EXIT ;  /* 0x000000000000794d */ /* 0x000fea0003800000 */
.L_x_5478:
[----:B------:R-:W-:-:S06]  /*cc50*/  HADD2.F32 R4, -RZ, R17.H0_H0 ;  /* 0x20000011ff047230 */ /* 0x000fcc0000004100 */
[----:B------:R-:W0:Y:S02]  /*cc60*/  F2I.U64.TRUNC R4, R4 ;  /* 0x0000000400047311 */ /* 0x000e24000020d800 */
[----:B0-----:R-:W-:Y:S01]  /*cc70*/  STG.E.64 desc[UR36][R2.64], R4 ;  /* 0x0000000402007986 */ /* 0x001fe2000c101b24 */
[----:B------:R-:W-:Y:S05]  /*cc80*/  EXIT ;  /* 0x000000000000794d */ /* 0x000fea0003800000 */
.L_x_5477:
[----:B------:R-:W-:-:S06]  /*cc90*/  HADD2.F32 R17, -RZ, R17.H0_H0 ;  /* 0x20000011ff117230 */ /* 0x000fcc0000004100 */
[----:B------:R-:W0:Y:S02]  /*cca0*/  F2I.FTZ.U32.TRUNC.NTZ R17, R17 ;  /* 0x0000001100117305 */ /* 0x000e24000021f000 */
[----:B0-----:R-:W-:Y:S01]  /*ccb0*/  STG.E desc[UR36][R2.64], R17 ;  /* 0x0000001102007986 */ /* 0x001fe2000c101924 */
[----:B------:R-:W-:Y:S05]  /*ccc0*/  EXIT ;  /* 0x000000000000794d */ /* 0x000fea0003800000 */
.L_x_5480:
        /* <DEDUP_REMOVED lines=11> */
.L_x_12859:


//--------------------- .text._ZN2at6native18elementwise_kernelILi128ELi4EZNS0_22gpu_kernel_impl_nocastIZZZNS0_26GeluBackwardCUDAKernelImplERNS_18TensorIteratorBaseENS0_8GeluTypeEENKUlvE_clEvENKUlvE1_clEvEUlN3c104HalfES9_E_EEvS4_RKT_EUliE_EEviT1_ --------------------------
	.section	.text._ZN2at6native18elementwise_kernelILi128ELi4EZNS0_22gpu_kernel_impl_nocastIZZZNS0_26GeluBackwardCUDAKernelImplERNS_18TensorIteratorBaseENS0_8GeluTypeEENKUlvE_clEvENKUlvE1_clEvEUlN3c104HalfES9_E_EEvS4_RKT_EUliE_EEviT1_,"ax",@progbits
	.align	128
        .global         _ZN2at6native18elementwise_kernelILi128ELi4EZNS0_22gpu_kernel_impl_nocastIZZZNS0_26GeluBackwardCUDAKernelImplERNS_18TensorIteratorBaseENS0_8GeluTypeEENKUlvE_clEvENKUlvE1_clEvEUlN3c104HalfES9_E_EEvS4_RKT_EUliE_EEviT1_
        .type           _ZN2at6native18elementwise_kernelILi128ELi4EZNS0_22gpu_kernel_impl_nocastIZZZNS0_26GeluBackwardCUDAKernelImplERNS_18TensorIteratorBaseENS0_8GeluTypeEENKUlvE_clEvENKUlvE1_clEvEUlN3c104HalfES9_E_EEvS4_RKT_EUliE_EEviT1_,@function
        .size           _ZN2at6native18elementwise_kernelILi128ELi4EZNS0_22gpu_kernel_impl_nocastIZZZNS0_26GeluBackwardCUDAKernelImplERNS_18TensorIteratorBaseENS0_8GeluTypeEENKUlvE_clEvENKUlvE1_clEvEUlN3c104HalfES9_E_EEvS4_RKT_EUliE_EEviT1_,(.L_x_12860 - _ZN2at6native18elementwise_kernelILi128ELi4EZNS0_22gpu_kernel_impl_nocastIZZZNS0_26GeluBackwardCUDAKernelImplERNS_18TensorIteratorBaseENS0_8GeluTypeEENKUlvE_clEvENKUlvE1_clEvEUlN3c104HalfES9_E_EEvS4_RKT_EUliE_EEviT1_)
        .other          _ZN2at6native18elementwise_kernelILi128ELi4EZNS0_22gpu_kernel_impl_nocastIZZZNS0_26GeluBackwardCUDAKernelImplERNS_18TensorIteratorBaseENS0_8GeluTypeEENKUlvE_clEvENKUlvE1_clEvEUlN3c104HalfES9_E_EEvS4_RKT_EUliE_EEviT1_,@"STO_CUDA_ENTRY STV_DEFAULT"
_ZN2at6native18elementwise_kernelILi128ELi4EZNS0_22gpu_kernel_impl_nocastIZZZNS0_26GeluBackwardCUDAKernelImplERNS_18TensorIteratorBaseENS0_8GeluTypeEENKUlvE_clEvENKUlvE1_clEvEUlN3c104HalfES9_E_EEvS4_RKT_EUliE_EEviT1_:
.text._ZN2at6native18elementwise_kernelILi128ELi4EZNS0_22gpu_kernel_impl_nocastIZZZNS0_26GeluBackwardCUDAKernelImplERNS_18TensorIteratorBaseENS0_8GeluTypeEENKUlvE_clEvENKUlvE1_clEvEUlN3c104HalfES9_E_EEvS4_RKT_EUliE_EEviT1_:
        /* <DEDUP_REMOVED lines=363> */
.L_x_5483:
        /* <DEDUP_REMOVED lines=12> */
[----:B------:R-:W-:Y:S01]  /*1770*/  IADD3.X R5, RZ, UR9, RZ, P0, !PT ;  /* 0x00000009ff057c10 */ /* 0x000fe200087fe4ff */
[----:B--2---:R-:W-:-:S05]  /*1780*/  HADD2.F32 R0, -RZ, R8.H0_H0 ;  /* 0x20000008ff007230 */ /* 0x004fca0000004100 */
[----:B------:R-:W-:-:S04]  /*1790*/  FMUL.FTZ R11, R0, R0 ;  /* 0x00000000000b7220 */ /* 0x000fc80000410000 */
[C---:B------:R-:W-:Y:S01]  /*17a0*/  FMUL.FTZ R13, R0.reuse, R11 ;  /* 0x0000000b000d7220 */ /* 0x040fe20000410000 */
[----:B------:R-:W-:Y:S01]  /*17b0*/  FFMA.FTZ R11, R11, R2, 1 ;  /* 0x3f8000000b0b7423 */ /* 0x000fe20000010002 */
[----:B---3--:R-:W-:Y:S02]  /*17c0*/  HADD2.F32 R6, -RZ, R6.H0_H0 ;  /* 0x20000006ff067230 */ /* 0x008fe40000004100 */
        /* <DEDUP_REMOVED lines=11> */
[----:B------:R-:W-:-:S05]  /*1880*/  F2FP.F16.F32.PACK_AB R6, RZ, R6 ;  /* 0x00000006ff06723e */ /* 0x000fca00000000ff */
[----:B------:R0:W-:Y:S02]  /*1890*/  STG.E.U16 desc[UR4][R4.64], R6 ;  /* 0x0000000604007986 */ /* 0x0001e4000c101504 */
.L_x_5482:
[----:B------:R-:W-:Y:S05]  /*18a0*/  BSYNC B0 ;  /* 0x0000000000007941 */ /* 0x000fea0003800000 */
.L_x_5481:
        /* <DEDUP_REMOVED lines=356> */
.L_x_5486:
        /* <DEDUP_REMOVED lines=13> */
[----:B------:R-:W-:Y:S01]  /*2fc0*/  ISETP.GE.AND P0, PT, R3, UR6, PT ;  /* 0x0000000603007c0c */ /* 0x000fe2000bf06270 */
        /* <DEDUP_REMOVED lines=372> */
.L_x_5487:
        /* <DEDUP_REMOVED lines=31> */
.L_x_5485:
[----:B------:R-:W-:Y:S05]  /*4900*/  BSYNC B0 ;  /* 0x0000000000007941 */ /* 0x000fea0003800000 */
.L_x_5484:
        /* <DEDUP_REMOVED lines=355> */
.L_x_5488:
        /* <DEDUP_REMOVED lines=9> */
[----:B------:R-:W-:Y:S01]  /*5fd0*/  MOV R4, 0x3e095d4e ;  /* 0x3e095d4e00047802 */ /* 0x000fe20000000f00 */
        /* <DEDUP_REMOVED lines=17> */
[----:B------:R-:W-:Y:S02]  /*60f0*/  F2FP.F16.F32.PACK_AB R9, RZ, R9 ;  /* 0x00000009ff09723e */ /* 0x000fe400000000ff */
[----:B------:R-:W-:-:S05]  /*6100*/  IADD3.X R3, RZ, UR7, RZ, P0, !PT ;  /* 0x00000007ff037c10 */ /* 0x000fca00087fe4ff */
[----:B------:R-:W-:Y:S01]  /*6110*/  STG.E.U16 desc[UR4][R2.64], R9 ;  /* 0x0000000902007986 */ /* 0x000fe2000c101504 */
[----:B------:R-:W-:Y:S05]  /*6120*/  EXIT ;  /* 0x000000000000794d */ /* 0x000fea0003800000 */
.L_x_5489:
        /* <DEDUP_REMOVED lines=13> */
.L_x_12860:


//--------------------- .text._ZN2at6native27unrolled_elementwise_kernelIZZZNS0_26GeluBackwardCUDAKernelImplERNS_18TensorIteratorBaseENS0_8GeluTypeEENKUlvE_clEvENKUlvE1_clEvEUlN3c104HalfES8_E_St5arrayIPcLm3EELi4E23TrivialOffsetCalculatorILi2EjESD_ILi1EjENS0_6memory15LoadWithoutCastENSG_16StoreWithoutCastEEEviT_T0_T2_T3_T4_T5_ --------------------------
	.section	.text._ZN2at6native27unrolled_elementwise_kernelIZZZNS0_26GeluBackwardCUDAKernelImplERNS_18TensorIteratorBaseENS0_8GeluTypeEENKUlvE_clEvENKUlvE1_clEvEUlN3c104HalfES8_E_St5arrayIPcLm3EELi4E23TrivialOffsetCalculatorILi2EjESD_ILi1EjENS0_6memory15LoadWithoutCastENSG_16StoreWithoutCastEEEviT_T0_T2_T3_T4_T5_,"ax",@progbits
	.align	128
        .global         _ZN2at6native27unrolled_elementwise_kernelIZZZNS0_26GeluBackwardCUDAKernelImplERNS_18TensorIteratorBaseENS0_8GeluTypeEENKUlvE_clEvENKUlvE1_clEvEUlN3c104HalfES8_E_St5arrayIPcLm3EELi4E23TrivialOffsetCalculatorILi2EjESD_ILi1EjENS0_6memory15LoadWithoutCastENSG_16StoreWithoutCastEEEviT_T0_T2_T3_T4_T5_
        .type           _ZN2at6native27unrolled_elementwise_kernelIZZZNS0_26GeluBackwardCUDAKernelImplERNS_18TensorIteratorBaseENS0_8GeluTypeEENKUlvE_clEvENKUlvE1_clEvEUlN3c104HalfES8_E_St5arrayIPcLm3EELi4E23TrivialOffsetCalculatorILi2EjESD_ILi1EjENS0_6memory15LoadWithoutCastENSG_16StoreWithoutCastEEEviT_T0_T2_T3_T4_T5_,@function
        .size           _ZN2at6native27unrolled_elementwise_kernelIZZZNS0_26GeluBackwardCUDAKernelImplERNS_18TensorIteratorBaseENS0_8GeluTypeEENKUlvE_clEvENKUlvE1_clEvEUlN3c104HalfES8_E_St5arrayIPcLm3EELi4E23TrivialOffsetCalculatorILi2EjESD_ILi1EjENS0_6memory15LoadWithoutCastENSG_16StoreWithoutCastEEEviT_T0_T2_T3_T4_T5_,(.L_x_12861 - _ZN2at6native27unrolled_elementwise_kernelIZZZNS0_26GeluBackwardCUDAKernelImplERNS_18TensorIteratorBaseENS0_8GeluTypeEENKUlvE_clEvENKUlvE1_clEvEUlN3c104HalfES8_E_St5arrayIPcLm3EELi4E23TrivialOffsetCalculatorILi2EjESD_ILi1EjENS0_6memory15LoadWithoutCastENSG_16StoreWithoutCastEEEviT_T0_T2_T3_T4_T5_)
        .other          _ZN2at6native27unrolled_elementwise_kernelIZZZNS0_26GeluBackwardCUDAKernelImplERNS_18TensorIteratorBaseENS0_8GeluTypeEENKUlvE_clEvENKUlvE1_clEvEUlN3c104HalfES8_E_St5arrayIPcLm3EELi4E23TrivialOffsetCalculatorILi2EjESD_ILi1EjENS0_6memory15LoadWithoutCastENSG_16StoreWithoutCastEEEviT_T0_T2_T3_T4_T5_,@"STO_CUDA_ENTRY STV_DEFAULT"
_ZN2at6native27unrolled_elementwise_kernelIZZZNS0_26GeluBackwardCUDAKernelImplERNS_18TensorIteratorBaseENS0_8GeluTypeEENKUlvE_clEvENKUlvE1_clEvEUlN3c104HalfES8_E_St5arrayIPcLm3EELi4E23TrivialOffsetCalculatorILi2EjESD_ILi1EjENS0_6memory15LoadWithoutCastENSG_16StoreWithoutCastEEEviT_T0_T2_T3_T4_T5_:
.text._ZN2at6native27unrolled_elementwise_kernelIZZZNS0_26GeluBackwardCUDAKernelImplERNS_18TensorIteratorBaseENS0_8GeluTypeEENKUlvE_clEvENKUlvE1_clEvEUlN3c104HalfES8_E_St5arrayIPcLm3EELi4E23TrivialOffsetCalculatorILi2EjESD_ILi1EjENS0_6memory15LoadWithoutCastENSG_16StoreWithoutCastEEEviT_T0_T2_T3_T4_T5_:
        /* <DEDUP_REMOVED lines=64> */
[----:B-----5:R-:W-:Y:S01]  /*0400*/  HADD2.F32 R21, -RZ, R21.H0_H0 ;  /* 0x20000015ff157230 */ /* 0x020fe20000004100 */
[----:B------:R-:W-:Y:S01]  /*0410*/  HFMA2.MMA R7, -RZ, RZ, 1.5087890625, 339.5 ;  /* 0x3e095d4eff077435 */ /* 0x000fe200000001ff */
[----:B------:R-:W-:-:S03]  /*0420*/  HADD2.F32 R14, -RZ, R14.H0_H0 ;  /* 0x2000000eff0e7230 */ /* 0x000fc60000004100 */
        /* <DEDUP_REMOVED lines=15> */
.L_x_5491:
[----:B------:R-:W-:Y:S05]  /*0520*/  BSYNC B0 ;  /* 0x0000000000007941 */ /* 0x000fea0003800000 */
.L_x_5490:
[----:B------:R-:W-:Y:S04]  /*0530*/  BSSY B0, `(.L_x_5492) ;  /* 0x0000014000007945 */ /* 0x000fe80003800000 */
[----:B------:R-:W-:Y:S05]  /*0540*/  @P1 BRA `(.L_x_5493) ;  /* 0x0000000000481947 */ /* 0x000fea0003800000 */
[----:B-----5:R-:W-:Y:S01]  /*0550*/  HADD2.F32 R20, -RZ, R20.H0_H0 ;  /* 0x20000014ff147230 */ /* 0x020fe20000004100 */
[----:B------:R-:W-:Y:S01]  /*0560*/  MOV R6, 0x3e095d4e ;  /* 0x3e095d4e00067802 */ /* 0x000fe20000000f00 */
[----:B------:R-:W-:-:S03]  /*0570*/  HADD2.F32 R13, -RZ, R13.H0_H0 ;  /* 0x2000000dff0d7230 */ /* 0x000fc60000004100 */
        /* <DEDUP_REMOVED lines=15> */
.L_x_5493:
[----:B------:R-:W-:Y:S05]  /*0670*/  BSYNC B0 ;  /* 0x0000000000007941 */ /* 0x000fea0003800000 */
.L_x_5492:
[----:B------:R-:W-:Y:S04]  /*0680*/  BSSY B0, `(.L_x_5494) ;  /* 0x0000014000007945 */ /* 0x000fe80003800000 */
[----:B------:R-:W-:Y:S05]  /*0690*/  @P2 BRA `(.L_x_5495) ;  /* 0x0000000000482947 */ /* 0x000fea0003800000 */
        /* <DEDUP_REMOVED lines=18> */
.L_x_5495:
[----:B------:R-:W-:Y:S05]  /*07c0*/  BSYNC B0 ;  /* 0x0000000000007941 */ /* 0x000fea0003800000 */
.L_x_5494:
        /* <DEDUP_REMOVED lines=20> */
.L_x_5497:
[----:B------:R-:W-:Y:S05]  /*0910*/  BSYNC B0 ;  /* 0x0000000000007941 */ /* 0x000fea0003800000 */
.L_x_5496:
        /* <DEDUP_REMOVED lines=13> */
.L_x_5499:
[----:B------:R-:W-:Y:S05]  /*09f0*/  BSYNC B0 ;  /* 0x0000000000007941 */ /* 0x000fea0003800000 */
.L_x_5498:
[----:B------:R-:W-:-:S13]  /*0a00*/  ISETP.GE.AND P0, PT, R5, R12, PT ;  /* 0x0000000c0500720c */ /* 0x000fda0003f06270 */
[----:B------:R-:W-:Y:S05]  /*0a10*/  @P0 EXIT ;  /* 0x000000000000094d */ /* 0x000fea0003800000 */
[----:B01----:R-:W0:Y:S01]  /*0a20*/  LDC.64 R2, c[0x0][0x218] ;  /* 0x00008600ff027b82 */ /* 0x003e220000000a00 */
[----:B------:R-:W-:-:S05]  /*0a30*/  LEA R5, R0, R5, 0x9 ;  /* 0x0000000500057211 */ /* 0x000fca00078e48ff */
[----:B0-----:R-:W-:-:S05]  /*0a40*/  IMAD.WIDE.U32 R2, R5, 0x2, R2 ;  /* 0x0000000205027825 */ /* 0x001fca00078e0002 */
[----:B------:R-:W-:Y:S01]  /*0a50*/  STG.E.U16 desc[UR4][R2.64], R10 ;  /* 0x0000000a02007986 */ /* 0x000fe2000c101504 */
[----:B------:R-:W-:Y:S05]  /*0a60*/  EXIT ;  /* 0x000000000000794d */ /* 0x000fea0003800000 */
.L_x_5500:
        /* <DEDUP_REMOVED lines=9> */
.L_x_12861:


//--------------------- .text._ZN2at6native29vectorized_elementwise_kernelILi2EZZZNS0_26GeluBackwardCUDAKernelImplERNS_18TensorIteratorBaseENS0_8GeluTypeEENKUlvE_clEvENKUlvE1_clEvEUlN3c104HalfES8_E_St5arrayIPcLm3EEEEviT0_T1_ --------------------------
	.section	.text._ZN2at6native29vectorized_elementwise_kernelILi2EZZZNS0_26GeluBackwardCUDAKernelImplERNS_18TensorIteratorBaseENS0_8GeluTypeEENKUlvE_clEvENKUlvE1_clEvEUlN3c104HalfES8_E_St5arrayIPcLm3EEEEviT0_T1_,"ax",@progbits
	.align	128
        .global         _ZN2at6native29vectorized_elementwise_kernelILi2EZZZNS0_26GeluBackwardCUDAKernelImplERNS_18TensorIteratorBaseENS0_8GeluTypeEENKUlvE_clEvENKUlvE1_clEvEUlN3c104HalfES8_E_St5arrayIPcLm3EEEEviT0_T1_
        .type           _ZN2at6native29vectorized_elementwise_kernelILi2EZZZNS0_26GeluBackwardCUDAKernelImplERNS_18TensorIteratorBaseENS0_8GeluTypeEENKUlvE_clEvENKUlvE1_clEvEUlN3c104HalfES8_E_St5arrayIPcLm3EEEEviT0_T1_,@function
        .size           _ZN2at6native29vectorized_elementwise_kernelILi2EZZZNS0_26GeluBackwardCUDAKernelImplERNS_18TensorIteratorBaseENS0_8GeluTypeEENKUlvE_clEvENKUlvE1_clEvEUlN3c104HalfES8_E_St5arrayIPcLm3EEEEviT0_T1_,(.L_x_12862 - _ZN2at6native29vectorized_elementwise_kernelILi2EZZZNS0_26GeluBackwardCUDAKernelImplERNS_18TensorIteratorBaseENS0_8GeluTypeEENKUlvE_clEvENKUlvE1_clEvEUlN3c104HalfES8_E_St5arrayIPcLm3EEEEviT0_T1_)
        .other          _ZN2at6native29vectorized_elementwise_kernelILi2EZZZNS0_26GeluBackwardCUDAKernelImplERNS_18TensorIteratorBaseENS0_8GeluTypeEENKUlvE_clEvENKUlvE1_clEvEUlN3c104HalfES8_E_St5arrayIPcLm3EEEEviT0_T1_,@"STO_CUDA_ENTRY STV_DEFAULT"
_ZN2at6native29vectorized_elementwise_kernelILi2EZZZNS0_26GeluBackwardCUDAKernelImplERNS_18TensorIteratorBaseENS0_8GeluTypeEENKUlvE_clEvENKUlvE1_clEvEUlN3c104HalfES8_E_St5arrayIPcLm3EEEEviT0_T1_:
.text._ZN2at6native29vectorized_elementwise_kernelILi2EZZZNS0_26GeluBackwardCUDAKernelImplERNS_18TensorIteratorBaseENS0_8GeluTypeEENKUlvE_clEvENKUlvE1_clEvEUlN3c104HalfES8_E_St5arrayIPcLm3EEEEviT0_T1_:
        /* <DEDUP_REMOVED lines=15> */
[----:B------:R-:W4:Y:S04]  /*00f0*/  LDG.E R16, desc[UR4][R8.64+0x400] ;  /* 0x0004000408107981 */ /* 0x000f28000c1e1900 */
[----:B------:R1:W5:Y:S01]  /*0100*/  LDG.E R13, desc[UR4][R8.64+0x600] ;  /* 0x00060004080d7981 */ /* 0x000362000c1e1900 */
[----:B0-----:R-:W-:-:S04]  /*0110*/  IMAD.WIDE R2, R0, 0x2, R2 ;  /* 0x0000000200027825 */ /* 0x001fc800078e0202 */
[----:B------:R-:W-:-:S05]  /*0120*/  IMAD.WIDE.U32 R18, R5, 0x4, R2 ;  /* 0x0000000405127825 */ /* 0x000fca00078e0002 */
[----:B------:R-:W5:Y:S04]  /*0130*/  LDG.E R2, desc[UR4][R18.64] ;  /* 0x0000000412027981 */ /* 0x000f68000c1e1900 */
[----:B------:R-:W5:Y:S04]  /*0140*/  LDG.E R12, desc[UR4][R18.64+0x200] ;  /* 0x00020004120c7981 */ /* 0x000f68000c1e1900 */
[----:B------:R-:W5:Y:S04]  /*0150*/  LDG.E R4, desc[UR4][R18.64+0x400] ;  /* 0x0004000412047981 */ /* 0x000f68000c1e1900 */
[----:B------:R0:W5:Y:S01]  /*0160*/  LDG.E R6, desc[UR4][R18.64+0x600] ;  /* 0x0006000412067981 */ /* 0x000162000c1e1900 */
[----:B--2---:R-:W-:-:S05]  /*0170*/  HADD2.F32 R7, -RZ, R15.H0_H0 ;  /* 0x2000000fff077230 */ /* 0x004fca0000004100 */
[----:B------:R-:W-:Y:S01]  /*0180*/  FMUL.FTZ R20, R7, R7 ;  /* 0x0000000707147220 */ /* 0x000fe20000410000 */
[----:B------:R-:W-:-:S03]  /*0190*/  HADD2.F32 R15, -RZ, R15.H1_H1 ;  /* 0x3000000fff0f7230 */ /* 0x000fc60000004100 */
[----:B------:R-:W-:Y:S02]  /*01a0*/  FMUL.FTZ R10, R7, R20 ;  /* 0x00000014070a7220 */ /* 0x000fe40000410000 */
[C---:B------:R-:W-:Y:S02]  /*01b0*/  FMUL.FTZ R22, R15.reuse, R15 ;  /* 0x0000000f0f167220 */ /* 0x040fe40000410000 */
[----:B------:R-:W-:Y:S02]  /*01c0*/  FFMA.FTZ R10, R10, 0.044714998453855514526, R7 ;  /* 0x3d3727130a0a7823 */ /* 0x000fe40000010007 */
[----:B-1----:R-:W-:Y:S02]  /*01d0*/  FMUL.FTZ R8, R15, R22 ;  /* 0x000000160f087220 */ /* 0x002fe40000410000 */
[----:B------:R-:W-:Y:S02]  /*01e0*/  FMUL.FTZ R14, R10, 0.79788458347320556641 ;  /* 0x3f4c422a0a0e7820 */ /* 0x000fe40000410000 */
[----:B------:R-:W-:-:S02]  /*01f0*/  FFMA.FTZ R8, R8, 0.044714998453855514526, R15 ;  /* 0x3d37271308087823 */ /* 0x000fc4000001000f */
[----:B------:R-:W1:Y:S01]  /*0200*/  MUFU.TANH R9, R14 ;  /* 0x0000000e00097308 */ /* 0x000e620000002400 */
[--C-:B---3--:R-:W-:Y:S02]  /*0210*/  HADD2.F32 R3, -RZ, R11.reuse.H0_H0 ;  /* 0x2000000bff037230 */ /* 0x108fe40000004100 */
[----:B------:R-:W-:Y:S01]  /*0220*/  FMUL.FTZ R8, R8, 0.79788458347320556641 ;  /* 0x3f4c422a08087820 */ /* 0x000fe20000410000 */
[----:B------:R-:W-:Y:S02]  /*0230*/  HADD2.F32 R11, -RZ, R11.H1_H1 ;  /* 0x3000000bff0b7230 */ /* 0x000fe40000004100 */
[----:B------:R-:W-:-:S03]  /*0240*/  FMUL.FTZ R10, R3, R3 ;  /* 0x00000003030a7220 */ /* 0x000fc60000410000 */
[----:B------:R-:W2:Y:S01]  /*0250*/  MUFU.TANH R8, R8 ;  /* 0x0000000800087308 */ /* 0x000ea20000002400 */
[----:B------:R-:W-:Y:S01]  /*0260*/  FMUL.FTZ R17, R7, 0.5 ;  /* 0x3f00000007117820 */ /* 0x000fe20000410000 */
[----:B------:R-:W-:Y:S01]  /*0270*/  FMUL.FTZ R26, R3, R10 ;  /* 0x0000000a031a7220 */ /* 0x000fe20000410000 */
[----:B0-----:R-:W-:Y:S01]  /*0280*/  FMUL.FTZ R18, R11, R11 ;  /* 0x0000000b0b127220 */ /* 0x001fe20000410000 */
[----:B------:R-:W-:Y:S02]  /*0290*/  HFMA2.MMA R7, -RZ, RZ, 1.5087890625, 339.5 ;  /* 0x3e095d4eff077435 */ /* 0x000fe400000001ff */
[----:B------:R-:W-:Y:S01]  /*02a0*/  FFMA.FTZ R26, R26, 0.044714998453855514526, R3 ;  /* 0x3d3727131a1a7823 */ /* 0x000fe20000010003 */
[----:B-1----:R-:W-:-:S03]  /*02b0*/  FFMA.FTZ R24, -R9, R9, 1 ;  /* 0x3f80000009187423 */ /* 0x002fc60000010109 */
[----:B------:R-:W-:Y:S01]  /*02c0*/  FMUL.FTZ R14, R26, 0.79788458347320556641 ;  /* 0x3f4c422a1a0e7820 */ /* 0x000fe20000410000 */
[----:B------:R-:W-:Y:S01]  /*02d0*/  FMUL.FTZ R17, R17, R24 ;  /* 0x0000001811117220 */ /* 0x000fe20000410000 */
[----:B------:R-:W-:Y:S01]  /*02e0*/  FMUL.FTZ R24, R11, R18 ;  /* 0x000000120b187220 */ /* 0x000fe20000410000 */
[----:B------:R-:W-:-:S03]  /*02f0*/  FMUL.FTZ R15, R15, 0.5 ;  /* 0x3f0000000f0f7820 */ /* 0x000fc60000410000 */
[----:B------:R-:W-:Y:S01]  /*0300*/  FFMA.FTZ R19, R24, 0.044714998453855514526, R11 ;  /* 0x3d37271318137823 */ /* 0x000fe2000001000b */
[----:B--2---:R-:W-:Y:S01]  /*0310*/  FFMA.FTZ R24, -R8, R8, 1 ;  /* 0x3f80000008187423 */ /* 0x004fe20000010108 */
[----:B------:R-:W0:Y:S01]  /*0320*/  MUFU.TANH R14, R14 ;  /* 0x0000000e000e7308 */ /* 0x000e220000002400 */
[-C--:B------:R-:W-:Y:S01]  /*0330*/  FFMA.FTZ R20, R20, R7.reuse, 1 ;  /* 0x3f80000014147423 */ /* 0x080fe20000010007 */
[----:B------:R-:W-:Y:S01]  /*0340*/  FMUL.FTZ R21, R19, 0.79788458347320556641 ;  /* 0x3f4c422a13157820 */ /* 0x000fe20000410000 */
[----:B------:R-:W-:Y:S01]  /*0350*/  FFMA.FTZ R22, R22, R7, 1 ;  /* 0x3f80000016167423 */ /* 0x000fe20000010007 */
[----:B------:R-:W-:Y:S01]  /*0360*/  FMUL.FTZ R19, R15, R24 ;  /* 0x000000180f137220 */ /* 0x000fe20000410000 */
[----:B------:R-:W-:-:S03]  /*0370*/  FMUL.FTZ R20, R20, 0.79788458347320556641 ;  /* 0x3f4c422a14147820 */ /* 0x000fc60000410000 */
[----:B------:R1:W2:Y:S01]  /*0380*/  MUFU.TANH R15, R21 ;  /* 0x00000015000f7308 */ /* 0x0002a20000002400 */
[----:B------:R-:W-:Y:S01]  /*0390*/  FMUL.FTZ R22, R22, 0.79788458347320556641 ;  /* 0x3f4c422a16167820 */ /* 0x000fe20000410000 */
[----:B------:R-:W-:Y:S01]  /*03a0*/  FMUL.FTZ R20, R20, R17 ;  /* 0x0000001114147220 */ /* 0x000fe20000410000 */
[----:B------:R-:W-:Y:S02]  /*03b0*/  FADD.FTZ R9, R9, 1 ;  /* 0x3f80000009097421 */ /* 0x000fe40000010000 */
[----:B------:R-:W-:Y:S01]  /*03c0*/  FMUL.FTZ R22, R22, R19 ;  /* 0x0000001316167220 */ /* 0x000fe20000410000 */
[----:B------:R-:W-:Y:S01]  /*03d0*/  FADD.FTZ R19, R8, 1 ;  /* 0x3f80000008137421 */ /* 0x000fe20000010000 */
[----:B------:R-:W-:Y:S01]  /*03e0*/  FFMA.FTZ R8, R9, 0.5, R20 ;  /* 0x3f00000009087823 */ /* 0x000fe20000010014 */
[----:B----4-:R-:W-:Y:S02]  /*03f0*/  HADD2.F32 R9, -RZ, R16.H0_H0 ;  /* 0x20000010ff097230 */ /* 0x010fe40000004100 */
[----:B------:R-:W-:Y:S01]  /*0400*/  FFMA.FTZ R10, R10, R7, 1 ;  /* 0x3f8000000a0a7423 */ /* 0x000fe20000010007 */
[----:B-----5:R-:W-:-:S02]  /*0410*/  HADD2.F32 R17, -RZ, R2.H0_H0 ;  /* 0x20000002ff117230 */ /* 0x020fc40000004100 */
[----:B------:R-:W-:Y:S01]  /*0420*/  FFMA.FTZ R19, R19, 0.5, R22 ;  /* 0x3f00000013137823 */ /* 0x000fe20000010016 */
[----:B------:R-:W-:Y:S02]  /*0430*/  HADD2.F32 R2, -RZ, R2.H1_H1 ;  /* 0x30000002ff027230 */ /* 0x000fe40000004100 */
[----:B------:R-:W-:Y:S01]  /*0440*/  FMUL.FTZ R3, R3, 0.5 ;  /* 0x3f00000003037820 */ /* 0x000fe20000410000 */
[----:B0-----:R-:W-:Y:S01]  /*0450*/  FFMA.FTZ R20, -R14, R14, 1 ;  /* 0x3f8000000e147423 */ /* 0x001fe2000001010e */
[----:B-1----:R-:W-:Y:S01]  /*0460*/  FMUL.FTZ R21, R10, 0.79788458347320556641 ;  /* 0x3f4c422a0a157820 */ /* 0x002fe20000410000 */
[----:B------:R-:W-:Y:S01]  /*0470*/  FMUL.FTZ R10, R9, R9 ;  /* 0x00000009090a7220 */ /* 0x000fe20000410000 */
[----:B------:R-:W-:Y:S01]  /*0480*/  FMUL.FTZ R8, R17, R8 ;  /* 0x0000000811087220 */ /* 0x000fe20000410000 */
[----:B------:R-:W-:Y:S01]  /*0490*/  FMUL.FTZ R17, R11, 0.5 ;  /* 0x3f0000000b117820 */ /* 0x000fe20000410000 */
[----:B--2---:R-:W-:Y:S01]  /*04a0*/  FFMA.FTZ R22, -R15, R15, 1 ;  /* 0x3f8000000f167423 */ /* 0x004fe2000001010f */
[----:B------:R-:W-:Y:S01]  /*04b0*/  FMUL.FTZ R11, R2, R19 ;  /* 0x00000013020b7220 */ /* 0x000fe20000410000 */
[----:B------:R-:W-:Y:S01]  /*04c0*/  FMUL.FTZ R20, R3, R20 ;  /* 0x0000001403147220 */ /* 0x000fe20000410000 */
[----:B------:R-:W-:Y:S01]  /*04d0*/  FFMA.FTZ R18, R18, R7, 1 ;  /* 0x3f80000012127423 */ /* 0x000fe20000010007 */
[----:B------:R-:W-:Y:S01]  /*04e0*/  FMUL.FTZ R2, R9, R10 ;  /* 0x0000000a09027220 */ /* 0x000fe20000410000 */
[----:B------:R-:W-:Y:S01]  /*04f0*/  FMUL.FTZ R22, R17, R22 ;  /* 0x0000001611167220 */ /* 0x000fe20000410000 */
[----:B------:R-:W-:-:S02]  /*0500*/  HADD2.F32 R16, -RZ, R16.H1_H1 ;  /* 0x30000010ff107230 */ /* 0x000fc40000004100 */
[----:B------:R-:W-:Y:S01]  /*0510*/  FMUL.FTZ R21, R21, R20 ;  /* 0x0000001415157220 */ /* 0x000fe20000410000 */
[----:B------:R-:W-:Y:S01]  /*0520*/  FMUL.FTZ R19, R18, 0.79788458347320556641 ;  /* 0x3f4c422a12137820 */ /* 0x000fe20000410000 */
[--C-:B------:R-:W-:Y:S02]  /*0530*/  HADD2.F32 R17, -RZ, R13.reuse.H0_H0 ;  /* 0x2000000dff117230 */ /* 0x100fe40000004100 */
[----:B------:R-:W-:Y:S01]  /*0540*/  FFMA.FTZ R20, R2, 0.044714998453855514526, R9 ;  /* 0x3d37271302147823 */ /* 0x000fe20000010009 */
[----:B------:R-:W-:Y:S01]  /*0550*/  FMUL.FTZ R18, R16, R16 ;  /* 0x0000001010127220 */ /* 0x000fe20000410000 */
[----:B------:R-:W-:Y:S01]  /*0560*/  FMUL.FTZ R19, R19, R22 ;  /* 0x0000001613137220 */ /* 0x000fe20000410000 */
[----:B------:R-:W-:Y:S01]  /*0570*/  FADD.FTZ R22, R14, 1 ;  /* 0x3f8000000e167421 */ /* 0x000fe20000010000 */
[----:B------:R-:W-:Y:S01]  /*0580*/  FMUL.FTZ R23, R20, 0.79788458347320556641 ;  /* 0x3f4c422a14177820 */ /* 0x000fe20000410000 */
[----:B------:R-:W-:Y:S02]  /*0590*/  HADD2.F32 R13, -RZ, R13.H1_H1 ;  /* 0x3000000dff0d7230 */ /* 0x000fe40000004100 */
[C---:B------:R-:W-:Y:S01]  /*05a0*/  FMUL.FTZ R20, R17.reuse, R17 ;  /* 0x0000001111147220 */ /* 0x040fe20000410000 */
[----:B------:R-:W-:Y:S01]  /*05b0*/  FMUL.FTZ R25, R16, R18 ;  /* 0x0000001210197220 */ /* 0x000fe20000410000 */
[----:B------:R-:W-:Y:S01]  /*05c0*/  FFMA.FTZ R21, R22, 0.5, R21 ;  /* 0x3f00000016157823 */ /* 0x000fe20000010015 */
[----:B------:R-:W0:Y:S01]  /*05d0*/  LDC.64 R2, c[0x0][0x218] ;  /* 0x00008600ff027b82 */ /* 0x000e220000000a00 */
[----:B------:R-:W-:Y:S01]  /*05e0*/  FMUL.FTZ R26, R17, R20 ;  /* 0x00000014111a7220 */ /* 0x000fe20000410000 */
[----:B------:R-:W-:Y:S01]  /*05f0*/  FMUL.FTZ R22, R13, R13 ;  /* 0x0000000d0d167220 */ /* 0x000fe20000410000 */
[----:B------:R-:W-:-:S02]  /*0600*/  FFMA.FTZ R25, R25, 0.044714998453855514526, R16 ;  /* 0x3d37271319197823 */ /* 0x000fc40000010010 */
[----:B------:R-:W-:Y:S01]  /*0610*/  FFMA.FTZ R26, R26, 0.044714998453855514526, R17 ;  /* 0x3d3727131a1a7823 */ /* 0x000fe20000010011 */
[----:B------:R-:W-:Y:S01]  /*0620*/  FMUL.FTZ R28, R13, R22 ;  /* 0x000000160d1c7220 */ /* 0x000fe20000410000 */
[----:B------:R1:W2:Y:S01]  /*0630*/  MUFU.TANH R14, R23 ;  /* 0x00000017000e7308 */ /* 0x0002a20000002400 */
[----:B------:R-:W-:Y:S01]  /*0640*/  FMUL.FTZ R25, R25, 0.79788458347320556641 ;  /* 0x3f4c422a19197820 */ /* 0x000fe20000410000 */
[----:B------:R-:W-:Y:S01]  /*0650*/  FMUL.FTZ R27, R26, 0.79788458347320556641 ;  /* 0x3f4c422a1a1b7820 */ /* 0x000fe20000410000 */
[----:B------:R-:W-:Y:S01]  /*0660*/  FFMA.FTZ R28, R28, 0.044714998453855514526, R13 ;  /* 0x3d3727131c1c7823 */ /* 0x000fe2000001000d */
[----:B------:R-:W-:Y:S01]  /*0670*/  FADD.FTZ R24, R15, 1 ;  /* 0x3f8000000f187421 */ /* 0x000fe20000010000 */
[--C-:B------:R-:W-:Y:S02]  /*0680*/  HADD2.F32 R26, -RZ, R12.reuse.H0_H0 ;  /* 0x2000000cff1a7230 */ /* 0x100fe40000004100 */
[----:B------:R-:W-:Y:S01]  /*0690*/  FMUL.FTZ R28, R28, 0.79788458347320556641 ;  /* 0x3f4c422a1c1c7820 */ /* 0x000fe20000410000 */
[----:B------:R-:W3:Y:S01]  /*06a0*/  MUFU.TANH R15, R25 ;  /* 0x00000019000f7308 */ /* 0x000ee20000002400 */
[----:B------:R-:W-:Y:S01]  /*06b0*/  FFMA.FTZ R24, R24, 0.5, R19 ;  /* 0x3f00000018187823 */ /* 0x000fe20000010013 */
[----:B------:R-:W-:Y:S01]  /*06c0*/  FMUL.FTZ R19, R26, R21 ;  /* 0x000000151a137220 */ /* 0x000fe20000410000 */
[----:B-1----:R-:W-:-:S02]  /*06d0*/  HADD2.F32 R23, -RZ, R12.H1_H1 ;  /* 0x3000000cff177230 */ /* 0x002fc40000004100 */
[----:B------:R-:W-:-:S03]  /*06e0*/  FMUL.FTZ R21, R9, 0.5 ;  /* 0x3f00000009157820 */ /* 0x000fc60000410000 */
[----:B------:R-:W1:Y:S01]  /*06f0*/  MUFU.TANH R12, R27 ;  /* 0x0000001b000c7308 */ /* 0x000e620000002400 */
[----:B--2---:R-:W-:-:S07]  /*0700*/  FFMA.FTZ R26, -R14, R14, 1 ;  /* 0x3f8000000e1a7423 */ /* 0x004fce000001010e */
[----:B------:R-:W2:Y:S01]  /*0710*/  MUFU.TANH R9, R28 ;  /* 0x0000001c00097308 */ /* 0x000ea20000002400 */
[----:B------:R-:W-:Y:S01]  /*0720*/  FFMA.FTZ R10, R10, R7, 1 ;  /* 0x3f8000000a0a7423 */ /* 0x000fe20000010007 */
[----:B------:R-:W-:Y:S01]  /*0730*/  FMUL.FTZ R24, R23, R24 ;  /* 0x0000001817187220 */ /* 0x000fe20000410000 */
[----:B0-----:R-:W-:-:S04]  /*0740*/  IMAD.WIDE.U32 R2, R0, 0x2, R2 ;  /* 0x0000000200027825 */ /* 0x001fc800078e0002 */
[----:B------:R-:W-:Y:S01]  /*0750*/  FMUL.FTZ R23, R17, 0.5 ;  /* 0x3f00000011177820 */ /* 0x000fe20000410000 */
[----:B------:R-:W-:Y:S01]  /*0760*/  FMUL.FTZ R0, R21, R26 ;  /* 0x0000001a15007220 */ /* 0x000fe20000410000 */
[----:B------:R-:W-:Y:S01]  /*0770*/  FMUL.FTZ R17, R10, 0.79788458347320556641 ;  /* 0x3f4c422a0a117820 */ /* 0x000fe20000410000 */
[----:B------:R-:W-:Y:S01]  /*0780*/  FMUL.FTZ R16, R16, 0.5 ;  /* 0x3f00000010107820 */ /* 0x000fe20000410000 */
[----:B---3--:R-:W-:Y:S01]  /*0790*/  FFMA.FTZ R21, -R15, R15, 1 ;  /* 0x3f8000000f157423 */ /* 0x008fe2000001010f */
[----:B------:R-:W-:Y:S01]  /*07a0*/  FFMA.FTZ R18, R18, R7, 1 ;  /* 0x3f80000012127423 */ /* 0x000fe20000010007 */
[----:B------:R-:W-:Y:S01]  /*07b0*/  FMUL.FTZ R0, R17, R0 ;  /* 0x0000000011007220 */ /* 0x000fe20000410000 */
[----:B-1----:R-:W-:Y:S01]  /*07c0*/  FFMA.FTZ R26, -R12, R12, 1 ;  /* 0x3f8000000c1a7423 */ /* 0x002fe2000001010c */
[----:B------:R-:W-:Y:S01]  /*07d0*/  FMUL.FTZ R10, R16, R21 ;  /* 0x00000015100a7220 */ /* 0x000fe20000410000 */
[----:B------:R-:W-:Y:S01]  /*07e0*/  FMUL.FTZ R17, R18, 0.79788458347320556641 ;  /* 0x3f4c422a12117820 */ /* 0x000fe20000410000 */
[-C--:B------:R-:W-:Y:S01]  /*07f0*/  FFMA.FTZ R20, R20, R7.reuse, 1 ;  /* 0x3f80000014147423 */ /* 0x080fe20000010007 */
[----:B------:R-:W-:Y:S01]  /*0800*/  FMUL.FTZ R13, R13, 0.5 ;  /* 0x3f0000000d0d7820 */ /* 0x000fe20000410000 */
[----:B------:R-:W-:Y:S01]  /*0810*/  FFMA.FTZ R22, R22, R7, 1 ;  /* 0x3f80000016167423 */ /* 0x000fe20000010007 */
[----:B--2---:R-:W-:Y:S01]  /*0820*/  FFMA.FTZ R16, -R9, R9, 1 ;  /* 0x3f80000009107423 */ /* 0x004fe20000010109 */
[----:B------:R-:W-:Y:S01]  /*0830*/  FMUL.FTZ R10, R17, R10 ;  /* 0x0000000a110a7220 */ /* 0x000fe20000410000 */
[----:B------:R-:W-:Y:S01]  /*0840*/  FADD.FTZ R15, R15, 1 ;  /* 0x3f8000000f0f7421 */ /* 0x000fe20000010000 */
[----:B------:R-:W-:Y:S01]  /*0850*/  FMUL.FTZ R23, R23, R26 ;  /* 0x0000001a17177220 */ /* 0x000fe20000410000 */
[----:B------:R-:W-:Y:S01]  /*0860*/  FMUL.FTZ R20, R20, 0.79788458347320556641 ;  /* 0x3f4c422a14147820 */ /* 0x000fe20000410000 */
[----:B------:R-:W-:Y:S01]  /*0870*/  FMUL.FTZ R13, R13, R16 ;  /* 0x000000100d0d7220 */ /* 0x000fe20000410000 */
[----:B------:R-:W-:Y:S01]  /*0880*/  FMUL.FTZ R22, R22, 0.79788458347320556641 ;  /* 0x3f4c422a16167820 */ /* 0x000fe20000410000 */
[----:B------:R-:W-:Y:S01]  /*0890*/  FADD.FTZ R7, R14, 1 ;  /* 0x3f8000000e077421 */ /* 0x000fe20000010000 */
[----:B------:R-:W-:Y:S01]  /*08a0*/  FFMA.FTZ R15, R15, 0.5, R10 ;  /* 0x3f0000000f0f7823 */ /* 0x000fe2000001000a */
[----:B------:R-:W-:Y:S01]  /*08b0*/  FMUL.FTZ R23, R20, R23 ;  /* 0x0000001714177220 */ /* 0x000fe20000410000 */
[----:B------:R-:W-:Y:S01]  /*08c0*/  FADD.FTZ R12, R12, 1 ;  /* 0x3f8000000c0c7421 */ /* 0x000fe20000010000 */
[----:B------:R-:W-:Y:S01]  /*08d0*/  FMUL.FTZ R13, R22, R13 ;  /* 0x0000000d160d7220 */ /* 0x000fe20000410000 */
[----:B------:R-:W-:Y:S01]  /*08e0*/  FADD.FTZ R10, R9, 1 ;  /* 0x3f800000090a7421 */ /* 0x000fe20000010000 */
[----:B------:R-:W-:Y:S01]  /*08f0*/  FFMA.FTZ R7, R7, 0.5, R0 ;  /* 0x3f00000007077823 */ /* 0x000fe20000010000 */
[----:B------:R-:W-:-:S02]  /*0900*/  HADD2.F32 R0, -RZ, R4.H0_H0 ;  /* 0x20000004ff007230 */ /* 0x000fc40000004100 */
[----:B------:R-:W-:Y:S02]  /*0910*/  HADD2.F32 R9, -RZ, R6.H0_H0 ;  /* 0x20000006ff097230 */ /* 0x000fe40000004100 */
[----:B------:R-:W-:Y:S01]  /*0920*/  FFMA.FTZ R12, R12, 0.5, R23 ;  /* 0x3f0000000c0c7823 */ /* 0x000fe20000010017 */
[----:B------:R-:W-:Y:S02]  /*0930*/  HADD2.F32 R4, -RZ, R4.H1_H1 ;  /* 0x30000004ff047230 */ /* 0x000fe40000004100 */
[----:B------:R-:W-:Y:S01]  /*0940*/  FFMA.FTZ R13, R10, 0.5, R13 ;  /* 0x3f0000000a0d7823 */ /* 0x000fe2000001000d */
[----:B------:R-:W-:Y:S02]  /*0950*/  HADD2.F32 R6, -RZ, R6.H1_H1 ;  /* 0x30000006ff067230 */ /* 0x000fe40000004100 */
[----:B------:R-:W-:Y:S01]  /*0960*/  FMUL.FTZ R0, R0, R7 ;  /* 0x0000000700007220 */ /* 0x000fe20000410000 */
[----:B------:R-:W-:Y:S01]  /*0970*/  FMUL.FTZ R9, R9, R12 ;  /* 0x0000000c09097220 */ /* 0x000fe20000410000 */
[----:B------:R-:W-:Y:S01]  /*0980*/  FMUL.FTZ R15, R4, R15 ;  /* 0x0000000f040f7220 */ /* 0x000fe20000410000 */
[----:B------:R-:W-:Y:S01]  /*0990*/  FMUL.FTZ R6, R6, R13 ;  /* 0x0000000d06067220 */ /* 0x000fe20000410000 */
[----:B------:R-:W-:Y:S01]  /*09a0*/  F2FP.F16.F32.PACK_AB R11, R11, R8 ;  /* 0x000000080b0b723e */ /* 0x000fe200000000ff */
[----:B------:R-:W-:Y:S01]  /*09b0*/  IMAD.WIDE R2, R5, 0x4, R2 ;  /* 0x0000000405027825 */ /* 0x000fe200078e0202 */
        /* <DEDUP_REMOVED lines=8> */
.L_x_5501:
        /* <DEDUP_REMOVED lines=91> */
[----:B-----5:R-:W-:Y:S01]  /*0ff0*/  HADD2.F32 R22, -RZ, R22.H0_H0 ;  /* 0x20000016ff167230 */ /* 0x020fe20000004100 */
[----:B-1----:R-:W-:Y:S01]  /*1000*/  HFMA2.MMA R12, -RZ, RZ, 1.5087890625, 339.5 ;  /* 0x3e095d4eff0c7435 */ /* 0x002fe200000001ff */
        /* <DEDUP_REMOVED lines=16> */
.L_x_5503:
[----:B------:R-:W-:Y:S05]  /*1110*/  BSYNC B0 ;  /* 0x0000000000007941 */ /* 0x000fea0003800000 */
.L_x_5502:
[----:B-1----:R-:W-:Y:S01]  /*1120*/  IADD3 R13, R3, 0x80, RZ ;  /* 0x00000080030d7810 */ /* 0x002fe20007ffe0ff */
[----:B------:R-:W-:Y:S03]  /*1130*/  BSSY B0, `(.L_x_5504) ;  /* 0x0000015000007945 */ /* 0x000fe60003800000 */
[----:B------:R-:W-:-:S13]  /*1140*/  ISETP.GE.AND P1, PT, R13, R2, PT ;  /* 0x000000020d00720c */ /* 0x000fda0003f26270 */
        /* <DEDUP_REMOVED lines=19> */
.L_x_5505:
[----:B------:R-:W-:Y:S05]  /*1280*/  BSYNC B0 ;  /* 0x0000000000007941 */ /* 0x000fea0003800000 */
.L_x_5504:
        /* <DEDUP_REMOVED lines=17> */
[----:B------:R-:W-:Y:S01]  /*13a0*/  HADD2.F32 R7, -RZ, R7.H0_H0 ;  /* 0x20000007ff077230 */ /* 0x000fe20000004100 */
        /* <DEDUP_REMOVED lines=17> */
.L_x_5507:
[----:B------:R-:W-:Y:S05]  /*14c0*/  BSYNC B0 ;  /* 0x0000000000007941 */ /* 0x000fea0003800000 */
.L_x_5506:
[----:B------:R-:W-:Y:S04]  /*14d0*/  BSSY B0, `(.L_x_5508) ;  /* 0x0000014000007945 */ /* 0x000fe80003800000 */
[----:B------:R-:W-:Y:S05]  /*14e0*/  @P2 BRA `(.L_x_5509) ;  /* 0x0000000000482947 */ /* 0x000fea0003800000 */
[----:B------:R-:W-:Y:S01]  /*14f0*/  HADD2.F32 R9, -RZ, R9.H0_H0 ;  /* 0x20000009ff097230 */ /* 0x000fe20000004100 */
        /* <DEDUP_REMOVED lines=17> */
.L_x_5509:
[----:B------:R-:W-:Y:S05]  /*1610*/  BSYNC B0 ;  /* 0x0000000000007941 */ /* 0x000fea0003800000 */
.L_x_5508:
[----:B------:R-:W-:Y:S04]  /*1620*/  BSSY B0, `(.L_x_5510) ;  /* 0x0000014000007945 */ /* 0x000fe80003800000 */
[----:B------:R-:W-:Y:S05]  /*1630*/  @P3 BRA `(.L_x_5511) ;  /* 0x0000000000483947 */ /* 0x000fea0003800000 */
        /* <DEDUP_REMOVED lines=18> */
.L_x_5511:
[----:B------:R-:W-:Y:S05]  /*1760*/  BSYNC B0 ;  /* 0x0000000000007941 */ /* 0x000fea0003800000 */
.L_x_5510:
        /* <DEDUP_REMOVED lines=20> */
.L_x_5513:
[----:B------:R-:W-:Y:S05]  /*18b0*/  BSYNC B0 ;  /* 0x0000000000007941 */ /* 0x000fea0003800000 */
.L_x_5512:
        /* <DEDUP_REMOVED lines=20> */
.L_x_5515:
[----:B------:R-:W-:Y:S05]  /*1a00*/  BSYNC B0 ;  /* 0x0000000000007941 */ /* 0x000fea0003800000 */
.L_x_5514:
        /* <DEDUP_REMOVED lines=20> */
.L_x_5517:
[----:B------:R-:W-:Y:S05]  /*1b50*/  BSYNC B0 ;  /* 0x0000000000007941 */ /* 0x000fea0003800000 */
.L_x_5516:
        /* <DEDUP_REMOVED lines=18> */
.L_x_5520:
[----:B------:R-:W-:-:S13]  /*1c80*/  ISETP.GE.AND P0, PT, R3, R2, PT ;  /* 0x000000020300720c */ /* 0x000fda0003f06270 */
[----:B------:R-:W-:Y:S05]  /*1c90*/  @P0 BRA `(.L_x_5522) ;  /* 0x0000000000300947 */ /* 0x000fea0003800000 */
[----:B0-----:R-:W0:Y:S01]  /*1ca0*/  LDC.64 R4, c[0x0][0x218] ;  /* 0x00008600ff047b82 */ /* 0x001e220000000a00 */
[----:B------:R-:W-:Y:S02]  /*1cb0*/  IADD3 R13, R0, R3, RZ ;  /* 0x00000003000d7210 */ /* 0x000fe40007ffe0ff */
[----:B------:R-:W-:-:S03]  /*1cc0*/  IADD3 R3, R3, 0x80, RZ ;  /* 0x0000008003037810 */ /* 0x000fc60007ffe0ff */
[----:B0-----:R-:W-:-:S05]  /*1cd0*/  IMAD.WIDE.U32 R4, R13, 0x2, R4 ;  /* 0x000000020d047825 */ /* 0x001fca00078e0004 */
[----:B------:R1:W-:Y:S02]  /*1ce0*/  STG.E.U16 desc[UR4][R4.64], R7 ;  /* 0x0000000704007986 */ /* 0x0003e4000c101504 */
.L_x_5521:
[----:B------:R-:W-:-:S13]  /*1cf0*/  ISETP.GE.AND P0, PT, R3, R2, PT ;  /* 0x000000020300720c */ /* 0x000fda0003f06270 */
[----:B------:R-:W-:Y:S05]  /*1d00*/  @P0 BRA `(.L_x_5523) ;  /* 0x0000000000340947 */ /* 0x000fea0003800000 */
[----:B01----:R-:W0:Y:S01]  /*1d10*/  LDC.64 R4, c[0x0][0x218] ;  /* 0x00008600ff047b82 */ /* 0x003e220000000a00 */
[----:B------:R-:W-:Y:S02]  /*1d20*/  IADD3 R7, R0, R3, RZ ;  /* 0x0000000300077210 */ /* 0x000fe40007ffe0ff */
[----:B------:R-:W-:-:S03]  /*1d30*/  IADD3 R3, R3, 0x80, RZ ;  /* 0x0000008003037810 */ /* 0x000fc60007ffe0ff */
[----:B0-----:R-:W-:-:S05]  /*1d40*/  IMAD.WIDE.U32 R4, R7, 0x2, R4 ;  /* 0x0000000207047825 */ /* 0x001fca00078e0004 */
[----:B------:R1:W-:Y:S02]  /*1d50*/  STG.E.U16 desc[UR4][R4.64], R8 ;  /* 0x0000000804007986 */ /* 0x0003e4000c101504 */
.L_x_5522:
        /* <DEDUP_REMOVED lines=8> */
.L_x_5523:
[----:B------:R-:W-:Y:S05]  /*1de0*/  BSYNC B1 ;  /* 0x0000000000017941 */ /* 0x000fea0003800000 */
.L_x_5519:
[----:B------:R-:W-:-:S13]  /*1df0*/  ISETP.GE.AND P0, PT, R3, R2, PT ;  /* 0x000000020300720c */ /* 0x000fda0003f06270 */
[----:B012---:R-:W0:Y:S01]  /*1e00*/  @!P0 LDC.64 R4, c[0x0][0x218] ;  /* 0x00008600ff048b82 */ /* 0x007e220000000a00 */
[----:B------:R-:W-:Y:S02]  /*1e10*/  @!P0 IADD3 R7, R0, R3, RZ ;  /* 0x0000000300078210 */ /* 0x000fe40007ffe0ff */
[----:B------:R-:W-:-:S03]  /*1e20*/  @!P0 IADD3 R3, R3, 0x80, RZ ;  /* 0x0000008003038810 */ /* 0x000fc60007ffe0ff */
[----:B0-----:R-:W-:-:S05]  /*1e30*/  @!P0 IMAD.WIDE.U32 R4, R7, 0x2, R4 ;  /* 0x0000000207048825 */ /* 0x001fca00078e0004 */
[----:B------:R2:W-:Y:S02]  /*1e40*/  @!P0 STG.E.U16 desc[UR4][R4.64], R10 ;  /* 0x0000000a04008986 */ /* 0x0005e4000c101504 */
.L_x_5524:
[----:B------:R-:W-:Y:S05]  /*1e50*/  BSYNC B0 ;  /* 0x0000000000007941 */ /* 0x000fea0003800000 */
.L_x_5518:
        /* <DEDUP_REMOVED lines=8> */
.L_x_5525:
        /* <DEDUP_REMOVED lines=10> */
.L_x_12862:


//--------------------- .text._ZN2at6native29vectorized_elementwise_kernelILi4EZZZNS0_26GeluBackwardCUDAKernelImplERNS_18TensorIteratorBaseENS0_8GeluTypeEENKUlvE_clEvENKUlvE1_clEvEUlN3c104HalfES8_E_St5arrayIPcLm3EEEEviT0_T1_ --------------------------
	.section	.text._ZN2at6native29vectorized_elementwise_kernelILi4EZZZNS0_26GeluBackwardCUDAKernelImplERNS_18TensorIteratorBaseENS0_8GeluTypeEENKUlvE_clEvENKUlvE1_clEvEUlN3c104HalfES8_E_St5arrayIPcLm3EEEEviT0_T1_,"ax",@progbits
	.align	128
        .global         _ZN2at6native29vectorized_elementwise_kernelILi4EZZZNS0_26GeluBackwardCUDAKernelImplERNS_18TensorIteratorBaseENS0_8GeluTypeEENKUlvE_clEvENKUlvE1_clEvEUlN3c104HalfES8_E_St5arrayIPcLm3EEEEviT0_T1_
        .type           _ZN2at6native29vectorized_elementwise_kernelILi4EZZZNS0_26GeluBackwardCUDAKernelImplERNS_18TensorIteratorBaseENS0_8GeluTypeEENKUlvE_clEvENKUlvE1_clEvEUlN3c104HalfES8_E_St5arrayIPcLm3EEEEviT0_T1_,@function
        .size           _ZN2at6native29vectorized_elementwise_kernelILi4EZZZNS0_26GeluBackwardCUDAKernelImplERNS_18TensorIteratorBaseENS0_8GeluTypeEENKUlvE_clEvENKUlvE1_clEvEUlN3c104HalfES8_E_St5arrayIPcLm3EEEEviT0_T1_,(.L_x_12863 - _ZN2at6native29vectorized_elementwise_kernelILi4EZZZNS0_26GeluBackwardCUDAKernelImplERNS_18TensorIteratorBaseENS0_8GeluTypeEENKUlvE_clEvENKUlvE1_clEvEUlN3c104HalfES8_E_St5arrayIPcLm3EEEEviT0_T1_)
        .other          _ZN2at6native29vectorized_elementwise_kernelILi4EZZZNS0_26GeluBackwardCUDAKernelImplERNS_18TensorIteratorBaseENS0_8GeluTypeEENKUlvE_clEvENKUlvE1_clEvEUlN3c104HalfES8_E_St5arrayIPcLm3EEEEviT0_T1_,@"STO_CUDA_ENTRY STV_DEFAULT"
_ZN2at6native29vectorized_elementwise_kernelILi4EZZZNS0_26GeluBackwardCUDAKernelImplERNS_18TensorIteratorBaseENS0_8GeluTypeEENKUlvE_clEvENKUlvE1_clEvEUlN3c104HalfES8_E_St5arrayIPcLm3EEEEviT0_T1_:
.text._ZN2at6native29vectorized_elementwise_kernelILi4EZZZNS0_26GeluBackwardCUDAKernelImplERNS_18TensorIteratorBaseENS0_8GeluTypeEENKUlvE_clEvENKUlvE1_clEvEUlN3c104HalfES8_E_St5arrayIPcLm3EEEEviT0_T1_:
        /* <DEDUP_REMOVED lines=14> */
[----:B------:R1:W3:Y:S01]  /*00e0*/  LDG.E.64 R6, desc[UR4][R14.64+0x400] ;  /* 0x000400040e067981 */ /* 0x0002e2000c1e1b00 */
[----:B0-----:R-:W-:-:S04]  /*00f0*/  IMAD.WIDE R2, R0, 0x2, R2 ;  /* 0x0000000200027825 */ /* 0x001fc800078e0202 */
[----:B------:R-:W-:-:S05]  /*0100*/  IMAD.WIDE.U32 R20, R8, 0x8, R2 ;  /* 0x0000000808147825 */ /* 0x000fca00078e0002 */
[----:B------:R-:W4:Y:S04]  /*0110*/  LDG.E.64 R2, desc[UR4][R20.64] ;  /* 0x0000000414027981 */ /* 0x000f28000c1e1b00 */
[----:B------:R0:W5:Y:S01]  /*0120*/  LDG.E.64 R4, desc[UR4][R20.64+0x400] ;  /* 0x0004000414047981 */ /* 0x000162000c1e1b00 */
[--C-:B--2---:R-:W-:Y:S02]  /*0130*/  HADD2.F32 R23, -RZ, R10.reuse.H1_H1 ;  /* 0x3000000aff177230 */ /* 0x104fe40000004100 */
[--C-:B------:R-:W-:Y:S02]  /*0140*/  HADD2.F32 R17, -RZ, R11.reuse.H0_H0 ;  /* 0x2000000bff117230 */ /* 0x100fe40000004100 */
[----:B------:R-:W-:Y:S02]  /*0150*/  HADD2.F32 R19, -RZ, R10.H0_H0 ;  /* 0x2000000aff137230 */ /* 0x000fe40000004100 */
[----:B-1----:R-:W-:Y:S01]  /*0160*/  FMUL.FTZ R14, R23, R23 ;  /* 0x00000017170e7220 */ /* 0x002fe20000410000 */
[----:B------:R-:W-:-:S02]  /*0170*/  HADD2.F32 R13, -RZ, R11.H1_H1 ;  /* 0x3000000bff0d7230 */ /* 0x000fc40000004100 */
[----:B------:R-:W-:Y:S01]  /*0180*/  FMUL.FTZ R16, R17, R17 ;  /* 0x0000001111107220 */ /* 0x000fe20000410000 */
[----:B------:R-:W-:Y:S01]  /*0190*/  HFMA2.MMA R11, -RZ, RZ, 1.5087890625, 339.5 ;  /* 0x3e095d4eff0b7435 */ /* 0x000fe200000001ff */
[----:B------:R-:W-:Y:S01]  /*01a0*/  FMUL.FTZ R12, R19, R19 ;  /* 0x00000013130c7220 */ /* 0x000fe20000410000 */
[----:B------:R-:W-:Y:S01]  /*01b0*/  FMUL.FTZ R18, R23, R14 ;  /* 0x0000000e17127220 */ /* 0x000fe20000410000 */
[C---:B0-----:R-:W-:Y:S01]  /*01c0*/  FMUL.FTZ R20, R17.reuse, R16 ;  /* 0x0000001011147220 */ /* 0x041fe20000410000 */
[----:B------:R-:W-:Y:S01]  /*01d0*/  FMUL.FTZ R24, R17, 0.5 ;  /* 0x3f00000011187820 */ /* 0x000fe20000410000 */
[----:B------:R-:W-:Y:S01]  /*01e0*/  FMUL.FTZ R10, R19, R12 ;  /* 0x0000000c130a7220 */ /* 0x000fe20000410000 */
[----:B------:R-:W-:Y:S01]  /*01f0*/  FFMA.FTZ R18, R18, 0.044714998453855514526, R23 ;  /* 0x3d37271312127823 */ /* 0x000fe20000010017 */
[----:B------:R-:W-:Y:S01]  /*0200*/  FFMA.FTZ R20, R20, 0.044714998453855514526, R17 ;  /* 0x3d37271314147823 */ /* 0x000fe20000010011 */
[----:B------:R-:W-:Y:S01]  /*0210*/  FMUL.FTZ R23, R23, 0.5 ;  /* 0x3f00000017177820 */ /* 0x000fe20000410000 */
[----:B------:R-:W-:Y:S01]  /*0220*/  FFMA.FTZ R10, R10, 0.044714998453855514526, R19 ;  /* 0x3d3727130a0a7823 */ /* 0x000fe20000010013 */
[----:B------:R-:W-:Y:S01]  /*0230*/  FMUL.FTZ R21, R18, 0.79788458347320556641 ;  /* 0x3f4c422a12157820 */ /* 0x000fe20000410000 */
[----:B------:R-:W-:Y:S01]  /*0240*/  FMUL.FTZ R9, R20, 0.79788458347320556641 ;  /* 0x3f4c422a14097820 */ /* 0x000fe20000410000 */
[C---:B------:R-:W-:Y:S01]  /*0250*/  FMUL.FTZ R18, R13.reuse, R13 ;  /* 0x0000000d0d127220 */ /* 0x040fe20000410000 */
[----:B------:R-:W-:Y:S01]  /*0260*/  FMUL.FTZ R10, R10, 0.79788458347320556641 ;  /* 0x3f4c422a0a0a7820 */ /* 0x000fe20000410000 */
[-C--:B------:R-:W-:Y:S01]  /*0270*/  FFMA.FTZ R14, R14, R11.reuse, 1 ;  /* 0x3f8000000e0e7423 */ /* 0x080fe2000001000b */
[-C--:B------:R-:W-:Y:S01]  /*0280*/  FFMA.FTZ R12, R12, R11.reuse, 1 ;  /* 0x3f8000000c0c7423 */ /* 0x080fe2000001000b */
[----:B------:R-:W0:Y:S01]  /*0290*/  MUFU.TANH R21, R21 ;  /* 0x0000001500157308 */ /* 0x000e220000002400 */
[----:B------:R-:W-:Y:S01]  /*02a0*/  FMUL.FTZ R22, R13, R18 ;  /* 0x000000120d167220 */ /* 0x000fe20000410000 */
[----:B------:R-:W-:Y:S01]  /*02b0*/  FMUL.FTZ R14, R14, 0.79788458347320556641 ;  /* 0x3f4c422a0e0e7820 */ /* 0x000fe20000410000 */
[----:B------:R-:W-:-:S02]  /*02c0*/  FFMA.FTZ R18, R18, R11, 1 ;  /* 0x3f80000012127423 */ /* 0x000fc4000001000b */
[----:B------:R-:W-:-:S03]  /*02d0*/  FFMA.FTZ R22, R22, 0.044714998453855514526, R13 ;  /* 0x3d37271316167823 */ /* 0x000fc6000001000d */
[----:B------:R-:W1:Y:S01]  /*02e0*/  MUFU.TANH R15, R10 ;  /* 0x0000000a000f7308 */ /* 0x000e620000002400 */
[----:B------:R-:W-:Y:S01]  /*02f0*/  FMUL.FTZ R25, R22, 0.79788458347320556641 ;  /* 0x3f4c422a16197820 */ /* 0x000fe20000410000 */
[----:B------:R-:W-:-:S06]  /*0300*/  FMUL.FTZ R22, R19, 0.5 ;  /* 0x3f00000013167820 */ /* 0x000fcc0000410000 */
[----:B------:R-:W2:Y:S01]  /*0310*/  MUFU.TANH R9, R9 ;  /* 0x0000000900097308 */ /* 0x000ea20000002400 */
[----:B0-----:R-:W-:-:S07]  /*0320*/  FFMA.FTZ R20, -R21, R21, 1 ;  /* 0x3f80000015147423 */ /* 0x001fce0000010115 */
[----:B------:R-:W0:Y:S01]  /*0330*/  MUFU.TANH R10, R25 ;  /* 0x00000019000a7308 */ /* 0x000e220000002400 */
[----:B-1----:R-:W-:-:S04]  /*0340*/  FFMA.FTZ R17, -R15, R15, 1 ;  /* 0x3f8000000f117423 */ /* 0x002fc8000001010f */
[----:B------:R-:W-:Y:S01]  /*0350*/  FMUL.FTZ R22, R22, R17 ;  /* 0x0000001116167220 */ /* 0x000fe20000410000 */
[----:B------:R-:W-:Y:S01]  /*0360*/  FMUL.FTZ R17, R23, R20 ;  /* 0x0000001417117220 */ /* 0x000fe20000410000 */
[----:B--2---:R-:W-:-:S03]  /*0370*/  FFMA.FTZ R19, -R9, R9, 1 ;  /* 0x3f80000009137423 */ /* 0x004fc60000010109 */
[----:B------:R-:W-:Y:S01]  /*0380*/  FMUL.FTZ R14, R14, R17 ;  /* 0x000000110e0e7220 */ /* 0x000fe20000410000 */
[----:B------:R-:W-:Y:S01]  /*0390*/  FFMA.FTZ R17, R16, R11, 1 ;  /* 0x3f80000010117423 */ /* 0x000fe2000001000b */
[----:B---3--:R-:W-:Y:S02]  /*03a0*/  HADD2.F32 R16, -RZ, R7.H0_H0 ;  /* 0x20000007ff107230 */ /* 0x008fe40000004100 */
[----:B------:R-:W-:Y:S01]  /*03b0*/  FMUL.FTZ R24, R24, R19 ;  /* 0x0000001318187220 */ /* 0x000fe20000410000 */
[----:B------:R-:W-:Y:S01]  /*03c0*/  FMUL.FTZ R19, R13, 0.5 ;  /* 0x3f0000000d137820 */ /* 0x000fe20000410000 */
[----:B------:R-:W-:Y:S01]  /*03d0*/  FMUL.FTZ R13, R12, 0.79788458347320556641 ;  /* 0x3f4c422a0c0d7820 */ /* 0x000fe20000410000 */
[--C-:B------:R-:W-:Y:S02]  /*03e0*/  HADD2.F32 R12, -RZ, R6.reuse.H0_H0 ;  /* 0x20000006ff0c7230 */ /* 0x100fe40000004100 */
[----:B0-----:R-:W-:Y:S01]  /*03f0*/  FFMA.FTZ R20, -R10, R10, 1 ;  /* 0x3f8000000a147423 */ /* 0x001fe2000001010a */
[----:B------:R-:W-:Y:S01]  /*0400*/  FMUL.FTZ R17, R17, 0.79788458347320556641 ;  /* 0x3f4c422a11117820 */ /* 0x000fe20000410000 */
[----:B------:R-:W-:Y:S01]  /*0410*/  FMUL.FTZ R22, R13, R22 ;  /* 0x000000160d167220 */ /* 0x000fe20000410000 */
[----:B------:R-:W-:-:S02]  /*0420*/  HADD2.F32 R6, -RZ, R6.H1_H1 ;  /* 0x30000006ff067230 */ /* 0x000fc40000004100 */
[----:B------:R-:W-:Y:S01]  /*0430*/  FMUL.FTZ R13, R12, R12 ;  /* 0x0000000c0c0d7220 */ /* 0x000fe20000410000 */
[----:B------:R-:W-:Y:S01]  /*0440*/  FMUL.FTZ R19, R19, R20 ;  /* 0x0000001413137220 */ /* 0x000fe20000410000 */
[----:B------:R-:W-:Y:S01]  /*0450*/  FMUL.FTZ R24, R17, R24 ;  /* 0x0000001811187220 */ /* 0x000fe20000410000 */
[----:B------:R-:W-:Y:S01]  /*0460*/  FMUL.FTZ R20, R18, 0.79788458347320556641 ;  /* 0x3f4c422a12147820 */ /* 0x000fe20000410000 */
[----:B------:R-:W-:Y:S01]  /*0470*/  FMUL.FTZ R23, R12, R13 ;  /* 0x0000000d0c177220 */ /* 0x000fe20000410000 */
[----:B------:R-:W-:Y:S01]  /*0480*/  FMUL.FTZ R17, R16, R16 ;  /* 0x0000001010117220 */ /* 0x000fe20000410000 */
[----:B------:R-:W-:Y:S01]  /*0490*/  FMUL.FTZ R18, R6, R6 ;  /* 0x0000000606127220 */ /* 0x000fe20000410000 */
[----:B------:R-:W-:Y:S01]  /*04a0*/  FMUL.FTZ R19, R20, R19 ;  /* 0x0000001314137220 */ /* 0x000fe20000410000 */
[----:B------:R-:W-:Y:S01]  /*04b0*/  FFMA.FTZ R23, R23, 0.044714998453855514526, R12 ;  /* 0x3d37271317177823 */ /* 0x000fe2000001000c */
[----:B------:R-:W-:Y:S01]  /*04c0*/  FMUL.FTZ R29, R16, R17 ;  /* 0x00000011101d7220 */ /* 0x000fe20000410000 */
[----:B------:R-:W-:Y:S01]  /*04d0*/  FMUL.FTZ R25, R6, R18 ;  /* 0x0000001206197220 */ /* 0x000fe20000410000 */
[----:B------:R-:W-:-:S02]  /*04e0*/  HADD2.F32 R20, -RZ, R7.H1_H1 ;  /* 0x30000007ff147230 */ /* 0x000fc40000004100 */
[----:B------:R-:W-:Y:S01]  /*04f0*/  FMUL.FTZ R26, R23, 0.79788458347320556641 ;  /* 0x3f4c422a171a7820 */ /* 0x000fe20000410000 */
[----:B------:R-:W-:Y:S01]  /*0500*/  FADD.FTZ R23, R15, 1 ;  /* 0x3f8000000f177421 */ /* 0x000fe20000010000 */
[----:B------:R-:W-:Y:S01]  /*0510*/  FFMA.FTZ R29, R29, 0.044714998453855514526, R16 ;  /* 0x3d3727131d1d7823 */ /* 0x000fe20000010010 */
[----:B------:R-:W-:Y:S01]  /*0520*/  FFMA.FTZ R25, R25, 0.044714998453855514526, R6 ;  /* 0x3d37271319197823 */ /* 0x000fe20000010006 */
[----:B------:R0:W1:Y:S01]  /*0530*/  MUFU.TANH R15, R26 ;  /* 0x0000001a000f7308 */ /* 0x0000620000002400 */
[----:B------:R-:W-:Y:S01]  /*0540*/  FFMA.FTZ R7, R23, 0.5, R22 ;  /* 0x3f00000017077823 */ /* 0x000fe20000010016 */
[----:B------:R-:W-:Y:S01]  /*0550*/  FMUL.FTZ R22, R29, 0.79788458347320556641 ;  /* 0x3f4c422a1d167820 */ /* 0x000fe20000410000 */
[----:B------:R-:W-:Y:S01]  /*0560*/  FMUL.FTZ R27, R25, 0.79788458347320556641 ;  /* 0x3f4c422a191b7820 */ /* 0x000fe20000410000 */
[----:B------:R-:W-:Y:S01]  /*0570*/  FADD.FTZ R25, R21, 1 ;  /* 0x3f80000015197421 */ /* 0x000fe20000010000 */
[----:B------:R-:W-:Y:S01]  /*0580*/  FMUL.FTZ R23, R20, R20 ;  /* 0x0000001414177220 */ /* 0x000fe20000410000 */
[----:B------:R-:W-:Y:S01]  /*0590*/  FADD.FTZ R9, R9, 1 ;  /* 0x3f80000009097421 */ /* 0x000fe20000010000 */
[----:B------:R-:W-:Y:S01]  /*05a0*/  FADD.FTZ R10, R10, 1 ;  /* 0x3f8000000a0a7421 */ /* 0x000fe20000010000 */
[----:B------:R-:W2:Y:S01]  /*05b0*/  MUFU.TANH R21, R27 ;  /* 0x0000001b00157308 */ /* 0x000ea20000002400 */
[----:B------:R-:W-:Y:S01]  /*05c0*/  FFMA.FTZ R14, R25, 0.5, R14 ;  /* 0x3f000000190e7823 */ /* 0x000fe2000001000e */
[----:B------:R-:W-:Y:S01]  /*05d0*/  FMUL.FTZ R25, R20, R23 ;  /* 0x0000001714197220 */ /* 0x000fe20000410000 */
[----:B------:R-:W-:Y:S01]  /*05e0*/  FFMA.FTZ R24, R9, 0.5, R24 ;  /* 0x3f00000009187823 */ /* 0x000fe20000010018 */
[----:B------:R-:W-:Y:S01]  /*05f0*/  FFMA.FTZ R19, R10, 0.5, R19 ;  /* 0x3f0000000a137823 */ /* 0x000fe20000010013 */
[-C--:B------:R-:W-:Y:S01]  /*0600*/  FFMA.FTZ R13, R13, R11.reuse, 1 ;  /* 0x3f8000000d0d7423 */ /* 0x080fe2000001000b */
[----:B------:R-:W-:Y:S01]  /*0610*/  FFMA.FTZ R25, R25, 0.044714998453855514526, R20 ;  /* 0x3d37271319197823 */ /* 0x000fe20000010014 */
[-C--:B------:R-:W-:Y:S01]  /*0620*/  FFMA.FTZ R18, R18, R11.reuse, 1 ;  /* 0x3f80000012127423 */ /* 0x080fe2000001000b */
[----:B------:R-:W3:Y:S01]  /*0630*/  MUFU.TANH R22, R22 ;  /* 0x0000001600167308 */ /* 0x000ee20000002400 */
[-C--:B------:R-:W-:Y:S01]  /*0640*/  FFMA.FTZ R17, R17, R11.reuse, 1 ;  /* 0x3f80000011117423 */ /* 0x080fe2000001000b */
[----:B0-----:R-:W-:Y:S01]  /*0650*/  FMUL.FTZ R26, R25, 0.79788458347320556641 ;  /* 0x3f4c422a191a7820 */ /* 0x001fe20000410000 */
[----:B------:R-:W-:Y:S01]  /*0660*/  FFMA.FTZ R23, R23, R11, 1 ;  /* 0x3f80000017177423 */ /* 0x000fe2000001000b */
[----:B------:R-:W-:Y:S01]  /*0670*/  FMUL.FTZ R6, R6, 0.5 ;  /* 0x3f00000006067820 */ /* 0x000fe20000410000 */
[----:B------:R-:W-:Y:S01]  /*0680*/  FMUL.FTZ R10, R16, 0.5 ;  /* 0x3f000000100a7820 */ /* 0x000fe20000410000 */
[----:B-1----:R-:W-:Y:S01]  /*0690*/  FFMA.FTZ R11, -R15, R15, 1 ;  /* 0x3f8000000f0b7423 */ /* 0x002fe2000001010f */
[----:B------:R-:W-:Y:S01]  /*06a0*/  FMUL.FTZ R12, R12, 0.5 ;  /* 0x3f0000000c0c7820 */ /* 0x000fe20000410000 */
[----:B------:R-:W0:Y:S01]  /*06b0*/  MUFU.TANH R9, R26 ;  /* 0x0000001a00097308 */ /* 0x000e220000002400 */
[----:B--2---:R-:W-:Y:S01]  /*06c0*/  FFMA.FTZ R25, -R21, R21, 1 ;  /* 0x3f80000015197423 */ /* 0x004fe20000010115 */
[----:B------:R-:W-:Y:S01]  /*06d0*/  FMUL.FTZ R20, R20, 0.5 ;  /* 0x3f00000014147820 */ /* 0x000fe20000410000 */
[----:B------:R-:W-:Y:S01]  /*06e0*/  FMUL.FTZ R12, R12, R11 ;  /* 0x0000000b0c0c7220 */ /* 0x000fe20000410000 */
[----:B------:R-:W-:Y:S01]  /*06f0*/  FADD.FTZ R15, R15, 1 ;  /* 0x3f8000000f0f7421 */ /* 0x000fe20000010000 */
[----:B------:R-:W-:Y:S01]  /*0700*/  FMUL.FTZ R16, R6, R25 ;  /* 0x0000001906107220 */ /* 0x000fe20000410000 */
[----:B------:R-:W-:Y:S01]  /*0710*/  FMUL.FTZ R25, R13, 0.79788458347320556641 ;  /* 0x3f4c422a0d197820 */ /* 0x000fe20000410000 */
[----:B------:R-:W-:Y:S01]  /*0720*/  FMUL.FTZ R17, R17, 0.79788458347320556641 ;  /* 0x3f4c422a11117820 */ /* 0x000fe20000410000 */
[----:B------:R-:W-:Y:S01]  /*0730*/  FADD.FTZ R21, R21, 1 ;  /* 0x3f80000015157421 */ /* 0x000fe20000010000 */
[C---:B---3--:R-:W-:Y:S01]  /*0740*/  FFMA.FTZ R27, -R22.reuse, R22, 1 ;  /* 0x3f800000161b7423 */ /* 0x048fe20000010116 */
[----:B------:R-:W-:Y:S01]  /*0750*/  FMUL.FTZ R12, R25, R12 ;  /* 0x0000000c190c7220 */ /* 0x000fe20000410000 */
[----:B------:R-:W-:-:S02]  /*0760*/  FADD.FTZ R22, R22, 1 ;  /* 0x3f80000016167421 */ /* 0x000fc40000010000 */
[----:B------:R-:W-:Y:S01]  /*0770*/  FMUL.FTZ R6, R10, R27 ;  /* 0x0000001b0a067220 */ /* 0x000fe20000410000 */
[----:B------:R-:W-:Y:S01]  /*0780*/  FMUL.FTZ R27, R18, 0.79788458347320556641 ;  /* 0x3f4c422a121b7820 */ /* 0x000fe20000410000 */
[----:B------:R-:W1:Y:S01]  /*0790*/  LDC.64 R10, c[0x0][0x218] ;  /* 0x00008600ff0a7b82 */ /* 0x000e620000000a00 */
[----:B------:R-:W-:Y:S01]  /*07a0*/  FMUL.FTZ R18, R23, 0.79788458347320556641 ;  /* 0x3f4c422a17127820 */ /* 0x000fe20000410000 */
[----:B0-----:R-:W-:Y:S01]  /*07b0*/  FFMA.FTZ R13, -R9, R9, 1 ;  /* 0x3f800000090d7423 */ /* 0x001fe20000010109 */
[----:B------:R-:W-:Y:S01]  /*07c0*/  FFMA.FTZ R12, R15, 0.5, R12 ;  /* 0x3f0000000f0c7823 */ /* 0x000fe2000001000c */
[----:B------:R-:W-:Y:S01]  /*07d0*/  FMUL.FTZ R16, R27, R16 ;  /* 0x000000101b107220 */ /* 0x000fe20000410000 */
[----:B----4-:R-:W-:Y:S02]  /*07e0*/  HADD2.F32 R15, -RZ, R3.H0_H0 ;  /* 0x20000003ff0f7230 */ /* 0x010fe40000004100 */
[----:B------:R-:W-:Y:S01]  /*07f0*/  FMUL.FTZ R13, R20, R13 ;  /* 0x0000000d140d7220 */ /* 0x000fe20000410000 */
[----:B------:R-:W-:Y:S01]  /*0800*/  FMUL.FTZ R17, R17, R6 ;  /* 0x0000000611117220 */ /* 0x000fe20000410000 */
[----:B------:R-:W-:Y:S01]  /*0810*/  FADD.FTZ R9, R9, 1 ;  /* 0x3f80000009097421 */ /* 0x000fe20000010000 */
[----:B------:R-:W-:Y:S01]  /*0820*/  FFMA.FTZ R6, R21, 0.5, R16 ;  /* 0x3f00000015067823 */ /* 0x000fe20000010010 */
[----:B------:R-:W-:Y:S01]  /*0830*/  FMUL.FTZ R18, R18, R13 ;  /* 0x0000000d12127220 */ /* 0x000fe20000410000 */
[----:B------:R-:W-:-:S02]  /*0840*/  HADD2.F32 R13, -RZ, R2.H1_H1 ;  /* 0x30000002ff0d7230 */ /* 0x000fc40000004100 */
[----:B------:R-:W-:Y:S01]  /*0850*/  FMUL.FTZ R24, R15, R24 ;  /* 0x000000180f187220 */ /* 0x000fe20000410000 */
[----:B------:R-:W-:Y:S02]  /*0860*/  HADD2.F32 R16, -RZ, R2.H0_H0 ;  /* 0x20000002ff107230 */ /* 0x000fe40000004100 */
[----:B------:R-:W-:Y:S01]  /*0870*/  FFMA.FTZ R2, R22, 0.5, R17 ;  /* 0x3f00000016027823 */ /* 0x000fe20000010011 */
[----:B-----5:R-:W-:Y:S02]  /*0880*/  HADD2.F32 R15, -RZ, R5.H0_H0 ;  /* 0x20000005ff0f7230 */ /* 0x020fe40000004100 */
[----:B------:R-:W-:Y:S01]  /*0890*/  FMUL.FTZ R14, R13, R14 ;  /* 0x0000000e0d0e7220 */ /* 0x000fe20000410000 */
[----:B------:R-:W-:Y:S02]  /*08a0*/  HADD2.F32 R13, -RZ, R4.H1_H1 ;  /* 0x30000004ff0d7230 */ /* 0x000fe40000004100 */
[----:B------:R-:W-:Y:S01]  /*08b0*/  FFMA.FTZ R9, R9, 0.5, R18 ;  /* 0x3f00000009097823 */ /* 0x000fe20000010012 */
[----:B------:R-:W-:Y:S01]  /*08c0*/  FMUL.FTZ R7, R16, R7 ;  /* 0x0000000710077220 */ /* 0x000fe20000410000 */
[----:B------:R-:W-:Y:S01]  /*08d0*/  FMUL.FTZ R2, R15, R2 ;  /* 0x000000020f027220 */ /* 0x000fe20000410000 */
[----:B------:R-:W-:Y:S01]  /*08e0*/  FMUL.FTZ R6, R13, R6 ;  /* 0x000000060d067220 */ /* 0x000fe20000410000 */
[----:B-1----:R-:W-:-:S02]  /*08f0*/  IMAD.WIDE.U32 R10, R0, 0x2, R10 ;  /* 0x00000002000a7825 */ /* 0x002fc400078e000a */
[----:B------:R-:W-:Y:S02]  /*0900*/  F2FP.F16.F32.PACK_AB R14, R14, R7 ;  /* 0x000000070e0e723e */ /* 0x000fe400000000ff */
[----:B------:R-:W-:Y:S02]  /*0910*/  HADD2.F32 R0, -RZ, R3.H1_H1 ;  /* 0x30000003ff007230 */ /* 0x000fe40000004100 */
[----:B------:R-:W-:Y:S02]  /*0920*/  HADD2.F32 R3, -RZ, R4.H0_H0 ;  /* 0x20000004ff037230 */ /* 0x000fe40000004100 */
[----:B------:R-:W-:Y:S02]  /*0930*/  HADD2.F32 R4, -RZ, R5.H1_H1 ;  /* 0x30000005ff047230 */ /* 0x000fe40000004100 */
[----:B------:R-:W-:Y:S01]  /*0940*/  FMUL.FTZ R19, R0, R19 ;  /* 0x0000001300137220 */ /* 0x000fe20000410000 */
[----:B------:R-:W-:-:S04]  /*0950*/  IMAD.WIDE R10, R8, 0x8, R10 ;  /* 0x00000008080a7825 */ /* 0x000fc800078e020a */
[----:B------:R-:W-:Y:S01]  /*0960*/  FMUL.FTZ R3, R3, R12 ;  /* 0x0000000c03037220 */ /* 0x000fe20000410000 */
[----:B------:R-:W-:Y:S01]  /*0970*/  FMUL.FTZ R9, R4, R9 ;  /* 0x0000000904097220 */ /* 0x000fe20000410000 */
[----:B------:R-:W-:-:S03]  /*0980*/  F2FP.F16.F32.PACK_AB R15, R19, R24 ;  /* 0x00000018130f723e */ /* 0x000fc600000000ff */
[----:B------:R-:W-:Y:S02]  /*0990*/  F2FP.F16.F32.PACK_AB R6, R6, R3 ;  /* 0x000000030606723e */ /* 0x000fe400000000ff */
[----:B------:R-:W-:Y:S01]  /*09a0*/  F2FP.F16.F32.PACK_AB R7, R9, R2 ;  /* 0x000000020907723e */ /* 0x000fe200000000ff */
[----:B------:R-:W-:Y:S04]  /*09b0*/  STG.E.64 desc[UR4][R10.64], R14 ;  /* 0x0000000e0a007986 */ /* 0x000fe8000c101b04 */
[----:B------:R-:W-:Y:S01]  /*09c0*/  STG.E.64 desc[UR4][R10.64+0x400], R6 ;  /* 0x000400060a007986 */ /* 0x000fe2000c101b04 */
[----:B------:R-:W-:Y:S05]  /*09d0*/  EXIT ;  /* 0x000000000000794d */ /* 0x000fea0003800000 */
.L_x_5526:
        /* <DEDUP_REMOVED lines=109> */
.L_x_5528:
[----:B------:R-:W-:Y:S05]  /*10b0*/  BSYNC B0 ;  /* 0x0000000000007941 */ /* 0x000fea0003800000 */
.L_x_5527:
        /* <DEDUP_REMOVED lines=22> */
.L_x_5530:
[----:B------:R-:W-:Y:S05]  /*1220*/  BSYNC B0 ;  /* 0x0000000000007941 */ /* 0x000fea0003800000 */
.L_x_5529:
        /* <DEDUP_REMOVED lines=35> */
.L_x_5532:
[----:B------:R-:W-:Y:S05]  /*1460*/  BSYNC B0 ;  /* 0x0000000000007941 */ /* 0x000fea0003800000 */
.L_x_5531:
        /* <DEDUP_REMOVED lines=20> */
.L_x_5534:
[----:B------:R-:W-:Y:S05]  /*15b0*/  BSYNC B0 ;  /* 0x0000000000007941 */ /* 0x000fea0003800000 */
.L_x_5533:
        /* <DEDUP_REMOVED lines=20> */
.L_x_5536:
[----:B------:R-:W-:Y:S05]  /*1700*/  BSYNC B0 ;  /* 0x0000000000007941 */ /* 0x000fea0003800000 */
.L_x_5535:
        /* <DEDUP_REMOVED lines=20> */
.L_x_5538:
[----:B------:R-:W-:Y:S05]  /*1850*/  BSYNC B0 ;  /* 0x0000000000007941 */ /* 0x000fea0003800000 */
.L_x_5537:
        /* <DEDUP_REMOVED lines=20> */
.L_x_5540:
[----:B------:R-:W-:Y:S05]  /*19a0*/  BSYNC B0 ;  /* 0x0000000000007941 */ /* 0x000fea0003800000 */
.L_x_5539:
        /* <DEDUP_REMOVED lines=20> */
.L_x_5542:
[----:B------:R-:W-:Y:S05]  /*1af0*/  BSYNC B0 ;  /* 0x0000000000007941 */ /* 0x000fea0003800000 */
.L_x_5541:
        /* <DEDUP_REMOVED lines=18> */
.L_x_5545:
[----:B------:R-:W-:-:S13]  /*1c20*/  ISETP.GE.AND P0, PT, R3, R2, PT ;  /* 0x000000020300720c */ /* 0x000fda0003f06270 */
[----:B------:R-:W-:Y:S05]  /*1c30*/  @P0 BRA `(.L_x_5547) ;  /* 0x0000000000300947 */ /* 0x000fea0003800000 */
[----:B0-----:R-:W0:Y:S01]  /*1c40*/  LDC.64 R4, c[0x0][0x218] ;  /* 0x00008600ff047b82 */ /* 0x001e220000000a00 */
[----:B------:R-:W-:Y:S02]  /*1c50*/  IADD3 R13, R0, R3, RZ ;  /* 0x00000003000d7210 */ /* 0x000fe40007ffe0ff */
[----:B------:R-:W-:-:S03]  /*1c60*/  IADD3 R3, R3, 0x80, RZ ;  /* 0x0000008003037810 */ /* 0x000fc60007ffe0ff */
[----:B0-----:R-:W-:-:S05]  /*1c70*/  IMAD.WIDE.U32 R4, R13, 0x2, R4 ;  /* 0x000000020d047825 */ /* 0x001fca00078e0004 */
[----:B------:R1:W-:Y:S02]  /*1c80*/  STG.E.U16 desc[UR4][R4.64], R7 ;  /* 0x0000000704007986 */ /* 0x0003e4000c101504 */
.L_x_5546:
[----:B------:R-:W-:-:S13]  /*1c90*/  ISETP.GE.AND P0, PT, R3, R2, PT ;  /* 0x000000020300720c */ /* 0x000fda0003f06270 */
[----:B------:R-:W-:Y:S05]  /*1ca0*/  @P0 BRA `(.L_x_5548) ;  /* 0x0000000000340947 */ /* 0x000fea0003800000 */
[----:B01----:R-:W0:Y:S01]  /*1cb0*/  LDC.64 R4, c[0x0][0x218] ;  /* 0x00008600ff047b82 */ /* 0x003e220000000a00 */
[----:B------:R-:W-:Y:S02]  /*1cc0*/  IADD3 R7, R0, R3, RZ ;  /* 0x0000000300077210 */ /* 0x000fe40007ffe0ff */
[----:B------:R-:W-:-:S03]  /*1cd0*/  IADD3 R3, R3, 0x80, RZ ;  /* 0x0000008003037810 */ /* 0x000fc60007ffe0ff */
[----:B0-----:R-:W-:-:S05]  /*1ce0*/  IMAD.WIDE.U32 R4, R7, 0x2, R4 ;  /* 0x0000000207047825 */ /* 0x001fca00078e0004 */
[----:B------:R1:W-:Y:S02]  /*1cf0*/  STG.E.U16 desc[UR4][R4.64], R8 ;  /* 0x0000000804007986 */ /* 0x0003e4000c101504 */
.L_x_5547:
        /* <DEDUP_REMOVED lines=8> */
.L_x_5548:
[----:B------:R-:W-:Y:S05]  /*1d80*/  BSYNC B1 ;  /* 0x0000000000017941 */ /* 0x000fea0003800000 */
.L_x_5544:
[----:B------:R-:W-:-:S13]  /*1d90*/  ISETP.GE.AND P0, PT, R3, R2, PT ;  /* 0x000000020300720c */ /* 0x000fda0003f06270 */
[----:B012---:R-:W0:Y:S01]  /*1da0*/  @!P0 LDC.64 R4, c[0x0][0x218] ;  /* 0x00008600ff048b82 */ /* 0x007e220000000a00 */
[----:B------:R-:W-:Y:S02]  /*1db0*/  @!P0 IADD3 R7, R0, R3, RZ ;  /* 0x0000000300078210 */ /* 0x000fe40007ffe0ff */
[----:B------:R-:W-:-:S03]  /*1dc0*/  @!P0 IADD3 R3, R3, 0x80, RZ ;  /* 0x0000008003038810 */ /* 0x000fc60007ffe0ff */
[----:B0-----:R-:W-:-:S05]  /*1dd0*/  @!P0 IMAD.WIDE.U32 R4, R7, 0x2, R4 ;  /* 0x0000000207048825 */ /* 0x001fca00078e0004 */
[----:B------:R2:W-:Y:S02]  /*1de0*/  @!P0 STG.E.U16 desc[UR4][R4.64], R10 ;  /* 0x0000000a04008986 */ /* 0x0005e4000c101504 */
.L_x_5549:
[----:B------:R-:W-:Y:S05]  /*1df0*/  BSYNC B0 ;  /* 0x0000000000007941 */ /* 0x000fea0003800000 */
.L_x_5543:
        /* <DEDUP_REMOVED lines=8> */
.L_x_5550:
        /* <DEDUP_REMOVED lines=16> */
.L_x_12863:


//--------------------- .text._ZN2at6native29vectorized_elementwise_kernelILi8EZZZNS0_26GeluBackwardCUDAKernelImplERNS_18TensorIteratorBaseENS0_8GeluTypeEENKUlvE_clEvENKUlvE1_clEvEUlN3c104HalfES8_E_St5arrayIPcLm3EEEEviT0_T1_ --------------------------
	.section	.text._ZN2at6native29vectorized_elementwise_kernelILi8EZZZNS0_26GeluBackwardCUDAKernelImplERNS_18TensorIteratorBaseENS0_8GeluTypeEENKUlvE_clEvENKUlvE1_clEvEUlN3c104HalfES8_E_St5arrayIPcLm3EEEEviT0_T1_,"ax",@progbits
	.align	128
        .global         _ZN2at6native29vectorized_elementwise_kernelILi8EZZZNS0_26GeluBackwardCUDAKernelImplERNS_18TensorIteratorBaseENS0_8GeluTypeEENKUlvE_clEvENKUlvE1_clEvEUlN3c104HalfES8_E_St5arrayIPcLm3EEEEviT0_T1_
        .type           _ZN2at6native29vectorized_elementwise_kernelILi8EZZZNS0_26GeluBackwardCUDAKernelImplERNS_18TensorIteratorBaseENS0_8GeluTypeEENKUlvE_clEvENKUlvE1_clEvEUlN3c104HalfES8_E_St5arrayIPcLm3EEEEviT0_T1_,@function
        .size           _ZN2at6native29vectorized_elementwise_kernelILi8EZZZNS0_26GeluBackwardCUDAKernelImplERNS_18TensorIteratorBaseENS0_8GeluTypeEENKUlvE_clEvENKUlvE1_clEvEUlN3c104HalfES8_E_St5arrayIPcLm3EEEEviT0_T1_,(.L_x_12864 - _ZN2at6native29vectorized_elementwise_kernelILi8EZZZNS0_26GeluBackwardCUDAKernelImplERNS_18TensorIteratorBaseENS0_8GeluTypeEENKUlvE_clEvENKUlvE1_clEvEUlN3c104HalfES8_E_St5arrayIPcLm3EEEEviT0_T1_)
        .other          _ZN2at6native29vectorized_elementwise_kernelILi8EZZZNS0_26GeluBackwardCUDAKernelImplERNS_18TensorIteratorBaseENS0_8GeluTypeEENKUlvE_clEvENKUlvE1_clEvEUlN3c104HalfES8_E_St5arrayIPcLm3EEEEviT0_T1_,@"STO_CUDA_ENTRY STV_DEFAULT"
_ZN2at6native29vectorized_elementwise_kernelILi8EZZZNS0_26GeluBackwardCUDAKernelImplERNS_18TensorIteratorBaseENS0_8GeluTypeEENKUlvE_clEvENKUlvE1_clEvEUlN3c104HalfES8_E_St5arrayIPcLm3EEEEviT0_T1_:
.text._ZN2at6native29vectorized_elementwise_kernelILi8EZZZNS0_26GeluBackwardCUDAKernelImplERNS_18TensorIteratorBaseENS0_8GeluTypeEENKUlvE_clEvENKUlvE1_clEvEUlN3c104HalfES8_E_St5arrayIPcLm3EEEEviT0_T1_:
        /* <DEDUP_REMOVED lines=17> */
[--C-:B--2---:R-:W-:Y:S02]  /*0110*/  HADD2.F32 R20, -RZ, R8.reuse.H1_H1 ;  /* 0x30000008ff147230 */ /* 0x104fe40000004100 */
[--C-:B------:R-:W-:Y:S02]  /*0120*/  HADD2.F32 R2, -RZ, R9.reuse.H0_H0 ;  /* 0x20000009ff027230 */ /* 0x100fe40000004100 */
[----:B------:R-:W-:Y:S02]  /*0130*/  HADD2.F32 R22, -RZ, R8.H0_H0 ;  /* 0x20000008ff167230 */ /* 0x000fe40000004100 */
[----:B------:R-:W-:Y:S01]  /*0140*/  FMUL.FTZ R15, R20, R20 ;  /* 0x00000014140f7220 */ /* 0x000fe20000410000 */
[----:B------:R-:W-:Y:S02]  /*0150*/  HADD2.F32 R16, -RZ, R9.H1_H1 ;  /* 0x30000009ff107230 */ /* 0x000fe40000004100 */
[----:B------:R-:W-:Y:S01]  /*0160*/  FMUL.FTZ R19, R2, R2 ;  /* 0x0000000202137220 */ /* 0x000fe20000410000 */
[----:B------:R-:W-:-:S02]  /*0170*/  HADD2.F32 R18, -RZ, R10.H0_H0 ;  /* 0x2000000aff127230 */ /* 0x000fc40000004100 */
[----:B------:R-:W-:Y:S01]  /*0180*/  FMUL.FTZ R17, R20, R15 ;  /* 0x0000000f14117220 */ /* 0x000fe20000410000 */
[----:B------:R-:W-:Y:S01]  /*0190*/  FMUL.FTZ R3, R22, R22 ;  /* 0x0000001616037220 */ /* 0x000fe20000410000 */
[----:B------:R-:W-:Y:S02]  /*01a0*/  FMUL.FTZ R21, R2, R19 ;  /* 0x0000001302157220 */ /* 0x000fe40000410000 */
[----:B------:R-:W-:Y:S01]  /*01b0*/  FFMA.FTZ R17, R17, 0.044714998453855514526, R20 ;  /* 0x3d37271311117823 */ /* 0x000fe20000010014 */
[----:B------:R-:W-:Y:S01]  /*01c0*/  FMUL.FTZ R13, R22, R3 ;  /* 0x00000003160d7220 */ /* 0x000fe20000410000 */
[----:B------:R-:W-:Y:S01]  /*01d0*/  FFMA.FTZ R21, R21, 0.044714998453855514526, R2 ;  /* 0x3d37271315157823 */ /* 0x000fe20000010002 */
[----:B------:R-:W-:Y:S01]  /*01e0*/  FMUL.FTZ R27, R18, R18 ;  /* 0x00000012121b7220 */ /* 0x000fe20000410000 */
[----:B------:R-:W-:Y:S01]  /*01f0*/  FMUL.FTZ R8, R17, 0.79788458347320556641 ;  /* 0x3f4c422a11087820 */ /* 0x000fe20000410000 */
[----:B------:R-:W-:Y:S01]  /*0200*/  FFMA.FTZ R13, R13, 0.044714998453855514526, R22 ;  /* 0x3d3727130d0d7823 */ /* 0x000fe20000010016 */
[----:B------:R-:W-:Y:S01]  /*0210*/  FMUL.FTZ R17, R16, R16 ;  /* 0x0000001010117220 */ /* 0x000fe20000410000 */
[----:B------:R-:W-:Y:S01]  /*0220*/  FMUL.FTZ R14, R21, 0.79788458347320556641 ;  /* 0x3f4c422a150e7820 */ /* 0x000fe20000410000 */
[----:B------:R-:W-:Y:S01]  /*0230*/  FMUL.FTZ R22, R22, 0.5 ;  /* 0x3f00000016167820 */ /* 0x000fe20000410000 */
[----:B------:R-:W-:Y:S01]  /*0240*/  FMUL.FTZ R13, R13, 0.79788458347320556641 ;  /* 0x3f4c422a0d0d7820 */ /* 0x000fe20000410000 */
[----:B------:R-:W0:Y:S01]  /*0250*/  MUFU.TANH R8, R8 ;  /* 0x0000000800087308 */ /* 0x000e220000002400 */
[----:B------:R-:W-:Y:S01]  /*0260*/  FMUL.FTZ R23, R16, R17 ;  /* 0x0000001110177220 */ /* 0x000fe20000410000 */
[----:B------:R-:W-:-:S03]  /*0270*/  FMUL.FTZ R29, R18, R27 ;  /* 0x0000001b121d7220 */ /* 0x000fc60000410000 */
[----:B------:R-:W-:Y:S01]  /*0280*/  FFMA.FTZ R23, R23, 0.044714998453855514526, R16 ;  /* 0x3d37271317177823 */ /* 0x000fe20000010010 */
[----:B------:R-:W-:Y:S02]  /*0290*/  FFMA.FTZ R29, R29, 0.044714998453855514526, R18 ;  /* 0x3d3727131d1d7823 */ /* 0x000fe40000010012 */
[----:B------:R-:W1:Y:S01]  /*02a0*/  MUFU.TANH R9, R13 ;  /* 0x0000000d00097308 */ /* 0x000e620000002400 */
[----:B------:R-:W-:Y:S01]  /*02b0*/  FMUL.FTZ R24, R23, 0.79788458347320556641 ;  /* 0x3f4c422a17187820 */ /* 0x000fe20000410000 */
[----:B------:R-:W-:Y:S01]  /*02c0*/  FMUL.FTZ R23, R20, 0.5 ;  /* 0x3f00000014177820 */ /* 0x000fe20000410000 */
[----:B------:R-:W-:Y:S01]  /*02d0*/  FMUL.FTZ R20, R2, 0.5 ;  /* 0x3f00000002147820 */ /* 0x000fe20000410000 */
[----:B------:R-:W-:-:S04]  /*02e0*/  FMUL.FTZ R29, R29, 0.79788458347320556641 ;  /* 0x3f4c422a1d1d7820 */ /* 0x000fc80000410000 */
[----:B------:R-:W2:Y:S01]  /*02f0*/  MUFU.TANH R14, R14 ;  /* 0x0000000e000e7308 */ /* 0x000ea20000002400 */
[----:B0-----:R-:W-:-:S04]  /*0300*/  FFMA.FTZ R2, -R8, R8, 1 ;  /* 0x3f80000008027423 */ /* 0x001fc80000010108 */
[----:B------:R-:W-:Y:S01]  /*0310*/  FMUL.FTZ R23, R23, R2 ;  /* 0x0000000217177220 */ /* 0x000fe20000410000 */
[----:B------:R-:W-:Y:S02]  /*0320*/  HFMA2.MMA R2, -RZ, RZ, 1.5087890625, 339.5 ;  /* 0x3e095d4eff027435 */ /* 0x000fe400000001ff */
[----:B------:R-:W0:Y:S01]  /*0330*/  MUFU.TANH R13, R24 ;  /* 0x00000018000d7308 */ /* 0x000e220000002400 */
[----:B-1----:R-:W-:-:S04]  /*0340*/  FFMA.FTZ R21, -R9, R9, 1 ;  /* 0x3f80000009157423 */ /* 0x002fc80000010109 */
[----:B------:R-:W-:-:S03]  /*0350*/  FMUL.FTZ R22, R22, R21 ;  /* 0x0000001516167220 */ /* 0x000fc60000410000 */
[----:B------:R-:W-:Y:S01]  /*0360*/  FFMA.FTZ R19, R19, R2, 1 ;  /* 0x3f80000013137423 */ /* 0x000fe20000010002 */
[C---:B--2---:R-:W-:Y:S01]  /*0370*/  FFMA.FTZ R25, -R14.reuse, R14, 1 ;  /* 0x3f8000000e197423 */ /* 0x044fe2000001010e */
[-C--:B------:R-:W-:Y:S01]  /*0380*/  FFMA.FTZ R27, R27, R2.reuse, 1 ;  /* 0x3f8000001b1b7423 */ /* 0x080fe20000010002 */
[----:B------:R-:W-:Y:S02]  /*0390*/  FADD.FTZ R14, R14, 1 ;  /* 0x3f8000000e0e7421 */ /* 0x000fe40000010000 */
[----:B------:R-:W-:Y:S01]  /*03a0*/  FMUL.FTZ R21, R20, R25 ;  /* 0x0000001914157220 */ /* 0x000fe20000410000 */
[----:B------:R-:W-:Y:S01]  /*03b0*/  FMUL.FTZ R20, R16, 0.5 ;  /* 0x3f00000010147820 */ /* 0x000fe20000410000 */
[-C--:B------:R-:W-:Y:S01]  /*03c0*/  FFMA.FTZ R16, R3, R2.reuse, 1 ;  /* 0x3f80000003107423 */ /* 0x080fe20000010002 */
[----:B------:R-:W-:Y:S02]  /*03d0*/  HADD2.F32 R3, -RZ, R10.H1_H1 ;  /* 0x3000000aff037230 */ /* 0x000fe40000004100 */
[----:B------:R-:W-:Y:S01]  /*03e0*/  FFMA.FTZ R10, R15, R2, 1 ;  /* 0x3f8000000f0a7423 */ /* 0x000fe20000010002 */
[----:B0-----:R-:W-:Y:S01]  /*03f0*/  FFMA.FTZ R25, -R13, R13, 1 ;  /* 0x3f8000000d197423 */ /* 0x001fe2000001010d */
[----:B------:R-:W-:Y:S01]  /*0400*/  FMUL.FTZ R15, R16, 0.79788458347320556641 ;  /* 0x3f4c422a100f7820 */ /* 0x000fe20000410000 */
[----:B------:R-:W-:Y:S01]  /*0410*/  FMUL.FTZ R27, R27, 0.79788458347320556641 ;  /* 0x3f4c422a1b1b7820 */ /* 0x000fe20000410000 */
[----:B------:R-:W-:Y:S01]  /*0420*/  FMUL.FTZ R16, R10, 0.79788458347320556641 ;  /* 0x3f4c422a0a107820 */ /* 0x000fe20000410000 */
[----:B------:R-:W-:Y:S01]  /*0430*/  FMUL.FTZ R24, R3, R3 ;  /* 0x0000000303187220 */ /* 0x000fe20000410000 */
[----:B------:R-:W0:Y:S01]  /*0440*/  MUFU.TANH R10, R29 ;  /* 0x0000001d000a7308 */ /* 0x000e220000002400 */
[----:B------:R-:W-:Y:S01]  /*0450*/  FMUL.FTZ R15, R15, R22 ;  /* 0x000000160f0f7220 */ /* 0x000fe20000410000 */
[----:B------:R-:W-:Y:S01]  /*0460*/  FMUL.FTZ R22, R19, 0.79788458347320556641 ;  /* 0x3f4c422a13167820 */ /* 0x000fe20000410000 */
[----:B------:R-:W-:Y:S01]  /*0470*/  FMUL.FTZ R16, R16, R23 ;  /* 0x0000001710107220 */ /* 0x000fe20000410000 */
[----:B------:R-:W-:Y:S01]  /*0480*/  FFMA.FTZ R23, R17, R2, 1 ;  /* 0x3f80000011177423 */ /* 0x000fe20000010002 */
[----:B------:R-:W-:-:S02]  /*0490*/  HADD2.F32 R19, -RZ, R11.H0_H0 ;  /* 0x2000000bff137230 */ /* 0x000fc40000004100 */
[----:B------:R-:W-:Y:S01]  /*04a0*/  FMUL.FTZ R17, R22, R21 ;  /* 0x0000001516117220 */ /* 0x000fe20000410000 */
[----:B------:R-:W-:Y:S01]  /*04b0*/  FMUL.FTZ R20, R20, R25 ;  /* 0x0000001914147220 */ /* 0x000fe20000410000 */
[----:B------:R-:W-:Y:S01]  /*04c0*/  FMUL.FTZ R22, R3, R24 ;  /* 0x0000001803167220 */ /* 0x000fe20000410000 */
[----:B------:R-:W-:Y:S01]  /*04d0*/  FMUL.FTZ R23, R23, 0.79788458347320556641 ;  /* 0x3f4c422a17177820 */ /* 0x000fe20000410000 */
[----:B------:R-:W-:Y:S02]  /*04e0*/  HADD2.F32 R21, -RZ, R11.H1_H1 ;  /* 0x3000000bff157230 */ /* 0x000fe40000004100 */
[----:B------:R-:W-:Y:S01]  /*04f0*/  FMUL.FTZ R25, R19, R19 ;  /* 0x0000001313197220 */ /* 0x000fe20000410000 */
[----:B------:R-:W-:Y:S01]  /*0500*/  FFMA.FTZ R26, R22, 0.044714998453855514526, R3 ;  /* 0x3d372713161a7823 */ /* 0x000fe20000010003 */
[----:B------:R-:W-:Y:S01]  /*0510*/  FMUL.FTZ R11, R23, R20 ;  /* 0x00000014170b7220 */ /* 0x000fe20000410000 */
[----:B------:R-:W-:Y:S01]  /*0520*/  FMUL.FTZ R22, R18, 0.5 ;  /* 0x3f00000012167820 */ /* 0x000fe20000410000 */
[----:B------:R-:W-:Y:S01]  /*0530*/  FMUL.FTZ R20, R19, R25 ;  /* 0x0000001913147220 */ /* 0x000fe20000410000 */
[----:B------:R-:W-:Y:S01]  /*0540*/  FMUL.FTZ R18, R26, 0.79788458347320556641 ;  /* 0x3f4c422a1a127820 */ /* 0x000fe20000410000 */
[----:B0-----:R-:W-:Y:S01]  /*0550*/  FFMA.FTZ R23, -R10, R10, 1 ;  /* 0x3f8000000a177423 */ /* 0x001fe2000001010a */
[-C--:B------:R-:W-:Y:S01]  /*0560*/  FFMA.FTZ R24, R24, R2.reuse, 1 ;  /* 0x3f80000018187423 */ /* 0x080fe20000010002 */
[----:B------:R-:W-:Y:S01]  /*0570*/  FFMA.FTZ R20, R20, 0.044714998453855514526, R19 ;  /* 0x3d37271314147823 */ /* 0x000fe20000010013 */
[-C--:B------:R-:W-:Y:S01]  /*0580*/  FFMA.FTZ R25, R25, R2.reuse, 1 ;  /* 0x3f80000019197423 */ /* 0x080fe20000010002 */
[----:B------:R-:W-:Y:S01]  /*0590*/  FMUL.FTZ R22, R22, R23 ;  /* 0x0000001716167220 */ /* 0x000fe20000410000 */
[----:B------:R-:W-:Y:S01]  /*05a0*/  FMUL.FTZ R23, R21, R21 ;  /* 0x0000001515177220 */ /* 0x000fe20000410000 */
[----:B------:R-:W-:Y:S01]  /*05b0*/  FMUL.FTZ R20, R20, 0.79788458347320556641 ;  /* 0x3f4c422a14147820 */ /* 0x000fe20000410000 */
[----:B------:R-:W0:Y:S01]  /*05c0*/  MUFU.TANH R18, R18 ;  /* 0x0000001200127308 */ /* 0x000e220000002400 */
[----:B------:R-:W-:Y:S01]  /*05d0*/  FMUL.FTZ R3, R3, 0.5 ;  /* 0x3f00000003037820 */ /* 0x000fe20000410000 */
[----:B------:R-:W-:Y:S01]  /*05e0*/  FMUL.FTZ R26, R21, R23 ;  /* 0x00000017151a7220 */ /* 0x000fe20000410000 */
[----:B------:R-:W-:Y:S01]  /*05f0*/  FFMA.FTZ R2, R23, R2, 1 ;  /* 0x3f80000017027423 */ /* 0x000fe20000010002 */
[----:B------:R-:W-:Y:S01]  /*0600*/  FMUL.FTZ R19, R19, 0.5 ;  /* 0x3f00000013137820 */ /* 0x000fe20000410000 */
[----:B------:R-:W-:Y:S01]  /*0610*/  FMUL.FTZ R24, R24, 0.79788458347320556641 ;  /* 0x3f4c422a18187820 */ /* 0x000fe20000410000 */
[----:B------:R-:W-:Y:S01]  /*0620*/  FFMA.FTZ R26, R26, 0.044714998453855514526, R21 ;  /* 0x3d3727131a1a7823 */ /* 0x000fe20000010015 */
[----:B------:R-:W-:Y:S01]  /*0630*/  FMUL.FTZ R28, R25, 0.79788458347320556641 ;  /* 0x3f4c422a191c7820 */ /* 0x000fe20000410000 */
[----:B------:R-:W1:Y:S01]  /*0640*/  MUFU.TANH R20, R20 ;  /* 0x0000001400147308 */ /* 0x000e620000002400 */
[----:B------:R-:W-:Y:S01]  /*0650*/  FMUL.FTZ R25, R2, 0.79788458347320556641 ;  /* 0x3f4c422a02197820 */ /* 0x000fe20000410000 */
[----:B------:R-:W-:Y:S01]  /*0660*/  FMUL.FTZ R23, R26, 0.79788458347320556641 ;  /* 0x3f4c422a1a177820 */ /* 0x000fe20000410000 */
[----:B------:R-:W-:Y:S01]  /*0670*/  FMUL.FTZ R22, R27, R22 ;  /* 0x000000161b167220 */ /* 0x000fe20000410000 */
[----:B------:R-:W-:Y:S01]  /*0680*/  FFMA.FTZ R17, R14, 0.5, R17 ;  /* 0x3f0000000e117823 */ /* 0x000fe20000010011 */
[----:B---3--:R-:W-:-:S03]  /*0690*/  HADD2.F32 R14, -RZ, R5.H1_H1 ;  /* 0x30000005ff0e7230 */ /* 0x008fc60000004100 */
[----:B------:R-:W2:Y:S01]  /*06a0*/  MUFU.TANH R23, R23 ;  /* 0x0000001700177308 */ /* 0x000ea20000002400 */
[----:B0-----:R-:W-:-:S04]  /*06b0*/  FFMA.FTZ R26, -R18, R18, 1 ;  /* 0x3f800000121a7423 */ /* 0x001fc80000010112 */
[----:B------:R-:W-:Y:S01]  /*06c0*/  FMUL.FTZ R3, R3, R26 ;  /* 0x0000001a03037220 */ /* 0x000fe20000410000 */
[----:B-1----:R-:W-:-:S03]  /*06d0*/  FFMA.FTZ R26, -R20, R20, 1 ;  /* 0x3f800000141a7423 */ /* 0x002fc60000010114 */
[----:B------:R-:W-:Y:S01]  /*06e0*/  FMUL.FTZ R24, R24, R3 ;  /* 0x0000000318187220 */ /* 0x000fe20000410000 */
[----:B------:R-:W-:Y:S01]  /*06f0*/  FADD.FTZ R20, R20, 1 ;  /* 0x3f80000014147421 */ /* 0x000fe20000010000 */
[----:B------:R-:W0:Y:S01]  /*0700*/  LDC.64 R2, c[0x0][0x218] ;  /* 0x00008600ff027b82 */ /* 0x000e220000000a00 */
[----:B------:R-:W-:Y:S01]  /*0710*/  FMUL.FTZ R19, R19, R26 ;  /* 0x0000001a13137220 */ /* 0x000fe20000410000 */
[----:B------:R-:W-:Y:S01]  /*0720*/  FMUL.FTZ R26, R21, 0.5 ;  /* 0x3f000000151a7820 */ /* 0x000fe20000410000 */
[----:B--2---:R-:W-:-:S04]  /*0730*/  FFMA.FTZ R21, -R23, R23, 1 ;  /* 0x3f80000017157423 */ /* 0x004fc80000010117 */
[----:B------:R-:W-:Y:S01]  /*0740*/  FMUL.FTZ R26, R26, R21 ;  /* 0x000000151a1a7220 */ /* 0x000fe20000410000 */
[----:B------:R-:W-:-:S03]  /*0750*/  FMUL.FTZ R21, R28, R19 ;  /* 0x000000131c157220 */ /* 0x000fc60000410000 */
[----:B------:R-:W-:Y:S01]  /*0760*/  FMUL.FTZ R19, R25, R26 ;  /* 0x0000001a19137220 */ /* 0x000fe20000410000 */
[----:B------:R-:W-:Y:S01]  /*0770*/  FADD.FTZ R26, R9, 1 ;  /* 0x3f800000091a7421 */ /* 0x000fe20000010000 */
[----:B------:R-:W-:Y:S01]  /*0780*/  FADD.FTZ R9, R8, 1 ;  /* 0x3f80000008097421 */ /* 0x000fe20000010000 */
[----:B------:R-:W-:Y:S01]  /*0790*/  FADD.FTZ R8, R13, 1 ;  /* 0x3f8000000d087421 */ /* 0x000fe20000010000 */
[----:B------:R-:W-:Y:S01]  /*07a0*/  FADD.FTZ R13, R18, 1 ;  /* 0x3f800000120d7421 */ /* 0x000fe20000010000 */
[----:B------:R-:W-:Y:S01]  /*07b0*/  FFMA.FTZ R21, R20, 0.5, R21 ;  /* 0x3f00000014157823 */ /* 0x000fe20000010015 */
[----:B------:R-:W-:Y:S01]  /*07c0*/  FFMA.FTZ R16, R9, 0.5, R16 ;  /* 0x3f00000009107823 */ /* 0x000fe20000010010 */
[----:B------:R-:W-:Y:S01]  /*07d0*/  FFMA.FTZ R11, R8, 0.5, R11 ;  /* 0x3f000000080b7823 */ /* 0x000fe2000001000b */
[----:B------:R-:W-:Y:S01]  /*07e0*/  FADD.FTZ R9, R10, 1 ;  /* 0x3f8000000a097421 */ /* 0x000fe20000010000 */
[----:B------:R-:W-:Y:S01]  /*07f0*/  FADD.FTZ R8, R23, 1 ;  /* 0x3f80000017087421 */ /* 0x000fe20000010000 */
[----:B------:R-:W-:Y:S01]  /*0800*/  FFMA.FTZ R24, R13, 0.5, R24 ;  /* 0x3f0000000d187823 */ /* 0x000fe20000010018 */
[----:B------:R-:W-:-:S02]  /*0810*/  HADD2.F32 R10, -RZ, R5.H0_H0 ;  /* 0x20000005ff0a7230 */ /* 0x000fc40000004100 */
[----:B------:R-:W-:Y:S01]  /*0820*/  FFMA.FTZ R22, R9, 0.5, R22 ;  /* 0x3f00000009167823 */ /* 0x000fe20000010016 */
[----:B------:R-:W-:Y:S01]  /*0830*/  FFMA.FTZ R19, R8, 0.5, R19 ;  /* 0x3f00000008137823 */ /* 0x000fe20000010013 */
[--C-:B------:R-:W-:Y:S02]  /*0840*/  HADD2.F32 R8, -RZ, R4.reuse.H0_H0 ;  /* 0x20000004ff087230 */ /* 0x100fe40000004100 */
[----:B------:R-:W-:Y:S01]  /*0850*/  FFMA.FTZ R15, R26, 0.5, R15 ;  /* 0x3f0000001a0f7823 */ /* 0x000fe2000001000f */
[----:B------:R-:W-:Y:S02]  /*0860*/  HADD2.F32 R9, -RZ, R4.H1_H1 ;  /* 0x30000004ff097230 */ /* 0x000fe40000004100 */
[----:B------:R-:W-:Y:S01]  /*0870*/  FMUL.FTZ R5, R10, R17 ;  /* 0x000000110a057220 */ /* 0x000fe20000410000 */
[--C-:B------:R-:W-:Y:S02]  /*0880*/  HADD2.F32 R13, -RZ, R6.reuse.H0_H0 ;  /* 0x20000006ff0d7230 */ /* 0x100fe40000004100 */
[----:B------:R-:W-:Y:S01]  /*0890*/  FMUL.FTZ R4, R8, R15 ;  /* 0x0000000f08047220 */ /* 0x000fe20000410000 */
[----:B------:R-:W-:-:S02]  /*08a0*/  HADD2.F32 R23, -RZ, R6.H1_H1 ;  /* 0x30000006ff177230 */ /* 0x000fc40000004100 */
[----:B------:R-:W-:Y:S01]  /*08b0*/  FMUL.FTZ R9, R9, R16 ;  /* 0x0000001009097220 */ /* 0x000fe20000410000 */
[--C-:B------:R-:W-:Y:S02]  /*08c0*/  HADD2.F32 R18, -RZ, R7.reuse.H0_H0 ;  /* 0x20000007ff127230 */ /* 0x100fe40000004100 */
[----:B------:R-:W-:Y:S01]  /*08d0*/  FMUL.FTZ R14, R14, R11 ;  /* 0x0000000b0e0e7220 */ /* 0x000fe20000410000 */
[----:B------:R-:W-:Y:S02]  /*08e0*/  HADD2.F32 R20, -RZ, R7.H1_H1 ;  /* 0x30000007ff147230 */ /* 0x000fe40000004100 */
[----:B------:R-:W-:Y:S01]  /*08f0*/  FMUL.FTZ R6, R13, R22 ;  /* 0x000000160d067220 */ /* 0x000fe20000410000 */
[----:B0-----:R-:W-:-:S04]  /*0900*/  IMAD.WIDE.U32 R2, R0, 0x2, R2 ;  /* 0x0000000200027825 */ /* 0x001fc800078e0002 */
[----:B------:R-:W-:Y:S01]  /*0910*/  FMUL.FTZ R23, R23, R24 ;  /* 0x0000001817177220 */ /* 0x000fe20000410000 */
[----:B------:R-:W-:Y:S01]  /*0920*/  FMUL.FTZ R7, R18, R21 ;  /* 0x0000001512077220 */ /* 0x000fe20000410000 */
[----:B------:R-:W-:Y:S01]  /*0930*/  FMUL.FTZ R20, R20, R19 ;  /* 0x0000001314147220 */ /* 0x000fe20000410000 */
[----:B------:R-:W-:Y:S01]  /*0940*/  F2FP.F16.F32.PACK_AB R4, R9, R4 ;  /* 0x000000040904723e */ /* 0x000fe200000000ff */
[----:B------:R-:W-:Y:S01]  /*0950*/  IMAD.WIDE R2, R12, 0x10, R2 ;  /* 0x000000100c027825 */ /* 0x000fe200078e0202 */
[----:B------:R-:W-:Y:S02]  /*0960*/  F2FP.F16.F32.PACK_AB R5, R14, R5 ;  /* 0x000000050e05723e */ /* 0x000fe400000000ff */
[----:B------:R-:W-:Y:S02]  /*0970*/  F2FP.F16.F32.PACK_AB R6, R23, R6 ;  /* 0x000000061706723e */ /* 0x000fe400000000ff */
[----:B------:R-:W-:-:S05]  /*0980*/  F2FP.F16.F32.PACK_AB R7, R20, R7 ;  /* 0x000000071407723e */ /* 0x000fca00000000ff */
[----:B------:R-:W-:Y:S01]  /*0990*/  STG.E.128 desc[UR4][R2.64], R4 ;  /* 0x0000000402007986 */ /* 0x000fe2000c101d04 */
[----:B------:R-:W-:Y:S05]  /*09a0*/  EXIT ;  /* 0x000000000000794d */ /* 0x000fea0003800000 */
.L_x_5551:
        /* <DEDUP_REMOVED lines=109> */
.L_x_5553:
[----:B------:R-:W-:Y:S05]  /*1080*/  BSYNC B0 ;  /* 0x0000000000007941 */ /* 0x000fea0003800000 */
.L_x_5552:
        /* <DEDUP_REMOVED lines=22> */
.L_x_5555:
[----:B------:R-:W-:Y:S05]  /*11f0*/  BSYNC B0 ;  /* 0x0000000000007941 */ /* 0x000fea0003800000 */
.L_x_5554:
        /* <DEDUP_REMOVED lines=35> */
.L_x_5557:
[----:B------:R-:W-:Y:S05]  /*1430*/  BSYNC B0 ;  /* 0x0000000000007941 */ /* 0x000fea0003800000 */
.L_x_5556:
        /* <DEDUP_REMOVED lines=20> */
.L_x_5559:
[----:B------:R-:W-:Y:S05]  /*1580*/  BSYNC B0 ;  /* 0x0000000000007941 */ /* 0x000fea0003800000 */
.L_x_5558:
        /* <DEDUP_REMOVED lines=20> */
.L_x_5561:
[----:B------:R-:W-:Y:S05]  /*16d0*/  BSYNC B0 ;  /* 0x0000000000007941 */ /* 0x000fea0003800000 */
.L_x_5560:
        /* <DEDUP_REMOVED lines=20> */
.L_x_5563:
[----:B------:R-:W-:Y:S05]  /*1820*/  BSYNC B0 ;  /* 0x0000000000007941 */ /* 0x000fea0003800000 */
.L_x_5562:
        /* <DEDUP_REMOVED lines=20> */
.L_x_5565:
[----:B------:R-:W-:Y:S05]  /*1970*/  BSYNC B0 ;  /* 0x0000000000007941 */ /* 0x000fea0003800000 */
.L_x_5564:
        /* <DEDUP_REMOVED lines=20> */
.L_x_5567:
[----:B------:R-:W-:Y:S05]  /*1ac0*/  BSYNC B0 ;  /* 0x0000000000007941 */ /* 0x000fea0003800000 */
.L_x_5566:
        /* <DEDUP_REMOVED lines=18> */
.L_x_5570:
[----:B------:R-:W-:-:S13]  /*1bf0*/  ISETP.GE.AND P0, PT, R3, R2, PT ;  /* 0x000000020300720c */ /* 0x000fda0003f06270 */
[----:B------:R-:W-:Y:S05]  /*1c00*/  @P0 BRA `(.L_x_5572) ;  /* 0x0000000000300947 */ /* 0x000fea0003800000 */
[----:B0-----:R-:W0:Y:S01]  /*1c10*/  LDC.64 R4, c[0x0][0x218] ;  /* 0x00008600ff047b82 */ /* 0x001e220000000a00 */
[----:B------:R-:W-:Y:S02]  /*1c20*/  IADD3 R13, R0, R3, RZ ;  /* 0x00000003000d7210 */ /* 0x000fe40007ffe0ff */
[----:B------:R-:W-:-:S03]  /*1c30*/  IADD3 R3, R3, 0x80, RZ ;  /* 0x0000008003037810 */ /* 0x000fc60007ffe0ff */
[----:B0-----:R-:W-:-:S05]  /*1c40*/  IMAD.WIDE.U32 R4, R13, 0x2, R4 ;  /* 0x000000020d047825 */ /* 0x001fca00078e0004 */
[----:B------:R1:W-:Y:S02]  /*1c50*/  STG.E.U16 desc[UR4][R4.64], R7 ;  /* 0x0000000704007986 */ /* 0x0003e4000c101504 */
.L_x_5571:
[----:B------:R-:W-:-:S13]  /*1c60*/  ISETP.GE.AND P0, PT, R3, R2, PT ;  /* 0x000000020300720c */ /* 0x000fda0003f06270 */
[----:B------:R-:W-:Y:S05]  /*1c70*/  @P0 BRA `(.L_x_5573) ;  /* 0x0000000000340947 */ /* 0x000fea0003800000 */
[----:B01----:R-:W0:Y:S01]  /*1c80*/  LDC.64 R4, c[0x0][0x218] ;  /* 0x00008600ff047b82 */ /* 0x003e220000000a00 */
[----:B------:R-:W-:Y:S02]  /*1c90*/  IADD3 R7, R0, R3, RZ ;  /* 0x0000000300077210 */ /* 0x000fe40007ffe0ff */
[----:B------:R-:W-:-:S03]  /*1ca0*/  IADD3 R3, R3, 0x80, RZ ;  /* 0x0000008003037810 */ /* 0x000fc60007ffe0ff */
[----:B0-----:R-:W-:-:S05]  /*1cb0*/  IMAD.WIDE.U32 R4, R7, 0x2, R4 ;  /* 0x0000000207047825 */ /* 0x001fca00078e0004 */
[----:B------:R1:W-:Y:S02]  /*1cc0*/  STG.E.U16 desc[UR4][R4.64], R8 ;  /* 0x0000000804007986 */ /* 0x0003e4000c101504 */
.L_x_5572:
        /* <DEDUP_REMOVED lines=8> */
.L_x_5573:
[----:B------:R-:W-:Y:S05]  /*1d50*/  BSYNC B1 ;  /* 0x0000000000017941 */ /* 0x000fea0003800000 */
.L_x_5569:
[----:B------:R-:W-:-:S13]  /*1d60*/  ISETP.GE.AND P0, PT, R3, R2, PT ;  /* 0x000000020300720c */ /* 0x000fda0003f06270 */
[----:B012---:R-:W0:Y:S01]  /*1d70*/  @!P0 LDC.64 R4, c[0x0][0x218] ;  /* 0x00008600ff048b82 */ /* 0x007e220000000a00 */
[----:B------:R-:W-:Y:S02]  /*1d80*/  @!P0 IADD3 R7, R0, R3, RZ ;  /* 0x0000000300078210 */ /* 0x000fe40007ffe0ff */
[----:B------:R-:W-:-:S03]  /*1d90*/  @!P0 IADD3 R3, R3, 0x80, RZ ;  /* 0x0000008003038810 */ /* 0x000fc60007ffe0ff */
[----:B0-----:R-:W-:-:S05]  /*1da0*/  @!P0 IMAD.WIDE.U32 R4, R7, 0x2, R4 ;  /* 0x0000000207048825 */ /* 0x001fca00078e0004 */
[----:B------:R2:W-:Y:S02]  /*1db0*/  @!P0 STG.E.U16 desc[UR4][R4.64], R10 ;  /* 0x0000000a04008986 */ /* 0x0005e4000c101504 */
.L_x_5574:
[----:B------:R-:W-:Y:S05]  /*1dc0*/  BSYNC B0 ;  /* 0x0000000000007941 */ /* 0x000fea0003800000 */
.L_x_5568:
        /* <DEDUP_REMOVED lines=8> */
.L_x_5575:
        /* <DEDUP_REMOVED lines=11> */
.L_x_12864:


//--------------------- .text._ZN2at6native18elementwise_kernelILi128ELi4EZNS0_15gpu_kernel_implIZZZNS0_26GeluBackwardCUDAKernelImplERNS_18TensorIteratorBaseENS0_8GeluTypeEENKUlvE_clEvENKUlvE0_clEvEUlffE_EEvS4_RKT_EUliE_EEviT1_ --------------------------
	.section	.text._ZN2at6native18elementwise_kernelILi128ELi4EZNS0_15gpu_kernel_implIZZZNS0_26GeluBackwardCUDAKernelImplERNS_18TensorIteratorBaseENS0_8GeluTypeEENKUlvE_clEvENKUlvE0_clEvEUlffE_EEvS4_RKT_EUliE_EEviT1_,"ax",@progbits
	.align	128
        .global         _ZN2at6native18elementwise_kernelILi128ELi4EZNS0_15gpu_kernel_implIZZZNS0_26GeluBackwardCUDAKernelImplERNS_18TensorIteratorBaseENS0_8GeluTypeEENKUlvE_clEvENKUlvE0_clEvEUlffE_EEvS4_RKT_EUliE_EEviT1_
        .type           _ZN2at6native18elementwise_kernelILi128ELi4EZNS0_15gpu_kernel_implIZZZNS0_26GeluBackwardCUDAKernelImplERNS_18TensorIteratorBaseENS0_8GeluTypeEENKUlvE_clEvENKUlvE0_clEvEUlffE_EEvS4_RKT_EUliE_EEviT1_,@function
        .size           _ZN2at6native18elementwise_kernelILi128ELi4EZNS0_15gpu_kernel_implIZZZNS0_26GeluBackwardCUDAKernelImplERNS_18TensorIteratorBaseENS0_8GeluTypeEENKUlvE_clEvENKUlvE0_clEvEUlffE_EEvS4_RKT_EUliE_EEviT1_,(.L_x_12865 - _ZN2at6native18elementwise_kernelILi128ELi4EZNS0_15gpu_kernel_implIZZZNS0_26GeluBackwardCUDAKernelImplERNS_18TensorIteratorBaseENS0_8GeluTypeEENKUlvE_clEvENKUlvE0_clEvEUlffE_EEvS4_RKT_EUliE_EEviT1_)
        .other          _ZN2at6native18elementwise_kernelILi128ELi4EZNS0_15gpu_kernel_implIZZZNS0_26GeluBackwardCUDAKernelImplERNS_18TensorIteratorBaseENS0_8GeluTypeEENKUlvE_clEvENKUlvE0_clEvEUlffE_EEvS4_RKT_EUliE_EEviT1_,@"STO_CUDA_ENTRY STV_DEFAULT"
_ZN2at6native18elementwise_kernelILi128ELi4EZNS0_15gpu_kernel_implIZZZNS0_26GeluBackwardCUDAKernelImplERNS_18TensorIteratorBaseENS0_8GeluTypeEENKUlvE_clEvENKUlvE0_clEvEUlffE_EEvS4_RKT_EUliE_EEviT1_:
.text._ZN2at6native18elementwise_kernelILi128ELi4EZNS0_15gpu_kernel_implIZZZNS0_26GeluBackwardCUDAKernelImplERNS_18TensorIteratorBaseENS0_8GeluTypeEENKUlvE_clEvENKUlvE0_clEvEUlffE_EEvS4_RKT_EUliE_EEviT1_:
        /* <DEDUP_REMOVED lines=365> */
.L_x_5578:
        /* <DEDUP_REMOVED lines=22> */
.L_x_5583:
[----:B------:R-:W2:Y:S02]  /*1830*/  LDG.E.U8 R2, desc[UR36][R2.64] ;  /* 0x0000002402027981 */ /* 0x000ea4000c1e1100 */
[----:B--2---:R-:W-:Y:S01]  /*1840*/  I2FP.F32.U32 R19, R2 ;  /* 0x0000000200137245 */ /* 0x004fe20000201000 */
[----:B------:R-:W-:Y:S06]  /*1850*/  BRA `(.L_x_5585) ;  /* 0x0000000c002c7947 */ /* 0x000fec0003800000 */
.L_x_5582:
        /* <DEDUP_REMOVED lines=9> */
.L_x_5587:
[----:B------:R-:W2:Y:S02]  /*18f0*/  LDG.E R2, desc[UR36][R2.64] ;  /* 0x0000002402027981 */ /* 0x000ea4000c1e1900 */
[----:B--2---:R-:W-:Y:S01]  /*1900*/  I2FP.F32.S32 R19, R2 ;  /* 0x0000000200137245 */ /* 0x004fe20000201400 */
[----:B------:R-:W-:Y:S06]  /*1910*/  BRA `(.L_x_5585) ;  /* 0x0000000800fc7947 */ /* 0x000fec0003800000 */
.L_x_5586:
[----:B------:R-:W2:Y:S02]  /*1920*/  LDG.E.U16 R2, desc[UR36][R2.64] ;  /* 0x0000002402027981 */ /* 0x000ea4000c1e1500 */
[----:B--2---:R0:W1:Y:S01]  /*1930*/  I2F.S16 R19, R2 ;  /* 0x0000000200137306 */ /* 0x0040620000101400 */
[----:B------:R-:W-:Y:S05]  /*1940*/  BRA `(.L_x_5585) ;  /* 0x0000000800f07947 */ /* 0x000fea0003800000 */
.L_x_5581:
        /* <DEDUP_REMOVED lines=8> */
.L_x_5589:
[----:B------:R-:W2:Y:S02]  /*19d0*/  LDG.E.U16 R2, desc[UR36][R2.64] ;  /* 0x0000002402027981 */ /* 0x000ea4000c1e1500 */
[----:B--2---:R-:W-:Y:S01]  /*19e0*/  HADD2.F32 R19, -RZ, R2.H0_H0 ;  /* 0x20000002ff137230 */ /* 0x004fe20000004100 */
[----:B------:R-:W-:Y:S06]  /*19f0*/  BRA `(.L_x_5585) ;  /* 0x0000000800c47947 */ /* 0x000fec0003800000 */
.L_x_5588:
        /* <DEDUP_REMOVED lines=8> */
.L_x_5591:
[----:B------:R-:W2:Y:S02]  /*1a80*/  LDG.E.U16 R2, desc[UR36][R2.64] ;  /* 0x0000002402027981 */ /* 0x000ea4000c1e1500 */
[----:B--2---:R-:W-:Y:S01]  /*1a90*/  HADD2.F32 R19, -RZ, R2.H0_H0 ;  /* 0x20000002ff137230 */ /* 0x004fe20000004100 */
[----:B------:R-:W-:Y:S06]  /*1aa0*/  BRA `(.L_x_5585) ;  /* 0x0000000800987947 */ /* 0x000fec0003800000 */
.L_x_5590:
[----:B------:R-:W2:Y:S01]  /*1ab0*/  LDG.E.64 R2, desc[UR36][R2.64] ;  /* 0x0000002402027981 */ /* 0x000ea2000c1e1b00 */
[----:B------:R-:W-:Y:S01]  /*1ac0*/  UMOV UR4, 0xf0000000 ;  /* 0xf000000000047882 */ /* 0x000fe20000000000 */
[----:B------:R-:W-:Y:S01]  /*1ad0*/  UMOV UR5, 0x380fffff ;  /* 0x380fffff00057882 */ /* 0x000fe20000000000 */
[----:B--2---:R-:W0:Y:S01]  /*1ae0*/  F2F.F32.F64 R19, R2 ;  /* 0x0000000200137310 */ /* 0x004e220000301000 */
[----:B------:R-:W-:-:S14]  /*1af0*/  DSETP.GEU.AND P0, PT, |R2|, UR4, PT ;  /* 0x0000000402007e2a */ /* 0x000fdc000bf0e200 */
[----:B0-----:R-:W-:Y:S01]  /*1b00*/  @!P0 FMUL R19, R19, 1.175494350822287508e-38 ;  /* 0x0080000013138820 */ /* 0x001fe20000400000 */
[----:B------:R-:W-:Y:S06]  /*1b10*/  BRA `(.L_x_5585) ;  /* 0x00000008007c7947 */ /* 0x000fec0003800000 */
.L_x_5580:
        /* <DEDUP_REMOVED lines=12> */
.L_x_5594:
[----:B------:R-:W2:Y:S01]  /*1be0*/  LDG.E.64 R2, desc[UR36][R2.64] ;  /* 0x0000002402027981 */ /* 0x000ea2000c1e1b00 */
[----:B------:R-:W-:Y:S01]  /*1bf0*/  UMOV UR4, 0xf0000000 ;  /* 0xf000000000047882 */ /* 0x000fe20000000000 */
[----:B------:R-:W-:Y:S01]  /*1c00*/  UMOV UR5, 0x380fffff ;  /* 0x380fffff00057882 */ /* 0x000fe20000000000 */
[----:B--2---:R-:W0:Y:S01]  /*1c10*/  F2F.F32.F64 R19, R2 ;  /* 0x0000000200137310 */ /* 0x004e220000301000 */
[----:B------:R-:W-:-:S14]  /*1c20*/  DSETP.GEU.AND P0, PT, |R2|, UR4, PT ;  /* 0x0000000402007e2a */ /* 0x000fdc000bf0e200 */
[----:B0-----:R-:W-:Y:S01]  /*1c30*/  @!P0 FMUL R19, R19, 1.175494350822287508e-38 ;  /* 0x0080000013138820 */ /* 0x001fe20000400000 */
[----:B------:R-:W-:Y:S06]  /*1c40*/  BRA `(.L_x_5585) ;  /* 0x0000000800307947 */ /* 0x000fec0003800000 */
.L_x_5593:
        /* <DEDUP_REMOVED lines=26> */
.L_x_5596:
        /* <DEDUP_REMOVED lines=13> */
.L_x_5595:
[----:B------:R-:W2:Y:S02]  /*1ec0*/  LDG.E.U16 R2, desc[UR36][R2.64] ;  /* 0x0000002402027981 */ /* 0x000ea4000c1e1500 */
[----:B--2---:R-:W-:Y:S01]  /*1ed0*/  IMAD.U32 R19, R2, 0x10000, RZ ;  /* 0x0001000002137824 */ /* 0x004fe200078e00ff */
[----:B------:R-:W-:Y:S06]  /*1ee0*/  BRA `(.L_x_5585) ;  /* 0x0000000400887947 */ /* 0x000fec0003800000 */
.L_x_5592:
        /* <DEDUP_REMOVED lines=11> */
.L_x_5599:
        /* <DEDUP_REMOVED lines=20> */
.L_x_5601:
[----:B------:R-:W-:Y:S05]  /*20e0*/  BSYNC B0 ;  /* 0x0000000000007941 */ /* 0x000fea0003800000 */
.L_x_5600:
[----:B------:R-:W-:Y:S01]  /*20f0*/  IMAD.SHL.U32 R2, R2, 0x100000, RZ ;  /* 0x0010000002027824 */ /* 0x000fe200078e00ff */
[----:B------:R-:W-:-:S04]  /*2100*/  LEA R0, R0, 0x3b800000, 0x17 ;  /* 0x3b80000000007811 */ /* 0x000fc800078eb8ff */
[----:B------:R-:W-:Y:S01]  /*2110*/  LOP3.LUT R19, R0, R2, R19, 0xfe, !PT ;  /* 0x0000000200137212 */ /* 0x000fe200078efe13 */
[----:B------:R-:W-:Y:S06]  /*2120*/  BRA `(.L_x_5585) ;  /* 0x0000000000f87947 */ /* 0x000fec0003800000 */
.L_x_5598:
        /* <DEDUP_REMOVED lines=20> */
.L_x_5603:
[----:B------:R-:W-:Y:S05]  /*2270*/  BSYNC B0 ;  /* 0x0000000000007941 */ /* 0x000fea0003800000 */
.L_x_5602:
[----:B------:R-:W-:Y:S01]  /*2280*/  IMAD.SHL.U32 R2, R2, 0x200000, RZ ;  /* 0x0020000002027824 */ /* 0x000fe200078e00ff */
[----:B------:R-:W-:-:S04]  /*2290*/  LEA R0, R0, 0x37800000, 0x17 ;  /* 0x3780000000007811 */ /* 0x000fc800078eb8ff */
[----:B------:R-:W-:Y:S01]  /*22a0*/  LOP3.LUT R19, R0, R2, R19, 0xfe, !PT ;  /* 0x0000000200137212 */ /* 0x000fe200078efe13 */
[----:B------:R-:W-:Y:S06]  /*22b0*/  BRA `(.L_x_5585) ;  /* 0x0000000000947947 */ /* 0x000fec0003800000 */
.L_x_5597:
        /* <DEDUP_REMOVED lines=14> */
.L_x_5584:
        /* <DEDUP_REMOVED lines=16> */
.L_x_5606:
[----:B------:R-:W-:Y:S01]  /*24a0*/  IMAD.MOV.U32 R19, RZ, RZ, RZ ;  /* 0x000000ffff137224 */ /* 0x000fe200078e00ff */
[----:B------:R-:W-:Y:S06]  /*24b0*/  BRA `(.L_x_5585) ;  /* 0x0000000000147947 */ /* 0x000fec0003800000 */
.L_x_5605:
[----:B------:R-:W2:Y:S02]  /*24c0*/  LDG.E.64 R2, desc[UR36][R2.64] ;  /* 0x0000002402027981 */ /* 0x000ea4000c1e1b00 */
[----:B--2---:R0:W1:Y:S01]  /*24d0*/  I2F.U64 R19, R2 ;  /* 0x0000000200137312 */ /* 0x0040620000301000 */
[----:B------:R-:W-:Y:S05]  /*24e0*/  BRA `(.L_x_5585) ;  /* 0x0000000000087947 */ /* 0x000fea0003800000 */
.L_x_5604:
[----:B------:R-:W2:Y:S02]  /*24f0*/  LDG.E R2, desc[UR36][R2.64] ;  /* 0x0000002402027981 */ /* 0x000ea4000c1e1900 */
[----:B--2---:R-:W-:-:S07]  /*2500*/  I2FP.F32.U32 R19, R2 ;  /* 0x0000000200137245 */ /* 0x004fce0000201000 */
.L_x_5585:
[----:B------:R-:W-:Y:S05]  /*2510*/  BSYNC B6 ;  /* 0x0000000000067941 */ /* 0x000fea0003800000 */
.L_x_5579:
        /* <DEDUP_REMOVED lines=19> */
.L_x_5611:
[----:B------:R-:W2:Y:S02]  /*2650*/  LDG.E.U8 R0, desc[UR36][R2.64] ;  /* 0x0000002402007981 */ /* 0x000ea4000c1e1100 */
[----:B--2---:R-:W-:Y:S01]  /*2660*/  I2FP.F32.U32 R0, R0 ;  /* 0x0000000000007245 */ /* 0x004fe20000201000 */
[----:B------:R-:W-:Y:S06]  /*2670*/  BRA `(.L_x_5613) ;  /* 0x0000000c002c7947 */ /* 0x000fec0003800000 */
.L_x_5610:
        /* <DEDUP_REMOVED lines=9> */
.L_x_5615:
[----:B------:R-:W2:Y:S02]  /*2710*/  LDG.E R0, desc[UR36][R2.64] ;  /* 0x0000002402007981 */ /* 0x000ea4000c1e1900 */
[----:B--2---:R-:W-:Y:S01]  /*2720*/  I2FP.F32.S32 R0, R0 ;  /* 0x0000000000007245 */ /* 0x004fe20000201400 */
[----:B------:R-:W-:Y:S06]  /*2730*/  BRA `(.L_x_5613) ;  /* 0x0000000800fc7947 */ /* 0x000fec0003800000 */
.L_x_5614:
[----:B------:R-:W2:Y:S02]  /*2740*/  LDG.E.U16 R0, desc[UR36][R2.64] ;  /* 0x0000002402007981 */ /* 0x000ea4000c1e1500 */
[----:B--2---:R-:W4:Y:S01]  /*2750*/  I2F.S16 R0, R0 ;  /* 0x0000000000007306 */ /* 0x004f220000101400 */
[----:B------:R-:W-:Y:S05]  /*2760*/  BRA `(.L_x_5613) ;  /* 0x0000000800f07947 */ /* 0x000fea0003800000 */
.L_x_5609:
        /* <DEDUP_REMOVED lines=8> */
.L_x_5617:
[----:B------:R-:W2:Y:S02]  /*27f0*/  LDG.E.U16 R0, desc[UR36][R2.64] ;  /* 0x0000002402007981 */ /* 0x000ea4000c1e1500 */
[----:B--2---:R-:W-:Y:S01]  /*2800*/  HADD2.F32 R0, -RZ, R0.H0_H0 ;  /* 0x20000000ff007230 */ /* 0x004fe20000004100 */
[----:B------:R-:W-:Y:S06]  /*2810*/  BRA `(.L_x_5613) ;  /* 0x0000000800c47947 */ /* 0x000fec0003800000 */
.L_x_5616:
        /* <DEDUP_REMOVED lines=8> */
.L_x_5619:
[----:B------:R-:W2:Y:S02]  /*28a0*/  LDG.E.U16 R0, desc[UR36][R2.64] ;  /* 0x0000002402007981 */ /* 0x000ea4000c1e1500 */
[----:B--2---:R-:W-:Y:S01]  /*28b0*/  HADD2.F32 R0, -RZ, R0.H0_H0 ;  /* 0x20000000ff007230 */ /* 0x004fe20000004100 */
[----:B------:R-:W-:Y:S06]  /*28c0*/  BRA `(.L_x_5613) ;  /* 0x0000000800987947 */ /* 0x000fec0003800000 */
.L_x_5618:
[----:B------:R-:W2:Y:S01]  /*28d0*/  LDG.E.64 R2, desc[UR36][R2.64] ;  /* 0x0000002402027981 */ /* 0x000ea2000c1e1b00 */
[----:B------:R-:W-:Y:S01]  /*28e0*/  UMOV UR4, 0xf0000000 ;  /* 0xf000000000047882 */ /* 0x000fe20000000000 */
[----:B------:R-:W-:Y:S01]  /*28f0*/  UMOV UR5, 0x380fffff ;  /* 0x380fffff00057882 */ /* 0x000fe20000000000 */
[----:B--2---:R-:W0:Y:S01]  /*2900*/  F2F.F32.F64 R0, R2 ;  /* 0x0000000200007310 */ /* 0x004e220000301000 */
[----:B------:R-:W-:-:S14]  /*2910*/  DSETP.GEU.AND P0, PT, |R2|, UR4, PT ;  /* 0x0000000402007e2a */ /* 0x000fdc000bf0e200 */
[----:B0-----:R-:W-:Y:S01]  /*2920*/  @!P0 FMUL R0, R0, 1.175494350822287508e-38 ;  /* 0x0080000000008820 */ /* 0x001fe20000400000 */
[----:B------:R-:W-:Y:S06]  /*2930*/  BRA `(.L_x_5613) ;  /* 0x00000008007c7947 */ /* 0x000fec0003800000 */
.L_x_5608:
        /* <DEDUP_REMOVED lines=12> */
.L_x_5622:
[----:B------:R-:W2:Y:S01]  /*2a00*/  LDG.E.64 R2, desc[UR36][R2.64] ;  /* 0x0000002402027981 */ /* 0x000ea2000c1e1b00 */
[----:B------:R-:W-:Y:S01]  /*2a10*/  UMOV UR4, 0xf0000000 ;  /* 0xf000000000047882 */ /* 0x000fe20000000000 */
[----:B------:R-:W-:Y:S01]  /*2a20*/  UMOV UR5, 0x380fffff ;  /* 0x380fffff00057882 */ /* 0x000fe20000000000 */
[----:B--2---:R-:W0:Y:S01]  /*2a30*/  F2F.F32.F64 R0, R2 ;  /* 0x0000000200007310 */ /* 0x004e220000301000 */
[----:B------:R-:W-:-:S14]  /*2a40*/  DSETP.GEU.AND P0, PT, |R2|, UR4, PT ;  /* 0x0000000402007e2a */ /* 0x000fdc000bf0e200 */
[----:B0-----:R-:W-:Y:S01]  /*2a50*/  @!P0 FMUL R0, R0, 1.175494350822287508e-38 ;  /* 0x0080000000008820 */ /* 0x001fe20000400000 */
[----:B------:R-:W-:Y:S06]  /*2a60*/  BRA `(.L_x_5613) ;  /* 0x0000000800307947 */ /* 0x000fec0003800000 */
.L_x_5621:
        /* <DEDUP_REMOVED lines=26> */
.L_x_5624:
        /* <DEDUP_REMOVED lines=13> */
.L_x_5623:
[----:B------:R-:W2:Y:S02]  /*2ce0*/  LDG.E.U16 R0, desc[UR36][R2.64] ;  /* 0x0000002402007981 */ /* 0x000ea4000c1e1500 */
[----:B--2---:R-:W-:Y:S01]  /*2cf0*/  IMAD.U32 R0, R0, 0x10000, RZ ;  /* 0x0001000000007824 */ /* 0x004fe200078e00ff */
[----:B------:R-:W-:Y:S06]  /*2d00*/  BRA `(.L_x_5613) ;  /* 0x0000000400887947 */ /* 0x000fec0003800000 */
.L_x_5620:
        /* <DEDUP_REMOVED lines=11> */
.L_x_5627:
        /* <DEDUP_REMOVED lines=20> */
.L_x_5629:
[----:B------:R-:W-:Y:S05]  /*2f00*/  BSYNC B0 ;  /* 0x0000000000007941 */ /* 0x000fea0003800000 */
.L_x_5628:
[----:B------:R-:W-:Y:S01]  /*2f10*/  LEA R3, R0, 0x3b800000, 0x17 ;  /* 0x3b80000000037811 */ /* 0x000fe200078eb8ff */
[----:B------:R-:W-:-:S05]  /*2f20*/  IMAD.SHL.U32 R0, R2, 0x100000, RZ ;  /* 0x0010000002007824 */ /* 0x000fca00078e00ff */
[----:B------:R-:W-:Y:S01]  /*2f30*/  LOP3.LUT R0, R3, R0, R4, 0xfe, !PT ;  /* 0x0000000003007212 */ /* 0x000fe200078efe04 */
[----:B------:R-:W-:Y:S06]  /*2f40*/  BRA `(.L_x_5613) ;  /* 0x0000000000f87947 */ /* 0x000fec0003800000 */
.L_x_5626:
        /* <DEDUP_REMOVED lines=20> */
.L_x_5631:
[----:B------:R-:W-:Y:S05]  /*3090*/  BSYNC B0 ;  /* 0x0000000000007941 */ /* 0x000fea0003800000 */
.L_x_5630:
[----:B------:R-:W-:Y:S01]  /*30a0*/  LEA R3, R0, 0x37800000, 0x17 ;  /* 0x3780000000037811 */ /* 0x000fe200078eb8ff */
[----:B------:R-:W-:-:S05]  /*30b0*/  IMAD.SHL.U32 R0, R2, 0x200000, RZ ;  /* 0x0020000002007824 */ /* 0x000fca00078e00ff */
[----:B------:R-:W-:Y:S01]  /*30c0*/  LOP3.LUT R0, R3, R0, R4, 0xfe, !PT ;  /* 0x0000000003007212 */ /* 0x000fe200078efe04 */
[----:B------:R-:W-:Y:S06]  /*30d0*/  BRA `(.L_x_5613) ;  /* 0x0000000000947947 */ /* 0x000fec0003800000 */
.L_x_5625:
        /* <DEDUP_REMOVED lines=14> */
.L_x_5612:
        /* <DEDUP_REMOVED lines=16> */
.L_x_5634:
[----:B------:R-:W-:Y:S01]  /*32c0*/  IMAD.MOV.U32 R0, RZ, RZ, RZ ;  /* 0x000000ffff007224 */ /* 0x000fe200078e00ff */
[----:B------:R-:W-:Y:S06]  /*32d0*/  BRA `(.L_x_5613) ;  /* 0x0000000000147947 */ /* 0x000fec0003800000 */
.L_x_5633:
[----:B------:R-:W2:Y:S02]  /*32e0*/  LDG.E.64 R2, desc[UR36][R2.64] ;  /* 0x0000002402027981 */ /* 0x000ea4000c1e1b00 */
[----:B--2---:R0:W1:Y:S01]  /*32f0*/  I2F.U64 R0, R2 ;  /* 0x0000000200007312 */ /* 0x0040620000301000 */
[----:B------:R-:W-:Y:S05]  /*3300*/  BRA `(.L_x_5613) ;  /* 0x0000000000087947 */ /* 0x000fea0003800000 */
.L_x_5632:
[----:B------:R-:W2:Y:S02]  /*3310*/  LDG.E R0, desc[UR36][R2.64] ;  /* 0x0000002402007981 */ /* 0x000ea4000c1e1900 */
[----:B--2---:R-:W-:-:S07]  /*3320*/  I2FP.F32.U32 R0, R0 ;  /* 0x0000000000007245 */ /* 0x004fce0000201000 */
.L_x_5613:
[----:B------:R-:W-:Y:S05]  /*3330*/  BSYNC B6 ;  /* 0x0000000000067941 */ /* 0x000fea0003800000 */
.L_x_5607:
[CC--:B012345:R-:W-:Y:S01]  /*3340*/  FMUL.FTZ R3, R0.reuse, R0.reuse ;  /* 0x0000000000037220 */ /* 0x0fffe20000410000 */
[----:B------:R-:W0:Y:S01]  /*3350*/  LDC.U8 R6, c[0x0][0x491] ;  /* 0x00012440ff067b82 */ /* 0x000e220000000000 */
[----:B------:R-:W-:Y:S02]  /*3360*/  IMAD.MOV.U32 R2, RZ, RZ, 0x3e095d4e ;  /* 0x3e095d4eff027424 */ /* 0x000fe400078e00ff */
[----:B------:R-:W-:Y:S01]  /*3370*/  FMUL.FTZ R7, R0, 0.5 ;  /* 0x3f00000000077820 */ /* 0x000fe20000410000 */
[C---:B------:R-:W-:Y:S01]  /*3380*/  FMUL.FTZ R5, R3.reuse, R0 ;  /* 0x0000000003057220 */ /* 0x040fe20000410000 */
[----:B------:R-:W-:-:S03]  /*3390*/  FFMA.FTZ R3, R3, R2, 1 ;  /* 0x3f80000003037423 */ /* 0x000fc60000010002 */
[----:B------:R-:W-:Y:S01]  /*33a0*/  FFMA.FTZ R5, R5, 0.044714998453855514526, R0 ;  /* 0x3d37271305057823 */ /* 0x000fe20000010000 */
[----:B------:R-:W-:-:S03]  /*33b0*/  FMUL.FTZ R3, R3, 0.79788458347320556641 ;  /* 0x3f4c422a03037820 */ /* 0x000fc60000410000 */
[----:B------:R-:W-:-:S06]  /*33c0*/  FMUL.FTZ R5, R5, 0.79788458347320556641 ;  /* 0x3f4c422a05057820 */ /* 0x000fcc0000410000 */
[----:B------:R-:W1:Y:S01]  /*33d0*/  MUFU.TANH R5, R5 ;  /* 0x0000000500057308 */ /* 0x000e620000002400 */
[----:B0-----:R-:W-:-:S04]  /*33e0*/  PRMT R4, R6, 0x9910, RZ ;  /* 0x0000991006047816 */ /* 0x001fc800000000ff */
[----:B------:R-:W-:Y:S01]  /*33f0*/  ISETP.GT.AND P0, PT, R4, 0x9, PT ;  /* 0x000000090400780c */ /* 0x000fe20003f04270 */
[----:B-1----:R-:W-:-:S04]  /*3400*/  FFMA.FTZ R0, -R5, R5, 1 ;  /* 0x3f80000005007423 */ /* 0x002fc80000010105 */
[----:B------:R-:W-:Y:S01]  /*3410*/  FMUL.FTZ R2, R0, R7 ;  /* 0x0000000700027220 */ /* 0x000fe20000410000 */
[----:B------:R-:W-:-:S03]  /*3420*/  FADD.FTZ R0, R5, 1 ;  /* 0x3f80000005007421 */ /* 0x000fc60000010000 */
[----:B------:R-:W-:-:S04]  /*3430*/  FMUL.FTZ R3, R3, R2 ;  /* 0x0000000203037220 */ /* 0x000fc80000410000 */
[----:B------:R-:W-:-:S04]  /*3440*/  FFMA.FTZ R0, R0, 0.5, R3 ;  /* 0x3f00000000007823 */ /* 0x000fc80000010003 */
[----:B------:R-:W-:Y:S01]  /*3450*/  FMUL.FTZ R2, R0, R19 ;  /* 0x0000001300027220 */ /* 0x000fe20000410000 */
        /* <DEDUP_REMOVED lines=12> */
.L_x_5638:
[----:B------:R-:W0:Y:S02]  /*3520*/  F2I.S64.TRUNC R2, R2 ;  /* 0x0000000200027311 */ /* 0x000e24000020d900 */
[----:B0-----:R-:W-:-:S05]  /*3530*/  IMAD.MOV.U32 R5, RZ, RZ, R2 ;  /* 0x000000ffff057224 */ /* 0x001fca00078e0002 */
[----:B------:R0:W-:Y:S01]  /*3540*/  STG.E.U8 desc[UR36][R16.64], R5 ;  /* 0x0000000510007986 */ /* 0x0001e2000c101124 */
[----:B------:R-:W-:Y:S05]  /*3550*/  BRA `(.L_x_5640) ;  /* 0x0000000c00407947 */ /* 0x000fea0003800000 */
.L_x_5637:
        /* <DEDUP_REMOVED lines=9> */
.L_x_5642:
[----:B------:R-:W0:Y:S02]  /*35f0*/  F2I.FTZ.TRUNC.NTZ R3, R2 ;  /* 0x0000000200037305 */ /* 0x000e24000021f100 */
[----:B0-----:R0:W-:Y:S01]  /*3600*/  STG.E desc[UR36][R16.64], R3 ;  /* 0x0000000310007986 */ /* 0x0011e2000c101924 */
[----:B------:R-:W-:Y:S05]  /*3610*/  BRA `(.L_x_5640) ;  /* 0x0000000c00107947 */ /* 0x000fea0003800000 */
.L_x_5641:
[----:B------:R-:W0:Y:S02]  /*3620*/  F2I.FTZ.TRUNC.NTZ R3, R2 ;  /* 0x0000000200037305 */ /* 0x000e24000021f100 */
[----:B0-----:R0:W-:Y:S01]  /*3630*/  STG.E.U16 desc[UR36][R16.64], R3 ;  /* 0x0000000310007986 */ /* 0x0011e2000c101524 */
[----:B------:R-:W-:Y:S05]  /*3640*/  BRA `(.L_x_5640) ;  /* 0x0000000c00047947 */ /* 0x000fea0003800000 */
.L_x_5636:
        /* <DEDUP_REMOVED lines=8> */
.L_x_5644:
[----:B------:R-:W-:-:S05]  /*36d0*/  F2FP.F16.F32.PACK_AB R2, RZ, R2 ;  /* 0x00000002ff02723e */ /* 0x000fca00000000ff */
[----:B------:R0:W-:Y:S01]  /*36e0*/  STG.E.U16 desc[UR36][R16.64], R2 ;  /* 0x0000000210007986 */ /* 0x0001e2000c101524 */
[----:B------:R-:W-:Y:S05]  /*36f0*/  BRA `(.L_x_5640) ;  /* 0x0000000800d87947 */ /* 0x000fea0003800000 */
.L_x_5643:
        /* <DEDUP_REMOVED lines=9> */
.L_x_5646:
[----:B------:R-:W-:-:S04]  /*3790*/  F2FP.F16.F32.PACK_AB R3, RZ, R2 ;  /* 0x00000002ff03723e */ /* 0x000fc800000000ff */
[----:B------:R-:W-:-:S05]  /*37a0*/  PRMT R3, R3, 0x5410, RZ ;  /* 0x0000541003037816 */ /* 0x000fca00000000ff */
[----:B------:R2:W-:Y:S01]  /*37b0*/  STG.E desc[UR36][R16.64], R3 ;  /* 0x0000000310007986 */ /* 0x0005e2000c101924 */
[----:B------:R-:W-:Y:S05]  /*37c0*/  BRA `(.L_x_5640) ;  /* 0x0000000800a47947 */ /* 0x000fea0003800000 */
.L_x_5645:
[----:B------:R-:W-:-:S06]  /*37d0*/  FMUL.FTZ R2, R2, 1 ;  /* 0x3f80000002027820 */ /* 0x000fcc0000410000 */
[----:B------:R-:W0:Y:S02]  /*37e0*/  F2F.F64.F32 R2, R2 ;  /* 0x0000000200027310 */ /* 0x000e240000201800 */
[----:B0-----:R4:W-:Y:S01]  /*37f0*/  STG.E.64 desc[UR36][R16.64], R2 ;  /* 0x0000000210007986 */ /* 0x0019e2000c101b24 */
[----:B------:R-:W-:Y:S05]  /*3800*/  BRA `(.L_x_5640) ;  /* 0x0000000800947947 */ /* 0x000fea0003800000 */
.L_x_5635:
        /* <DEDUP_REMOVED lines=12> */
.L_x_5649:
[----:B------:R-:W-:Y:S01]  /*38d0*/  FMUL.FTZ R4, R2, 1 ;  /* 0x3f80000002047820 */ /* 0x000fe20000410000 */
[----:B------:R-:W-:-:S05]  /*38e0*/  CS2R R6, SRZ ;  /* 0x0000000000067805 */ /* 0x000fca000001ff00 */
[----:B------:R-:W0:Y:S02]  /*38f0*/  F2F.F64.F32 R4, R4 ;  /* 0x0000000400047310 */ /* 0x000e240000201800 */
[----:B0-----:R0:W-:Y:S01]  /*3900*/  STG.E.128 desc[UR36][R16.64], R4 ;  /* 0x0000000410007986 */ /* 0x0011e2000c101d24 */
[----:B------:R-:W-:Y:S05]  /*3910*/  BRA `(.L_x_5640) ;  /* 0x0000000800507947 */ /* 0x000fea0003800000 */
.L_x_5648:
        /* <DEDUP_REMOVED lines=20> */
.L_x_5653:
[----:B------:R-:W-:Y:S05]  /*3a60*/  BSYNC B0 ;  /* 0x0000000000007941 */ /* 0x000fea0003800000 */
.L_x_5652:
[----:B------:R-:W-:-:S05]  /*3a70*/  LOP3.LUT R5, R0, R5, RZ, 0xfc, !PT ;  /* 0x0000000500057212 */ /* 0x000fca00078efcff */
[----:B------:R0:W-:Y:S01]  /*3a80*/  STG.E.U8 desc[UR36][R16.64], R5 ;  /* 0x0000000510007986 */ /* 0x0001e2000c101124 */
[----:B------:R-:W-:Y:S05]  /*3a90*/  BRA `(.L_x_5640) ;  /* 0x0000000400f07947 */ /* 0x000fea0003800000 */
.L_x_5651:
        /* <DEDUP_REMOVED lines=12> */
.L_x_5655:
[----:B------:R-:W-:Y:S01]  /*3b60*/  IMAD.MOV.U32 R0, RZ, RZ, 0x7f ;  /* 0x0000007fff007424 */ /* 0x000fe200078e00ff */
[----:B------:R-:W-:-:S04]  /*3b70*/  ISETP.GT.U32.AND P0, PT, R4, 0x7f800000, PT ;  /* 0x7f8000000400780c */ /* 0x000fc80003f04070 */
[----:B------:R-:W-:-:S09]  /*3b80*/  SEL R0, R0, 0x7c, P0 ;  /* 0x0000007c00007807 */ /* 0x000fd20000000000 */
.L_x_5656:
[----:B------:R-:W-:Y:S05]  /*3b90*/  BSYNC B0 ;  /* 0x0000000000007941 */ /* 0x000fea0003800000 */
.L_x_5654:
[----:B------:R-:W-:-:S04]  /*3ba0*/  LOP3.LUT R2, R2, 0x80000000, RZ, 0xc0, !PT ;  /* 0x8000000002027812 */ /* 0x000fc800078ec0ff */
[----:B------:R-:W-:-:S04]  /*3bb0*/  SHF.R.U32.HI R3, RZ, 0x18, R2 ;  /* 0x00000018ff037819 */ /* 0x000fc80000011602 */
[----:B------:R-:W-:-:S05]  /*3bc0*/  LOP3.LUT R3, R0, R3, RZ, 0xfc, !PT ;  /* 0x0000000300037212 */ /* 0x000fca00078efcff */
[----:B------:R0:W-:Y:S01]  /*3bd0*/  STG.E.U8 desc[UR36][R16.64], R3 ;  /* 0x0000000310007986 */ /* 0x0001e2000c101124 */
[----:B------:R-:W-:Y:S05]  /*3be0*/  BRA `(.L_x_5640) ;  /* 0x00000004009c7947 */ /* 0x000fea0003800000 */
.L_x_5650:
[----:B------:R-:W-:-:S05]  /*3bf0*/  F2FP.BF16.F32.PACK_AB R2, RZ, R2 ;  /* 0x00000002ff02723e */ /* 0x000fca00000010ff */
[----:B------:R0:W-:Y:S01]  /*3c00*/  STG.E.U16 desc[UR36][R16.64], R2 ;  /* 0x0000000210007986 */ /* 0x0001e2000c101524 */
[----:B------:R-:W-:Y:S05]  /*3c10*/  BRA `(.L_x_5640) ;  /* 0x0000000400907947 */ /* 0x000fea0003800000 */
.L_x_5647:
        /* <DEDUP_REMOVED lines=11> */
.L_x_5659:
        /* <DEDUP_REMOVED lines=16> */
.L_x_5662:
[----:B------:R-:W-:-:S04]  /*3dd0*/  LOP3.LUT R2, R2, 0x80000000, RZ, 0xc0, !PT ;  /* 0x8000000002027812 */ /* 0x000fc800078ec0ff */
[----:B------:R-:W-:-:S04]  /*3de0*/  SHF.R.U32.HI R3, RZ, 0x18, R2 ;  /* 0x00000018ff037819 */ /* 0x000fc80000011602 */
[----:B------:R-:W-:-:S04]  /*3df0*/  LOP3.LUT R0, R0, R3, RZ, 0xfc, !PT ;  /* 0x0000000300007212 */ /* 0x000fc800078efcff */
[----:B------:R-:W-:-:S07]  /*3e00*/  PRMT R8, R0, 0x7610, R8 ;  /* 0x0000761000087816 */ /* 0x000fce0000000008 */
.L_x_5661:
[----:B------:R-:W-:Y:S05]  /*3e10*/  BSYNC B0 ;  /* 0x0000000000007941 */ /* 0x000fea0003800000 */
.L_x_5660:
[----:B------:R0:W-:Y:S01]  /*3e20*/  STG.E.U8 desc[UR36][R16.64], R8 ;  /* 0x0000000810007986 */ /* 0x0001e2000c101124 */
[----:B------:R-:W-:Y:S05]  /*3e30*/  BRA `(.L_x_5640) ;  /* 0x0000000400087947 */ /* 0x000fea0003800000 */
.L_x_5658:
        /* <DEDUP_REMOVED lines=16> */
.L_x_5665:
[----:B------:R-:W-:-:S04]  /*3f40*/  LOP3.LUT R2, R2, 0x80000000, RZ, 0xc0, !PT ;  /* 0x8000000002027812 */ /* 0x000fc800078ec0ff */
[----:B------:R-:W-:-:S04]  /*3f50*/  SHF.R.U32.HI R3, RZ, 0x18, R2 ;  /* 0x00000018ff037819 */ /* 0x000fc80000011602 */
[----:B------:R-:W-:-:S04]  /*3f60*/  LOP3.LUT R0, R0, R3, RZ, 0xfc, !PT ;  /* 0x0000000300007212 */ /* 0x000fc800078efcff */
[----:B------:R-:W-:-:S07]  /*3f70*/  PRMT R8, R0, 0x7610, R8 ;  /* 0x0000761000087816 */ /* 0x000fce0000000008 */
.L_x_5664:
[----:B------:R-:W-:Y:S05]  /*3f80*/  BSYNC B0 ;  /* 0x0000000000007941 */ /* 0x000fea0003800000 */
.L_x_5663:
[----:B------:R0:W-:Y:S01]  /*3f90*/  STG.E.U8 desc[UR36][R16.64], R8 ;  /* 0x0000000810007986 */ /* 0x0001e2000c101124 */
[----:B------:R-:W-:Y:S05]  /*3fa0*/  BRA `(.L_x_5640) ;  /* 0x0000000000ac7947 */ /* 0x000fea0003800000 */
.L_x_5657:
        /* <DEDUP_REMOVED lines=21> */
.L_x_5639:
        /* <DEDUP_REMOVED lines=16> */
.L_x_5668:
[----:B------:R-:W-:Y:S05]  /*4200*/  BRA `(.L_x_5640) ;  /* 0x0000000000147947 */ /* 0x000fea0003800000 */
.L_x_5667:
[----:B------:R-:W0:Y:S02]  /*4210*/  F2I.U64.TRUNC R2, R2 ;  /* 0x0000000200027311 */ /* 0x000e24000020d800 */
[----:B0-----:R0:W-:Y:S01]  /*4220*/  STG.E.64 desc[UR36][R16.64], R2 ;  /* 0x0000000210007986 */ /* 0x0011e2000c101b24 */
[----:B------:R-:W-:Y:S05]  /*4230*/  BRA `(.L_x_5640) ;  /* 0x0000000000087947 */ /* 0x000fea0003800000 */
.L_x_5666:
[----:B------:R-:W0:Y:S02]  /*4240*/  F2I.FTZ.U32.TRUNC.NTZ R3, R2 ;  /* 0x0000000200037305 */ /* 0x000e24000021f000 */
[----:B0-----:R0:W-:Y:S02]  /*4250*/  STG.E desc[UR36][R16.64], R3 ;  /* 0x0000000310007986 */ /* 0x0011e4000c101924 */
.L_x_5640:
[----:B------:R-:W-:-:S04]  /*4260*/  IMAD R18, R18, 0x200, R23 ;  /* 0x0000020012127824 */ /* 0x000fc800078e0217 */
[----:B------:R-:W-:-:S07]  /*4270*/  VIADD R19, R18, 0x80 ;  /* 0x0000008012137836 */ /* 0x000fce0000000000 */
.L_x_5577:
[----:B------:R-:W-:Y:S05]  /*4280*/  BSYNC B7 ;  /* 0x0000000000077941 */ /* 0x000fea0003800000 */
.L_x_5576:
        /* <DEDUP_REMOVED lines=358> */
.L_x_5671:
        /* <DEDUP_REMOVED lines=22> */
.L_x_5676:
[----:B------:R-:W2:Y:S02]  /*5a50*/  LDG.E.U8 R2, desc[UR36][R2.64] ;  /* 0x0000002402027981 */ /* 0x000ea4000c1e1100 */
[----:B--2---:R-:W-:Y:S01]  /*5a60*/  I2FP.F32.U32 R22, R2 ;  /* 0x0000000200167245 */ /* 0x004fe20000201000 */
[----:B------:R-:W-:Y:S06]  /*5a70*/  BRA `(.L_x_5678) ;  /* 0x0000000c002c7947 */ /* 0x000fec0003800000 */
.L_x_5675:
        /* <DEDUP_REMOVED lines=9> */
.L_x_5680:
[----:B------:R-:W2:Y:S02]  /*5b10*/  LDG.E R2, desc[UR36][R2.64] ;  /* 0x0000002402027981 */ /* 0x000ea4000c1e1900 */
[----:B--2---:R-:W-:Y:S01]  /*5b20*/  I2FP.F32.S32 R22, R2 ;  /* 0x0000000200167245 */ /* 0x004fe20000201400 */
[----:B------:R-:W-:Y:S06]  /*5b30*/  BRA `(.L_x_5678) ;  /* 0x0000000800fc7947 */ /* 0x000fec0003800000 */
.L_x_5679:
[----:B------:R-:W2:Y:S02]  /*5b40*/  LDG.E.U16 R2, desc[UR36][R2.64] ;  /* 0x0000002402027981 */ /* 0x000ea4000c1e1500 */
[----:B--2---:R0:W1:Y:S01]  /*5b50*/  I2F.S16 R22, R2 ;  /* 0x0000000200167306 */ /* 0x0040620000101400 */
[----:B------:R-:W-:Y:S05]  /*5b60*/  BRA `(.L_x_5678) ;  /* 0x0000000800f07947 */ /* 0x000fea0003800000 */
.L_x_5674:
        /* <DEDUP_REMOVED lines=8> */
.L_x_5682:
[----:B------:R-:W2:Y:S02]  /*5bf0*/  LDG.E.U16 R2, desc[UR36][R2.64] ;  /* 0x0000002402027981 */ /* 0x000ea4000c1e1500 */
[----:B--2---:R-:W-:Y:S01]  /*5c00*/  HADD2.F32 R22, -RZ, R2.H0_H0 ;  /* 0x20000002ff167230 */ /* 0x004fe20000004100 */
[----:B------:R-:W-:Y:S06]  /*5c10*/  BRA `(.L_x_5678) ;  /* 0x0000000800c47947 */ /* 0x000fec0003800000 */
.L_x_5681:
        /* <DEDUP_REMOVED lines=8> */
.L_x_5684:
[----:B------:R-:W2:Y:S02]  /*5ca0*/  LDG.E.U16 R2, desc[UR36][R2.64] ;  /* 0x0000002402027981 */ /* 0x000ea4000c1e1500 */
[----:B--2---:R-:W-:Y:S01]  /*5cb0*/  HADD2.F32 R22, -RZ, R2.H0_H0 ;  /* 0x20000002ff167230 */ /* 0x004fe20000004100 */
[----:B------:R-:W-:Y:S06]  /*5cc0*/  BRA `(.L_x_5678) ;  /* 0x0000000800987947 */ /* 0x000fec0003800000 */
.L_x_5683:
[----:B------:R-:W2:Y:S01]  /*5cd0*/  LDG.E.64 R2, desc[UR36][R2.64] ;  /* 0x0000002402027981 */ /* 0x000ea2000c1e1b00 */
[----:B------:R-:W-:Y:S01]  /*5ce0*/  UMOV UR4, 0xf0000000 ;  /* 0xf000000000047882 */ /* 0x000fe20000000000 */
[----:B------:R-:W-:Y:S01]  /*5cf0*/  UMOV UR5, 0x380fffff ;  /* 0x380fffff00057882 */ /* 0x000fe20000000000 */
[----:B--2---:R-:W0:Y:S01]  /*5d00*/  F2F.F32.F64 R22, R2 ;  /* 0x0000000200167310 */ /* 0x004e220000301000 */
[----:B------:R-:W-:-:S14]  /*5d10*/  DSETP.GEU.AND P0, PT, |R2|, UR4, PT ;  /* 0x0000000402007e2a */ /* 0x000fdc000bf0e200 */
[----:B0-----:R-:W-:Y:S01]  /*5d20*/  @!P0 FMUL R22, R22, 1.175494350822287508e-38 ;  /* 0x0080000016168820 */ /* 0x001fe20000400000 */
[----:B------:R-:W-:Y:S06]  /*5d30*/  BRA `(.L_x_5678) ;  /* 0x00000008007c7947 */ /* 0x000fec0003800000 */
.L_x_5673:
        /* <DEDUP_REMOVED lines=12> */
.L_x_5687:
[----:B------:R-:W2:Y:S01]  /*5e00*/  LDG.E.64 R2, desc[UR36][R2.64] ;  /* 0x0000002402027981 */ /* 0x000ea2000c1e1b00 */
[----:B------:R-:W-:Y:S01]  /*5e10*/  UMOV UR4, 0xf0000000 ;  /* 0xf000000000047882 */ /* 0x000fe20000000000 */
[----:B------:R-:W-:Y:S01]  /*5e20*/  UMOV UR5, 0x380fffff ;  /* 0x380fffff00057882 */ /* 0x000fe20000000000 */
[----:B--2---:R-:W0:Y:S01]  /*5e30*/  F2F.F32.F64 R22, R2 ;  /* 0x0000000200167310 */ /* 0x004e220000301000 */
[----:B------:R-:W-:-:S14]  /*5e40*/  DSETP.GEU.AND P0, PT, |R2|, UR4, PT ;  /* 0x0000000402007e2a */ /* 0x000fdc000bf0e200 */
[----:B0-----:R-:W-:Y:S01]  /*5e50*/  @!P0 FMUL R22, R22, 1.175494350822287508e-38 ;  /* 0x0080000016168820 */ /* 0x001fe20000400000 */
[----:B------:R-:W-:Y:S06]  /*5e60*/  BRA `(.L_x_5678) ;  /* 0x0000000800307947 */ /* 0x000fec0003800000 */
.L_x_5686:
        /* <DEDUP_REMOVED lines=26> */
.L_x_5689:
        /* <DEDUP_REMOVED lines=13> */
.L_x_5688:
[----:B------:R-:W2:Y:S02]  /*60e0*/  LDG.E.U16 R2, desc[UR36][R2.64] ;  /* 0x0000002402027981 */ /* 0x000ea4000c1e1500 */
[----:B--2---:R-:W-:Y:S01]  /*60f0*/  IMAD.U32 R22, R2, 0x10000, RZ ;  /* 0x0001000002167824 */ /* 0x004fe200078e00ff */
[----:B------:R-:W-:Y:S06]  /*6100*/  BRA `(.L_x_5678) ;  /* 0x0000000400887947 */ /* 0x000fec0003800000 */
.L_x_5685:
        /* <DEDUP_REMOVED lines=11> */
.L_x_5692:
        /* <DEDUP_REMOVED lines=20> */
.L_x_5694:
[----:B------:R-:W-:Y:S05]  /*6300*/  BSYNC B0 ;  /* 0x0000000000007941 */ /* 0x000fea0003800000 */
.L_x_5693:
[----:B------:R-:W-:Y:S01]  /*6310*/  IMAD.SHL.U32 R2, R2, 0x100000, RZ ;  /* 0x0010000002027824 */ /* 0x000fe200078e00ff */
[----:B------:R-:W-:-:S04]  /*6320*/  LEA R3, R0, 0x3b800000, 0x17 ;  /* 0x3b80000000037811 */ /* 0x000fc800078eb8ff */
[----:B------:R-:W-:Y:S01]  /*6330*/  LOP3.LUT R22, R3, R2, R22, 0xfe, !PT ;  /* 0x0000000203167212 */ /* 0x000fe200078efe16 */
[----:B------:R-:W-:Y:S06]  /*6340*/  BRA `(.L_x_5678) ;  /* 0x0000000000f87947 */ /* 0x000fec0003800000 */
.L_x_5691:
        /* <DEDUP_REMOVED lines=20> */
.L_x_5696:
[----:B------:R-:W-:Y:S05]  /*6490*/  BSYNC B0 ;  /* 0x0000000000007941 */ /* 0x000fea0003800000 */
.L_x_5695:
[----:B------:R-:W-:Y:S01]  /*64a0*/  IMAD.SHL.U32 R2, R2, 0x200000, RZ ;  /* 0x0020000002027824 */ /* 0x000fe200078e00ff */
[----:B------:R-:W-:-:S04]  /*64b0*/  LEA R3, R0, 0x37800000, 0x17 ;  /* 0x3780000000037811 */ /* 0x000fc800078eb8ff */
[----:B------:R-:W-:Y:S01]  /*64c0*/  LOP3.LUT R22, R3, R2, R22, 0xfe, !PT ;  /* 0x0000000203167212 */ /* 0x000fe200078efe16 */
[----:B------:R-:W-:Y:S06]  /*64d0*/  BRA `(.L_x_5678) ;  /* 0x0000000000947947 */ /* 0x000fec0003800000 */
.L_x_5690:
        /* <DEDUP_REMOVED lines=14> */
.L_x_5677:
        /* <DEDUP_REMOVED lines=16> */
.L_x_5699:
[----:B------:R-:W-:Y:S01]  /*66c0*/  IMAD.MOV.U32 R22, RZ, RZ, RZ ;  /* 0x000000ffff167224 */ /* 0x000fe200078e00ff */
[----:B------:R-:W-:Y:S06]  /*66d0*/  BRA `(.L_x_5678) ;  /* 0x0000000000147947 */ /* 0x000fec0003800000 */
.L_x_5698:
[----:B------:R-:W2:Y:S02]  /*66e0*/  LDG.E.64 R22, desc[UR36][R2.64] ;  /* 0x0000002402167981 */ /* 0x000ea4000c1e1b00 */
[----:B--2---:R0:W1:Y:S01]  /*66f0*/  I2F.U64 R22, R22 ;  /* 0x0000001600167312 */ /* 0x0040620000301000 */
[----:B------:R-:W-:Y:S05]  /*6700*/  BRA `(.L_x_5678) ;  /* 0x0000000000087947 */ /* 0x000fea0003800000 */
.L_x_5697:
[----:B------:R-:W2:Y:S02]  /*6710*/  LDG.E R2, desc[UR36][R2.64] ;  /* 0x0000002402027981 */ /* 0x000ea4000c1e1900 */
[----:B--2---:R-:W-:-:S07]  /*6720*/  I2FP.F32.U32 R22, R2 ;  /* 0x0000000200167245 */ /* 0x004fce0000201000 */
.L_x_5678:
[----:B------:R-:W-:Y:S05]  /*6730*/  BSYNC B6 ;  /* 0x0000000000067941 */ /* 0x000fea0003800000 */
.L_x_5672:
        /* <DEDUP_REMOVED lines=19> */
.L_x_5704:
[----:B------:R-:W2:Y:S02]  /*6870*/  LDG.E.U8 R0, desc[UR36][R2.64] ;  /* 0x0000002402007981 */ /* 0x000ea4000c1e1100 */
[----:B--2---:R-:W-:Y:S01]  /*6880*/  I2FP.F32.U32 R0, R0 ;  /* 0x0000000000007245 */ /* 0x004fe20000201000 */
[----:B------:R-:W-:Y:S06]  /*6890*/  BRA `(.L_x_5706) ;  /* 0x0000000c002c7947 */ /* 0x000fec0003800000 */
.L_x_5703:
        /* <DEDUP_REMOVED lines=9> */
.L_x_5708:
[----:B------:R-:W2:Y:S02]  /*6930*/  LDG.E R0, desc[UR36][R2.64] ;  /* 0x0000002402007981 */ /* 0x000ea4000c1e1900 */
[----:B--2---:R-:W-:Y:S01]  /*6940*/  I2FP.F32.S32 R0, R0 ;  /* 0x0000000000007245 */ /* 0x004fe20000201400 */
[----:B------:R-:W-:Y:S06]  /*6950*/  BRA `(.L_x_5706) ;  /* 0x0000000800fc7947 */ /* 0x000fec0003800000 */
.L_x_5707:
[----:B------:R-:W2:Y:S02]  /*6960*/  LDG.E.U16 R0, desc[UR36][R2.64] ;  /* 0x0000002402007981 */ /* 0x000ea4000c1e1500 */
[----:B--2---:R-:W0:Y:S01]  /*6970*/  I2F.S16 R0, R0 ;  /* 0x0000000000007306 */ /* 0x004e220000101400 */
[----:B------:R-:W-:Y:S05]  /*6980*/  BRA `(.L_x_5706) ;  /* 0x0000000800f07947 */ /* 0x000fea0003800000 */
.L_x_5702:
        /* <DEDUP_REMOVED lines=8> */
.L_x_5710:
[----:B------:R-:W2:Y:S02]  /*6a10*/  LDG.E.U16 R0, desc[UR36][R2.64] ;  /* 0x0000002402007981 */ /* 0x000ea4000c1e1500 */
[----:B--2---:R-:W-:Y:S01]  /*6a20*/  HADD2.F32 R0, -RZ, R0.H0_H0 ;  /* 0x20000000ff007230 */ /* 0x004fe20000004100 */
[----:B------:R-:W-:Y:S06]  /*6a30*/  BRA `(.L_x_5706) ;  /* 0x0000000800c47947 */ /* 0x000fec0003800000 */
.L_x_5709:
        /* <DEDUP_REMOVED lines=8> */
.L_x_5712:
[----:B------:R-:W2:Y:S02]  /*6ac0*/  LDG.E.U16 R0, desc[UR36][R2.64] ;  /* 0x0000002402007981 */ /* 0x000ea4000c1e1500 */
[----:B--2---:R-:W-:Y:S01]  /*6ad0*/  HADD2.F32 R0, -RZ, R0.H0_H0 ;  /* 0x20000000ff007230 */ /* 0x004fe20000004100 */
[----:B------:R-:W-:Y:S06]  /*6ae0*/  BRA `(.L_x_5706) ;  /* 0x0000000800987947 */ /* 0x000fec0003800000 */
.L_x_5711:
[----:B------:R-:W2:Y:S01]  /*6af0*/  LDG.E.64 R2, desc[UR36][R2.64] ;  /* 0x0000002402027981 */ /* 0x000ea2000c1e1b00 */
[----:B------:R-:W-:Y:S01]  /*6b00*/  UMOV UR4, 0xf0000000 ;  /* 0xf000000000047882 */ /* 0x000fe20000000000 */
[----:B------:R-:W-:Y:S01]  /*6b10*/  UMOV UR5, 0x380fffff ;  /* 0x380fffff00057882 */ /* 0x000fe20000000000 */
[----:B--2---:R-:W0:Y:S01]  /*6b20*/  F2F.F32.F64 R0, R2 ;  /* 0x0000000200007310 */ /* 0x004e220000301000 */
[----:B------:R-:W-:-:S14]  /*6b30*/  DSETP.GEU.AND P0, PT, |R2|, UR4, PT ;  /* 0x0000000402007e2a */ /* 0x000fdc000bf0e200 */
[----:B0-----:R-:W-:Y:S01]  /*6b40*/  @!P0 FMUL R0, R0, 1.175494350822287508e-38 ;  /* 0x0080000000008820 */ /* 0x001fe20000400000 */
[----:B------:R-:W-:Y:S06]  /*6b50*/  BRA `(.L_x_5706) ;  /* 0x00000008007c7947 */ /* 0x000fec0003800000 */
.L_x_5701:
        /* <DEDUP_REMOVED lines=12> */
.L_x_5715:
[----:B------:R-:W2:Y:S01]  /*6c20*/  LDG.E.64 R2, desc[UR36][R2.64] ;  /* 0x0000002402027981 */ /* 0x000ea2000c1e1b00 */
[----:B------:R-:W-:Y:S01]  /*6c30*/  UMOV UR4, 0xf0000000 ;  /* 0xf000000000047882 */ /* 0x000fe20000000000 */
[----:B------:R-:W-:Y:S01]  /*6c40*/  UMOV UR5, 0x380fffff ;  /* 0x380fffff00057882 */ /* 0x000fe20000000000 */
[----:B--2---:R-:W0:Y:S01]  /*6c50*/  F2F.F32.F64 R0, R2 ;  /* 0x0000000200007310 */ /* 0x004e220000301000 */
[----:B------:R-:W-:-:S14]  /*6c60*/  DSETP.GEU.AND P0, PT, |R2|, UR4, PT ;  /* 0x0000000402007e2a */ /* 0x000fdc000bf0e200 */
[----:B0-----:R-:W-:Y:S01]  /*6c70*/  @!P0 FMUL R0, R0, 1.175494350822287508e-38 ;  /* 0x0080000000008820 */ /* 0x001fe20000400000 */
[----:B------:R-:W-:Y:S06]  /*6c80*/  BRA `(.L_x_5706) ;  /* 0x0000000800307947 */ /* 0x000fec0003800000 */
.L_x_5714:
        /* <DEDUP_REMOVED lines=26> */
.L_x_5717:
        /* <DEDUP_REMOVED lines=13> */
.L_x_5716:
[----:B------:R-:W2:Y:S02]  /*6f00*/  LDG.E.U16 R0, desc[UR36][R2.64] ;  /* 0x0000002402007981 */ /* 0x000ea4000c1e1500 */
[----:B--2---:R-:W-:Y:S01]  /*6f10*/  IMAD.U32 R0, R0, 0x10000, RZ ;  /* 0x0001000000007824 */ /* 0x004fe200078e00ff */
[----:B------:R-:W-:Y:S06]  /*6f20*/  BRA `(.L_x_5706) ;  /* 0x0000000400887947 */ /* 0x000fec0003800000 */
.L_x_5713:
        /* <DEDUP_REMOVED lines=11> */
.L_x_5720:
        /* <DEDUP_REMOVED lines=20> */
.L_x_5722:
[----:B------:R-:W-:Y:S05]  /*7120*/  BSYNC B0 ;  /* 0x0000000000007941 */ /* 0x000fea0003800000 */
.L_x_5721:
[----:B------:R-:W-:Y:S01]  /*7130*/  LEA R3, R0, 0x3b800000, 0x17 ;  /* 0x3b80000000037811 */ /* 0x000fe200078eb8ff */
[----:B------:R-:W-:-:S05]  /*7140*/  IMAD.SHL.U32 R0, R2, 0x100000, RZ ;  /* 0x0010000002007824 */ /* 0x000fca00078e00ff */
[----:B------:R-:W-:Y:S01]  /*7150*/  LOP3.LUT R0, R3, R0, R4, 0xfe, !PT ;  /* 0x0000000003007212 */ /* 0x000fe200078efe04 */
[----:B------:R-:W-:Y:S06]  /*7160*/  BRA `(.L_x_5706) ;  /* 0x0000000000f87947 */ /* 0x000fec0003800000 */
.L_x_5719:
        /* <DEDUP_REMOVED lines=20> */
.L_x_5724:
[----:B------:R-:W-:Y:S05]  /*72b0*/  BSYNC B0 ;  /* 0x0000000000007941 */ /* 0x000fea0003800000 */
.L_x_5723:
[----:B------:R-:W-:Y:S01]  /*72c0*/  LEA R3, R0, 0x37800000, 0x17 ;  /* 0x3780000000037811 */ /* 0x000fe200078eb8ff */
[----:B------:R-:W-:-:S05]  /*72d0*/  IMAD.SHL.U32 R0, R2, 0x200000, RZ ;  /* 0x0020000002007824 */ /* 0x000fca00078e00ff */
[----:B------:R-:W-:Y:S01]  /*72e0*/  LOP3.LUT R0, R3, R0, R4, 0xfe, !PT ;  /* 0x0000000003007212 */ /* 0x000fe200078efe04 */
[----:B------:R-:W-:Y:S06]  /*72f0*/  BRA `(.L_x_5706) ;  /* 0x0000000000947947 */ /* 0x000fec0003800000 */
.L_x_5718:
        /* <DEDUP_REMOVED lines=14> */
.L_x_5705:
        /* <DEDUP_REMOVED lines=16> */
.L_x_5727:
[----:B------:R-:W-:Y:S01]  /*74e0*/  IMAD.MOV.U32 R0, RZ, RZ, RZ ;  /* 0x000000ffff007224 */ /* 0x000fe200078e00ff */
[----:B------:R-:W-:Y:S06]  /*74f0*/  BRA `(.L_x_5706) ;  /* 0x0000000000147947 */ /* 0x000fec0003800000 */
.L_x_5726:
[----:B------:R-:W2:Y:S02]  /*7500*/  LDG.E.64 R2, desc[UR36][R2.64] ;  /* 0x0000002402027981 */ /* 0x000ea4000c1e1b00 */
[----:B--2---:R0:W2:Y:S01]  /*7510*/  I2F.U64 R0, R2 ;  /* 0x0000000200007312 */ /* 0x0040a20000301000 */
[----:B------:R-:W-:Y:S05]  /*7520*/  BRA `(.L_x_5706) ;  /* 0x0000000000087947 */ /* 0x000fea0003800000 */
.L_x_5725:
[----:B------:R-:W2:Y:S02]  /*7530*/  LDG.E R0, desc[UR36][R2.64] ;  /* 0x0000002402007981 */ /* 0x000ea4000c1e1900 */
[----:B--2---:R-:W-:-:S07]  /*7540*/  I2FP.F32.U32 R0, R0 ;  /* 0x0000000000007245 */ /* 0x004fce0000201000 */
.L_x_5706:
[----:B------:R-:W-:Y:S05]  /*7550*/  BSYNC B6 ;  /* 0x0000000000067941 */ /* 0x000fea0003800000 */
.L_x_5700:
[CC--:B0-2-45:R-:W-:Y:S01]  /*7560*/  FMUL.FTZ R3, R0.reuse, R0.reuse ;  /* 0x0000000000037220 */ /* 0x0f5fe20000410000 */
        /* <DEDUP_REMOVED lines=8> */
[----:B------:R-:W2:Y:S01]  /*75f0*/  MUFU.TANH R5, R5 ;  /* 0x0000000500057308 */ /* 0x000ea20000002400 */
[----:B0-----:R-:W-:-:S04]  /*7600*/  PRMT R4, R6, 0x9910, RZ ;  /* 0x0000991006047816 */ /* 0x001fc800000000ff */
[----:B------:R-:W-:Y:S01]  /*7610*/  ISETP.GT.AND P0, PT, R4, 0x9, PT ;  /* 0x000000090400780c */ /* 0x000fe20003f04270 */
[----:B--2---:R-:W-:-:S04]  /*7620*/  FFMA.FTZ R0, -R5, R5, 1 ;  /* 0x3f80000005007423 */ /* 0x004fc80000010105 */
[----:B------:R-:W-:Y:S01]  /*7630*/  FMUL.FTZ R2, R0, R7 ;  /* 0x0000000700027220 */ /* 0x000fe20000410000 */
[----:B------:R-:W-:-:S03]  /*7640*/  FADD.FTZ R0, R5, 1 ;  /* 0x3f80000005007421 */ /* 0x000fc60000010000 */
[----:B------:R-:W-:-:S04]  /*7650*/  FMUL.FTZ R3, R3, R2 ;  /* 0x0000000203037220 */ /* 0x000fc80000410000 */
[----:B------:R-:W-:-:S04]  /*7660*/  FFMA.FTZ R3, R0, 0.5, R3 ;  /* 0x3f00000000037823 */ /* 0x000fc80000010003 */
[----:B-1-3--:R-:W-:Y:S01]  /*7670*/  FMUL.FTZ R22, R3, R22 ;  /* 0x0000001603167220 */ /* 0x00afe20000410000 */
        /* <DEDUP_REMOVED lines=12> */
.L_x_5731:
[----:B------:R-:W0:Y:S02]  /*7740*/  F2I.S64.TRUNC R22, R22 ;  /* 0x0000001600167311 */ /* 0x000e24000020d900 */
[----:B0-----:R-:W-:-:S05]  /*7750*/  IMAD.MOV.U32 R3, RZ, RZ, R22 ;  /* 0x000000ffff037224 */ /* 0x001fca00078e0016 */
[----:B------:R0:W-:Y:S01]  /*7760*/  STG.E.U8 desc[UR36][R16.64], R3 ;  /* 0x0000000310007986 */ /* 0x0001e2000c101124 */
[----:B------:R-:W-:Y:S05]  /*7770*/  BRA `(.L_x_5733) ;  /* 0x0000000c00407947 */ /* 0x000fea0003800000 */
.L_x_5730:
        /* <DEDUP_REMOVED lines=9> */
.L_x_5735:
[----:B------:R-:W0:Y:S02]  /*7810*/  F2I.FTZ.TRUNC.NTZ R3, R22 ;  /* 0x0000001600037305 */ /* 0x000e24000021f100 */
[----:B0-----:R0:W-:Y:S01]  /*7820*/  STG.E desc[UR36][R16.64], R3 ;  /* 0x0000000310007986 */ /* 0x0011e2000c101924 */
[----:B------:R-:W-:Y:S05]  /*7830*/  BRA `(.L_x_5733) ;  /* 0x0000000c00107947 */ /* 0x000fea0003800000 */
.L_x_5734:
[----:B------:R-:W0:Y:S02]  /*7840*/  F2I.FTZ.TRUNC.NTZ R3, R22 ;  /* 0x0000001600037305 */ /* 0x000e24000021f100 */
[----:B0-----:R0:W-:Y:S01]  /*7850*/  STG.E.U16 desc[UR36][R16.64], R3 ;  /* 0x0000000310007986 */ /* 0x0011e2000c101524 */
[----:B------:R-:W-:Y:S05]  /*7860*/  BRA `(.L_x_5733) ;  /* 0x0000000c00047947 */ /* 0x000fea0003800000 */
.L_x_5729:
        /* <DEDUP_REMOVED lines=8> */
.L_x_5737:
[----:B------:R-:W-:-:S05]  /*78f0*/  F2FP.F16.F32.PACK_AB R22, RZ, R22 ;  /* 0x00000016ff16723e */ /* 0x000fca00000000ff */
[----:B------:R0:W-:Y:S01]  /*7900*/  STG.E.U16 desc[UR36][R16.64], R22 ;  /* 0x0000001610007986 */ /* 0x0001e2000c101524 */
[----:B------:R-:W-:Y:S05]  /*7910*/  BRA `(.L_x_5733) ;  /* 0x0000000800d87947 */ /* 0x000fea0003800000 */
.L_x_5736:
        /* <DEDUP_REMOVED lines=9> */
.L_x_5739:
[----:B------:R-:W-:-:S04]  /*79b0*/  F2FP.F16.F32.PACK_AB R3, RZ, R22 ;  /* 0x00000016ff03723e */ /* 0x000fc800000000ff */
[----:B------:R-:W-:-:S05]  /*79c0*/  PRMT R3, R3, 0x5410, RZ ;  /* 0x0000541003037816 */ /* 0x000fca00000000ff */
[----:B------:R0:W-:Y:S01]  /*79d0*/  STG.E desc[UR36][R16.64], R3 ;  /* 0x0000000310007986 */ /* 0x0001e2000c101924 */
[----:B------:R-:W-:Y:S05]  /*79e0*/  BRA `(.L_x_5733) ;  /* 0x0000000800a47947 */ /* 0x000fea0003800000 */
.L_x_5738:
[----:B------:R-:W-:-:S06]  /*79f0*/  FMUL.FTZ R2, R22, 1 ;  /* 0x3f80000016027820 */ /* 0x000fcc0000410000 */
[----:B------:R-:W0:Y:S02]  /*7a00*/  F2F.F64.F32 R2, R2 ;  /* 0x0000000200027310 */ /* 0x000e240000201800 */
[----:B0-----:R0:W-:Y:S01]  /*7a10*/  STG.E.64 desc[UR36][R16.64], R2 ;  /* 0x0000000210007986 */ /* 0x0011e2000c101b24 */
[----:B------:R-:W-:Y:S05]  /*7a20*/  BRA `(.L_x_5733) ;  /* 0x0000000800947947 */ /* 0x000fea0003800000 */
.L_x_5728:
        /* <DEDUP_REMOVED lines=12> */
.L_x_5742:
[----:B------:R-:W-:Y:S01]  /*7af0*/  FMUL.FTZ R4, R22, 1 ;  /* 0x3f80000016047820 */ /* 0x000fe20000410000 */
[----:B------:R-:W-:-:S05]  /*7b00*/  CS2R R6, SRZ ;  /* 0x0000000000067805 */ /* 0x000fca000001ff00 */
[----:B------:R-:W0:Y:S02]  /*7b10*/  F2F.F64.F32 R4, R4 ;  /* 0x0000000400047310 */ /* 0x000e240000201800 */
[----:B0-----:R0:W-:Y:S01]  /*7b20*/  STG.E.128 desc[UR36][R16.64], R4 ;  /* 0x0000000410007986 */ /* 0x0011e2000c101d24 */
[----:B------:R-:W-:Y:S05]  /*7b30*/  BRA `(.L_x_5733) ;  /* 0x0000000800507947 */ /* 0x000fea0003800000 */
.L_x_5741:
        /* <DEDUP_REMOVED lines=20> */
.L_x_5746:
[----:B------:R-:W-:Y:S05]  /*7c80*/  BSYNC B0 ;  /* 0x0000000000007941 */ /* 0x000fea0003800000 */
.L_x_5745:
[----:B------:R-:W-:-:S05]  /*7c90*/  LOP3.LUT R5, R0, R5, RZ, 0xfc, !PT ;  /* 0x0000000500057212 */ /* 0x000fca00078efcff */
[----:B------:R0:W-:Y:S01]  /*7ca0*/  STG.E.U8 desc[UR36][R16.64], R5 ;  /* 0x0000000510007986 */ /* 0x0001e2000c101124 */
[----:B------:R-:W-:Y:S05]  /*7cb0*/  BRA `(.L_x_5733) ;  /* 0x0000000400f07947 */ /* 0x000fea0003800000 */
.L_x_5744:
        /* <DEDUP_REMOVED lines=12> */
.L_x_5748:
[----:B------:R-:W-:Y:S01]  /*7d80*/  IMAD.MOV.U32 R0, RZ, RZ, 0x7f ;  /* 0x0000007fff007424 */ /* 0x000fe200078e00ff */
[----:B------:R-:W-:-:S04]  /*7d90*/  ISETP.GT.U32.AND P0, PT, R2, 0x7f800000, PT ;  /* 0x7f8000000200780c */ /* 0x000fc80003f04070 */
[----:B------:R-:W-:-:S09]  /*7da0*/  SEL R0, R0, 0x7c, P0 ;  /* 0x0000007c00007807 */ /* 0x000fd20000000000 */
.L_x_5749:
[----:B------:R-:W-:Y:S05]  /*7db0*/  BSYNC B0 ;  /* 0x0000000000007941 */ /* 0x000fea0003800000 */
.L_x_5747:
[----:B------:R-:W-:-:S04]  /*7dc0*/  LOP3.LUT R22, R22, 0x80000000, RZ, 0xc0, !PT ;  /* 0x8000000016167812 */ /* 0x000fc800078ec0ff */
[----:B------:R-:W-:-:S04]  /*7dd0*/  SHF.R.U32.HI R3, RZ, 0x18, R22 ;  /* 0x00000018ff037819 */ /* 0x000fc80000011616 */
[----:B------:R-:W-:-:S05]  /*7de0*/  LOP3.LUT R3, R0, R3, RZ, 0xfc, !PT ;  /* 0x0000000300037212 */ /* 0x000fca00078efcff */
[----:B------:R0:W-:Y:S01]  /*7df0*/  STG.E.U8 desc[UR36][R16.64], R3 ;  /* 0x0000000310007986 */ /* 0x0001e2000c101124 */
[----:B------:R-:W-:Y:S05]  /*7e00*/  BRA `(.L_x_5733) ;  /* 0x00000004009c7947 */ /* 0x000fea0003800000 */
.L_x_5743:
[----:B------:R-:W-:-:S05]  /*7e10*/  F2FP.BF16.F32.PACK_AB R22, RZ, R22 ;  /* 0x00000016ff16723e */ /* 0x000fca00000010ff */
[----:B------:R0:W-:Y:S01]  /*7e20*/  STG.E.U16 desc[UR36][R16.64], R22 ;  /* 0x0000001610007986 */ /* 0x0001e2000c101524 */
[----:B------:R-:W-:Y:S05]  /*7e30*/  BRA `(.L_x_5733) ;  /* 0x0000000400907947 */ /* 0x000fea0003800000 */
.L_x_5740:
        /* <DEDUP_REMOVED lines=11> */
.L_x_5752:
        /* <DEDUP_REMOVED lines=16> */
.L_x_5755:
[----:B------:R-:W-:-:S04]  /*7ff0*/  LOP3.LUT R22, R22, 0x80000000, RZ, 0xc0, !PT ;  /* 0x8000000016167812 */ /* 0x000fc800078ec0ff */
[----:B------:R-:W-:-:S04]  /*8000*/  SHF.R.U32.HI R3, RZ, 0x18, R22 ;  /* 0x00000018ff037819 */ /* 0x000fc80000011616 */
[----:B------:R-:W-:-:S04]  /*8010*/  LOP3.LUT R0, R0, R3, RZ, 0xfc, !PT ;  /* 0x0000000300007212 */ /* 0x000fc800078efcff */
[----:B------:R-:W-:-:S07]  /*8020*/  PRMT R8, R0, 0x7610, R8 ;  /* 0x0000761000087816 */ /* 0x000fce0000000008 */
.L_x_5754:
[----:B------:R-:W-:Y:S05]  /*8030*/  BSYNC B0 ;  /* 0x0000000000007941 */ /* 0x000fea0003800000 */
.L_x_5753:
[----:B------:R3:W-:Y:S01]  /*8040*/  STG.E.U8 desc[UR36][R16.64], R8 ;  /* 0x0000000810007986 */ /* 0x0007e2000c101124 */
[----:B------:R-:W-:Y:S05]  /*8050*/  BRA `(.L_x_5733) ;  /* 0x0000000400087947 */ /* 0x000fea0003800000 */
.L_x_5751:
        /* <DEDUP_REMOVED lines=16> */
.L_x_5758:
[----:B------:R-:W-:-:S04]  /*8160*/  LOP3.LUT R22, R22, 0x80000000, RZ, 0xc0, !PT ;  /* 0x8000000016167812 */ /* 0x000fc800078ec0ff */
[----:B------:R-:W-:-:S04]  /*8170*/  SHF.R.U32.HI R3, RZ, 0x18, R22 ;  /* 0x00000018ff037819 */ /* 0x000fc80000011616 */
[----:B------:R-:W-:-:S04]  /*8180*/  LOP3.LUT R0, R0, R3, RZ, 0xfc, !PT ;  /* 0x0000000300007212 */ /* 0x000fc800078efcff */
[----:B------:R-:W-:-:S07]  /*8190*/  PRMT R8, R0, 0x7610, R8 ;  /* 0x0000761000087816 */ /* 0x000fce0000000008 */
.L_x_5757:
[----:B------:R-:W-:Y:S05]  /*81a0*/  BSYNC B0 ;  /* 0x0000000000007941 */ /* 0x000fea0003800000 */
.L_x_5756:
[----:B------:R0:W-:Y:S01]  /*81b0*/  STG.E.U8 desc[UR36][R16.64], R8 ;  /* 0x0000000810007986 */ /* 0x0001e2000c101124 */
[----:B------:R-:W-:Y:S05]  /*81c0*/  BRA `(.L_x_5733) ;  /* 0x0000000000ac7947 */ /* 0x000fea0003800000 */
.L_x_5750:
        /* <DEDUP_REMOVED lines=21> */
.L_x_5732:
        /* <DEDUP_REMOVED lines=16> */
.L_x_5761:
[----:B------:R-:W-:Y:S05]  /*8420*/  BRA `(.L_x_5733) ;  /* 0x0000000000147947 */ /* 0x000fea0003800000 */
.L_x_5760:
[----:B------:R-:W0:Y:S02]  /*8430*/  F2I.U64.TRUNC R22, R22 ;  /* 0x0000001600167311 */ /* 0x000e24000020d800 */
[----:B0-----:R2:W-:Y:S01]  /*8440*/  STG.E.64 desc[UR36][R16.64], R22 ;  /* 0x0000001610007986 */ /* 0x0015e2000c101b24 */
[----:B------:R-:W-:Y:S05]  /*8450*/  BRA `(.L_x_5733) ;  /* 0x0000000000087947 */ /* 0x000fea0003800000 */
.L_x_5759:
[----:B------:R-:W0:Y:S02]  /*8460*/  F2I.FTZ.U32.TRUNC.NTZ R3, R22 ;  /* 0x0000001600037305 */ /* 0x000e24000021f000 */
[----:B0-----:R0:W-:Y:S02]  /*8470*/  STG.E desc[UR36][R16.64], R3 ;  /* 0x0000000310007986 */ /* 0x0011e4000c101924 */
.L_x_5733:
[----:B------:R-:W-:-:S07]  /*8480*/  VIADD R19, R19, 0x80 ;  /* 0x0000008013137836 */ /* 0x000fce0000000000 */
.L_x_5670:
[----:B------:R-:W-:Y:S05]  /*8490*/  BSYNC B7 ;  /* 0x0000000000077941 */ /* 0x000fea0003800000 */
.L_x_5669:
        /* <DEDUP_REMOVED lines=358> */
.L_x_5764:
        /* <DEDUP_REMOVED lines=22> */
.L_x_5769:
[----:B------:R-:W2:Y:S02]  /*9c60*/  LDG.E.U8 R2, desc[UR36][R2.64] ;  /* 0x0000002402027981 */ /* 0x000ea4000c1e1100 */
[----:B--2---:R-:W-:Y:S01]  /*9c70*/  I2FP.F32.U32 R22, R2 ;  /* 0x0000000200167245 */ /* 0x004fe20000201000 */
[----:B------:R-:W-:Y:S06]  /*9c80*/  BRA `(.L_x_5771) ;  /* 0x0000000c002c7947 */ /* 0x000fec0003800000 */
.L_x_5768:
        /* <DEDUP_REMOVED lines=9> */
.L_x_5773:
[----:B------:R-:W2:Y:S02]  /*9d20*/  LDG.E R2, desc[UR36][R2.64] ;  /* 0x0000002402027981 */ /* 0x000ea4000c1e1900 */
[----:B--2---:R-:W-:Y:S01]  /*9d30*/  I2FP.F32.S32 R22, R2 ;  /* 0x0000000200167245 */ /* 0x004fe20000201400 */
[----:B------:R-:W-:Y:S06]  /*9d40*/  BRA `(.L_x_5771) ;  /* 0x0000000800fc7947 */ /* 0x000fec0003800000 */
.L_x_5772:
[----:B------:R-:W2:Y:S02]  /*9d50*/  LDG.E.U16 R2, desc[UR36][R2.64] ;  /* 0x0000002402027981 */ /* 0x000ea4000c1e1500 */
[----:B--2---:R2:W3:Y:S01]  /*9d60*/  I2F.S16 R22, R2 ;  /* 0x0000000200167306 */ /* 0x0044e20000101400 */
[----:B------:R-:W-:Y:S05]  /*9d70*/  BRA `(.L_x_5771) ;  /* 0x0000000800f07947 */ /* 0x000fea0003800000 */
.L_x_5767:
        /* <DEDUP_REMOVED lines=8> */
.L_x_5775:
[----:B------:R-:W2:Y:S02]  /*9e00*/  LDG.E.U16 R2, desc[UR36][R2.64] ;  /* 0x0000002402027981 */ /* 0x000ea4000c1e1500 */
[----:B--2---:R-:W-:Y:S01]  /*9e10*/  HADD2.F32 R22, -RZ, R2.H0_H0 ;  /* 0x20000002ff167230 */ /* 0x004fe20000004100 */
[----:B------:R-:W-:Y:S06]  /*9e20*/  BRA `(.L_x_5771) ;  /* 0x0000000800c47947 */ /* 0x000fec0003800000 */
.L_x_5774:
        /* <DEDUP_REMOVED lines=8> */
.L_x_5777:
[----:B------:R-:W2:Y:S02]  /*9eb0*/  LDG.E.U16 R2, desc[UR36][R2.64] ;  /* 0x0000002402027981 */ /* 0x000ea4000c1e1500 */
[----:B--2---:R-:W-:Y:S01]  /*9ec0*/  HADD2.F32 R22, -RZ, R2.H0_H0 ;  /* 0x20000002ff167230 */ /* 0x004fe20000004100 */
[----:B------:R-:W-:Y:S06]  /*9ed0*/  BRA `(.L_x_5771) ;  /* 0x0000000800987947 */ /* 0x000fec0003800000 */
.L_x_5776:
[----:B------:R-:W2:Y:S01]  /*9ee0*/  LDG.E.64 R2, desc[UR36][R2.64] ;  /* 0x0000002402027981 */ /* 0x000ea2000c1e1b00 */
[----:B------:R-:W-:Y:S01]  /*9ef0*/  UMOV UR4, 0xf0000000 ;  /* 0xf000000000047882 */ /* 0x000fe20000000000 */
[----:B------:R-:W-:Y:S01]  /*9f00*/  UMOV UR5, 0x380fffff ;  /* 0x380fffff00057882 */ /* 0x000fe20000000000 */
[----:B--2---:R-:W0:Y:S01]  /*9f10*/  F2F.F32.F64 R22, R2 ;  /* 0x0000000200167310 */ /* 0x004e220000301000 */
[----:B------:R-:W-:-:S14]  /*9f20*/  DSETP.GEU.AND P0, PT, |R2|, UR4, PT ;  /* 0x0000000402007e2a */ /* 0x000fdc000bf0e200 */
[----:B0-----:R-:W-:Y:S01]  /*9f30*/  @!P0 FMUL R22, R22, 1.175494350822287508e-38 ;  /* 0x0080000016168820 */ /* 0x001fe20000400000 */
[----:B------:R-:W-:Y:S06]  /*9f40*/  BRA `(.L_x_5771) ;  /* 0x00000008007c7947 */ /* 0x000fec0003800000 */
.L_x_5766:
        /* <DEDUP_REMOVED lines=12> */
.L_x_5780:
[----:B------:R-:W2:Y:S01]  /*a010*/  LDG.E.64 R2, desc[UR36][R2.64] ;  /* 0x0000002402027981 */ /* 0x000ea2000c1e1b00 */
[----:B------:R-:W-:Y:S01]  /*a020*/  UMOV UR4, 0xf0000000 ;  /* 0xf000000000047882 */ /* 0x000fe20000000000 */
[----:B------:R-:W-:Y:S01]  /*a030*/  UMOV UR5, 0x380fffff ;  /* 0x380fffff00057882 */ /* 0x000fe20000000000 */
[----:B--2---:R-:W0:Y:S01]  /*a040*/  F2F.F32.F64 R22, R2 ;  /* 0x0000000200167310 */ /* 0x004e220000301000 */
[----:B------:R-:W-:-:S14]  /*a050*/  DSETP.GEU.AND P0, PT, |R2|, UR4, PT ;  /* 0x0000000402007e2a */ /* 0x000fdc000bf0e200 */
[----:B0-----:R-:W-:Y:S01]  /*a060*/  @!P0 FMUL R22, R22, 1.175494350822287508e-38 ;  /* 0x0080000016168820 */ /* 0x001fe20000400000 */
[----:B------:R-:W-:Y:S06]  /*a070*/  BRA `(.L_x_5771) ;  /* 0x0000000800307947 */ /* 0x000fec0003800000 */
.L_x_5779:
        /* <DEDUP_REMOVED lines=26> */
.L_x_5782:
        /* <DEDUP_REMOVED lines=13> */
.L_x_5781:
[----:B------:R-:W2:Y:S02]  /*a2f0*/  LDG.E.U16 R2, desc[UR36][R2.64] ;  /* 0x0000002402027981 */ /* 0x000ea4000c1e1500 */
[----:B--2---:R-:W-:Y:S01]  /*a300*/  IMAD.U32 R22, R2, 0x10000, RZ ;  /* 0x0001000002167824 */ /* 0x004fe200078e00ff */
[----:B------:R-:W-:Y:S06]  /*a310*/  BRA `(.L_x_5771) ;  /* 0x0000000400887947 */ /* 0x000fec0003800000 */
.L_x_5778:
        /* <DEDUP_REMOVED lines=11> */
.L_x_5785:
        /* <DEDUP_REMOVED lines=20> */
.L_x_5787:
[----:B------:R-:W-:Y:S05]  /*a510*/  BSYNC B0 ;  /* 0x0000000000007941 */ /* 0x000fea0003800000 */
.L_x_5786:
[----:B------:R-:W-:Y:S01]  /*a520*/  IMAD.SHL.U32 R2, R2, 0x100000, RZ ;  /* 0x0010000002027824 */ /* 0x000fe200078e00ff */
[----:B------:R-:W-:-:S04]  /*a530*/  LEA R3, R0, 0x3b800000, 0x17 ;  /* 0x3b80000000037811 */ /* 0x000fc800078eb8ff */
[----:B------:R-:W-:Y:S01]  /*a540*/  LOP3.LUT R22, R3, R2, R22, 0xfe, !PT ;  /* 0x0000000203167212 */ /* 0x000fe200078efe16 */
[----:B------:R-:W-:Y:S06]  /*a550*/  BRA `(.L_x_5771) ;  /* 0x0000000000f87947 */ /* 0x000fec0003800000 */
.L_x_5784:
        /* <DEDUP_REMOVED lines=20> */
.L_x_5789:
[----:B------:R-:W-:Y:S05]  /*a6a0*/  BSYNC B0 ;  /* 0x0000000000007941 */ /* 0x000fea0003800000 */
.L_x_5788:
[----:B------:R-:W-:Y:S01]  /*a6b0*/  IMAD.SHL.U32 R2, R2, 0x200000, RZ ;  /* 0x0020000002027824 */ /* 0x000fe200078e00ff */
[----:B------:R-:W-:-:S04]  /*a6c0*/  LEA R3, R0, 0x37800000, 0x17 ;  /* 0x3780000000037811 */ /* 0x000fc800078eb8ff */
[----:B------:R-:W-:Y:S01]  /*a6d0*/  LOP3.LUT R22, R3, R2, R22, 0xfe, !PT ;  /* 0x0000000203167212 */ /* 0x000fe200078efe16 */
[----:B------:R-:W-:Y:S06]  /*a6e0*/  BRA `(.L_x_5771) ;  /* 0x0000000000947947 */ /* 0x000fec0003800000 */
.L_x_5783:
        /* <DEDUP_REMOVED lines=14> */
.L_x_5770:
        /* <DEDUP_REMOVED lines=16> */
.L_x_5792:
[----:B------:R-:W-:Y:S01]  /*a8d0*/  IMAD.MOV.U32 R22, RZ, RZ, RZ ;  /* 0x000000ffff167224 */ /* 0x000fe200078e00ff */
[----:B------:R-:W-:Y:S06]  /*a8e0*/  BRA `(.L_x_5771) ;  /* 0x0000000000147947 */ /* 0x000fec0003800000 */
.L_x_5791:
[----:B------:R-:W2:Y:S02]  /*a8f0*/  LDG.E.64 R22, desc[UR36][R2.64] ;  /* 0x0000002402167981 */ /* 0x000ea4000c1e1b00 */
[----:B--2---:R0:W1:Y:S01]  /*a900*/  I2F.U64 R22, R22 ;  /* 0x0000001600167312 */ /* 0x0040620000301000 */
[----:B------:R-:W-:Y:S05]  /*a910*/  BRA `(.L_x_5771) ;  /* 0x0000000000087947 */ /* 0x000fea0003800000 */
.L_x_5790:
[----:B------:R-:W2:Y:S02]  /*a920*/  LDG.E R2, desc[UR36][R2.64] ;  /* 0x0000002402027981 */ /* 0x000ea4000c1e1900 */
[----:B--2---:R-:W-:-:S07]  /*a930*/  I2FP.F32.U32 R22, R2 ;  /* 0x0000000200167245 */ /* 0x004fce0000201000 */
.L_x_5771:
[----:B------:R-:W-:Y:S05]  /*a940*/  BSYNC B6 ;  /* 0x0000000000067941 */ /* 0x000fea0003800000 */
.L_x_5765:
        /* <DEDUP_REMOVED lines=19> */
.L_x_5797:
[----:B------:R-:W2:Y:S02]  /*aa80*/  LDG.E.U8 R0, desc[UR36][R2.64] ;  /* 0x0000002402007981 */ /* 0x000ea4000c1e1100 */
[----:B--2---:R-:W-:Y:S01]  /*aa90*/  I2FP.F32.U32 R0, R0 ;  /* 0x0000000000007245 */ /* 0x004fe20000201000 */
[----:B------:R-:W-:Y:S06]  /*aaa0*/  BRA `(.L_x_5799) ;  /* 0x0000000c002c7947 */ /* 0x000fec0003800000 */
.L_x_5796:
        /* <DEDUP_REMOVED lines=9> */
.L_x_5801:
[----:B------:R-:W2:Y:S02]  /*ab40*/  LDG.E R0, desc[UR36][R2.64] ;  /* 0x0000002402007981 */ /* 0x000ea4000c1e1900 */
[----:B--2---:R-:W-:Y:S01]  /*ab50*/  I2FP.F32.S32 R0, R0 ;  /* 0x0000000000007245 */ /* 0x004fe20000201400 */
[----:B------:R-:W-:Y:S06]  /*ab60*/  BRA `(.L_x_5799) ;  /* 0x0000000800fc7947 */ /* 0x000fec0003800000 */
.L_x_5800:
[----:B------:R-:W2:Y:S02]  /*ab70*/  LDG.E.U16 R0, desc[UR36][R2.64] ;  /* 0x0000002402007981 */ /* 0x000ea4000c1e1500 */
[----:B--2---:R-:W0:Y:S01]  /*ab80*/  I2F.S16 R0, R0 ;  /* 0x0000000000007306 */ /* 0x004e220000101400 */
[----:B------:R-:W-:Y:S05]  /*ab90*/  BRA `(.L_x_5799) ;  /* 0x0000000800f07947 */ /* 0x000fea0003800000 */
.L_x_5795:
        /* <DEDUP_REMOVED lines=8> */
.L_x_5803:
[----:B------:R-:W2:Y:S02]  /*ac20*/  LDG.E.U16 R0, desc[UR36][R2.64] ;  /* 0x0000002402007981 */ /* 0x000ea4000c1e1500 */
[----:B--2---:R-:W-:Y:S01]  /*ac30*/  HADD2.F32 R0, -RZ, R0.H0_H0 ;  /* 0x20000000ff007230 */ /* 0x004fe20000004100 */
[----:B------:R-:W-:Y:S06]  /*ac40*/  BRA `(.L_x_5799) ;  /* 0x0000000800c47947 */ /* 0x000fec0003800000 */
.L_x_5802:
        /* <DEDUP_REMOVED lines=8> */
.L_x_5805:
[----:B------:R-:W2:Y:S02]  /*acd0*/  LDG.E.U16 R0, desc[UR36][R2.64] ;  /* 0x0000002402007981 */ /* 0x000ea4000c1e1500 */
[----:B--2---:R-:W-:Y:S01]  /*ace0*/  HADD2.F32 R0, -RZ, R0.H0_H0 ;  /* 0x20000000ff007230 */ /* 0x004fe20000004100 */
[----:B------:R-:W-:Y:S06]  /*acf0*/  BRA `(.L_x_5799) ;  /* 0x0000000800987947 */ /* 0x000fec0003800000 */
.L_x_5804:
[----:B------:R-:W2:Y:S01]  /*ad00*/  LDG.E.64 R2, desc[UR36][R2.64] ;  /* 0x0000002402027981 */ /* 0x000ea2000c1e1b00 */
[----:B------:R-:W-:Y:S01]  /*ad10*/  UMOV UR4, 0xf0000000 ;  /* 0xf000000000047882 */ /* 0x000fe20000000000 */
[----:B------:R-:W-:Y:S01]  /*ad20*/  UMOV UR5, 0x380fffff ;  /* 0x380fffff00057882 */ /* 0x000fe20000000000 */
[----:B--2---:R-:W0:Y:S01]  /*ad30*/  F2F.F32.F64 R0, R2 ;  /* 0x0000000200007310 */ /* 0x004e220000301000 */
[----:B------:R-:W-:-:S14]  /*ad40*/  DSETP.GEU.AND P0, PT, |R2|, UR4, PT ;  /* 0x0000000402007e2a */ /* 0x000fdc000bf0e200 */
[----:B0-----:R-:W-:Y:S01]  /*ad50*/  @!P0 FMUL R0, R0, 1.175494350822287508e-38 ;  /* 0x0080000000008820 */ /* 0x001fe20000400000 */
[----:B------:R-:W-:Y:S06]  /*ad60*/  BRA `(.L_x_5799) ;  /* 0x00000008007c7947 */ /* 0x000fec0003800000 */
.L_x_5794:
        /* <DEDUP_REMOVED lines=12> */
.L_x_5808:
[----:B------:R-:W2:Y:S01]  /*ae30*/  LDG.E.64 R2, desc[UR36][R2.64] ;  /* 0x0000002402027981 */ /* 0x000ea2000c1e1b00 */
[----:B------:R-:W-:Y:S01]  /*ae40*/  UMOV UR4, 0xf0000000 ;  /* 0xf000000000047882 */ /* 0x000fe20000000000 */
[----:B------:R-:W-:Y:S01]  /*ae50*/  UMOV UR5, 0x380fffff ;  /* 0x380fffff00057882 */ /* 0x000fe20000000000 */
[----:B--2---:R-:W0:Y:S01]  /*ae60*/  F2F.F32.F64 R0, R2 ;  /* 0x0000000200007310 */ /* 0x004e220000301000 */
[----:B------:R-:W-:-:S14]  /*ae70*/  DSETP.GEU.AND P0, PT, |R2|, UR4, PT ;  /* 0x0000000402007e2a */ /* 0x000fdc000bf0e200 */
[----:B0-----:R-:W-:Y:S01]  /*ae80*/  @!P0 FMUL R0, R0, 1.175494350822287508e-38 ;  /* 0x0080000000008820 */ /* 0x001fe20000400000 */
[----:B------:R-:W-:Y:S06]  /*ae90*/  BRA `(.L_x_5799) ;  /* 0x0000000800307947 */ /* 0x000fec0003800000 */
.L_x_5807:
        /* <DEDUP_REMOVED lines=26> */
.L_x_5810:
        /* <DEDUP_REMOVED lines=13> */
.L_x_5809:
[----:B------:R-:W2:Y:S02]  /*b110*/  LDG.E.U16 R0, desc[UR36][R2.64] ;  /* 0x0000002402007981 */ /* 0x000ea4000c1e1500 */
[----:B--2---:R-:W-:Y:S01]  /*b120*/  IMAD.U32 R0, R0, 0x10000, RZ ;  /* 0x0001000000007824 */ /* 0x004fe200078e00ff */
[----:B------:R-:W-:Y:S06]  /*b130*/  BRA `(.L_x_5799) ;  /* 0x0000000400887947 */ /* 0x000fec0003800000 */
.L_x_5806:
        /* <DEDUP_REMOVED lines=11> */
.L_x_5813:
        /* <DEDUP_REMOVED lines=20> */
.L_x_5815:
[----:B------:R-:W-:Y:S05]  /*b330*/  BSYNC B0 ;  /* 0x0000000000007941 */ /* 0x000fea0003800000 */
.L_x_5814:
[----:B------:R-:W-:Y:S01]  /*b340*/  LEA R3, R0, 0x3b800000, 0x17 ;  /* 0x3b80000000037811 */ /* 0x000fe200078eb8ff */
[----:B------:R-:W-:-:S05]  /*b350*/  IMAD.SHL.U32 R0, R2, 0x100000, RZ ;  /* 0x0010000002007824 */ /* 0x000fca00078e00ff */
[----:B------:R-:W-:Y:S01]  /*b360*/  LOP3.LUT R0, R3, R0, R4, 0xfe, !PT ;  /* 0x0000000003007212 */ /* 0x000fe200078efe04 */
[----:B------:R-:W-:Y:S06]  /*b370*/  BRA `(.L_x_5799) ;  /* 0x0000000000f87947 */ /* 0x000fec0003800000 */
.L_x_5812:
        /* <DEDUP_REMOVED lines=20> */
.L_x_5817:
[----:B------:R-:W-:Y:S05]  /*b4c0*/  BSYNC B0 ;  /* 0x0000000000007941 */ /* 0x000fea0003800000 */
.L_x_5816:
[----:B------:R-:W-:Y:S01]  /*b4d0*/  LEA R3, R0, 0x37800000, 0x17 ;  /* 0x3780000000037811 */ /* 0x000fe200078eb8ff */
[----:B------:R-:W-:-:S05]  /*b4e0*/  IMAD.SHL.U32 R0, R2, 0x200000, RZ ;  /* 0x0020000002007824 */ /* 0x000fca00078e00ff */
[----:B------:R-:W-:Y:S01]  /*b4f0*/  LOP3.LUT R0, R3, R0, R4, 0xfe, !PT ;  /* 0x0000000003007212 */ /* 0x000fe200078efe04 */
[----:B------:R-:W-:Y:S06]  /*b500*/  BRA `(.L_x_5799) ;  /* 0x0000000000947947 */ /* 0x000fec0003800000 */
.L_x_5811:
        /* <DEDUP_REMOVED lines=14> */
.L_x_5798:
        /* <DEDUP_REMOVED lines=16> */
.L_x_5820:
[----:B------:R-:W-:Y:S01]  /*b6f0*/  IMAD.MOV.U32 R0, RZ, RZ, RZ ;  /* 0x000000ffff007224 */ /* 0x000fe200078e00ff */
[----:B------:R-:W-:Y:S06]  /*b700*/  BRA `(.L_x_5799) ;  /* 0x0000000000147947 */ /* 0x000fec0003800000 */
.L_x_5819:
[----:B------:R-:W2:Y:S02]  /*b710*/  LDG.E.64 R2, desc[UR36][R2.64] ;  /* 0x0000002402027981 */ /* 0x000ea4000c1e1b00 */
[----:B--2---:R0:W2:Y:S01]  /*b720*/  I2F.U64 R0, R2 ;  /* 0x0000000200007312 */ /* 0x0040a20000301000 */
[----:B------:R-:W-:Y:S05]  /*b730*/  BRA `(.L_x_5799) ;  /* 0x0000000000087947 */ /* 0x000fea0003800000 */
.L_x_5818:
[----:B------:R-:W2:Y:S02]  /*b740*/  LDG.E R0, desc[UR36][R2.64] ;  /* 0x0000002402007981 */ /* 0x000ea4000c1e1900 */
[----:B--2---:R-:W-:-:S07]  /*b750*/  I2FP.F32.U32 R0, R0 ;  /* 0x0000000000007245 */ /* 0x004fce0000201000 */
.L_x_5799:
[----:B------:R-:W-:Y:S05]  /*b760*/  BSYNC B6 ;  /* 0x0000000000067941 */ /* 0x000fea0003800000 */
.L_x_5793:
        /* <DEDUP_REMOVED lines=30> */
.L_x_5824:
[----:B------:R-:W0:Y:S02]  /*b950*/  F2I.S64.TRUNC R22, R22 ;  /* 0x0000001600167311 */ /* 0x000e24000020d900 */
[----:B0-----:R-:W-:-:S05]  /*b960*/  IMAD.MOV.U32 R3, RZ, RZ, R22 ;  /* 0x000000ffff037224 */ /* 0x001fca00078e0016 */
[----:B------:R0:W-:Y:S01]  /*b970*/  STG.E.U8 desc[UR36][R16.64], R3 ;  /* 0x0000000310007986 */ /* 0x0001e2000c101124 */
[----:B------:R-:W-:Y:S05]  /*b980*/  BRA `(.L_x_5826) ;  /* 0x0000000c00407947 */ /* 0x000fea0003800000 */
.L_x_5823:
        /* <DEDUP_REMOVED lines=9> */
.L_x_5828:
[----:B------:R-:W0:Y:S02]  /*ba20*/  F2I.FTZ.TRUNC.NTZ R3, R22 ;  /* 0x0000001600037305 */ /* 0x000e24000021f100 */
[----:B0-----:R0:W-:Y:S01]  /*ba30*/  STG.E desc[UR36][R16.64], R3 ;  /* 0x0000000310007986 */ /* 0x0011e2000c101924 */
[----:B------:R-:W-:Y:S05]  /*ba40*/  BRA `(.L_x_5826) ;  /* 0x0000000c00107947 */ /* 0x000fea0003800000 */
.L_x_5827:
[----:B------:R-:W0:Y:S02]  /*ba50*/  F2I.FTZ.TRUNC.NTZ R3, R22 ;  /* 0x0000001600037305 */ /* 0x000e24000021f100 */
[----:B0-----:R0:W-:Y:S01]  /*ba60*/  STG.E.U16 desc[UR36][R16.64], R3 ;  /* 0x0000000310007986 */ /* 0x0011e2000c101524 */
[----:B------:R-:W-:Y:S05]  /*ba70*/  BRA `(.L_x_5826) ;  /* 0x0000000c00047947 */ /* 0x000fea0003800000 */
.L_x_5822:
        /* <DEDUP_REMOVED lines=8> */
.L_x_5830:
[----:B------:R-:W-:-:S05]  /*bb00*/  F2FP.F16.F32.PACK_AB R22, RZ, R22 ;  /* 0x00000016ff16723e */ /* 0x000fca00000000ff */
[----:B------:R0:W-:Y:S01]  /*bb10*/  STG.E.U16 desc[UR36][R16.64], R22 ;  /* 0x0000001610007986 */ /* 0x0001e2000c101524 */
[----:B------:R-:W-:Y:S05]  /*bb20*/  BRA `(.L_x_5826) ;  /* 0x0000000800d87947 */ /* 0x000fea0003800000 */
.L_x_5829:
        /* <DEDUP_REMOVED lines=9> */
.L_x_5832:
[----:B------:R-:W-:-:S04]  /*bbc0*/  F2FP.F16.F32.PACK_AB R3, RZ, R22 ;  /* 0x00000016ff03723e */ /* 0x000fc800000000ff */
[----:B------:R-:W-:-:S05]  /*bbd0*/  PRMT R3, R3, 0x5410, RZ ;  /* 0x0000541003037816 */ /* 0x000fca00000000ff */
[----:B------:R2:W-:Y:S01]  /*bbe0*/  STG.E desc[UR36][R16.64], R3 ;  /* 0x0000000310007986 */ /* 0x0005e2000c101924 */
[----:B------:R-:W-:Y:S05]  /*bbf0*/  BRA `(.L_x_5826) ;  /* 0x0000000800a47947 */ /* 0x000fea0003800000 */
.L_x_5831:
[----:B------:R-:W-:-:S06]  /*bc00*/  FMUL.FTZ R2, R22, 1 ;  /* 0x3f80000016027820 */ /* 0x000fcc0000410000 */
[----:B------:R-:W0:Y:S02]  /*bc10*/  F2F.F64.F32 R2, R2 ;  /* 0x0000000200027310 */ /* 0x000e240000201800 */
[----:B0-----:R4:W-:Y:S01]  /*bc20*/  STG.E.64 desc[UR36][R16.64], R2 ;  /* 0x0000000210007986 */ /* 0x0019e2000c101b24 */
[----:B------:R-:W-:Y:S05]  /*bc30*/  BRA `(.L_x_5826) ;  /* 0x0000000800947947 */ /* 0x000fea0003800000 */
.L_x_5821:
        /* <DEDUP_REMOVED lines=12> */
.L_x_5835:
[----:B------:R-:W-:Y:S01]  /*bd00*/  FMUL.FTZ R4, R22, 1 ;  /* 0x3f80000016047820 */ /* 0x000fe20000410000 */
[----:B------:R-:W-:-:S05]  /*bd10*/  CS2R R6, SRZ ;  /* 0x0000000000067805 */ /* 0x000fca000001ff00 */
[----:B------:R-:W0:Y:S02]  /*bd20*/  F2F.F64.F32 R4, R4 ;  /* 0x0000000400047310 */ /* 0x000e240000201800 */
[----:B0-----:R0:W-:Y:S01]  /*bd30*/  STG.E.128 desc[UR36][R16.64], R4 ;  /* 0x0000000410007986 */ /* 0x0011e2000c101d24 */
[----:B------:R-:W-:Y:S05]  /*bd40*/  BRA `(.L_x_5826) ;  /* 0x0000000800507947 */ /* 0x000fea0003800000 */
.L_x_5834:
        /* <DEDUP_REMOVED lines=20> */
.L_x_5839:
[----:B------:R-:W-:Y:S05]  /*be90*/  BSYNC B0 ;  /* 0x0000000000007941 */ /* 0x000fea0003800000 */
.L_x_5838:
[----:B------:R-:W-:-:S05]  /*bea0*/  LOP3.LUT R5, R0, R5, RZ, 0xfc, !PT ;  /* 0x0000000500057212 */ /* 0x000fca00078efcff */
[----:B------:R0:W-:Y:S01]  /*beb0*/  STG.E.U8 desc[UR36][R16.64], R5 ;  /* 0x0000000510007986 */ /* 0x0001e2000c101124 */
[----:B------:R-:W-:Y:S05]  /*bec0*/  BRA `(.L_x_5826) ;  /* 0x0000000400f07947 */ /* 0x000fea0003800000 */
.L_x_5837:
        /* <DEDUP_REMOVED lines=12> */
.L_x_5841:
[----:B------:R-:W-:Y:S01]  /*bf90*/  IMAD.MOV.U32 R0, RZ, RZ, 0x7f ;  /* 0x0000007fff007424 */ /* 0x000fe200078e00ff */
[----:B------:R-:W-:-:S04]  /*bfa0*/  ISETP.GT.U32.AND P0, PT, R2, 0x7f800000, PT ;  /* 0x7f8000000200780c */ /* 0x000fc80003f04070 */
[----:B------:R-:W-:-:S09]  /*bfb0*/  SEL R0, R0, 0x7c, P0 ;  /* 0x0000007c00007807 */ /* 0x000fd20000000000 */
.L_x_5842:
[----:B------:R-:W-:Y:S05]  /*bfc0*/  BSYNC B0 ;  /* 0x0000000000007941 */ /* 0x000fea0003800000 */
.L_x_5840:
[----:B------:R-:W-:-:S04]  /*bfd0*/  LOP3.LUT R22, R22, 0x80000000, RZ, 0xc0, !PT ;  /* 0x8000000016167812 */ /* 0x000fc800078ec0ff */
[----:B------:R-:W-:-:S04]  /*bfe0*/  SHF.R.U32.HI R3, RZ, 0x18, R22 ;  /* 0x00000018ff037819 */ /* 0x000fc80000011616 */
[----:B------:R-:W-:-:S05]  /*bff0*/  LOP3.LUT R3, R0, R3, RZ, 0xfc, !PT ;  /* 0x0000000300037212 */ /* 0x000fca00078efcff */
[----:B------:R0:W-:Y:S01]  /*c000*/  STG.E.U8 desc[UR36][R16.64], R3 ;  /* 0x0000000310007986 */ /* 0x0001e2000c101124 */
[----:B------:R-:W-:Y:S05]  /*c010*/  BRA `(.L_x_5826) ;  /* 0x00000004009c7947 */ /* 0x000fea0003800000 */
.L_x_5836:
[----:B------:R-:W-:-:S05]  /*c020*/  F2FP.BF16.F32.PACK_AB R22, RZ, R22 ;  /* 0x00000016ff16723e */ /* 0x000fca00000010ff */
[----:B------:R0:W-:Y:S01]  /*c030*/  STG.E.U16 desc[UR36][R16.64], R22 ;  /* 0x0000001610007986 */ /* 0x0001e2000c101524 */
[----:B------:R-:W-:Y:S05]  /*c040*/  BRA `(.L_x_5826) ;  /* 0x0000000400907947 */ /* 0x000fea0003800000 */
.L_x_5833:
        /* <DEDUP_REMOVED lines=11> */
.L_x_5845:
        /* <DEDUP_REMOVED lines=16> */
.L_x_5848:
[----:B------:R-:W-:-:S04]  /*c200*/  LOP3.LUT R22, R22, 0x80000000, RZ, 0xc0, !PT ;  /* 0x8000000016167812 */ /* 0x000fc800078ec0ff */
[----:B------:R-:W-:-:S04]  /*c210*/  SHF.R.U32.HI R3, RZ, 0x18, R22 ;  /* 0x00000018ff037819 */ /* 0x000fc80000011616 */
[----:B------:R-:W-:-:S04]  /*c220*/  LOP3.LUT R0, R0, R3, RZ, 0xfc, !PT ;  /* 0x0000000300007212 */ /* 0x000fc800078efcff */
[----:B------:R-:W-:-:S07]  /*c230*/  PRMT R8, R0, 0x7610, R8 ;  /* 0x0000761000087816 */ /* 0x000fce0000000008 */
.L_x_5847:
[----:B------:R-:W-:Y:S05]  /*c240*/  BSYNC B0 ;  /* 0x0000000000007941 */ /* 0x000fea0003800000 */
.L_x_5846:
[----:B------:R0:W-:Y:S01]  /*c250*/  STG.E.U8 desc[UR36][R16.64], R8 ;  /* 0x0000000810007986 */ /* 0x0001e2000c101124 */
[----:B------:R-:W-:Y:S05]  /*c260*/  BRA `(.L_x_5826) ;  /* 0x0000000400087947 */ /* 0x000fea0003800000 */
.L_x_5844:
        /* <DEDUP_REMOVED lines=16> */
.L_x_5851:
[----:B------:R-:W-:-:S04]  /*c370*/  LOP3.LUT R22, R22, 0x80000000, RZ, 0xc0, !PT ;  /* 0x8000000016167812 */ /* 0x000fc800078ec0ff */
[----:B------:R-:W-:-:S04]  /*c380*/  SHF.R.U32.HI R3, RZ, 0x18, R22 ;  /* 0x00000018ff037819 */ /* 0x000fc80000011616 */
[----:B------:R-:W-:-:S04]  /*c390*/  LOP3.LUT R0, R0, R3, RZ, 0xfc, !PT ;  /* 0x0000000300007212 */ /* 0x000fc800078efcff */
[----:B------:R-:W-:-:S07]  /*c3a0*/  PRMT R8, R0, 0x7610, R8 ;  /* 0x0000761000087816 */ /* 0x000fce0000000008 */
.L_x_5850:
[----:B------:R-:W-:Y:S05]  /*c3b0*/  BSYNC B0 ;  /* 0x0000000000007941 */ /* 0x000fea0003800000 */
.L_x_5849:
[----:B------:R0:W-:Y:S01]  /*c3c0*/  STG.E.U8 desc[UR36][R16.64], R8 ;  /* 0x0000000810007986 */ /* 0x0001e2000c101124 */
[----:B------:R-:W-:Y:S05]  /*c3d0*/  BRA `(.L_x_5826) ;  /* 0x0000000000ac7947 */ /* 0x000fea0003800000 */
.L_x_5843:
        /* <DEDUP_REMOVED lines=21> */
.L_x_5825:
        /* <DEDUP_REMOVED lines=16> */
.L_x_5854:
[----:B------:R-:W-:Y:S05]  /*c630*/  BRA `(.L_x_5826) ;  /* 0x0000000000147947 */ /* 0x000fea0003800000 */
.L_x_5853:
[----:B------:R-:W0:Y:S02]  /*c640*/  F2I.U64.TRUNC R22, R22 ;  /* 0x0000001600167311 */ /* 0x000e24000020d800 */
[----:B0-----:R0:W-:Y:S01]  /*c650*/  STG.E.64 desc[UR36][R16.64], R22 ;  /* 0x0000001610007986 */ /* 0x0011e2000c101b24 */
[----:B------:R-:W-:Y:S05]  /*c660*/  BRA `(.L_x_5826) ;  /* 0x0000000000087947 */ /* 0x000fea0003800000 */
.L_x_5852:
[----:B------:R-:W0:Y:S02]  /*c670*/  F2I.FTZ.U32.TRUNC.NTZ R3, R22 ;  /* 0x0000001600037305 */ /* 0x000e24000021f000 */
[----:B0-----:R0:W-:Y:S02]  /*c680*/  STG.E desc[UR36][R16.64], R3 ;  /* 0x0000000310007986 */ /* 0x0011e4000c101924 */
.L_x_5826:
[----:B------:R-:W-:-:S07]  /*c690*/  VIADD R19, R19, 0x80 ;  /* 0x0000008013137836 */ /* 0x000fce0000000000 */
.L_x_5763:
[----:B------:R-:W-:Y:S05]  /*c6a0*/  BSYNC B7 ;  /* 0x0000000000077941 */ /* 0x000fea0003800000 */
.L_x_5762:
        /* <DEDUP_REMOVED lines=357> */
.L_x_5855:
        /* <DEDUP_REMOVED lines=22> */
.L_x_5860:
[----:B------:R-:W2:Y:S02]  /*de60*/  LDG.E.U8 R2, desc[UR36][R2.64] ;  /* 0x0000002402027981 */ /* 0x000ea4000c1e1100 */
[----:B--2---:R-:W-:Y:S01]  /*de70*/  I2FP.F32.U32 R19, R2 ;  /* 0x0000000200137245 */ /* 0x004fe20000201000 */
[----:B------:R-:W-:Y:S06]  /*de80*/  BRA `(.L_x_5862) ;  /* 0x0000000c002c7947 */ /* 0x000fec0003800000 */
.L_x_5859:
        /* <DEDUP_REMOVED lines=9> */
.L_x_5864:
[----:B------:R-:W2:Y:S02]  /*df20*/  LDG.E R2, desc[UR36][R2.64] ;  /* 0x0000002402027981 */ /* 0x000ea4000c1e1900 */
[----:B--2---:R-:W-:Y:S01]  /*df30*/  I2FP.F32.S32 R19, R2 ;  /* 0x0000000200137245 */ /* 0x004fe20000201400 */
[----:B------:R-:W-:Y:S06]  /*df40*/  BRA `(.L_x_5862) ;  /* 0x0000000800fc7947 */ /* 0x000fec0003800000 */
.L_x_5863:
[----:B------:R-:W2:Y:S02]  /*df50*/  LDG.E.U16 R2, desc[UR36][R2.64] ;  /* 0x0000002402027981 */ /* 0x000ea4000c1e1500 */
[----:B--2---:R0:W1:Y:S01]  /*df60*/  I2F.S16 R19, R2 ;  /* 0x0000000200137306 */ /* 0x0040620000101400 */
[----:B------:R-:W-:Y:S05]  /*df70*/  BRA `(.L_x_5862) ;  /* 0x0000000800f07947 */ /* 0x000fea0003800000 */
.L_x_5858:
        /* <DEDUP_REMOVED lines=8> */
.L_x_5866:
[----:B------:R-:W2:Y:S02]  /*e000*/  LDG.E.U16 R2, desc[UR36][R2.64] ;  /* 0x0000002402027981 */ /* 0x000ea4000c1e1500 */
[----:B--2---:R-:W-:Y:S01]  /*e010*/  HADD2.F32 R19, -RZ, R2.H0_H0 ;  /* 0x20000002ff137230 */ /* 0x004fe20000004100 */
[----:B------:R-:W-:Y:S06]  /*e020*/  BRA `(.L_x_5862) ;  /* 0x0000000800c47947 */ /* 0x000fec0003800000 */
.L_x_5865:
        /* <DEDUP_REMOVED lines=8> */
.L_x_5868:
[----:B------:R-:W2:Y:S02]  /*e0b0*/  LDG.E.U16 R2, desc[UR36][R2.64] ;  /* 0x0000002402027981 */ /* 0x000ea4000c1e1500 */
[----:B--2---:R-:W-:Y:S01]  /*e0c0*/  HADD2.F32 R19, -RZ, R2.H0_H0 ;  /* 0x20000002ff137230 */ /* 0x004fe20000004100 */
[----:B------:R-:W-:Y:S06]  /*e0d0*/  BRA `(.L_x_5862) ;  /* 0x0000000800987947 */ /* 0x000fec0003800000 */
.L_x_5867:
[----:B------:R-:W2:Y:S01]  /*e0e0*/  LDG.E.64 R2, desc[UR36][R2.64] ;  /* 0x0000002402027981 */ /* 0x000ea2000c1e1b00 */
[----:B------:R-:W-:Y:S01]  /*e0f0*/  UMOV UR4, 0xf0000000 ;  /* 0xf000000000047882 */ /* 0x000fe20000000000 */
[----:B------:R-:W-:Y:S01]  /*e100*/  UMOV UR5, 0x380fffff ;  /* 0x380fffff00057882 */ /* 0x000fe20000000000 */
[----:B--2---:R-:W0:Y:S01]  /*e110*/  F2F.F32.F64 R19, R2 ;  /* 0x0000000200137310 */ /* 0x004e220000301000 */
[----:B------:R-:W-:-:S14]  /*e120*/  DSETP.GEU.AND P0, PT, |R2|, UR4, PT ;  /* 0x0000000402007e2a */ /* 0x000fdc000bf0e200 */
[----:B0-----:R-:W-:Y:S01]  /*e130*/  @!P0 FMUL R19, R19, 1.175494350822287508e-38 ;  /* 0x0080000013138820 */ /* 0x001fe20000400000 */
[----:B------:R-:W-:Y:S06]  /*e140*/  BRA `(.L_x_5862) ;  /* 0x00000008007c7947 */ /* 0x000fec0003800000 */
.L_x_5857:
        /* <DEDUP_REMOVED lines=12> */
.L_x_5871:
[----:B------:R-:W2:Y:S01]  /*e210*/  LDG.E.64 R2, desc[UR36][R2.64] ;  /* 0x0000002402027981 */ /* 0x000ea2000c1e1b00 */
[----:B------:R-:W-:Y:S01]  /*e220*/  UMOV UR4, 0xf0000000 ;  /* 0xf000000000047882 */ /* 0x000fe20000000000 */
[----:B------:R-:W-:Y:S01]  /*e230*/  UMOV UR5, 0x380fffff ;  /* 0x380fffff00057882 */ /* 0x000fe20000000000 */
[----:B--2---:R-:W0:Y:S01]  /*e240*/  F2F.F32.F64 R19, R2 ;  /* 0x0000000200137310 */ /* 0x004e220000301000 */
[----:B------:R-:W-:-:S14]  /*e250*/  DSETP.GEU.AND P0, PT, |R2|, UR4, PT ;  /* 0x0000000402007e2a */ /* 0x000fdc000bf0e200 */
[----:B0-----:R-:W-:Y:S01]  /*e260*/  @!P0 FMUL R19, R19, 1.175494350822287508e-38 ;  /* 0x0080000013138820 */ /* 0x001fe20000400000 */
[----:B------:R-:W-:Y:S06]  /*e270*/  BRA `(.L_x_5862) ;  /* 0x0000000800307947 */ /* 0x000fec0003800000 */
.L_x_5870:
        /* <DEDUP_REMOVED lines=26> */
.L_x_5873:
        /* <DEDUP_REMOVED lines=13> */
.L_x_5872:
[----:B------:R-:W2:Y:S02]  /*e4f0*/  LDG.E.U16 R2, desc[UR36][R2.64] ;  /* 0x0000002402027981 */ /* 0x000ea4000c1e1500 */
[----:B--2---:R-:W-:Y:S01]  /*e500*/  IMAD.U32 R19, R2, 0x10000, RZ ;  /* 0x0001000002137824 */ /* 0x004fe200078e00ff */
[----:B------:R-:W-:Y:S06]  /*e510*/  BRA `(.L_x_5862) ;  /* 0x0000000400887947 */ /* 0x000fec0003800000 */
.L_x_5869:
        /* <DEDUP_REMOVED lines=11> */
.L_x_5876:
        /* <DEDUP_REMOVED lines=20> */
.L_x_5878:
[----:B------:R-:W-:Y:S05]  /*e710*/  BSYNC B0 ;  /* 0x0000000000007941 */ /* 0x000fea0003800000 */
.L_x_5877:
[----:B------:R-:W-:Y:S01]  /*e720*/  IMAD.SHL.U32 R2, R2, 0x100000, RZ ;  /* 0x0010000002027824 */ /* 0x000fe200078e00ff */
[----:B------:R-:W-:-:S04]  /*e730*/  LEA R0, R0, 0x3b800000, 0x17 ;  /* 0x3b80000000007811 */ /* 0x000fc800078eb8ff */
[----:B------:R-:W-:Y:S01]  /*e740*/  LOP3.LUT R19, R0, R2, R19, 0xfe, !PT ;  /* 0x0000000200137212 */ /* 0x000fe200078efe13 */
[----:B------:R-:W-:Y:S06]  /*e750*/  BRA `(.L_x_5862) ;  /* 0x0000000000f87947 */ /* 0x000fec0003800000 */
.L_x_5875:
        /* <DEDUP_REMOVED lines=20> */
.L_x_5880:
[----:B------:R-:W-:Y:S05]  /*e8a0*/  BSYNC B0 ;  /* 0x0000000000007941 */ /* 0x000fea0003800000 */
.L_x_5879:
[----:B------:R-:W-:Y:S01]  /*e8b0*/  IMAD.SHL.U32 R2, R2, 0x200000, RZ ;  /* 0x0020000002027824 */ /* 0x000fe200078e00ff */
[----:B------:R-:W-:-:S04]  /*e8c0*/  LEA R0, R0, 0x37800000, 0x17 ;  /* 0x3780000000007811 */ /* 0x000fc800078eb8ff */
[----:B------:R-:W-:Y:S01]  /*e8d0*/  LOP3.LUT R19, R0, R2, R19, 0xfe, !PT ;  /* 0x0000000200137212 */ /* 0x000fe200078efe13 */
[----:B------:R-:W-:Y:S06]  /*e8e0*/  BRA `(.L_x_5862) ;  /* 0x0000000000947947 */ /* 0x000fec0003800000 */
.L_x_5874:
        /* <DEDUP_REMOVED lines=14> */
.L_x_5861:
        /* <DEDUP_REMOVED lines=16> */
.L_x_5883:
[----:B------:R-:W-:Y:S01]  /*ead0*/  IMAD.MOV.U32 R19, RZ, RZ, RZ ;  /* 0x000000ffff137224 */ /* 0x000fe200078e00ff */
[----:B------:R-:W-:Y:S06]  /*eae0*/  BRA `(.L_x_5862) ;  /* 0x0000000000147947 */ /* 0x000fec0003800000 */
.L_x_5882:
[----:B------:R-:W2:Y:S02]  /*eaf0*/  LDG.E.64 R2, desc[UR36][R2.64] ;  /* 0x0000002402027981 */ /* 0x000ea4000c1e1b00 */
[----:B--2---:R0:W1:Y:S01]  /*eb00*/  I2F.U64 R19, R2 ;  /* 0x0000000200137312 */ /* 0x0040620000301000 */
[----:B------:R-:W-:Y:S05]  /*eb10*/  BRA `(.L_x_5862) ;  /* 0x0000000000087947 */ /* 0x000fea0003800000 */
.L_x_5881:
[----:B------:R-:W2:Y:S02]  /*eb20*/  LDG.E R2, desc[UR36][R2.64] ;  /* 0x0000002402027981 */ /* 0x000ea4000c1e1900 */
[----:B--2---:R-:W-:-:S07]  /*eb30*/  I2FP.F32.U32 R19, R2 ;  /* 0x0000000200137245 */ /* 0x004fce0000201000 */
.L_x_5862:
[----:B------:R-:W-:Y:S05]  /*eb40*/  BSYNC B6 ;  /* 0x0000000000067941 */ /* 0x000fea0003800000 */
.L_x_5856:
        /* <DEDUP_REMOVED lines=19> */
.L_x_5888:
[----:B------:R-:W2:Y:S02]  /*ec80*/  LDG.E.U8 R0, desc[UR36][R2.64] ;  /* 0x0000002402007981 */ /* 0x000ea4000c1e1100 */
[----:B--2---:R-:W-:Y:S01]  /*ec90*/  I2FP.F32.U32 R0, R0 ;  /* 0x0000000000007245 */ /* 0x004fe20000201000 */
[----:B------:R-:W-:Y:S06]  /*eca0*/  BRA `(.L_x_5890) ;  /* 0x0000000c002c7947 */ /* 0x000fec0003800000 */
.L_x_5887:
        /* <DEDUP_REMOVED lines=9> */
.L_x_5892:
[----:B------:R-:W2:Y:S02]  /*ed40*/  LDG.E R0, desc[UR36][R2.64] ;  /* 0x0000002402007981 */ /* 0x000ea4000c1e1900 */
[----:B--2---:R-:W-:Y:S01]  /*ed50*/  I2FP.F32.S32 R0, R0 ;  /* 0x0000000000007245 */ /* 0x004fe20000201400 */
[----:B------:R-:W-:Y:S06]  /*ed60*/  BRA `(.L_x_5890) ;  /* 0x0000000800fc7947 */ /* 0x000fec0003800000 */
.L_x_5891:
[----:B------:R-:W2:Y:S02]  /*ed70*/  LDG.E.U16 R0, desc[UR36][R2.64] ;  /* 0x0000002402007981 */ /* 0x000ea4000c1e1500 */
[----:B--2---:R-:W0:Y:S01]  /*ed80*/  I2F.S16 R0, R0 ;  /* 0x0000000000007306 */ /* 0x004e220000101400 */
[----:B------:R-:W-:Y:S05]  /*ed90*/  BRA `(.L_x_5890) ;  /* 0x0000000800f07947 */ /* 0x000fea0003800000 */
.L_x_5886:
        /* <DEDUP_REMOVED lines=8> */
.L_x_5894:
[----:B------:R-:W2:Y:S02]  /*ee20*/  LDG.E.U16 R0, desc[UR36][R2.64] ;  /* 0x0000002402007981 */ /* 0x000ea4000c1e1500 */
[----:B--2---:R-:W-:Y:S01]  /*ee30*/  HADD2.F32 R0, -RZ, R0.H0_H0 ;  /* 0x20000000ff007230 */ /* 0x004fe20000004100 */
[----:B------:R-:W-:Y:S06]  /*ee40*/  BRA `(.L_x_5890) ;  /* 0x0000000800c47947 */ /* 0x000fec0003800000 */
.L_x_5893:
        /* <DEDUP_REMOVED lines=8> */
.L_x_5896:
[----:B------:R-:W2:Y:S02]  /*eed0*/  LDG.E.U16 R0, desc[UR36][R2.64] ;  /* 0x0000002402007981 */ /* 0x000ea4000c1e1500 */
[----:B--2---:R-:W-:Y:S01]  /*eee0*/  HADD2.F32 R0, -RZ, R0.H0_H0 ;  /* 0x20000000ff007230 */ /* 0x004fe20000004100 */
[----:B------:R-:W-:Y:S06]  /*eef0*/  BRA `(.L_x_5890) ;  /* 0x0000000800987947 */ /* 0x000fec0003800000 */
.L_x_5895:
[----:B------:R-:W2:Y:S01]  /*ef00*/  LDG.E.64 R2, desc[UR36][R2.64] ;  /* 0x0000002402027981 */ /* 0x000ea2000c1e1b00 */
[----:B------:R-:W-:Y:S01]  /*ef10*/  UMOV UR4, 0xf0000000 ;  /* 0xf000000000047882 */ /* 0x000fe20000000000 */
[----:B------:R-:W-:Y:S01]  /*ef20*/  UMOV UR5, 0x380fffff ;  /* 0x380fffff00057882 */ /* 0x000fe20000000000 */
[----:B--2---:R-:W0:Y:S01]  /*ef30*/  F2F.F32.F64 R0, R2 ;  /* 0x0000000200007310 */ /* 0x004e220000301000 */
[----:B------:R-:W-:-:S14]  /*ef40*/  DSETP.GEU.AND P0, PT, |R2|, UR4, PT ;  /* 0x0000000402007e2a */ /* 0x000fdc000bf0e200 */
[----:B0-----:R-:W-:Y:S01]  /*ef50*/  @!P0 FMUL R0, R0, 1.175494350822287508e-38 ;  /* 0x0080000000008820 */ /* 0x001fe20000400000 */
[----:B------:R-:W-:Y:S06]  /*ef60*/  BRA `(.L_x_5890) ;  /* 0x00000008007c7947 */ /* 0x000fec0003800000 */
.L_x_5885:
        /* <DEDUP_REMOVED lines=12> */
.L_x_5899:
[----:B------:R-:W2:Y:S01]  /*f030*/  LDG.E.64 R2, desc[UR36][R2.64] ;  /* 0x0000002402027981 */ /* 0x000ea2000c1e1b00 */
[----:B------:R-:W-:Y:S01]  /*f040*/  UMOV UR4, 0xf0000000 ;  /* 0xf000000000047882 */ /* 0x000fe20000000000 */
[----:B------:R-:W-:Y:S01]  /*f050*/  UMOV UR5, 0x380fffff ;  /* 0x380fffff00057882 */ /* 0x000fe20000000000 */
[----:B--2---:R-:W0:Y:S01]  /*f060*/  F2F.F32.F64 R0, R2 ;  /* 0x0000000200007310 */ /* 0x004e220000301000 */
[----:B------:R-:W-:-:S14]  /*f070*/  DSETP.GEU.AND P0, PT, |R2|, UR4, PT ;  /* 0x0000000402007e2a */ /* 0x000fdc000bf0e200 */
[----:B0-----:R-:W-:Y:S01]  /*f080*/  @!P0 FMUL R0, R0, 1.175494350822287508e-38 ;  /* 0x0080000000008820 */ /* 0x001fe20000400000 */
[----:B------:R-:W-:Y:S06]  /*f090*/  BRA `(.L_x_5890) ;  /* 0x0000000800307947 */ /* 0x000fec0003800000 */
.L_x_5898:
        /* <DEDUP_REMOVED lines=26> */
.L_x_5901:
        /* <DEDUP_REMOVED lines=13> */
.L_x_5900:
[----:B------:R-:W2:Y:S02]  /*f310*/  LDG.E.U16 R0, desc[UR36][R2.64] ;  /* 0x0000002402007981 */ /* 0x000ea4000c1e1500 */
[----:B--2---:R-:W-:Y:S01]  /*f320*/  IMAD.U32 R0, R0, 0x10000, RZ ;  /* 0x0001000000007824 */ /* 0x004fe200078e00ff */
[----:B------:R-:W-:Y:S06]  /*f330*/  BRA `(.L_x_5890) ;  /* 0x0000000400887947 */ /* 0x000fec0003800000 */
.L_x_5897:
        /* <DEDUP_REMOVED lines=11> */
.L_x_5904:
        /* <DEDUP_REMOVED lines=20> */
.L_x_5906:
[----:B------:R-:W-:Y:S05]  /*f530*/  BSYNC B0 ;  /* 0x0000000000007941 */ /* 0x000fea0003800000 */
.L_x_5905:
[----:B------:R-:W-:Y:S01]  /*f540*/  LEA R3, R0, 0x3b800000, 0x17 ;  /* 0x3b80000000037811 */ /* 0x000fe200078eb8ff */
[----:B------:R-:W-:-:S05]  /*f550*/  IMAD.SHL.U32 R0, R2, 0x100000, RZ ;  /* 0x0010000002007824 */ /* 0x000fca00078e00ff */
[----:B------:R-:W-:Y:S01]  /*f560*/  LOP3.LUT R0, R3, R0, R4, 0xfe, !PT ;  /* 0x0000000003007212 */ /* 0x000fe200078efe04 */
[----:B------:R-:W-:Y:S06]  /*f570*/  BRA `(.L_x_5890) ;  /* 0x0000000000f87947 */ /* 0x000fec0003800000 */
.L_x_5903:
        /* <DEDUP_REMOVED lines=20> */
.L_x_5908:
[----:B------:R-:W-:Y:S05]  /*f6c0*/  BSYNC B0 ;  /* 0x0000000000007941 */ /* 0x000fea0003800000 */
.L_x_5907:
[----:B------:R-:W-:Y:S01]  /*f6d0*/  LEA R3, R0, 0x37800000, 0x17 ;  /* 0x3780000000037811 */ /* 0x000fe200078eb8ff */
[----:B------:R-:W-:-:S05]  /*f6e0*/  IMAD.SHL.U32 R0, R2, 0x200000, RZ ;  /* 0x0020000002007824 */ /* 0x000fca00078e00ff */
[----:B------:R-:W-:Y:S01]  /*f6f0*/  LOP3.LUT R0, R3, R0, R4, 0xfe, !PT ;  /* 0x0000000003007212 */ /* 0x000fe200078efe04 */
[----:B------:R-:W-:Y:S06]  /*f700*/  BRA `(.L_x_5890) ;  /* 0x0000000000947947 */ /* 0x000fec0003800000 */
.L_x_5902:
        /* <DEDUP_REMOVED lines=14> */
.L_x_5889:
        /* <DEDUP_REMOVED lines=16> */
.L_x_5911:
[----:B------:R-:W-:Y:S01]  /*f8f0*/  IMAD.MOV.U32 R0, RZ, RZ, RZ ;  /* 0x000000ffff007224 */ /* 0x000fe200078e00ff */
[----:B------:R-:W-:Y:S06]  /*f900*/  BRA `(.L_x_5890) ;  /* 0x0000000000147947 */ /* 0x000fec0003800000 */
.L_x_5910:
[----:B------:R-:W2:Y:S02]  /*f910*/  LDG.E.64 R2, desc[UR36][R2.64] ;  /* 0x0000002402027981 */ /* 0x000ea4000c1e1b00 */
[----:B--2---:R0:W1:Y:S01]  /*f920*/  I2F.U64 R0, R2 ;  /* 0x0000000200007312 */ /* 0x0040620000301000 */
[----:B------:R-:W-:Y:S05]  /*f930*/  BRA `(.L_x_5890) ;  /* 0x0000000000087947 */ /* 0x000fea0003800000 */
.L_x_5909:
[----:B------:R-:W2:Y:S02]  /*f940*/  LDG.E R0, desc[UR36][R2.64] ;  /* 0x0000002402007981 */ /* 0x000ea4000c1e1900 */
[----:B--2---:R-:W-:-:S07]  /*f950*/  I2FP.F32.U32 R0, R0 ;  /* 0x0000000000007245 */ /* 0x004fce0000201000 */
.L_x_5890:
[----:B------:R-:W-:Y:S05]  /*f960*/  BSYNC B6 ;  /* 0x0000000000067941 */ /* 0x000fea0003800000 */
.L_x_5884:
        /* <DEDUP_REMOVED lines=30> */
.L_x_5915:
[----:B------:R-:W0:Y:S02]  /*fb50*/  F2I.S64.TRUNC R2, R2 ;  /* 0x0000000200027311 */ /* 0x000e24000020d900 */
[----:B0-----:R-:W-:-:S05]  /*fb60*/  IMAD.MOV.U32 R5, RZ, RZ, R2 ;  /* 0x000000ffff057224 */ /* 0x001fca00078e0002 */
[----:B------:R-:W-:Y:S01]  /*fb70*/  STG.E.U8 desc[UR36][R16.64], R5 ;  /* 0x0000000510007986 */ /* 0x000fe2000c101124 */
[----:B------:R-:W-:Y:S05]  /*fb80*/  EXIT ;  /* 0x000000000000794d */ /* 0x000fea0003800000 */
.L_x_5914:
        /* <DEDUP_REMOVED lines=9> */
.L_x_5918:
[----:B------:R-:W0:Y:S02]  /*fc20*/  F2I.FTZ.TRUNC.NTZ R3, R2 ;  /* 0x0000000200037305 */ /* 0x000e24000021f100 */
[----:B0-----:R-:W-:Y:S01]  /*fc30*/  STG.E desc[UR36][R16.64], R3 ;  /* 0x0000000310007986 */ /* 0x001fe2000c101924 */
[----:B------:R-:W-:Y:S05]  /*fc40*/  EXIT ;  /* 0x000000000000794d */ /* 0x000fea0003800000 */
.L_x_5917:
[----:B------:R-:W0:Y:S02]  /*fc50*/  F2I.FTZ.TRUNC.NTZ R3, R2 ;  /* 0x0000000200037305 */ /* 0x000e24000021f100 */
[----:B0-----:R-:W-:Y:S01]  /*fc60*/  STG.E.U16 desc[UR36][R16.64], R3 ;  /* 0x0000000310007986 */ /* 0x001fe2000c101524 */
[----:B------:R-:W-:Y:S05]  /*fc70*/  EXIT ;  /* 0x000000000000794d */ /* 0x000fea0003800000 */
.L_x_5913:
        /* <DEDUP_REMOVED lines=8> */
.L_x_5920:
[----:B------:R-:W-:-:S05]  /*fd00*/  F2FP.F16.F32.PACK_AB R2, RZ, R2 ;  /* 0x00000002ff02723e */ /* 0x000fca00000000ff */
[----:B------:R-:W-:Y:S01]  /*fd10*/  STG.E.U16 desc[UR36][R16.64], R2 ;  /* 0x0000000210007986 */ /* 0x000fe2000c101524 */
[----:B------:R-:W-:Y:S05]  /*fd20*/  EXIT ;  /* 0x000000000000794d */ /* 0x000fea0003800000 */
.L_x_5919:
        /* <DEDUP_REMOVED lines=9> */
.L_x_5922:
[----:B------:R-:W-:-:S04]  /*fdc0*/  F2FP.F16.F32.PACK_AB R3, RZ, R2 ;  /* 0x00000002ff03723e */ /* 0x000fc800000000ff */
[----:B------:R-:W-:-:S05]  /*fdd0*/  PRMT R3, R3, 0x5410, RZ ;  /* 0x0000541003037816 */ /* 0x000fca00000000ff */
[----:B------:R-:W-:Y:S01]  /*fde0*/  STG.E desc[UR36][R16.64], R3 ;  /* 0x0000000310007986 */ /* 0x000fe2000c101924 */
[----:B------:R-:W-:Y:S05]  /*fdf0*/  EXIT ;  /* 0x000000000000794d */ /* 0x000fea0003800000 */
.L_x_5921:
[----:B------:R-:W-:-:S06]  /*fe00*/  FMUL.FTZ R2, R2, 1 ;  /* 0x3f80000002027820 */ /* 0x000fcc0000410000 */
[----:B------:R-:W0:Y:S02]  /*fe10*/  F2F.F64.F32 R2, R2 ;  /* 0x0000000200027310 */ /* 0x000e240000201800 */
[----:B0-----:R-:W-:Y:S01]  /*fe20*/  STG.E.64 desc[UR36][R16.64], R2 ;  /* 0x0000000210007986 */ /* 0x001fe2000c101b24 */
[----:B------:R-:W-:Y:S05]  /*fe30*/  EXIT ;  /* 0x000000000000794d */ /* 0x000fea0003800000 */
.L_x_5912:
        /* <DEDUP_REMOVED lines=12> */
.L_x_5925:
[----:B------:R-:W-:Y:S01]  /*ff00*/  FMUL.FTZ R4, R2, 1 ;  /* 0x3f80000002047820 */ /* 0x000fe20000410000 */
[----:B------:R-:W-:-:S05]  /*ff10*/  CS2R R6, SRZ ;  /* 0x0000000000067805 */ /* 0x000fca000001ff00 */
[----:B------:R-:W0:Y:S02]  /*ff20*/  F2F.F64.F32 R4, R4 ;  /* 0x0000000400047310 */ /* 0x000e240000201800 */
[----:B0-----:R-:W-:Y:S01]  /*ff30*/  STG.E.128 desc[UR36][R16.64], R4 ;  /* 0x0000000410007986 */ /* 0x001fe2000c101d24 */
[----:B------:R-:W-:Y:S05]  /*ff40*/  EXIT ;  /* 0x000000000000794d */ /* 0x000fea0003800000 */
.L_x_5924:
        /* <DEDUP_REMOVED lines=20> */
.L_x_5929:
[----:B------:R-:W-:Y:S05]  /*10090*/  BSYNC B0 ;  /* 0x0000000000007941 */ /* 0x000fea0003800000 */
.L_x_5928:
[----:B------:R-:W-:-:S05]  /*100a0*/  LOP3.LUT R5, R0, R5, RZ, 0xfc, !PT ;  /* 0x0000000500057212 */ /* 0x000fca00078efcff */
[----:B------:R-:W-:Y:S01]  /*100b0*/  STG.E.U8 desc[UR36][R16.64], R5 ;  /* 0x0000000510007986 */ /* 0x000fe2000c101124 */
[----:B------:R-:W-:Y:S05]  /*100c0*/  EXIT ;  /* 0x000000000000794d */ /* 0x000fea0003800000 */
.L_x_5927:
        /* <DEDUP_REMOVED lines=12> */
.L_x_5931:
[----:B------:R-:W-:Y:S01]  /*10190*/  IMAD.MOV.U32 R0, RZ, RZ, 0x7f ;  /* 0x0000007fff007424 */ /* 0x000fe200078e00ff */
[----:B------:R-:W-:-:S04]  /*101a0*/  ISETP.GT.U32.AND P0, PT, R4, 0x7f800000, PT ;  /* 0x7f8000000400780c */ /* 0x000fc80003f04070 */
[----:B------:R-:W-:-:S09]  /*101b0*/  SEL R0, R0, 0x7c, P0 ;  /* 0x0000007c00007807 */ /* 0x000fd20000000000 */
.L_x_5932:
[----:B------:R-:W-:Y:S05]  /*101c0*/  BSYNC B0 ;  /* 0x0000000000007941 */ /* 0x000fea0003800000 */
.L_x_5930:
[----:B------:R-:W-:-:S04]  /*101d0*/  LOP3.LUT R2, R2, 0x80000000, RZ, 0xc0, !PT ;  /* 0x8000000002027812 */ /* 0x000fc800078ec0ff */
[----:B------:R-:W-:-:S04]  /*101e0*/  SHF.R.U32.HI R3, RZ, 0x18, R2 ;  /* 0x00000018ff037819 */ /* 0x000fc80000011602 */
[----:B------:R-:W-:-:S05]  /*101f0*/  LOP3.LUT R3, R0, R3, RZ, 0xfc, !PT ;  /* 0x0000000300037212 */ /* 0x000fca00078efcff */
[----:B------:R-:W-:Y:S01]  /*10200*/  STG.E.U8 desc[UR36][R16.64], R3 ;  /* 0x0000000310007986 */ /* 0x000fe2000c101124 */
[----:B------:R-:W-:Y:S05]  /*10210*/  EXIT ;  /* 0x000000000000794d */ /* 0x000fea0003800000 */
.L_x_5926:
[----:B------:R-:W-:-:S05]  /*10220*/  F2FP.BF16.F32.PACK_AB R2, RZ, R2 ;  /* 0x00000002ff02723e */ /* 0x000fca00000010ff */
[----:B------:R-:W-:Y:S01]  /*10230*/  STG.E.U16 desc[UR36][R16.64], R2 ;  /* 0x0000000210007986 */ /* 0x000fe2000c101524 */
[----:B------:R-:W-:Y:S05]  /*10240*/  EXIT ;  /* 0x000000000000794d */ /* 0x000fea0003800000 */
.L_x_5923:
        /* <DEDUP_REMOVED lines=11> */
.L_x_5935:
        /* <DEDUP_REMOVED lines=16> */
.L_x_5938:
[----:B------:R-:W-:-:S04]  /*10400*/  LOP3.LUT R2, R2, 0x80000000, RZ, 0xc0, !PT ;  /* 0x8000000002027812 */ /* 0x000fc800078ec0ff */
[----:B------:R-:W-:-:S04]  /*10410*/  SHF.R.U32.HI R3, RZ, 0x18, R2 ;  /* 0x00000018ff037819 */ /* 0x000fc80000011602 */
[----:B------:R-:W-:-:S04]  /*10420*/  LOP3.LUT R0, R0, R3, RZ, 0xfc, !PT ;  /* 0x0000000300007212 */ /* 0x000fc800078efcff */
[----:B------:R-:W-:-:S07]  /*10430*/  PRMT R8, R0, 0x7610, R8 ;  /* 0x0000761000087816 */ /* 0x000fce0000000008 */
.L_x_5937:
[----:B------:R-:W-:Y:S05]  /*10440*/  BSYNC B0 ;  /* 0x0000000000007941 */ /* 0x000fea0003800000 */
.L_x_5936:
[----:B------:R-:W-:Y:S01]  /*10450*/  STG.E.U8 desc[UR36][R16.64], R8 ;  /* 0x0000000810007986 */ /* 0x000fe2000c101124 */
[----:B------:R-:W-:Y:S05]  /*10460*/  EXIT ;  /* 0x000000000000794d */ /* 0x000fea0003800000 */
.L_x_5934:
        /* <DEDUP_REMOVED lines=16> */
.L_x_5941:
[----:B------:R-:W-:-:S04]  /*10570*/  LOP3.LUT R2, R2, 0x80000000, RZ, 0xc0, !PT ;  /* 0x8000000002027812 */ /* 0x000fc800078ec0ff */
[----:B------:R-:W-:-:S04]  /*10580*/  SHF.R.U32.HI R3, RZ, 0x18, R2 ;  /* 0x00000018ff037819 */ /* 0x000fc80000011602 */
[----:B------:R-:W-:-:S04]  /*10590*/  LOP3.LUT R0, R0, R3, RZ, 0xfc, !PT ;  /* 0x0000000300007212 */ /* 0x000fc800078efcff */
[----:B------:R-:W-:-:S07]  /*105a0*/  PRMT R8, R0, 0x7610, R8 ;  /* 0x0000761000087816 */ /* 0x000fce0000000008 */
.L_x_5940:
[----:B------:R-:W-:Y:S05]  /*105b0*/  BSYNC B0 ;  /* 0x0000000000007941 */ /* 0x000fea0003800000 */
.L_x_5939:
[----:B------:R-:W-:Y:S01]  /*105c0*/  STG.E.U8 desc[UR36][R16.64], R8 ;  /* 0x0000000810007986 */ /* 0x000fe2000c101124 */
[----:B------:R-:W-:Y:S05]  /*105d0*/  EXIT ;  /* 0x000000000000794d */ /* 0x000fea0003800000 */
.L_x_5933:
        /* <DEDUP_REMOVED lines=21> */
.L_x_5916:
        /* <DEDUP_REMOVED lines=16> */
.L_x_5944:
[----:B------:R-:W-:Y:S05]  /*10830*/  EXIT ;  /* 0x000000000000794d */ /* 0x000fea0003800000 */
.L_x_5943:
[----:B------:R-:W0:Y:S02]  /*10840*/  F2I.U64.TRUNC R2, R2 ;  /* 0x0000000200027311 */ /* 0x000e24000020d800 */
[----:B0-----:R-:W-:Y:S01]  /*10850*/  STG.E.64 desc[UR36][R16.64], R2 ;  /* 0x0000000210007986 */ /* 0x001fe2000c101b24 */
[----:B------:R-:W-:Y:S05]  /*10860*/  EXIT ;  /* 0x000000000000794d */ /* 0x000fea0003800000 */
.L_x_5942:
[----:B------:R-:W0:Y:S02]  /*10870*/  F2I.FTZ.U32.TRUNC.NTZ R3, R2 ;  /* 0x0000000200037305 */ /* 0x000e24000021f000 */
[----:B0-----:R-:W-:Y:S01]  /*10880*/  STG.E desc[UR36][R16.64], R3 ;  /* 0x0000000310007986 */ /* 0x001fe2000c101924 */
[----:B------:R-:W-:Y:S05]  /*10890*/  EXIT ;  /* 0x000000000000794d */ /* 0x000fea0003800000 */
.L_x_5945:
        /* <DEDUP_REMOVED lines=14> */
.L_x_12865:


//--------------------- .text._ZN2at6native27unrolled_elementwise_kernelIZZZNS0_26GeluBackwardCUDAKernelImplERNS_18TensorIteratorBaseENS0_8GeluTypeEENKUlvE_clEvENKUlvE0_clEvEUlffE_St5arrayIPcLm3EELi4E23TrivialOffsetCalculatorILi2EjESB_ILi1EjENS0_6memory12LoadWithCastILi2EEENSE_13StoreWithCastILi1EEEEEviT_T0_T2_T3_T4_T5_ --------------------------
	.section	.text._ZN2at6native27unrolled_elementwise_kernelIZZZNS0_26GeluBackwardCUDAKernelImplERNS_18TensorIteratorBaseENS0_8GeluTypeEENKUlvE_clEvENKUlvE0_clEvEUlffE_St5arrayIPcLm3EELi4E23TrivialOffsetCalculatorILi2EjESB_ILi1EjENS0_6memory12LoadWithCastILi2EEENSE_13StoreWithCastILi1EEEEEviT_T0_T2_T3_T4_T5_,"ax",@progbits
	.align	128
        .global         _ZN2at6native27unrolled_elementwise_kernelIZZZNS0_26GeluBackwardCUDAKernelImplERNS_18TensorIteratorBaseENS0_8GeluTypeEENKUlvE_clEvENKUlvE0_clEvEUlffE_St5arrayIPcLm3EELi4E23TrivialOffsetCalculatorILi2EjESB_ILi1EjENS0_6memory12LoadWithCastILi2EEENSE_13StoreWithCastILi1EEEEEviT_T0_T2_T3_T4_T5_
        .type           _ZN2at6native27unrolled_elementwise_kernelIZZZNS0_26GeluBackwardCUDAKernelImplERNS_18TensorIteratorBaseENS0_8GeluTypeEENKUlvE_clEvENKUlvE0_clEvEUlffE_St5arrayIPcLm3EELi4E23TrivialOffsetCalculatorILi2EjESB_ILi1EjENS0_6memory12LoadWithCastILi2EEENSE_13StoreWithCastILi1EEEEEviT_T0_T2_T3_T4_T5_,@function
        .size           _ZN2at6native27unrolled_elementwise_kernelIZZZNS0_26GeluBackwardCUDAKernelImplERNS_18TensorIteratorBaseENS0_8GeluTypeEENKUlvE_clEvENKUlvE0_clEvEUlffE_St5arrayIPcLm3EELi4E23TrivialOffsetCalculatorILi2EjESB_ILi1EjENS0_6memory12LoadWithCastILi2EEENSE_13StoreWithCastILi1EEEEEviT_T0_T2_T3_T4_T5_,(.L_x_12866 - _ZN2at6native27unrolled_elementwise_kernelIZZZNS0_26GeluBackwardCUDAKernelImplERNS_18TensorIteratorBaseENS0_8GeluTypeEENKUlvE_clEvENKUlvE0_clEvEUlffE_St5arrayIPcLm3EELi4E23TrivialOffsetCalculatorILi2EjESB_ILi1EjENS0_6memory12LoadWithCastILi2EEENSE_13StoreWithCastILi1EEEEEviT_T0_T2_T3_T4_T5_)
        .other          _ZN2at6native27unrolled_elementwise_kernelIZZZNS0_26GeluBackwardCUDAKernelImplERNS_18TensorIteratorBaseENS0_8GeluTypeEENKUlvE_clEvENKUlvE0_clEvEUlffE_St5arrayIPcLm3EELi4E23TrivialOffsetCalculatorILi2EjESB_ILi1EjENS0_6memory12LoadWithCastILi2EEENSE_13StoreWithCastILi1EEEEEviT_T0_T2_T3_T4_T5_,@"STO_CUDA_ENTRY STV_DEFAULT"
_ZN2at6native27unrolled_elementwise_kernelIZZZNS0_26GeluBackwardCUDAKernelImplERNS_18TensorIteratorBaseENS0_8GeluTypeEENKUlvE_clEvENKUlvE0_clEvEUlffE_St5arrayIPcLm3EELi4E23TrivialOffsetCalculatorILi2EjESB_ILi1EjENS0_6memory12LoadWithCastILi2EEENSE_13StoreWithCastILi1EEEEEviT_T0_T2_T3_T4_T5_:
.text._ZN2at6native27unrolled_elementwise_kernelIZZZNS0_26GeluBackwardCUDAKernelImplERNS_18TensorIteratorBaseENS0_8GeluTypeEENKUlvE_clEvENKUlvE0_clEvEUlffE_St5arrayIPcLm3EELi4E23TrivialOffsetCalculatorILi2EjESB_ILi1EjENS0_6memory12LoadWithCastILi2EEENSE_13StoreWithCastILi1EEEEEviT_T0_T2_T3_T4_T5_:
        /* <DEDUP_REMOVED lines=34> */
.L_x_5952:
[----:B------:R-:W2:Y:S02]  /*0220*/  LDG.E.U8 R4, desc[UR36][R4.64] ;  /* 0x0000002404047981 */ /* 0x000ea4000c1e1100 */
[----:B--2---:R-:W-:Y:S01]  /*0230*/  I2FP.F32.U32 R29, R4 ;  /* 0x00000004001d7245 */ /* 0x004fe20000201000 */
[----:B------:R-:W-:Y:S06]  /*0240*/  BRA `(.L_x_5954) ;  /* 0x0000000c00307947 */ /* 0x000fec0003800000 */
.L_x_5951:
        /* <DEDUP_REMOVED lines=9> */
.L_x_5956:
[----:B------:R-:W2:Y:S02]  /*02e0*/  LDG.E R4, desc[UR36][R4.64] ;  /* 0x0000002404047981 */ /* 0x000ea4000c1e1900 */
[----:B--2---:R-:W-:Y:S01]  /*02f0*/  I2FP.F32.S32 R29, R4 ;  /* 0x00000004001d7245 */ /* 0x004fe20000201400 */
[----:B------:R-:W-:Y:S06]  /*0300*/  BRA `(.L_x_5954) ;  /* 0x0000000c00007947 */ /* 0x000fec0003800000 */
.L_x_5955:
[----:B------:R-:W2:Y:S02]  /*0310*/  LDG.E.U16 R4, desc[UR36][R4.64] ;  /* 0x0000002404047981 */ /* 0x000ea4000c1e1500 */
[----:B--2---:R2:W3:Y:S01]  /*0320*/  I2F.S16 R29, R4 ;  /* 0x00000004001d7306 */ /* 0x0044e20000101400 */
[----:B------:R-:W-:Y:S05]  /*0330*/  BRA `(.L_x_5954) ;  /* 0x0000000800f47947 */ /* 0x000fea0003800000 */
.L_x_5950:
        /* <DEDUP_REMOVED lines=8> */
.L_x_5958:
[----:B------:R-:W2:Y:S02]  /*03c0*/  LDG.E.U16 R4, desc[UR36][R4.64] ;  /* 0x0000002404047981 */ /* 0x000ea4000c1e1500 */
[----:B--2---:R-:W-:Y:S01]  /*03d0*/  HADD2.F32 R29, -RZ, R4.H0_H0 ;  /* 0x20000004ff1d7230 */ /* 0x004fe20000004100 */
[----:B------:R-:W-:Y:S06]  /*03e0*/  BRA `(.L_x_5954) ;  /* 0x0000000800c87947 */ /* 0x000fec0003800000 */
.L_x_5957:
        /* <DEDUP_REMOVED lines=8> */
.L_x_5960:
[----:B------:R-:W2:Y:S02]  /*0470*/  LDG.E.U16 R4, desc[UR36][R4.64] ;  /* 0x0000002404047981 */ /* 0x000ea4000c1e1500 */
[----:B--2---:R-:W-:Y:S01]  /*0480*/  HADD2.F32 R29, -RZ, R4.H0_H0 ;  /* 0x20000004ff1d7230 */ /* 0x004fe20000004100 */
[----:B------:R-:W-:Y:S06]  /*0490*/  BRA `(.L_x_5954) ;  /* 0x00000008009c7947 */ /* 0x000fec0003800000 */
.L_x_5959:
[----:B------:R-:W2:Y:S01]  /*04a0*/  LDG.E.64 R4, desc[UR36][R4.64] ;  /* 0x0000002404047981 */ /* 0x000ea2000c1e1b00 */
[----:B------:R-:W-:Y:S01]  /*04b0*/  UMOV UR4, 0xf0000000 ;  /* 0xf000000000047882 */ /* 0x000fe20000000000 */
[----:B------:R-:W-:Y:S01]  /*04c0*/  UMOV UR5, 0x380fffff ;  /* 0x380fffff00057882 */ /* 0x000fe20000000000 */
[----:B--2---:R-:W0:Y:S01]  /*04d0*/  F2F.F32.F64 R29, R4 ;  /* 0x00000004001d7310 */ /* 0x004e220000301000 */
[----:B------:R-:W-:-:S14]  /*04e0*/  DSETP.GEU.AND P0, PT, |R4|, UR4, PT ;  /* 0x0000000404007e2a */ /* 0x000fdc000bf0e200 */
[----:B0-----:R-:W-:Y:S01]  /*04f0*/  @!P0 FMUL R29, R29, 1.175494350822287508e-38 ;  /* 0x008000001d1d8820 */ /* 0x001fe20000400000 */
[----:B------:R-:W-:Y:S06]  /*0500*/  BRA `(.L_x_5954) ;  /* 0x0000000800807947 */ /* 0x000fec0003800000 */
.L_x_5949:
        /* <DEDUP_REMOVED lines=12> */
.L_x_5963:
[----:B------:R-:W2:Y:S01]  /*05d0*/  LDG.E.64 R4, desc[UR36][R4.64] ;  /* 0x0000002404047981 */ /* 0x000ea2000c1e1b00 */
[----:B------:R-:W-:Y:S01]  /*05e0*/  UMOV UR4, 0xf0000000 ;  /* 0xf000000000047882 */ /* 0x000fe20000000000 */
[----:B------:R-:W-:Y:S01]  /*05f0*/  UMOV UR5, 0x380fffff ;  /* 0x380fffff00057882 */ /* 0x000fe20000000000 */
[----:B--2---:R-:W0:Y:S01]  /*0600*/  F2F.F32.F64 R29, R4 ;  /* 0x00000004001d7310 */ /* 0x004e220000301000 */
[----:B------:R-:W-:-:S14]  /*0610*/  DSETP.GEU.AND P0, PT, |R4|, UR4, PT ;  /* 0x0000000404007e2a */ /* 0x000fdc000bf0e200 */
[----:B0-----:R-:W-:Y:S01]  /*0620*/  @!P0 FMUL R29, R29, 1.175494350822287508e-38 ;  /* 0x008000001d1d8820 */ /* 0x001fe20000400000 */
[----:B------:R-:W-:Y:S06]  /*0630*/  BRA `(.L_x_5954) ;  /* 0x0000000800347947 */ /* 0x000fec0003800000 */
.L_x_5962:
        /* <DEDUP_REMOVED lines=26> */
.L_x_5965:
        /* <DEDUP_REMOVED lines=14> */
.L_x_5964:
[----:B------:R-:W2:Y:S02]  /*08c0*/  LDG.E.U16 R4, desc[UR36][R4.64] ;  /* 0x0000002404047981 */ /* 0x000ea4000c1e1500 */
[----:B--2---:R-:W-:Y:S01]  /*08d0*/  IMAD.U32 R29, R4, 0x10000, RZ ;  /* 0x00010000041d7824 */ /* 0x004fe200078e00ff */
[----:B------:R-:W-:Y:S06]  /*08e0*/  BRA `(.L_x_5954) ;  /* 0x0000000400887947 */ /* 0x000fec0003800000 */
.L_x_5961:
        /* <DEDUP_REMOVED lines=11> */
.L_x_5968:
        /* <DEDUP_REMOVED lines=20> */
.L_x_5970:
[----:B------:R-:W-:Y:S05]  /*0ae0*/  BSYNC B0 ;  /* 0x0000000000007941 */ /* 0x000fea0003800000 */
.L_x_5969:
[----:B------:R-:W-:Y:S01]  /*0af0*/  IMAD.SHL.U32 R3, R3, 0x100000, RZ ;  /* 0x0010000003037824 */ /* 0x000fe200078e00ff */
[----:B------:R-:W-:-:S04]  /*0b00*/  LEA R0, R0, 0x3b800000, 0x17 ;  /* 0x3b80000000007811 */ /* 0x000fc800078eb8ff */
[----:B------:R-:W-:Y:S01]  /*0b10*/  LOP3.LUT R29, R0, R3, R29, 0xfe, !PT ;  /* 0x00000003001d7212 */ /* 0x000fe200078efe1d */
[----:B------:R-:W-:Y:S06]  /*0b20*/  BRA `(.L_x_5954) ;  /* 0x0000000000f87947 */ /* 0x000fec0003800000 */
.L_x_5967:
        /* <DEDUP_REMOVED lines=20> */
.L_x_5972:
[----:B------:R-:W-:Y:S05]  /*0c70*/  BSYNC B0 ;  /* 0x0000000000007941 */ /* 0x000fea0003800000 */
.L_x_5971:
[----:B------:R-:W-:Y:S01]  /*0c80*/  IMAD.SHL.U32 R3, R3, 0x200000, RZ ;  /* 0x0020000003037824 */ /* 0x000fe200078e00ff */
[----:B------:R-:W-:-:S04]  /*0c90*/  LEA R0, R0, 0x37800000, 0x17 ;  /* 0x3780000000007811 */ /* 0x000fc800078eb8ff */
[----:B------:R-:W-:Y:S01]  /*0ca0*/  LOP3.LUT R29, R0, R3, R29, 0xfe, !PT ;  /* 0x00000003001d7212 */ /* 0x000fe200078efe1d */
[----:B------:R-:W-:Y:S06]  /*0cb0*/  BRA `(.L_x_5954) ;  /* 0x0000000000947947 */ /* 0x000fec0003800000 */
.L_x_5966:
        /* <DEDUP_REMOVED lines=14> */
.L_x_5953:
        /* <DEDUP_REMOVED lines=16> */
.L_x_5975:
[----:B------:R-:W-:Y:S01]  /*0ea0*/  IMAD.MOV.U32 R29, RZ, RZ, RZ ;  /* 0x000000ffff1d7224 */ /* 0x000fe200078e00ff */
[----:B------:R-:W-:Y:S06]  /*0eb0*/  BRA `(.L_x_5954) ;  /* 0x0000000000147947 */ /* 0x000fec0003800000 */
.L_x_5974:
[----:B------:R-:W2:Y:S02]  /*0ec0*/  LDG.E.64 R4, desc[UR36][R4.64] ;  /* 0x0000002404047981 */ /* 0x000ea4000c1e1b00 */
[----:B--2---:R0:W1:Y:S01]  /*0ed0*/  I2F.U64 R29, R4 ;  /* 0x00000004001d7312 */ /* 0x0040620000301000 */
[----:B------:R-:W-:Y:S05]  /*0ee0*/  BRA `(.L_x_5954) ;  /* 0x0000000000087947 */ /* 0x000fea0003800000 */
.L_x_5973:
[----:B------:R-:W2:Y:S02]  /*0ef0*/  LDG.E R4, desc[UR36][R4.64] ;  /* 0x0000002404047981 */ /* 0x000ea4000c1e1900 */
[----:B--2---:R-:W-:-:S07]  /*0f00*/  I2FP.F32.U32 R29, R4 ;  /* 0x00000004001d7245 */ /* 0x004fce0000201000 */
.L_x_5954:
[----:B------:R-:W-:Y:S05]  /*0f10*/  BSYNC B6 ;  /* 0x0000000000067941 */ /* 0x000fea0003800000 */
.L_x_5948:
        /* <DEDUP_REMOVED lines=20> */
.L_x_5980:
[----:B------:R-:W2:Y:S02]  /*1060*/  LDG.E.U8 R4, desc[UR36][R4.64] ;  /* 0x0000002404047981 */ /* 0x000ea4000c1e1100 */
[----:B--2---:R-:W-:Y:S01]  /*1070*/  I2FP.F32.U32 R28, R4 ;  /* 0x00000004001c7245 */ /* 0x004fe20000201000 */
[----:B------:R-:W-:Y:S06]  /*1080*/  BRA `(.L_x_5982) ;  /* 0x0000000c002c7947 */ /* 0x000fec0003800000 */
.L_x_5979:
        /* <DEDUP_REMOVED lines=9> */
.L_x_5984:
[----:B------:R-:W2:Y:S02]  /*1120*/  LDG.E R4, desc[UR36][R4.64] ;  /* 0x0000002404047981 */ /* 0x000ea4000c1e1900 */
[----:B--2---:R-:W-:Y:S01]  /*1130*/  I2FP.F32.S32 R28, R4 ;  /* 0x00000004001c7245 */ /* 0x004fe20000201400 */
[----:B------:R-:W-:Y:S06]  /*1140*/  BRA `(.L_x_5982) ;  /* 0x0000000800fc7947 */ /* 0x000fec0003800000 */
.L_x_5983:
[----:B------:R-:W2:Y:S02]  /*1150*/  LDG.E.U16 R4, desc[UR36][R4.64] ;  /* 0x0000002404047981 */ /* 0x000ea4000c1e1500 */
[----:B--2---:R0:W2:Y:S01]  /*1160*/  I2F.S16 R28, R4 ;  /* 0x00000004001c7306 */ /* 0x0040a20000101400 */
[----:B------:R-:W-:Y:S05]  /*1170*/  BRA `(.L_x_5982) ;  /* 0x0000000800f07947 */ /* 0x000fea0003800000 */
.L_x_5978:
        /* <DEDUP_REMOVED lines=8> */
.L_x_5986:
[----:B------:R-:W2:Y:S02]  /*1200*/  LDG.E.U16 R4, desc[UR36][R4.64] ;  /* 0x0000002404047981 */ /* 0x000ea4000c1e1500 */
[----:B--2---:R-:W-:Y:S01]  /*1210*/  HADD2.F32 R28, -RZ, R4.H0_H0 ;  /* 0x20000004ff1c7230 */ /* 0x004fe20000004100 */
[----:B------:R-:W-:Y:S06]  /*1220*/  BRA `(.L_x_5982) ;  /* 0x0000000800c47947 */ /* 0x000fec0003800000 */
.L_x_5985:
        /* <DEDUP_REMOVED lines=8> */
.L_x_5988:
[----:B------:R-:W2:Y:S02]  /*12b0*/  LDG.E.U16 R4, desc[UR36][R4.64] ;  /* 0x0000002404047981 */ /* 0x000ea4000c1e1500 */
[----:B--2---:R-:W-:Y:S01]  /*12c0*/  HADD2.F32 R28, -RZ, R4.H0_H0 ;  /* 0x20000004ff1c7230 */ /* 0x004fe20000004100 */
[----:B------:R-:W-:Y:S06]  /*12d0*/  BRA `(.L_x_5982) ;  /* 0x0000000800987947 */ /* 0x000fec0003800000 */
.L_x_5987:
[----:B------:R-:W2:Y:S01]  /*12e0*/  LDG.E.64 R4, desc[UR36][R4.64] ;  /* 0x0000002404047981 */ /* 0x000ea2000c1e1b00 */
[----:B------:R-:W-:Y:S01]  /*12f0*/  UMOV UR4, 0xf0000000 ;  /* 0xf000000000047882 */ /* 0x000fe20000000000 */
[----:B------:R-:W-:Y:S01]  /*1300*/  UMOV UR5, 0x380fffff ;  /* 0x380fffff00057882 */ /* 0x000fe20000000000 */
[----:B--2---:R-:W0:Y:S01]  /*1310*/  F2F.F32.F64 R28, R4 ;  /* 0x00000004001c7310 */ /* 0x004e220000301000 */
[----:B------:R-:W-:-:S14]  /*1320*/  DSETP.GEU.AND P0, PT, |R4|, UR4, PT ;  /* 0x0000000404007e2a */ /* 0x000fdc000bf0e200 */
[----:B0-----:R-:W-:Y:S01]  /*1330*/  @!P0 FMUL R28, R28, 1.175494350822287508e-38 ;  /* 0x008000001c1c8820 */ /* 0x001fe20000400000 */
[----:B------:R-:W-:Y:S06]  /*1340*/  BRA `(.L_x_5982) ;  /* 0x00000008007c7947 */ /* 0x000fec0003800000 */
.L_x_5977:
        /* <DEDUP_REMOVED lines=12> */
.L_x_5991:
[----:B------:R-:W2:Y:S01]  /*1410*/  LDG.E.64 R4, desc[UR36][R4.64] ;  /* 0x0000002404047981 */ /* 0x000ea2000c1e1b00 */
[----:B------:R-:W-:Y:S01]  /*1420*/  UMOV UR4, 0xf0000000 ;  /* 0xf000000000047882 */ /* 0x000fe20000000000 */
[----:B------:R-:W-:Y:S01]  /*1430*/  UMOV UR5, 0x380fffff ;  /* 0x380fffff00057882 */ /* 0x000fe20000000000 */
[----:B--2---:R-:W0:Y:S01]  /*1440*/  F2F.F32.F64 R28, R4 ;  /* 0x00000004001c7310 */ /* 0x004e220000301000 */
[----:B------:R-:W-:-:S14]  /*1450*/  DSETP.GEU.AND P0, PT, |R4|, UR4, PT ;  /* 0x0000000404007e2a */ /* 0x000fdc000bf0e200 */
[----:B0-----:R-:W-:Y:S01]  /*1460*/  @!P0 FMUL R28, R28, 1.175494350822287508e-38 ;  /* 0x008000001c1c8820 */ /* 0x001fe20000400000 */
[----:B------:R-:W-:Y:S06]  /*1470*/  BRA `(.L_x_5982) ;  /* 0x0000000800307947 */ /* 0x000fec0003800000 */
.L_x_5990:
        /* <DEDUP_REMOVED lines=26> */
.L_x_5993:
        /* <DEDUP_REMOVED lines=13> */
.L_x_5992:
[----:B------:R-:W2:Y:S02]  /*16f0*/  LDG.E.U16 R4, desc[UR36][R4.64] ;  /* 0x0000002404047981 */ /* 0x000ea4000c1e1500 */
[----:B--2---:R-:W-:Y:S01]  /*1700*/  IMAD.U32 R28, R4, 0x10000, RZ ;  /* 0x00010000041c7824 */ /* 0x004fe200078e00ff */
[----:B------:R-:W-:Y:S06]  /*1710*/  BRA `(.L_x_5982) ;  /* 0x0000000400887947 */ /* 0x000fec0003800000 */
.L_x_5989:
        /* <DEDUP_REMOVED lines=11> */
.L_x_5996:
        /* <DEDUP_REMOVED lines=20> */
.L_x_5998:
[----:B------:R-:W-:Y:S05]  /*1910*/  BSYNC B0 ;  /* 0x0000000000007941 */ /* 0x000fea0003800000 */
.L_x_5997:
[----:B------:R-:W-:Y:S01]  /*1920*/  IMAD.SHL.U32 R3, R3, 0x100000, RZ ;  /* 0x0010000003037824 */ /* 0x000fe200078e00ff */
[----:B------:R-:W-:-:S04]  /*1930*/  LEA R5, R0, 0x3b800000, 0x17 ;  /* 0x3b80000000057811 */ /* 0x000fc800078eb8ff */
[----:B------:R-:W-:Y:S01]  /*1940*/  LOP3.LUT R28, R5, R3, R28, 0xfe, !PT ;  /* 0x00000003051c7212 */ /* 0x000fe200078efe1c */
[----:B------:R-:W-:Y:S06]  /*1950*/  BRA `(.L_x_5982) ;  /* 0x0000000000f87947 */ /* 0x000fec0003800000 */
.L_x_5995:
        /* <DEDUP_REMOVED lines=20> */
.L_x_6000:
[----:B------:R-:W-:Y:S05]  /*1aa0*/  BSYNC B0 ;  /* 0x0000000000007941 */ /* 0x000fea0003800000 */
.L_x_5999:
[----:B------:R-:W-:Y:S01]  /*1ab0*/  IMAD.SHL.U32 R3, R3, 0x200000, RZ ;  /* 0x0020000003037824 */ /* 0x000fe200078e00ff */
[----:B------:R-:W-:-:S04]  /*1ac0*/  LEA R5, R0, 0x37800000, 0x17 ;  /* 0x3780000000057811 */ /* 0x000fc800078eb8ff */
[----:B------:R-:W-:Y:S01]  /*1ad0*/  LOP3.LUT R28, R5, R3, R28, 0xfe, !PT ;  /* 0x00000003051c7212 */ /* 0x000fe200078efe1c */
[----:B------:R-:W-:Y:S06]  /*1ae0*/  BRA `(.L_x_5982) ;  /* 0x0000000000947947 */ /* 0x000fec0003800000 */
.L_x_5994:
        /* <DEDUP_REMOVED lines=14> */
.L_x_5981:
        /* <DEDUP_REMOVED lines=16> */
.L_x_6003:
[----:B------:R-:W-:Y:S01]  /*1cd0*/  IMAD.MOV.U32 R28, RZ, RZ, RZ ;  /* 0x000000ffff1c7224 */ /* 0x000fe200078e00ff */
[----:B------:R-:W-:Y:S06]  /*1ce0*/  BRA `(.L_x_5982) ;  /* 0x0000000000147947 */ /* 0x000fec0003800000 */
.L_x_6002:
[----:B------:R-:W2:Y:S02]  /*1cf0*/  LDG.E.64 R4, desc[UR36][R4.64] ;  /* 0x0000002404047981 */ /* 0x000ea4000c1e1b00 */
[----:B--2---:R0:W2:Y:S01]  /*1d00*/  I2F.U64 R28, R4 ;  /* 0x00000004001c7312 */ /* 0x0040a20000301000 */
[----:B------:R-:W-:Y:S05]  /*1d10*/  BRA `(.L_x_5982) ;  /* 0x0000000000087947 */ /* 0x000fea0003800000 */
.L_x_6001:
[----:B------:R-:W2:Y:S02]  /*1d20*/  LDG.E R4, desc[UR36][R4.64] ;  /* 0x0000002404047981 */ /* 0x000ea4000c1e1900 */
[----:B--2---:R-:W-:-:S07]  /*1d30*/  I2FP.F32.U32 R28, R4 ;  /* 0x00000004001c7245 */ /* 0x004fce0000201000 */
.L_x_5982:
[----:B------:R-:W-:Y:S05]  /*1d40*/  BSYNC B6 ;  /* 0x0000000000067941 */ /* 0x000fea0003800000 */
.L_x_5976:
[----:B------:R-:W0:Y:S02]  /*1d50*/  S2R R16, SR_TID.X ;  /* 0x0000000000107919 */ /* 0x000e240000002100 */
[----:B0-----:R-:W-:-:S07]  /*1d60*/  VIADD R16, R16, 0x80 ;  /* 0x0000008010107836 */ /* 0x001fce0000000000 */
.L_x_5947:
[----:B------:R-:W-:Y:S05]  /*1d70*/  BSYNC B7 ;  /* 0x0000000000077941 */ /* 0x000fea0003800000 */
.L_x_5946:
        /* <DEDUP_REMOVED lines=25> */
.L_x_6010:
[----:B------:R-:W4:Y:S02]  /*1f10*/  LDG.E.U8 R4, desc[UR36][R4.64] ;  /* 0x0000002404047981 */ /* 0x000f24000c1e1100 */
[----:B----4-:R-:W-:Y:S01]  /*1f20*/  I2FP.F32.U32 R27, R4 ;  /* 0x00000004001b7245 */ /* 0x010fe20000201000 */
[----:B------:R-:W-:Y:S06]  /*1f30*/  BRA `(.L_x_6012) ;  /* 0x0000000c002c7947 */ /* 0x000fec0003800000 */
.L_x_6009:
        /* <DEDUP_REMOVED lines=9> */
.L_x_6014:
[----:B------:R-:W4:Y:S02]  /*1fd0*/  LDG.E R4, desc[UR36][R4.64] ;  /* 0x0000002404047981 */ /* 0x000f24000c1e1900 */
[----:B----4-:R-:W-:Y:S01]  /*1fe0*/  I2FP.F32.S32 R27, R4 ;  /* 0x00000004001b7245 */ /* 0x010fe20000201400 */
[----:B------:R-:W-:Y:S06]  /*1ff0*/  BRA `(.L_x_6012) ;  /* 0x0000000800fc7947 */ /* 0x000fec0003800000 */
.L_x_6013:
[----:B------:R-:W4:Y:S02]  /*2000*/  LDG.E.U16 R4, desc[UR36][R4.64] ;  /* 0x0000002404047981 */ /* 0x000f24000c1e1500 */
[----:B----4-:R0:W4:Y:S01]  /*2010*/  I2F.S16 R27, R4 ;  /* 0x00000004001b7306 */ /* 0x0101220000101400 */
[----:B------:R-:W-:Y:S05]  /*2020*/  BRA `(.L_x_6012) ;  /* 0x0000000800f07947 */ /* 0x000fea0003800000 */
.L_x_6008:
        /* <DEDUP_REMOVED lines=8> */
.L_x_6016:
[----:B------:R-:W4:Y:S02]  /*20b0*/  LDG.E.U16 R4, desc[UR36][R4.64] ;  /* 0x0000002404047981 */ /* 0x000f24000c1e1500 */
[----:B----4-:R-:W-:Y:S01]  /*20c0*/  HADD2.F32 R27, -RZ, R4.H0_H0 ;  /* 0x20000004ff1b7230 */ /* 0x010fe20000004100 */
[----:B------:R-:W-:Y:S06]  /*20d0*/  BRA `(.L_x_6012) ;  /* 0x0000000800c47947 */ /* 0x000fec0003800000 */
.L_x_6015:
        /* <DEDUP_REMOVED lines=8> */
.L_x_6018:
[----:B------:R-:W4:Y:S02]  /*2160*/  LDG.E.U16 R4, desc[UR36][R4.64] ;  /* 0x0000002404047981 */ /* 0x000f24000c1e1500 */
[----:B----4-:R-:W-:Y:S01]  /*2170*/  HADD2.F32 R27, -RZ, R4.H0_H0 ;  /* 0x20000004ff1b7230 */ /* 0x010fe20000004100 */
[----:B------:R-:W-:Y:S06]  /*2180*/  BRA `(.L_x_6012) ;  /* 0x0000000800987947 */ /* 0x000fec0003800000 */
.L_x_6017:
[----:B------:R-:W4:Y:S01]  /*2190*/  LDG.E.64 R4, desc[UR36][R4.64] ;  /* 0x0000002404047981 */ /* 0x000f22000c1e1b00 */
[----:B------:R-:W-:Y:S01]  /*21a0*/  UMOV UR4, 0xf0000000 ;  /* 0xf000000000047882 */ /* 0x000fe20000000000 */
[----:B------:R-:W-:Y:S01]  /*21b0*/  UMOV UR5, 0x380fffff ;  /* 0x380fffff00057882 */ /* 0x000fe20000000000 */
[----:B----4-:R-:W0:Y:S01]  /*21c0*/  F2F.F32.F64 R27, R4 ;  /* 0x00000004001b7310 */ /* 0x010e220000301000 */
[----:B------:R-:W-:-:S14]  /*21d0*/  DSETP.GEU.AND P0, PT, |R4|, UR4, PT ;  /* 0x0000000404007e2a */ /* 0x000fdc000bf0e200 */
[----:B0-----:R-:W-:Y:S01]  /*21e0*/  @!P0 FMUL R27, R27, 1.175494350822287508e-38 ;  /* 0x008000001b1b8820 */ /* 0x001fe20000400000 */
[----:B------:R-:W-:Y:S06]  /*21f0*/  BRA `(.L_x_6012) ;  /* 0x00000008007c7947 */ /* 0x000fec0003800000 */
.L_x_6007:
        /* <DEDUP_REMOVED lines=12> */
.L_x_6021:
[----:B------:R-:W4:Y:S01]  /*22c0*/  LDG.E.64 R4, desc[UR36][R4.64] ;  /* 0x0000002404047981 */ /* 0x000f22000c1e1b00 */
[----:B------:R-:W-:Y:S01]  /*22d0*/  UMOV UR4, 0xf0000000 ;  /* 0xf000000000047882 */ /* 0x000fe20000000000 */
[----:B------:R-:W-:Y:S01]  /*22e0*/  UMOV UR5, 0x380fffff ;  /* 0x380fffff00057882 */ /* 0x000fe20000000000 */
[----:B----4-:R-:W0:Y:S01]  /*22f0*/  F2F.F32.F64 R27, R4 ;  /* 0x00000004001b7310 */ /* 0x010e220000301000 */
[----:B------:R-:W-:-:S14]  /*2300*/  DSETP.GEU.AND P0, PT, |R4|, UR4, PT ;  /* 0x0000000404007e2a */ /* 0x000fdc000bf0e200 */
[----:B0-----:R-:W-:Y:S01]  /*2310*/  @!P0 FMUL R27, R27, 1.175494350822287508e-38 ;  /* 0x008000001b1b8820 */ /* 0x001fe20000400000 */
[----:B------:R-:W-:Y:S06]  /*2320*/  BRA `(.L_x_6012) ;  /* 0x0000000800307947 */ /* 0x000fec0003800000 */
.L_x_6020:
        /* <DEDUP_REMOVED lines=26> */
.L_x_6023:
        /* <DEDUP_REMOVED lines=13> */
.L_x_6022:
[----:B------:R-:W4:Y:S02]  /*25a0*/  LDG.E.U16 R4, desc[UR36][R4.64] ;  /* 0x0000002404047981 */ /* 0x000f24000c1e1500 */
[----:B----4-:R-:W-:Y:S01]  /*25b0*/  IMAD.U32 R27, R4, 0x10000, RZ ;  /* 0x00010000041b7824 */ /* 0x010fe200078e00ff */
[----:B------:R-:W-:Y:S06]  /*25c0*/  BRA `(.L_x_6012) ;  /* 0x0000000400887947 */ /* 0x000fec0003800000 */
.L_x_6019:
        /* <DEDUP_REMOVED lines=11> */
.L_x_6026:
        /* <DEDUP_REMOVED lines=20> */
.L_x_6028:
[----:B------:R-:W-:Y:S05]  /*27c0*/  BSYNC B0 ;  /* 0x0000000000007941 */ /* 0x000fea0003800000 */
.L_x_6027:
[----:B------:R-:W-:Y:S01]  /*27d0*/  IMAD.SHL.U32 R3, R3, 0x100000, RZ ;  /* 0x0010000003037824 */ /* 0x000fe200078e00ff */
[----:B------:R-:W-:-:S04]  /*27e0*/  LEA R0, R0, 0x3b800000, 0x17 ;  /* 0x3b80000000007811 */ /* 0x000fc800078eb8ff */
[----:B------:R-:W-:Y:S01]  /*27f0*/  LOP3.LUT R27, R0, R3, R27, 0xfe, !PT ;  /* 0x00000003001b7212 */ /* 0x000fe200078efe1b */
[----:B------:R-:W-:Y:S06]  /*2800*/  BRA `(.L_x_6012) ;  /* 0x0000000000f87947 */ /* 0x000fec0003800000 */
.L_x_6025:
        /* <DEDUP_REMOVED lines=20> */
.L_x_6030:
[----:B------:R-:W-:Y:S05]  /*2950*/  BSYNC B0 ;  /* 0x0000000000007941 */ /* 0x000fea0003800000 */
.L_x_6029:
[----:B------:R-:W-:Y:S01]  /*2960*/  IMAD.SHL.U32 R3, R3, 0x200000, RZ ;  /* 0x0020000003037824 */ /* 0x000fe200078e00ff */
[----:B------:R-:W-:-:S04]  /*2970*/  LEA R0, R0, 0x37800000, 0x17 ;  /* 0x3780000000007811 */ /* 0x000fc800078eb8ff */
[----:B------:R-:W-:Y:S01]  /*2980*/  LOP3.LUT R27, R0, R3, R27, 0xfe, !PT ;  /* 0x00000003001b7212 */ /* 0x000fe200078efe1b */
[----:B------:R-:W-:Y:S06]  /*2990*/  BRA `(.L_x_6012) ;  /* 0x0000000000947947 */ /* 0x000fec0003800000 */
.L_x_6024:
        /* <DEDUP_REMOVED lines=14> */
.L_x_6011:
        /* <DEDUP_REMOVED lines=16> */
.L_x_6033:
[----:B------:R-:W-:Y:S01]  /*2b80*/  IMAD.MOV.U32 R27, RZ, RZ, RZ ;  /* 0x000000ffff1b7224 */ /* 0x000fe200078e00ff */
[----:B------:R-:W-:Y:S06]  /*2b90*/  BRA `(.L_x_6012) ;  /* 0x0000000000147947 */ /* 0x000fec0003800000 */
.L_x_6032:
[----:B------:R-:W4:Y:S02]  /*2ba0*/  LDG.E.64 R4, desc[UR36][R4.64] ;  /* 0x0000002404047981 */ /* 0x000f24000c1e1b00 */
[----:B----4-:R0:W4:Y:S01]  /*2bb0*/  I2F.U64 R27, R4 ;  /* 0x00000004001b7312 */ /* 0x0101220000301000 */
[----:B------:R-:W-:Y:S05]  /*2bc0*/  BRA `(.L_x_6012) ;  /* 0x0000000000087947 */ /* 0x000fea0003800000 */
.L_x_6031:
[----:B------:R-:W4:Y:S02]  /*2bd0*/  LDG.E R4, desc[UR36][R4.64] ;  /* 0x0000002404047981 */ /* 0x000f24000c1e1900 */
[----:B----4-:R-:W-:-:S07]  /*2be0*/  I2FP.F32.U32 R27, R4 ;  /* 0x00000004001b7245 */ /* 0x010fce0000201000 */
.L_x_6012:
[----:B------:R-:W-:Y:S05]  /*2bf0*/  BSYNC B6 ;  /* 0x0000000000067941 */ /* 0x000fea0003800000 */
.L_x_6006:
        /* <DEDUP_REMOVED lines=20> */
.L_x_6038:
[----:B------:R-:W2:Y:S02]  /*2d40*/  LDG.E.U8 R4, desc[UR36][R4.64] ;  /* 0x0000002404047981 */ /* 0x000ea4000c1e1100 */
[----:B--2---:R-:W-:Y:S01]  /*2d50*/  I2FP.F32.U32 R22, R4 ;  /* 0x0000000400167245 */ /* 0x004fe20000201000 */
[----:B------:R-:W-:Y:S06]  /*2d60*/  BRA `(.L_x_6040) ;  /* 0x0000000c002c7947 */ /* 0x000fec0003800000 */
.L_x_6037:
        /* <DEDUP_REMOVED lines=9> */
.L_x_6042:
[----:B------:R-:W2:Y:S02]  /*2e00*/  LDG.E R4, desc[UR36][R4.64] ;  /* 0x0000002404047981 */ /* 0x000ea4000c1e1900 */
[----:B--2---:R-:W-:Y:S01]  /*2e10*/  I2FP.F32.S32 R22, R4 ;  /* 0x0000000400167245 */ /* 0x004fe20000201400 */
[----:B------:R-:W-:Y:S06]  /*2e20*/  BRA `(.L_x_6040) ;  /* 0x0000000800fc7947 */ /* 0x000fec0003800000 */
.L_x_6041:
[----:B------:R-:W2:Y:S02]  /*2e30*/  LDG.E.U16 R4, desc[UR36][R4.64] ;  /* 0x0000002404047981 */ /* 0x000ea4000c1e1500 */
[----:B--2---:R0:W2:Y:S01]  /*2e40*/  I2F.S16 R22, R4 ;  /* 0x0000000400167306 */ /* 0x0040a20000101400 */
[----:B------:R-:W-:Y:S05]  /*2e50*/  BRA `(.L_x_6040) ;  /* 0x0000000800f07947 */ /* 0x000fea0003800000 */
.L_x_6036:
        /* <DEDUP_REMOVED lines=8> */
.L_x_6044:
[----:B------:R-:W2:Y:S02]  /*2ee0*/  LDG.E.U16 R4, desc[UR36][R4.64] ;  /* 0x0000002404047981 */ /* 0x000ea4000c1e1500 */
[----:B--2---:R-:W-:Y:S01]  /*2ef0*/  HADD2.F32 R22, -RZ, R4.H0_H0 ;  /* 0x20000004ff167230 */ /* 0x004fe20000004100 */
[----:B------:R-:W-:Y:S06]  /*2f00*/  BRA `(.L_x_6040) ;  /* 0x0000000800c47947 */ /* 0x000fec0003800000 */
.L_x_6043:
        /* <DEDUP_REMOVED lines=8> */
.L_x_6046:
[----:B------:R-:W2:Y:S02]  /*2f90*/  LDG.E.U16 R4, desc[UR36][R4.64] ;  /* 0x0000002404047981 */ /* 0x000ea4000c1e1500 */
[----:B--2---:R-:W-:Y:S01]  /*2fa0*/  HADD2.F32 R22, -RZ, R4.H0_H0 ;  /* 0x20000004ff167230 */ /* 0x004fe20000004100 */
[----:B------:R-:W-:Y:S06]  /*2fb0*/  BRA `(.L_x_6040) ;  /* 0x0000000800987947 */ /* 0x000fec0003800000 */
.L_x_6045:
[----:B------:R-:W2:Y:S01]  /*2fc0*/  LDG.E.64 R4, desc[UR36][R4.64] ;  /* 0x0000002404047981 */ /* 0x000ea2000c1e1b00 */
[----:B------:R-:W-:Y:S01]  /*2fd0*/  UMOV UR4, 0xf0000000 ;  /* 0xf000000000047882 */ /* 0x000fe20000000000 */
[----:B------:R-:W-:Y:S01]  /*2fe0*/  UMOV UR5, 0x380fffff ;  /* 0x380fffff00057882 */ /* 0x000fe20000000000 */
[----:B--2---:R-:W0:Y:S01]  /*2ff0*/  F2F.F32.F64 R22, R4 ;  /* 0x0000000400167310 */ /* 0x004e220000301000 */
[----:B------:R-:W-:-:S14]  /*3000*/  DSETP.GEU.AND P0, PT, |R4|, UR4, PT ;  /* 0x0000000404007e2a */ /* 0x000fdc000bf0e200 */
[----:B0-----:R-:W-:Y:S01]  /*3010*/  @!P0 FMUL R22, R22, 1.175494350822287508e-38 ;  /* 0x0080000016168820 */ /* 0x001fe20000400000 */
[----:B------:R-:W-:Y:S06]  /*3020*/  BRA `(.L_x_6040) ;  /* 0x00000008007c7947 */ /* 0x000fec0003800000 */
.L_x_6035:
        /* <DEDUP_REMOVED lines=12> */
.L_x_6049:
[----:B------:R-:W2:Y:S01]  /*30f0*/  LDG.E.64 R4, desc[UR36][R4.64] ;  /* 0x0000002404047981 */ /* 0x000ea2000c1e1b00 */
[----:B------:R-:W-:Y:S01]  /*3100*/  UMOV UR4, 0xf0000000 ;  /* 0xf000000000047882 */ /* 0x000fe20000000000 */
[----:B------:R-:W-:Y:S01]  /*3110*/  UMOV UR5, 0x380fffff ;  /* 0x380fffff00057882 */ /* 0x000fe20000000000 */
[----:B--2---:R-:W0:Y:S01]  /*3120*/  F2F.F32.F64 R22, R4 ;  /* 0x0000000400167310 */ /* 0x004e220000301000 */
[----:B------:R-:W-:-:S14]  /*3130*/  DSETP.GEU.AND P0, PT, |R4|, UR4, PT ;  /* 0x0000000404007e2a */ /* 0x000fdc000bf0e200 */
[----:B0-----:R-:W-:Y:S01]  /*3140*/  @!P0 FMUL R22, R22, 1.175494350822287508e-38 ;  /* 0x0080000016168820 */ /* 0x001fe20000400000 */
[----:B------:R-:W-:Y:S06]  /*3150*/  BRA `(.L_x_6040) ;  /* 0x0000000800307947 */ /* 0x000fec0003800000 */
.L_x_6048:
        /* <DEDUP_REMOVED lines=26> */
.L_x_6051:
        /* <DEDUP_REMOVED lines=13> */
.L_x_6050:
[----:B------:R-:W2:Y:S02]  /*33d0*/  LDG.E.U16 R4, desc[UR36][R4.64] ;  /* 0x0000002404047981 */ /* 0x000ea4000c1e1500 */
[----:B--2---:R-:W-:Y:S01]  /*33e0*/  IMAD.U32 R22, R4, 0x10000, RZ ;  /* 0x0001000004167824 */ /* 0x004fe200078e00ff */
[----:B------:R-:W-:Y:S06]  /*33f0*/  BRA `(.L_x_6040) ;  /* 0x0000000400887947 */ /* 0x000fec0003800000 */
.L_x_6047:
        /* <DEDUP_REMOVED lines=11> */
.L_x_6054:
        /* <DEDUP_REMOVED lines=20> */
.L_x_6056:
[----:B------:R-:W-:Y:S05]  /*35f0*/  BSYNC B0 ;  /* 0x0000000000007941 */ /* 0x000fea0003800000 */
.L_x_6055:
[----:B------:R-:W-:Y:S01]  /*3600*/  IMAD.SHL.U32 R3, R3, 0x100000, RZ ;  /* 0x0010000003037824 */ /* 0x000fe200078e00ff */
[----:B------:R-:W-:-:S04]  /*3610*/  LEA R5, R0, 0x3b800000, 0x17 ;  /* 0x3b80000000057811 */ /* 0x000fc800078eb8ff */
[----:B------:R-:W-:Y:S01]  /*3620*/  LOP3.LUT R22, R5, R3, R22, 0xfe, !PT ;  /* 0x0000000305167212 */ /* 0x000fe200078efe16 */
[----:B------:R-:W-:Y:S06]  /*3630*/  BRA `(.L_x_6040) ;  /* 0x0000000000f87947 */ /* 0x000fec0003800000 */
.L_x_6053:
        /* <DEDUP_REMOVED lines=20> */
.L_x_6058:
[----:B------:R-:W-:Y:S05]  /*3780*/  BSYNC B0 ;  /* 0x0000000000007941 */ /* 0x000fea0003800000 */
.L_x_6057:
[----:B------:R-:W-:Y:S01]  /*3790*/  IMAD.SHL.U32 R3, R3, 0x200000, RZ ;  /* 0x0020000003037824 */ /* 0x000fe200078e00ff */
[----:B------:R-:W-:-:S04]  /*37a0*/  LEA R5, R0, 0x37800000, 0x17 ;  /* 0x3780000000057811 */ /* 0x000fc800078eb8ff */
[----:B------:R-:W-:Y:S01]  /*37b0*/  LOP3.LUT R22, R5, R3, R22, 0xfe, !PT ;  /* 0x0000000305167212 */ /* 0x000fe200078efe16 */
[----:B------:R-:W-:Y:S06]  /*37c0*/  BRA `(.L_x_6040) ;  /* 0x0000000000947947 */ /* 0x000fec0003800000 */
.L_x_6052:
        /* <DEDUP_REMOVED lines=14> */
.L_x_6039:
        /* <DEDUP_REMOVED lines=16> */
.L_x_6061:
[----:B------:R-:W-:Y:S01]  /*39b0*/  IMAD.MOV.U32 R22, RZ, RZ, RZ ;  /* 0x000000ffff167224 */ /* 0x000fe200078e00ff */
[----:B------:R-:W-:Y:S06]  /*39c0*/  BRA `(.L_x_6040) ;  /* 0x0000000000147947 */ /* 0x000fec0003800000 */
.L_x_6060:
[----:B------:R-:W2:Y:S02]  /*39d0*/  LDG.E.64 R22, desc[UR36][R4.64] ;  /* 0x0000002404167981 */ /* 0x000ea4000c1e1b00 */
[----:B--2---:R0:W2:Y:S01]  /*39e0*/  I2F.U64 R22, R22 ;  /* 0x0000001600167312 */ /* 0x0040a20000301000 */
[----:B------:R-:W-:Y:S05]  /*39f0*/  BRA `(.L_x_6040) ;  /* 0x0000000000087947 */ /* 0x000fea0003800000 */
.L_x_6059:
[----:B------:R-:W2:Y:S02]  /*3a00*/  LDG.E R4, desc[UR36][R4.64] ;  /* 0x0000002404047981 */ /* 0x000ea4000c1e1900 */
[----:B--2---:R-:W-:-:S07]  /*3a10*/  I2FP.F32.U32 R22, R4 ;  /* 0x0000000400167245 */ /* 0x004fce0000201000 */
.L_x_6040:
[----:B------:R-:W-:Y:S05]  /*3a20*/  BSYNC B6 ;  /* 0x0000000000067941 */ /* 0x000fea0003800000 */
.L_x_6034:
[----:B------:R-:W-:-:S07]  /*3a30*/  VIADD R16, R16, 0x80 ;  /* 0x0000008010107836 */ /* 0x000fce0000000000 */
.L_x_6005:
[----:B------:R-:W-:Y:S05]  /*3a40*/  BSYNC B7 ;  /* 0x0000000000077941 */ /* 0x000fea0003800000 */
.L_x_6004:
        /* <DEDUP_REMOVED lines=26> */
.L_x_6068:
[----:B------:R-:W4:Y:S02]  /*3bf0*/  LDG.E.U8 R4, desc[UR36][R4.64] ;  /* 0x0000002404047981 */ /* 0x000f24000c1e1100 */
[----:B----4-:R-:W-:Y:S01]  /*3c00*/  I2FP.F32.U32 R25, R4 ;  /* 0x0000000400197245 */ /* 0x010fe20000201000 */
[----:B------:R-:W-:Y:S06]  /*3c10*/  BRA `(.L_x_6070) ;  /* 0x0000000c002c7947 */ /* 0x000fec0003800000 */
.L_x_6067:
        /* <DEDUP_REMOVED lines=9> */
.L_x_6072:
[----:B------:R-:W4:Y:S02]  /*3cb0*/  LDG.E R4, desc[UR36][R4.64] ;  /* 0x0000002404047981 */ /* 0x000f24000c1e1900 */
[----:B----4-:R-:W-:Y:S01]  /*3cc0*/  I2FP.F32.S32 R25, R4 ;  /* 0x0000000400197245 */ /* 0x010fe20000201400 */
[----:B------:R-:W-:Y:S06]  /*3cd0*/  BRA `(.L_x_6070) ;  /* 0x0000000800fc7947 */ /* 0x000fec0003800000 */
.L_x_6071:
[----:B------:R-:W4:Y:S02]  /*3ce0*/  LDG.E.U16 R4, desc[UR36][R4.64] ;  /* 0x0000002404047981 */ /* 0x000f24000c1e1500 */
[----:B----4-:R0:W4:Y:S01]  /*3cf0*/  I2F.S16 R25, R4 ;  /* 0x0000000400197306 */ /* 0x0101220000101400 */
[----:B------:R-:W-:Y:S05]  /*3d00*/  BRA `(.L_x_6070) ;  /* 0x0000000800f07947 */ /* 0x000fea0003800000 */
.L_x_6066:
        /* <DEDUP_REMOVED lines=8> */
.L_x_6074:
[----:B------:R-:W4:Y:S02]  /*3d90*/  LDG.E.U16 R4, desc[UR36][R4.64] ;  /* 0x0000002404047981 */ /* 0x000f24000c1e1500 */
[----:B----4-:R-:W-:Y:S01]  /*3da0*/  HADD2.F32 R25, -RZ, R4.H0_H0 ;  /* 0x20000004ff197230 */ /* 0x010fe20000004100 */
[----:B------:R-:W-:Y:S06]  /*3db0*/  BRA `(.L_x_6070) ;  /* 0x0000000800c47947 */ /* 0x000fec0003800000 */
.L_x_6073:
        /* <DEDUP_REMOVED lines=8> */
.L_x_6076:
[----:B------:R-:W4:Y:S02]  /*3e40*/  LDG.E.U16 R4, desc[UR36][R4.64] ;  /* 0x0000002404047981 */ /* 0x000f24000c1e1500 */
[----:B----4-:R-:W-:Y:S01]  /*3e50*/  HADD2.F32 R25, -RZ, R4.H0_H0 ;  /* 0x20000004ff197230 */ /* 0x010fe20000004100 */
[----:B------:R-:W-:Y:S06]  /*3e60*/  BRA `(.L_x_6070) ;  /* 0x0000000800987947 */ /* 0x000fec0003800000 */
.L_x_6075:
[----:B------:R-:W4:Y:S01]  /*3e70*/  LDG.E.64 R4, desc[UR36][R4.64] ;  /* 0x0000002404047981 */ /* 0x000f22000c1e1b00 */
[----:B------:R-:W-:Y:S01]  /*3e80*/  UMOV UR4, 0xf0000000 ;  /* 0xf000000000047882 */ /* 0x000fe20000000000 */
[----:B------:R-:W-:Y:S01]  /*3e90*/  UMOV UR5, 0x380fffff ;  /* 0x380fffff00057882 */ /* 0x000fe20000000000 */
[----:B----4-:R-:W0:Y:S01]  /*3ea0*/  F2F.F32.F64 R25, R4 ;  /* 0x0000000400197310 */ /* 0x010e220000301000 */
[----:B------:R-:W-:-:S14]  /*3eb0*/  DSETP.GEU.AND P0, PT, |R4|, UR4, PT ;  /* 0x0000000404007e2a */ /* 0x000fdc000bf0e200 */
[----:B0-----:R-:W-:Y:S01]  /*3ec0*/  @!P0 FMUL R25, R25, 1.175494350822287508e-38 ;  /* 0x0080000019198820 */ /* 0x001fe20000400000 */
[----:B------:R-:W-:Y:S06]  /*3ed0*/  BRA `(.L_x_6070) ;  /* 0x00000008007c7947 */ /* 0x000fec0003800000 */
.L_x_6065:
        /* <DEDUP_REMOVED lines=12> */
.L_x_6079:
[----:B------:R-:W4:Y:S01]  /*3fa0*/  LDG.E.64 R4, desc[UR36][R4.64] ;  /* 0x0000002404047981 */ /* 0x000f22000c1e1b00 */
[----:B------:R-:W-:Y:S01]  /*3fb0*/  UMOV UR4, 0xf0000000 ;  /* 0xf000000000047882 */ /* 0x000fe20000000000 */
[----:B------:R-:W-:Y:S01]  /*3fc0*/  UMOV UR5, 0x380fffff ;  /* 0x380fffff00057882 */ /* 0x000fe20000000000 */
[----:B----4-:R-:W0:Y:S01]  /*3fd0*/  F2F.F32.F64 R25, R4 ;  /* 0x0000000400197310 */ /* 0x010e220000301000 */
[----:B------:R-:W-:-:S14]  /*3fe0*/  DSETP.GEU.AND P0, PT, |R4|, UR4, PT ;  /* 0x0000000404007e2a */ /* 0x000fdc000bf0e200 */
[----:B0-----:R-:W-:Y:S01]  /*3ff0*/  @!P0 FMUL R25, R25, 1.175494350822287508e-38 ;  /* 0x0080000019198820 */ /* 0x001fe20000400000 */
[----:B------:R-:W-:Y:S06]  /*4000*/  BRA `(.L_x_6070) ;  /* 0x0000000800307947 */ /* 0x000fec0003800000 */
.L_x_6078:
        /* <DEDUP_REMOVED lines=26> */
.L_x_6081:
        /* <DEDUP_REMOVED lines=13> */
.L_x_6080:
[----:B------:R-:W4:Y:S02]  /*4280*/  LDG.E.U16 R4, desc[UR36][R4.64] ;  /* 0x0000002404047981 */ /* 0x000f24000c1e1500 */
[----:B----4-:R-:W-:Y:S01]  /*4290*/  IMAD.U32 R25, R4, 0x10000, RZ ;  /* 0x0001000004197824 */ /* 0x010fe200078e00ff */
[----:B------:R-:W-:Y:S06]  /*42a0*/  BRA `(.L_x_6070) ;  /* 0x0000000400887947 */ /* 0x000fec0003800000 */
.L_x_6077:
        /* <DEDUP_REMOVED lines=11> */
.L_x_6084:
        /* <DEDUP_REMOVED lines=20> */
.L_x_6086:
[----:B------:R-:W-:Y:S05]  /*44a0*/  BSYNC B0 ;  /* 0x0000000000007941 */ /* 0x000fea0003800000 */
.L_x_6085:
[----:B------:R-:W-:Y:S01]  /*44b0*/  IMAD.SHL.U32 R3, R3, 0x100000, RZ ;  /* 0x0010000003037824 */ /* 0x000fe200078e00ff */
[----:B------:R-:W-:-:S04]  /*44c0*/  LEA R0, R0, 0x3b800000, 0x17 ;  /* 0x3b80000000007811 */ /* 0x000fc800078eb8ff */
[----:B------:R-:W-:Y:S01]  /*44d0*/  LOP3.LUT R25, R0, R3, R25, 0xfe, !PT ;  /* 0x0000000300197212 */ /* 0x000fe200078efe19 */
[----:B------:R-:W-:Y:S06]  /*44e0*/  BRA `(.L_x_6070) ;  /* 0x0000000000f87947 */ /* 0x000fec0003800000 */
.L_x_6083:
        /* <DEDUP_REMOVED lines=20> */
.L_x_6088:
[----:B------:R-:W-:Y:S05]  /*4630*/  BSYNC B0 ;  /* 0x0000000000007941 */ /* 0x000fea0003800000 */
.L_x_6087:
[----:B------:R-:W-:Y:S01]  /*4640*/  IMAD.SHL.U32 R3, R3, 0x200000, RZ ;  /* 0x0020000003037824 */ /* 0x000fe200078e00ff */
[----:B------:R-:W-:-:S04]  /*4650*/  LEA R0, R0, 0x37800000, 0x17 ;  /* 0x3780000000007811 */ /* 0x000fc800078eb8ff */
[----:B------:R-:W-:Y:S01]  /*4660*/  LOP3.LUT R25, R0, R3, R25, 0xfe, !PT ;  /* 0x0000000300197212 */ /* 0x000fe200078efe19 */
[----:B------:R-:W-:Y:S06]  /*4670*/  BRA `(.L_x_6070) ;  /* 0x0000000000947947 */ /* 0x000fec0003800000 */
.L_x_6082:
        /* <DEDUP_REMOVED lines=14> */
.L_x_6069:
        /* <DEDUP_REMOVED lines=16> */
.L_x_6091:
[----:B------:R-:W-:Y:S01]  /*4860*/  IMAD.MOV.U32 R25, RZ, RZ, RZ ;  /* 0x000000ffff197224 */ /* 0x000fe200078e00ff */
[----:B------:R-:W-:Y:S06]  /*4870*/  BRA `(.L_x_6070) ;  /* 0x0000000000147947 */ /* 0x000fec0003800000 */
.L_x_6090:
[----:B------:R-:W4:Y:S02]  /*4880*/  LDG.E.64 R4, desc[UR36][R4.64] ;  /* 0x0000002404047981 */ /* 0x000f24000c1e1b00 */
[----:B----4-:R0:W4:Y:S01]  /*4890*/  I2F.U64 R25, R4 ;  /* 0x0000000400197312 */ /* 0x0101220000301000 */
[----:B------:R-:W-:Y:S05]  /*48a0*/  BRA `(.L_x_6070) ;  /* 0x0000000000087947 */ /* 0x000fea0003800000 */
.L_x_6089:
[----:B------:R-:W4:Y:S02]  /*48b0*/  LDG.E R4, desc[UR36][R4.64] ;  /* 0x0000002404047981 */ /* 0x000f24000c1e1900 */
[----:B----4-:R-:W-:-:S07]  /*48c0*/  I2FP.F32.U32 R25, R4 ;  /* 0x0000000400197245 */ /* 0x010fce0000201000 */
.L_x_6070:
[----:B------:R-:W-:Y:S05]  /*48d0*/  BSYNC B6 ;  /* 0x0000000000067941 */ /* 0x000fea0003800000 */
.L_x_6064:
        /* <DEDUP_REMOVED lines=21> */
.L_x_6096:
[----:B------:R-:W2:Y:S02]  /*4a30*/  LDG.E.U8 R4, desc[UR36][R4.64] ;  /* 0x0000002404047981 */ /* 0x000ea4000c1e1100 */
[----:B--2---:R-:W-:Y:S01]  /*4a40*/  I2FP.F32.U32 R24, R4 ;  /* 0x0000000400187245 */ /* 0x004fe20000201000 */
[----:B------:R-:W-:Y:S06]  /*4a50*/  BRA `(.L_x_6098) ;  /* 0x0000000c002c7947 */ /* 0x000fec0003800000 */
.L_x_6095:
        /* <DEDUP_REMOVED lines=9> */
.L_x_6100:
[----:B------:R-:W2:Y:S02]  /*4af0*/  LDG.E R4, desc[UR36][R4.64] ;  /* 0x0000002404047981 */ /* 0x000ea4000c1e1900 */
[----:B--2---:R-:W-:Y:S01]  /*4b00*/  I2FP.F32.S32 R24, R4 ;  /* 0x0000000400187245 */ /* 0x004fe20000201400 */
[----:B------:R-:W-:Y:S06]  /*4b10*/  BRA `(.L_x_6098) ;  /* 0x0000000800fc7947 */ /* 0x000fec0003800000 */
.L_x_6099:
[----:B------:R-:W2:Y:S02]  /*4b20*/  LDG.E.U16 R4, desc[UR36][R4.64] ;  /* 0x0000002404047981 */ /* 0x000ea4000c1e1500 */
[----:B--2---:R0:W1:Y:S01]  /*4b30*/  I2F.S16 R24, R4 ;  /* 0x0000000400187306 */ /* 0x0040620000101400 */
[----:B------:R-:W-:Y:S05]  /*4b40*/  BRA `(.L_x_6098) ;  /* 0x0000000800f07947 */ /* 0x000fea0003800000 */
.L_x_6094:
        /* <DEDUP_REMOVED lines=8> */
.L_x_6102:
[----:B------:R-:W2:Y:S02]  /*4bd0*/  LDG.E.U16 R4, desc[UR36][R4.64] ;  /* 0x0000002404047981 */ /* 0x000ea4000c1e1500 */
[----:B--2---:R-:W-:Y:S01]  /*4be0*/  HADD2.F32 R24, -RZ, R4.H0_H0 ;  /* 0x20000004ff187230 */ /* 0x004fe20000004100 */
[----:B------:R-:W-:Y:S06]  /*4bf0*/  BRA `(.L_x_6098) ;  /* 0x0000000800c47947 */ /* 0x000fec0003800000 */
.L_x_6101:
        /* <DEDUP_REMOVED lines=8> */
.L_x_6104:
[----:B------:R-:W2:Y:S02]  /*4c80*/  LDG.E.U16 R4, desc[UR36][R4.64] ;  /* 0x0000002404047981 */ /* 0x000ea4000c1e1500 */
[----:B--2---:R-:W-:Y:S01]  /*4c90*/  HADD2.F32 R24, -RZ, R4.H0_H0 ;  /* 0x20000004ff187230 */ /* 0x004fe20000004100 */
[----:B------:R-:W-:Y:S06]  /*4ca0*/  BRA `(.L_x_6098) ;  /* 0x0000000800987947 */ /* 0x000fec0003800000 */
.L_x_6103:
[----:B------:R-:W2:Y:S01]  /*4cb0*/  LDG.E.64 R4, desc[UR36][R4.64] ;  /* 0x0000002404047981 */ /* 0x000ea2000c1e1b00 */
[----:B------:R-:W-:Y:S01]  /*4cc0*/  UMOV UR4, 0xf0000000 ;  /* 0xf000000000047882 */ /* 0x000fe20000000000 */
[----:B------:R-:W-:Y:S01]  /*4cd0*/  UMOV UR5, 0x380fffff ;  /* 0x380fffff00057882 */ /* 0x000fe20000000000 */
[----:B--2---:R-:W0:Y:S01]  /*4ce0*/  F2F.F32.F64 R24, R4 ;  /* 0x0000000400187310 */ /* 0x004e220000301000 */
[----:B------:R-:W-:-:S14]  /*4cf0*/  DSETP.GEU.AND P0, PT, |R4|, UR4, PT ;  /* 0x0000000404007e2a */ /* 0x000fdc000bf0e200 */
[----:B0-----:R-:W-:Y:S01]  /*4d00*/  @!P0 FMUL R24, R24, 1.175494350822287508e-38 ;  /* 0x0080000018188820 */ /* 0x001fe20000400000 */
[----:B------:R-:W-:Y:S06]  /*4d10*/  BRA `(.L_x_6098) ;  /* 0x00000008007c7947 */ /* 0x000fec0003800000 */
.L_x_6093:
        /* <DEDUP_REMOVED lines=12> */
.L_x_6107:
[----:B------:R-:W2:Y:S01]  /*4de0*/  LDG.E.64 R4, desc[UR36][R4.64] ;  /* 0x0000002404047981 */ /* 0x000ea2000c1e1b00 */
[----:B------:R-:W-:Y:S01]  /*4df0*/  UMOV UR4, 0xf0000000 ;  /* 0xf000000000047882 */ /* 0x000fe20000000000 */
[----:B------:R-:W-:Y:S01]  /*4e00*/  UMOV UR5, 0x380fffff ;  /* 0x380fffff00057882 */ /* 0x000fe20000000000 */
[----:B--2---:R-:W0:Y:S01]  /*4e10*/  F2F.F32.F64 R24, R4 ;  /* 0x0000000400187310 */ /* 0x004e220000301000 */
[----:B------:R-:W-:-:S14]  /*4e20*/  DSETP.GEU.AND P0, PT, |R4|, UR4, PT ;  /* 0x0000000404007e2a */ /* 0x000fdc000bf0e200 */
[----:B0-----:R-:W-:Y:S01]  /*4e30*/  @!P0 FMUL R24, R24, 1.175494350822287508e-38 ;  /* 0x0080000018188820 */ /* 0x001fe20000400000 */
[----:B------:R-:W-:Y:S06]  /*4e40*/  BRA `(.L_x_6098) ;  /* 0x0000000800307947 */ /* 0x000fec0003800000 */
.L_x_6106:
        /* <DEDUP_REMOVED lines=26> */
.L_x_6109:
        /* <DEDUP_REMOVED lines=13> */
.L_x_6108:
[----:B------:R-:W2:Y:S02]  /*50c0*/  LDG.E.U16 R4, desc[UR36][R4.64] ;  /* 0x0000002404047981 */ /* 0x000ea4000c1e1500 */
[----:B--2---:R-:W-:Y:S01]  /*50d0*/  IMAD.U32 R24, R4, 0x10000, RZ ;  /* 0x0001000004187824 */ /* 0x004fe200078e00ff */
[----:B------:R-:W-:Y:S06]  /*50e0*/  BRA `(.L_x_6098) ;  /* 0x0000000400887947 */ /* 0x000fec0003800000 */
.L_x_6105:
        /* <DEDUP_REMOVED lines=11> */
.L_x_6112:
        /* <DEDUP_REMOVED lines=20> */
.L_x_6114:
[----:B------:R-:W-:Y:S05]  /*52e0*/  BSYNC B0 ;  /* 0x0000000000007941 */ /* 0x000fea0003800000 */
.L_x_6113:
[----:B------:R-:W-:Y:S01]  /*52f0*/  IMAD.SHL.U32 R3, R3, 0x100000, RZ ;  /* 0x0010000003037824 */ /* 0x000fe200078e00ff */
[----:B------:R-:W-:-:S04]  /*5300*/  LEA R5, R0, 0x3b800000, 0x17 ;  /* 0x3b80000000057811 */ /* 0x000fc800078eb8ff */
[----:B------:R-:W-:Y:S01]  /*5310*/  LOP3.LUT R24, R5, R3, R24, 0xfe, !PT ;  /* 0x0000000305187212 */ /* 0x000fe200078efe18 */
[----:B------:R-:W-:Y:S06]  /*5320*/  BRA `(.L_x_6098) ;  /* 0x0000000000f87947 */ /* 0x000fec0003800000 */
.L_x_6111:
        /* <DEDUP_REMOVED lines=20> */
.L_x_6116:
[----:B------:R-:W-:Y:S05]  /*5470*/  BSYNC B0 ;  /* 0x0000000000007941 */ /* 0x000fea0003800000 */
.L_x_6115:
[----:B------:R-:W-:Y:S01]  /*5480*/  IMAD.SHL.U32 R3, R3, 0x200000, RZ ;  /* 0x0020000003037824 */ /* 0x000fe200078e00ff */
[----:B------:R-:W-:-:S04]  /*5490*/  LEA R5, R0, 0x37800000, 0x17 ;  /* 0x3780000000057811 */ /* 0x000fc800078eb8ff */
[----:B------:R-:W-:Y:S01]  /*54a0*/  LOP3.LUT R24, R5, R3, R24, 0xfe, !PT ;  /* 0x0000000305187212 */ /* 0x000fe200078efe18 */
[----:B------:R-:W-:Y:S06]  /*54b0*/  BRA `(.L_x_6098) ;  /* 0x0000000000947947 */ /* 0x000fec0003800000 */
.L_x_6110:
        /* <DEDUP_REMOVED lines=14> */
.L_x_6097:
        /* <DEDUP_REMOVED lines=16> */
.L_x_6119:
[----:B------:R-:W-:Y:S01]  /*56a0*/  IMAD.MOV.U32 R24, RZ, RZ, RZ ;  /* 0x000000ffff187224 */ /* 0x000fe200078e00ff */
[----:B------:R-:W-:Y:S06]  /*56b0*/  BRA `(.L_x_6098) ;  /* 0x0000000000147947 */ /* 0x000fec0003800000 */
.L_x_6118:
[----:B------:R-:W2:Y:S02]  /*56c0*/  LDG.E.64 R4, desc[UR36][R4.64] ;  /* 0x0000002404047981 */ /* 0x000ea4000c1e1b00 */
[----:B--2---:R0:W1:Y:S01]  /*56d0*/  I2F.U64 R24, R4 ;  /* 0x0000000400187312 */ /* 0x0040620000301000 */
[----:B------:R-:W-:Y:S05]  /*56e0*/  BRA `(.L_x_6098) ;  /* 0x0000000000087947 */ /* 0x000fea0003800000 */
.L_x_6117:
[----:B------:R-:W2:Y:S02]  /*56f0*/  LDG.E R4, desc[UR36][R4.64] ;  /* 0x0000002404047981 */ /* 0x000ea4000c1e1900 */
[----:B--2---:R-:W-:-:S07]  /*5700*/  I2FP.F32.U32 R24, R4 ;  /* 0x0000000400187245 */ /* 0x004fce0000201000 */
.L_x_6098:
[----:B------:R-:W-:Y:S05]  /*5710*/  BSYNC B6 ;  /* 0x0000000000067941 */ /* 0x000fea0003800000 */
.L_x_6092:
[----:B------:R-:W-:-:S07]  /*5720*/  VIADD R16, R16, 0x80 ;  /* 0x0000008010107836 */ /* 0x000fce0000000000 */
.L_x_6063:
[----:B------:R-:W-:Y:S05]  /*5730*/  BSYNC B7 ;  /* 0x0000000000077941 */ /* 0x000fea0003800000 */
.L_x_6062:
        /* <DEDUP_REMOVED lines=25> */
.L_x_6126:
[----:B------:R-:W4:Y:S02]  /*58d0*/  LDG.E.U8 R4, desc[UR36][R4.64] ;  /* 0x0000002404047981 */ /* 0x000f24000c1e1100 */
[----:B----4-:R-:W-:Y:S01]  /*58e0*/  I2FP.F32.U32 R23, R4 ;  /* 0x0000000400177245 */ /* 0x010fe20000201000 */
[----:B------:R-:W-:Y:S06]  /*58f0*/  BRA `(.L_x_6128) ;  /* 0x0000000c002c7947 */ /* 0x000fec0003800000 */
.L_x_6125:
        /* <DEDUP_REMOVED lines=9> */
.L_x_6130:
[----:B------:R-:W4:Y:S02]  /*5990*/  LDG.E R4, desc[UR36][R4.64] ;  /* 0x0000002404047981 */ /* 0x000f24000c1e1900 */
[----:B----4-:R-:W-:Y:S01]  /*59a0*/  I2FP.F32.S32 R23, R4 ;  /* 0x0000000400177245 */ /* 0x010fe20000201400 */
[----:B------:R-:W-:Y:S06]  /*59b0*/  BRA `(.L_x_6128) ;  /* 0x0000000800fc7947 */ /* 0x000fec0003800000 */
.L_x_6129:
[----:B------:R-:W4:Y:S02]  /*59c0*/  LDG.E.U16 R4, desc[UR36][R4.64] ;  /* 0x0000002404047981 */ /* 0x000f24000c1e1500 */
[----:B----4-:R0:W4:Y:S01]  /*59d0*/  I2F.S16 R23, R4 ;  /* 0x0000000400177306 */ /* 0x0101220000101400 */
[----:B------:R-:W-:Y:S05]  /*59e0*/  BRA `(.L_x_6128) ;  /* 0x0000000800f07947 */ /* 0x000fea0003800000 */
.L_x_6124:
        /* <DEDUP_REMOVED lines=8> */
.L_x_6132:
[----:B------:R-:W4:Y:S02]  /*5a70*/  LDG.E.U16 R4, desc[UR36][R4.64] ;  /* 0x0000002404047981 */ /* 0x000f24000c1e1500 */
[----:B----4-:R-:W-:Y:S01]  /*5a80*/  HADD2.F32 R23, -RZ, R4.H0_H0 ;  /* 0x20000004ff177230 */ /* 0x010fe20000004100 */
[----:B------:R-:W-:Y:S06]  /*5a90*/  BRA `(.L_x_6128) ;  /* 0x0000000800c47947 */ /* 0x000fec0003800000 */
.L_x_6131:
        /* <DEDUP_REMOVED lines=8> */
.L_x_6134:
[----:B------:R-:W4:Y:S02]  /*5b20*/  LDG.E.U16 R4, desc[UR36][R4.64] ;  /* 0x0000002404047981 */ /* 0x000f24000c1e1500 */
[----:B----4-:R-:W-:Y:S01]  /*5b30*/  HADD2.F32 R23, -RZ, R4.H0_H0 ;  /* 0x20000004ff177230 */ /* 0x010fe20000004100 */
[----:B------:R-:W-:Y:S06]  /*5b40*/  BRA `(.L_x_6128) ;  /* 0x0000000800987947 */ /* 0x000fec0003800000 */
.L_x_6133:
[----:B------:R-:W4:Y:S01]  /*5b50*/  LDG.E.64 R4, desc[UR36][R4.64] ;  /* 0x0000002404047981 */ /* 0x000f22000c1e1b00 */
[----:B------:R-:W-:Y:S01]  /*5b60*/  UMOV UR4, 0xf0000000 ;  /* 0xf000000000047882 */ /* 0x000fe20000000000 */
[----:B------:R-:W-:Y:S01]  /*5b70*/  UMOV UR5, 0x380fffff ;  /* 0x380fffff00057882 */ /* 0x000fe20000000000 */
[----:B----4-:R-:W0:Y:S01]  /*5b80*/  F2F.F32.F64 R23, R4 ;  /* 0x0000000400177310 */ /* 0x010e220000301000 */
[----:B------:R-:W-:-:S14]  /*5b90*/  DSETP.GEU.AND P0, PT, |R4|, UR4, PT ;  /* 0x0000000404007e2a */ /* 0x000fdc000bf0e200 */
[----:B0-----:R-:W-:Y:S01]  /*5ba0*/  @!P0 FMUL R23, R23, 1.175494350822287508e-38 ;  /* 0x0080000017178820 */ /* 0x001fe20000400000 */
[----:B------:R-:W-:Y:S06]  /*5bb0*/  BRA `(.L_x_6128) ;  /* 0x00000008007c7947 */ /* 0x000fec0003800000 */
.L_x_6123:
        /* <DEDUP_REMOVED lines=12> */
.L_x_6137:
[----:B------:R-:W4:Y:S01]  /*5c80*/  LDG.E.64 R4, desc[UR36][R4.64] ;  /* 0x0000002404047981 */ /* 0x000f22000c1e1b00 */
[----:B------:R-:W-:Y:S01]  /*5c90*/  UMOV UR4, 0xf0000000 ;  /* 0xf000000000047882 */ /* 0x000fe20000000000 */
[----:B------:R-:W-:Y:S01]  /*5ca0*/  UMOV UR5, 0x380fffff ;  /* 0x380fffff00057882 */ /* 0x000fe20000000000 */
[----:B----4-:R-:W0:Y:S01]  /*5cb0*/  F2F.F32.F64 R23, R4 ;  /* 0x0000000400177310 */ /* 0x010e220000301000 */
[----:B------:R-:W-:-:S14]  /*5cc0*/  DSETP.GEU.AND P0, PT, |R4|, UR4, PT ;  /* 0x0000000404007e2a */ /* 0x000fdc000bf0e200 */
[----:B0-----:R-:W-:Y:S01]  /*5cd0*/  @!P0 FMUL R23, R23, 1.175494350822287508e-38 ;  /* 0x0080000017178820 */ /* 0x001fe20000400000 */
[----:B------:R-:W-:Y:S06]  /*5ce0*/  BRA `(.L_x_6128) ;  /* 0x0000000800307947 */ /* 0x000fec0003800000 */
.L_x_6136:
        /* <DEDUP_REMOVED lines=26> */
.L_x_6139:
        /* <DEDUP_REMOVED lines=13> */
.L_x_6138:
[----:B------:R-:W4:Y:S02]  /*5f60*/  LDG.E.U16 R4, desc[UR36][R4.64] ;  /* 0x0000002404047981 */ /* 0x000f24000c1e1500 */
[----:B----4-:R-:W-:Y:S01]  /*5f70*/  IMAD.U32 R23, R4, 0x10000, RZ ;  /* 0x0001000004177824 */ /* 0x010fe200078e00ff */
[----:B------:R-:W-:Y:S06]  /*5f80*/  BRA `(.L_x_6128) ;  /* 0x0000000400887947 */ /* 0x000fec0003800000 */
.L_x_6135:
        /* <DEDUP_REMOVED lines=11> */
.L_x_6142:
        /* <DEDUP_REMOVED lines=20> */
.L_x_6144:
[----:B------:R-:W-:Y:S05]  /*6180*/  BSYNC B0 ;  /* 0x0000000000007941 */ /* 0x000fea0003800000 */
.L_x_6143:
[----:B------:R-:W-:Y:S01]  /*6190*/  IMAD.SHL.U32 R3, R3, 0x100000, RZ ;  /* 0x0010000003037824 */ /* 0x000fe200078e00ff */
[----:B------:R-:W-:-:S04]  /*61a0*/  LEA R0, R0, 0x3b800000, 0x17 ;  /* 0x3b80000000007811 */ /* 0x000fc800078eb8ff */
[----:B------:R-:W-:Y:S01]  /*61b0*/  LOP3.LUT R23, R0, R3, R23, 0xfe, !PT ;  /* 0x0000000300177212 */ /* 0x000fe200078efe17 */
[----:B------:R-:W-:Y:S06]  /*61c0*/  BRA `(.L_x_6128) ;  /* 0x0000000000f87947 */ /* 0x000fec0003800000 */
.L_x_6141:
        /* <DEDUP_REMOVED lines=20> */
.L_x_6146:
[----:B------:R-:W-:Y:S05]  /*6310*/  BSYNC B0 ;  /* 0x0000000000007941 */ /* 0x000fea0003800000 */
.L_x_6145:
[----:B------:R-:W-:Y:S01]  /*6320*/  IMAD.SHL.U32 R3, R3, 0x200000, RZ ;  /* 0x0020000003037824 */ /* 0x000fe200078e00ff */
[----:B------:R-:W-:-:S04]  /*6330*/  LEA R0, R0, 0x37800000, 0x17 ;  /* 0x3780000000007811 */ /* 0x000fc800078eb8ff */
[----:B------:R-:W-:Y:S01]  /*6340*/  LOP3.LUT R23, R0, R3, R23, 0xfe, !PT ;  /* 0x0000000300177212 */ /* 0x000fe200078efe17 */
[----:B------:R-:W-:Y:S06]  /*6350*/  BRA `(.L_x_6128) ;  /* 0x0000000000947947 */ /* 0x000fec0003800000 */
.L_x_6140:
        /* <DEDUP_REMOVED lines=14> */
.L_x_6127:
        /* <DEDUP_REMOVED lines=16> */
.L_x_6149:
[----:B------:R-:W-:Y:S01]  /*6540*/  IMAD.MOV.U32 R23, RZ, RZ, RZ ;  /* 0x000000ffff177224 */ /* 0x000fe200078e00ff */
[----:B------:R-:W-:Y:S06]  /*6550*/  BRA `(.L_x_6128) ;  /* 0x0000000000147947 */ /* 0x000fec0003800000 */
.L_x_6148:
[----:B------:R-:W4:Y:S02]  /*6560*/  LDG.E.64 R4, desc[UR36][R4.64] ;  /* 0x0000002404047981 */ /* 0x000f24000c1e1b00 */
[----:B----4-:R0:W4:Y:S01]  /*6570*/  I2F.U64 R23, R4 ;  /* 0x0000000400177312 */ /* 0x0101220000301000 */
[----:B------:R-:W-:Y:S05]  /*6580*/  BRA `(.L_x_6128) ;  /* 0x0000000000087947 */ /* 0x000fea0003800000 */
.L_x_6147:
[----:B------:R-:W4:Y:S02]  /*6590*/  LDG.E R4, desc[UR36][R4.64] ;  /* 0x0000002404047981 */ /* 0x000f24000c1e1900 */
[----:B----4-:R-:W-:-:S07]  /*65a0*/  I2FP.F32.U32 R23, R4 ;  /* 0x0000000400177245 */ /* 0x010fce0000201000 */
.L_x_6128:
[----:B------:R-:W-:Y:S05]  /*65b0*/  BSYNC B6 ;  /* 0x0000000000067941 */ /* 0x000fea0003800000 */
.L_x_6122:
        /* <DEDUP_REMOVED lines=20> */
.L_x_6153:
[----:B------:R-:W2:Y:S02]  /*6700*/  LDG.E.U8 R4, desc[UR36][R4.64] ;  /* 0x0000002404047981 */ /* 0x000ea4000c1e1100 */
[----:B--2---:R-:W-:Y:S01]  /*6710*/  I2FP.F32.U32 R18, R4 ;  /* 0x0000000400127245 */ /* 0x004fe20000201000 */
[----:B------:R-:W-:Y:S06]  /*6720*/  BRA `(.L_x_6121) ;  /* 0x0000000c00207947 */ /* 0x000fec0003800000 */
.L_x_6152:
        /* <DEDUP_REMOVED lines=9> */
.L_x_6156:
[----:B------:R-:W2:Y:S02]  /*67c0*/  LDG.E R4, desc[UR36][R4.64] ;  /* 0x0000002404047981 */ /* 0x000ea4000c1e1900 */
[----:B--2---:R-:W-:Y:S01]  /*67d0*/  I2FP.F32.S32 R18, R4 ;  /* 0x0000000400127245 */ /* 0x004fe20000201400 */
[----:B------:R-:W-:Y:S06]  /*67e0*/  BRA `(.L_x_6121) ;  /* 0x0000000800f07947 */ /* 0x000fec0003800000 */
.L_x_6155:
[----:B------:R-:W2:Y:S02]  /*67f0*/  LDG.E.U16 R4, desc[UR36][R4.64] ;  /* 0x0000002404047981 */ /* 0x000ea4000c1e1500 */
[----:B--2---:R0:W1:Y:S01]  /*6800*/  I2F.S16 R18, R4 ;  /* 0x0000000400127306 */ /* 0x0040620000101400 */
[----:B------:R-:W-:Y:S05]  /*6810*/  BRA `(.L_x_6121) ;  /* 0x0000000800e47947 */ /* 0x000fea0003800000 */
.L_x_6151:
        /* <DEDUP_REMOVED lines=8> */
.L_x_6158:
[----:B------:R-:W2:Y:S02]  /*68a0*/  LDG.E.U16 R4, desc[UR36][R4.64] ;  /* 0x0000002404047981 */ /* 0x000ea4000c1e1500 */
[----:B--2---:R-:W-:Y:S01]  /*68b0*/  HADD2.F32 R18, -RZ, R4.H0_H0 ;  /* 0x20000004ff127230 */ /* 0x004fe20000004100 */
[----:B------:R-:W-:Y:S06]  /*68c0*/  BRA `(.L_x_6121) ;  /* 0x0000000800b87947 */ /* 0x000fec0003800000 */
.L_x_6157:
        /* <DEDUP_REMOVED lines=8> */
.L_x_6160:
[----:B------:R-:W2:Y:S02]  /*6950*/  LDG.E.U16 R4, desc[UR36][R4.64] ;  /* 0x0000002404047981 */ /* 0x000ea4000c1e1500 */
[----:B--2---:R-:W-:Y:S01]  /*6960*/  HADD2.F32 R18, -RZ, R4.H0_H0 ;  /* 0x20000004ff127230 */ /* 0x004fe20000004100 */
[----:B------:R-:W-:Y:S06]  /*6970*/  BRA `(.L_x_6121) ;  /* 0x00000008008c7947 */ /* 0x000fec0003800000 */
.L_x_6159:
[----:B------:R-:W2:Y:S01]  /*6980*/  LDG.E.64 R4, desc[UR36][R4.64] ;  /* 0x0000002404047981 */ /* 0x000ea2000c1e1b00 */
[----:B------:R-:W-:Y:S01]  /*6990*/  UMOV UR4, 0xf0000000 ;  /* 0xf000000000047882 */ /* 0x000fe20000000000 */
[----:B------:R-:W-:Y:S01]  /*69a0*/  UMOV UR5, 0x380fffff ;  /* 0x380fffff00057882 */ /* 0x000fe20000000000 */
[----:B--2---:R-:W0:Y:S01]  /*69b0*/  F2F.F32.F64 R18, R4 ;  /* 0x0000000400127310 */ /* 0x004e220000301000 */
[----:B------:R-:W-:-:S14]  /*69c0*/  DSETP.GEU.AND P0, PT, |R4|, UR4, PT ;  /* 0x0000000404007e2a */ /* 0x000fdc000bf0e200 */
[----:B0-----:R-:W-:Y:S01]  /*69d0*/  @!P0 FMUL R18, R18, 1.175494350822287508e-38 ;  /* 0x0080000012128820 */ /* 0x001fe20000400000 */
[----:B------:R-:W-:Y:S06]  /*69e0*/  BRA `(.L_x_6121) ;  /* 0x0000000800707947 */ /* 0x000fec0003800000 */
.L_x_6150:
        /* <DEDUP_REMOVED lines=12> */
.L_x_6163:
[----:B------:R-:W2:Y:S01]  /*6ab0*/  LDG.E.64 R4, desc[UR36][R4.64] ;  /* 0x0000002404047981 */ /* 0x000ea2000c1e1b00 */
[----:B------:R-:W-:Y:S01]  /*6ac0*/  UMOV UR4, 0xf0000000 ;  /* 0xf000000000047882 */ /* 0x000fe20000000000 */
[----:B------:R-:W-:Y:S01]  /*6ad0*/  UMOV UR5, 0x380fffff ;  /* 0x380fffff00057882 */ /* 0x000fe20000000000 */
[----:B--2---:R-:W0:Y:S01]  /*6ae0*/  F2F.F32.F64 R18, R4 ;  /* 0x0000000400127310 */ /* 0x004e220000301000 */
[----:B------:R-:W-:-:S14]  /*6af0*/  DSETP.GEU.AND P0, PT, |R4|, UR4, PT ;  /* 0x0000000404007e2a */ /* 0x000fdc000bf0e200 */
[----:B0-----:R-:W-:Y:S01]  /*6b00*/  @!P0 FMUL R18, R18, 1.175494350822287508e-38 ;  /* 0x0080000012128820 */ /* 0x001fe20000400000 */
[----:B------:R-:W-:Y:S06]  /*6b10*/  BRA `(.L_x_6121) ;  /* 0x0000000800247947 */ /* 0x000fec0003800000 */
.L_x_6162:
        /* <DEDUP_REMOVED lines=26> */
.L_x_6165:
        /* <DEDUP_REMOVED lines=13> */
.L_x_6164:
[----:B------:R-:W2:Y:S02]  /*6d90*/  LDG.E.U16 R4, desc[UR36][R4.64] ;  /* 0x0000002404047981 */ /* 0x000ea4000c1e1500 */
[----:B--2---:R-:W-:Y:S01]  /*6da0*/  IMAD.U32 R18, R4, 0x10000, RZ ;  /* 0x0001000004127824 */ /* 0x004fe200078e00ff */
[----:B------:R-:W-:Y:S06]  /*6db0*/  BRA `(.L_x_6121) ;  /* 0x00000004007c7947 */ /* 0x000fec0003800000 */
.L_x_6161:
        /* <DEDUP_REMOVED lines=11> */
.L_x_6168:
        /* <DEDUP_REMOVED lines=19> */
.L_x_6170:
[----:B------:R-:W-:Y:S05]  /*6fa0*/  BSYNC B0 ;  /* 0x0000000000007941 */ /* 0x000fea0003800000 */
.L_x_6169:
[----:B------:R-:W-:Y:S01]  /*6fb0*/  IMAD.SHL.U32 R3, R3, 0x100000, RZ ;  /* 0x0010000003037824 */ /* 0x000fe200078e00ff */
[----:B------:R-:W-:-:S04]  /*6fc0*/  LEA R5, R0, 0x3b800000, 0x17 ;  /* 0x3b80000000057811 */ /* 0x000fc800078eb8ff */
[----:B------:R-:W-:Y:S01]  /*6fd0*/  LOP3.LUT R18, R5, R3, R18, 0xfe, !PT ;  /* 0x0000000305127212 */ /* 0x000fe200078efe12 */
[----:B------:R-:W-:Y:S06]  /*6fe0*/  BRA `(.L_x_6121) ;  /* 0x0000000000f07947 */ /* 0x000fec0003800000 */
.L_x_6167:
        /* <DEDUP_REMOVED lines=19> */
.L_x_6172:
[----:B------:R-:W-:Y:S05]  /*7120*/  BSYNC B0 ;  /* 0x0000000000007941 */ /* 0x000fea0003800000 */
.L_x_6171:
[----:B------:R-:W-:Y:S01]  /*7130*/  IMAD.SHL.U32 R3, R3, 0x200000, RZ ;  /* 0x0020000003037824 */ /* 0x000fe200078e00ff */
[----:B------:R-:W-:-:S04]  /*7140*/  LEA R5, R0, 0x37800000, 0x17 ;  /* 0x3780000000057811 */ /* 0x000fc800078eb8ff */
[----:B------:R-:W-:Y:S01]  /*7150*/  LOP3.LUT R18, R5, R3, R18, 0xfe, !PT ;  /* 0x0000000305127212 */ /* 0x000fe200078efe12 */
[----:B------:R-:W-:Y:S06]  /*7160*/  BRA `(.L_x_6121) ;  /* 0x0000000000907947 */ /* 0x000fec0003800000 */
.L_x_6166:
        /* <DEDUP_REMOVED lines=14> */
.L_x_6154:
        /* <DEDUP_REMOVED lines=16> */
.L_x_6175:
[----:B------:R-:W-:Y:S05]  /*7350*/  BRA `(.L_x_6121) ;  /* 0x0000000000147947 */ /* 0x000fea0003800000 */
.L_x_6174:
[----:B------:R-:W2:Y:S02]  /*7360*/  LDG.E.64 R18, desc[UR36][R4.64] ;  /* 0x0000002404127981 */ /* 0x000ea4000c1e1b00 */
[----:B--2---:R0:W1:Y:S01]  /*7370*/  I2F.U64 R18, R18 ;  /* 0x0000001200127312 */ /* 0x0040620000301000 */
[----:B------:R-:W-:Y:S05]  /*7380*/  BRA `(.L_x_6121) ;  /* 0x0000000000087947 */ /* 0x000fea0003800000 */
.L_x_6173:
[----:B------:R-:W2:Y:S02]  /*7390*/  LDG.E R4, desc[UR36][R4.64] ;  /* 0x0000002404047981 */ /* 0x000ea4000c1e1900 */
[----:B--2---:R-:W-:-:S07]  /*73a0*/  I2FP.F32.U32 R18, R4 ;  /* 0x0000000400127245 */ /* 0x004fce0000201000 */
.L_x_6121:
[----:B------:R-:W-:Y:S05]  /*73b0*/  BSYNC B7 ;  /* 0x0000000000077941 */ /* 0x000fea0003800000 */
.L_x_6120:
        /* <DEDUP_REMOVED lines=11> */
[CC--:B--2--5:R-:W-:Y:S01]  /*7470*/  FMUL.FTZ R3, R28.reuse, R28.reuse ;  /* 0x0000001c1c037220 */ /* 0x0e4fe20000410000 */
[----:B------:R-:W-:Y:S02]  /*7480*/  IMAD.MOV.U32 R0, RZ, RZ, 0x3e095d4e ;  /* 0x3e095d4eff007424 */ /* 0x000fe400078e00ff */
[----:B------:R-:W-:Y:S01]  /*7490*/  FMUL.FTZ R7, R28, 0.5 ;  /* 0x3f0000001c077820 */ /* 0x000fe20000410000 */
[C---:B------:R-:W-:Y:S01]  /*74a0*/  FMUL.FTZ R5, R3.reuse, R28 ;  /* 0x0000001c03057220 */ /* 0x040fe20000410000 */
[----:B------:R-:W-:-:S03]  /*74b0*/  FFMA.FTZ R3, R3, R0, 1 ;  /* 0x3f80000003037423 */ /* 0x000fc60000010000 */
[----:B------:R-:W-:Y:S01]  /*74c0*/  FFMA.FTZ R5, R5, 0.044714998453855514526, R28 ;  /* 0x3d37271305057823 */ /* 0x000fe2000001001c */
[----:B------:R-:W-:-:S03]  /*74d0*/  FMUL.FTZ R3, R3, 0.79788458347320556641 ;  /* 0x3f4c422a03037820 */ /* 0x000fc60000410000 */
[----:B------:R-:W-:-:S06]  /*74e0*/  FMUL.FTZ R5, R5, 0.79788458347320556641 ;  /* 0x3f4c422a05057820 */ /* 0x000fcc0000410000 */
[----:B------:R-:W0:Y:S02]  /*74f0*/  MUFU.TANH R5, R5 ;  /* 0x0000000500057308 */ /* 0x000e240000002400 */
[----:B0-----:R-:W-:-:S04]  /*7500*/  FFMA.FTZ R0, -R5, R5, 1 ;  /* 0x3f80000005007423 */ /* 0x001fc80000010105 */
[----:B------:R-:W-:Y:S01]  /*7510*/  FMUL.FTZ R4, R0, R7 ;  /* 0x0000000700047220 */ /* 0x000fe20000410000 */
[----:B------:R-:W-:-:S03]  /*7520*/  FADD.FTZ R0, R5, 1 ;  /* 0x3f80000005007421 */ /* 0x000fc60000010000 */
[----:B------:R-:W-:-:S04]  /*7530*/  FMUL.FTZ R3, R3, R4 ;  /* 0x0000000403037220 */ /* 0x000fc80000410000 */
[----:B------:R-:W-:-:S04]  /*7540*/  FFMA.FTZ R0, R0, 0.5, R3 ;  /* 0x3f00000000007823 */ /* 0x000fc80000010003 */
[----:B-1-3--:R-:W-:-:S07]  /*7550*/  FMUL.FTZ R4, R0, R29 ;  /* 0x0000001d00047220 */ /* 0x00afce0000410000 */
.L_x_6177:
[----:B------:R-:W-:Y:S05]  /*7560*/  BSYNC B0 ;  /* 0x0000000000007941 */ /* 0x000fea0003800000 */
.L_x_6176:
[----:B------:R-:W-:Y:S04]  /*7570*/  BSSY B0, `(.L_x_6178) ;  /* 0x0000011000007945 */ /* 0x000fe80003800000 */
[----:B------:R-:W-:Y:S05]  /*7580*/  @P0 BRA `(.L_x_6179) ;  /* 0x00000000003c0947 */ /* 0x000fea0003800000 */
        /* <DEDUP_REMOVED lines=14> */
[----:B------:R-:W-:-:S07]  /*7670*/  FMUL.FTZ R22, R0, R27 ;  /* 0x0000001b00167220 */ /* 0x000fce0000410000 */
.L_x_6179:
[----:B------:R-:W-:Y:S05]  /*7680*/  BSYNC B0 ;  /* 0x0000000000007941 */ /* 0x000fea0003800000 */
.L_x_6178:
[----:B------:R-:W-:Y:S04]  /*7690*/  BSSY B0, `(.L_x_6180) ;  /* 0x0000011000007945 */ /* 0x000fe80003800000 */
[----:B------:R-:W-:Y:S05]  /*76a0*/  @P1 BRA `(.L_x_6181) ;  /* 0x00000000003c1947 */ /* 0x000fea0003800000 */
[CC--:B-1---5:R-:W-:Y:S01]  /*76b0*/  FMUL.FTZ R3, R24.reuse, R24.reuse ;  /* 0x0000001818037220 */ /* 0x0e2fe20000410000 */
        /* <DEDUP_REMOVED lines=14> */
.L_x_6181:
[----:B------:R-:W-:Y:S05]  /*77a0*/  BSYNC B0 ;  /* 0x0000000000007941 */ /* 0x000fea0003800000 */
.L_x_6180:
        /* <DEDUP_REMOVED lines=17> */
.L_x_6183:
[----:B------:R-:W-:Y:S05]  /*78c0*/  BSYNC B0 ;  /* 0x0000000000007941 */ /* 0x000fea0003800000 */
.L_x_6182:
        /* <DEDUP_REMOVED lines=23> */
.L_x_6189:
[----:B------:R-:W0:Y:S01]  /*7a40*/  F2I.S64.TRUNC R4, R4 ;  /* 0x0000000400047311 */ /* 0x000e22000020d900 */
[----:B------:R-:W-:Y:S02]  /*7a50*/  IMAD.MOV.U32 R19, RZ, RZ, R26 ;  /* 0x000000ffff137224 */ /* 0x000fe400078e001a */
[----:B0-----:R-:W-:-:S05]  /*7a60*/  IMAD.MOV.U32 R3, RZ, RZ, R4 ;  /* 0x000000ffff037224 */ /* 0x001fca00078e0004 */
[----:B------:R0:W-:Y:S01]  /*7a70*/  STG.E.U8 desc[UR36][R8.64], R3 ;  /* 0x0000000308007986 */ /* 0x0001e2000c101124 */
[----:B------:R-:W-:Y:S05]  /*7a80*/  BRA `(.L_x_6185) ;  /* 0x0000000c00907947 */ /* 0x000fea0003800000 */
.L_x_6188:
        /* <DEDUP_REMOVED lines=10> */
.L_x_6192:
[----:B------:R-:W0:Y:S01]  /*7b30*/  F2I.FTZ.TRUNC.NTZ R3, R4 ;  /* 0x0000000400037305 */ /* 0x000e22000021f100 */
[----:B------:R-:W-:Y:S01]  /*7b40*/  IMAD.MOV.U32 R19, RZ, RZ, R26 ;  /* 0x000000ffff137224 */ /* 0x000fe200078e001a */
[----:B0-----:R0:W-:Y:S01]  /*7b50*/  STG.E desc[UR36][R8.64], R3 ;  /* 0x0000000308007986 */ /* 0x0011e2000c101924 */
[----:B------:R-:W-:Y:S05]  /*7b60*/  BRA `(.L_x_6185) ;  /* 0x0000000c00587947 */ /* 0x000fea0003800000 */
.L_x_6191:
[----:B------:R-:W0:Y:S01]  /*7b70*/  F2I.FTZ.TRUNC.NTZ R3, R4 ;  /* 0x0000000400037305 */ /* 0x000e22000021f100 */
[----:B------:R-:W-:Y:S01]  /*7b80*/  IMAD.MOV.U32 R19, RZ, RZ, R26 ;  /* 0x000000ffff137224 */ /* 0x000fe200078e001a */
[----:B0-----:R0:W-:Y:S01]  /*7b90*/  STG.E.U16 desc[UR36][R8.64], R3 ;  /* 0x0000000308007986 */ /* 0x0011e2000c101524 */
[----:B------:R-:W-:Y:S05]  /*7ba0*/  BRA `(.L_x_6185) ;  /* 0x0000000c00487947 */ /* 0x000fea0003800000 */
.L_x_6187:
        /* <DEDUP_REMOVED lines=9> */
.L_x_6194:
[----:B------:R-:W-:Y:S01]  /*7c40*/  F2FP.F16.F32.PACK_AB R4, RZ, R4 ;  /* 0x00000004ff04723e */ /* 0x000fe200000000ff */
[----:B------:R-:W-:-:S04]  /*7c50*/  IMAD.MOV.U32 R19, RZ, RZ, R26 ;  /* 0x000000ffff137224 */ /* 0x000fc800078e001a */
[----:B------:R0:W-:Y:S01]  /*7c60*/  STG.E.U16 desc[UR36][R8.64], R4 ;  /* 0x0000000408007986 */ /* 0x0001e2000c101524 */
[----:B------:R-:W-:Y:S05]  /*7c70*/  BRA `(.L_x_6185) ;  /* 0x0000000c00147947 */ /* 0x000fea0003800000 */
.L_x_6193:
        /* <DEDUP_REMOVED lines=10> */
.L_x_6196:
[----:B------:R-:W-:Y:S01]  /*7d20*/  F2FP.F16.F32.PACK_AB R3, RZ, R4 ;  /* 0x00000004ff03723e */ /* 0x000fe200000000ff */
[----:B------:R-:W-:-:S03]  /*7d30*/  IMAD.MOV.U32 R19, RZ, RZ, R26 ;  /* 0x000000ffff137224 */ /* 0x000fc600078e001a */
[----:B------:R-:W-:-:S05]  /*7d40*/  PRMT R3, R3, 0x5410, RZ ;  /* 0x0000541003037816 */ /* 0x000fca00000000ff */
[----:B------:R0:W-:Y:S01]  /*7d50*/  STG.E desc[UR36][R8.64], R3 ;  /* 0x0000000308007986 */ /* 0x0001e2000c101924 */
[----:B------:R-:W-:Y:S05]  /*7d60*/  BRA `(.L_x_6185) ;  /* 0x0000000800d87947 */ /* 0x000fea0003800000 */
.L_x_6195:
[----:B------:R-:W-:Y:S01]  /*7d70*/  FMUL.FTZ R4, R4, 1 ;  /* 0x3f80000004047820 */ /* 0x000fe20000410000 */
[----:B------:R-:W-:-:S05]  /*7d80*/  IMAD.MOV.U32 R19, RZ, RZ, R26 ;  /* 0x000000ffff137224 */ /* 0x000fca00078e001a */
[----:B------:R-:W0:Y:S02]  /*7d90*/  F2F.F64.F32 R4, R4 ;  /* 0x0000000400047310 */ /* 0x000e240000201800 */
[----:B0-----:R0:W-:Y:S01]  /*7da0*/  STG.E.64 desc[UR36][R8.64], R4 ;  /* 0x0000000408007986 */ /* 0x0011e2000c101b24 */
[----:B------:R-:W-:Y:S05]  /*7db0*/  BRA `(.L_x_6185) ;  /* 0x0000000800c47947 */ /* 0x000fea0003800000 */
.L_x_6186:
        /* <DEDUP_REMOVED lines=13> */
.L_x_6199:
[----:B------:R-:W-:Y:S01]  /*7e90*/  FMUL.FTZ R4, R4, 1 ;  /* 0x3f80000004047820 */ /* 0x000fe20000410000 */
[----:B------:R-:W-:Y:S01]  /*7ea0*/  CS2R R6, SRZ ;  /* 0x0000000000067805 */ /* 0x000fe2000001ff00 */
[----:B------:R-:W-:-:S04]  /*7eb0*/  IMAD.MOV.U32 R19, RZ, RZ, R26 ;  /* 0x000000ffff137224 */ /* 0x000fc800078e001a */
[----:B------:R-:W0:Y:S02]  /*7ec0*/  F2F.F64.F32 R4, R4 ;  /* 0x0000000400047310 */ /* 0x000e240000201800 */
[----:B0-----:R0:W-:Y:S01]  /*7ed0*/  STG.E.128 desc[UR36][R8.64], R4 ;  /* 0x0000000408007986 */ /* 0x0011e2000c101d24 */
[----:B------:R-:W-:Y:S05]  /*7ee0*/  BRA `(.L_x_6185) ;  /* 0x0000000800787947 */ /* 0x000fea0003800000 */
.L_x_6198:
        /* <DEDUP_REMOVED lines=20> */
.L_x_6203:
[----:B------:R-:W-:Y:S05]  /*8030*/  BSYNC B0 ;  /* 0x0000000000007941 */ /* 0x000fea0003800000 */
.L_x_6202:
[----:B------:R-:W-:Y:S01]  /*8040*/  LOP3.LUT R5, R0, R5, RZ, 0xfc, !PT ;  /* 0x0000000500057212 */ /* 0x000fe200078efcff */
[----:B------:R-:W-:-:S04]  /*8050*/  IMAD.MOV.U32 R19, RZ, RZ, R26 ;  /* 0x000000ffff137224 */ /* 0x000fc800078e001a */
[----:B------:R0:W-:Y:S01]  /*8060*/  STG.E.U8 desc[UR36][R8.64], R5 ;  /* 0x0000000508007986 */ /* 0x0001e2000c101124 */
[----:B------:R-:W-:Y:S05]  /*8070*/  BRA `(.L_x_6185) ;  /* 0x0000000800147947 */ /* 0x000fea0003800000 */
.L_x_6201:
        /* <DEDUP_REMOVED lines=12> */
.L_x_6205:
[----:B------:R-:W-:Y:S01]  /*8140*/  IMAD.MOV.U32 R0, RZ, RZ, 0x7f ;  /* 0x0000007fff007424 */ /* 0x000fe200078e00ff */
[----:B------:R-:W-:-:S04]  /*8150*/  ISETP.GT.U32.AND P0, PT, R5, 0x7f800000, PT ;  /* 0x7f8000000500780c */ /* 0x000fc80003f04070 */
[----:B------:R-:W-:-:S09]  /*8160*/  SEL R0, R0, 0x7c, P0 ;  /* 0x0000007c00007807 */ /* 0x000fd20000000000 */
.L_x_6206:
[----:B------:R-:W-:Y:S05]  /*8170*/  BSYNC B0 ;  /* 0x0000000000007941 */ /* 0x000fea0003800000 */
.L_x_6204:
[----:B------:R-:W-:Y:S01]  /*8180*/  LOP3.LUT R4, R4, 0x80000000, RZ, 0xc0, !PT ;  /* 0x8000000004047812 */ /* 0x000fe200078ec0ff */
[----:B------:R-:W-:-:S03]  /*8190*/  IMAD.MOV.U32 R19, RZ, RZ, R26 ;  /* 0x000000ffff137224 */ /* 0x000fc600078e001a */
[----:B------:R-:W-:-:S04]  /*81a0*/  SHF.R.U32.HI R3, RZ, 0x18, R4 ;  /* 0x00000018ff037819 */ /* 0x000fc80000011604 */
[----:B------:R-:W-:-:S05]  /*81b0*/  LOP3.LUT R3, R0, R3, RZ, 0xfc, !PT ;  /* 0x0000000300037212 */ /* 0x000fca00078efcff */
[----:B------:R0:W-:Y:S01]  /*81c0*/  STG.E.U8 desc[UR36][R8.64], R3 ;  /* 0x0000000308007986 */ /* 0x0001e2000c101124 */
[----:B------:R-:W-:Y:S05]  /*81d0*/  BRA `(.L_x_6185) ;  /* 0x0000000400bc7947 */ /* 0x000fea0003800000 */
.L_x_6200:
[----:B------:R-:W-:Y:S01]  /*81e0*/  F2FP.BF16.F32.PACK_AB R4, RZ, R4 ;  /* 0x00000004ff04723e */ /* 0x000fe200000010ff */
[----:B------:R-:W-:-:S04]  /*81f0*/  IMAD.MOV.U32 R19, RZ, RZ, R26 ;  /* 0x000000ffff137224 */ /* 0x000fc800078e001a */
[----:B------:R0:W-:Y:S01]  /*8200*/  STG.E.U16 desc[UR36][R8.64], R4 ;  /* 0x0000000408007986 */ /* 0x0001e2000c101524 */
[----:B------:R-:W-:Y:S05]  /*8210*/  BRA `(.L_x_6185) ;  /* 0x0000000400ac7947 */ /* 0x000fea0003800000 */
.L_x_6197:
        /* <DEDUP_REMOVED lines=12> */
.L_x_6209:
        /* <DEDUP_REMOVED lines=16> */
.L_x_6212:
[----:B------:R-:W-:-:S04]  /*83e0*/  LOP3.LUT R4, R4, 0x80000000, RZ, 0xc0, !PT ;  /* 0x8000000004047812 */ /* 0x000fc800078ec0ff */
[----:B------:R-:W-:-:S04]  /*83f0*/  SHF.R.U32.HI R4, RZ, 0x18, R4 ;  /* 0x00000018ff047819 */ /* 0x000fc80000011604 */
[----:B------:R-:W-:-:S04]  /*8400*/  LOP3.LUT R3, R3, R4, RZ, 0xfc, !PT ;  /* 0x0000000403037212 */ /* 0x000fc800078efcff */
[----:B------:R-:W-:-:S07]  /*8410*/  PRMT R0, R3, 0x7610, R0 ;  /* 0x0000761003007816 */ /* 0x000fce0000000000 */
.L_x_6211:
[----:B------:R-:W-:Y:S05]  /*8420*/  BSYNC B0 ;  /* 0x0000000000007941 */ /* 0x000fea0003800000 */
.L_x_6210:
[----:B------:R0:W-:Y:S01]  /*8430*/  STG.E.U8 desc[UR36][R8.64], R0 ;  /* 0x0000000008007986 */ /* 0x0001e2000c101124 */
[----:B------:R-:W-:Y:S01]  /*8440*/  IMAD.MOV.U32 R19, RZ, RZ, R26 ;  /* 0x000000ffff137224 */ /* 0x000fe200078e001a */
[----:B------:R-:W-:Y:S06]  /*8450*/  BRA `(.L_x_6185) ;  /* 0x00000004001c7947 */ /* 0x000fec0003800000 */
.L_x_6208:
        /* <DEDUP_REMOVED lines=16> */
.L_x_6215:
[----:B------:R-:W-:-:S04]  /*8560*/  LOP3.LUT R4, R4, 0x80000000, RZ, 0xc0, !PT ;  /* 0x8000000004047812 */ /* 0x000fc800078ec0ff */
[----:B------:R-:W-:-:S04]  /*8570*/  SHF.R.U32.HI R4, RZ, 0x18, R4 ;  /* 0x00000018ff047819 */ /* 0x000fc80000011604 */
[----:B------:R-:W-:-:S04]  /*8580*/  LOP3.LUT R3, R3, R4, RZ, 0xfc, !PT ;  /* 0x0000000403037212 */ /* 0x000fc800078efcff */
[----:B------:R-:W-:-:S07]  /*8590*/  PRMT R0, R3, 0x7610, R0 ;  /* 0x0000761003007816 */ /* 0x000fce0000000000 */
.L_x_6214:
[----:B------:R-:W-:Y:S05]  /*85a0*/  BSYNC B0 ;  /* 0x0000000000007941 */ /* 0x000fea0003800000 */
.L_x_6213:
[----:B------:R0:W-:Y:S01]  /*85b0*/  STG.E.U8 desc[UR36][R8.64], R0 ;  /* 0x0000000008007986 */ /* 0x0001e2000c101124 */
[----:B------:R-:W-:Y:S01]  /*85c0*/  IMAD.MOV.U32 R19, RZ, RZ, R26 ;  /* 0x000000ffff137224 */ /* 0x000fe200078e001a */
[----:B------:R-:W-:Y:S06]  /*85d0*/  BRA `(.L_x_6185) ;  /* 0x0000000000bc7947 */ /* 0x000fec0003800000 */
.L_x_6207:
        /* <DEDUP_REMOVED lines=22> */
.L_x_6190:
        /* <DEDUP_REMOVED lines=16> */
.L_x_6218:
[----:B------:R-:W-:Y:S01]  /*8840*/  IMAD.MOV.U32 R19, RZ, RZ, R26 ;  /* 0x000000ffff137224 */ /* 0x000fe200078e001a */
[----:B------:R-:W-:Y:S06]  /*8850*/  BRA `(.L_x_6185) ;  /* 0x00000000001c7947 */ /* 0x000fec0003800000 */
.L_x_6217:
[----:B------:R-:W0:Y:S01]  /*8860*/  F2I.U64.TRUNC R4, R4 ;  /* 0x0000000400047311 */ /* 0x000e22000020d800 */
[----:B------:R-:W-:Y:S01]  /*8870*/  IMAD.MOV.U32 R19, RZ, RZ, R26 ;  /* 0x000000ffff137224 */ /* 0x000fe200078e001a */
[----:B0-----:R0:W-:Y:S01]  /*8880*/  STG.E.64 desc[UR36][R8.64], R4 ;  /* 0x0000000408007986 */ /* 0x0011e2000c101b24 */
[----:B------:R-:W-:Y:S05]  /*8890*/  BRA `(.L_x_6185) ;  /* 0x00000000000c7947 */ /* 0x000fea0003800000 */
.L_x_6216:
[----:B------:R-:W0:Y:S01]  /*88a0*/  F2I.FTZ.U32.TRUNC.NTZ R3, R4 ;  /* 0x0000000400037305 */ /* 0x000e22000021f000 */
[----:B------:R-:W-:Y:S01]  /*88b0*/  IMAD.MOV.U32 R19, RZ, RZ, R26 ;  /* 0x000000ffff137224 */ /* 0x000fe200078e001a */
[----:B0-----:R0:W-:Y:S06]  /*88c0*/  STG.E desc[UR36][R8.64], R3 ;  /* 0x0000000308007986 */ /* 0x0011ec000c101924 */
.L_x_6185:
[----:B------:R-:W-:Y:S05]  /*88d0*/  BSYNC B6 ;  /* 0x0000000000067941 */ /* 0x000fea0003800000 */
.L_x_6184:
        /* <DEDUP_REMOVED lines=24> */
.L_x_6224:
[----:B--2--5:R-:W0:Y:S02]  /*8a60*/  F2I.S64.TRUNC R22, R22 ;  /* 0x0000001600167311 */ /* 0x024e24000020d900 */
[----:B0-----:R-:W-:-:S05]  /*8a70*/  IMAD.MOV.U32 R3, RZ, RZ, R22 ;  /* 0x000000ffff037224 */ /* 0x001fca00078e0016 */
[----:B------:R0:W-:Y:S01]  /*8a80*/  STG.E.U8 desc[UR36][R8.64], R3 ;  /* 0x0000000308007986 */ /* 0x0001e2000c101124 */
[----:B------:R-:W-:Y:S05]  /*8a90*/  BRA `(.L_x_6226) ;  /* 0x0000000c00407947 */ /* 0x000fea0003800000 */
.L_x_6223:
        /* <DEDUP_REMOVED lines=9> */
.L_x_6228:
[----:B--2--5:R-:W0:Y:S02]  /*8b30*/  F2I.FTZ.TRUNC.NTZ R3, R22 ;  /* 0x0000001600037305 */ /* 0x024e24000021f100 */
[----:B0-----:R0:W-:Y:S01]  /*8b40*/  STG.E desc[UR36][R8.64], R3 ;  /* 0x0000000308007986 */ /* 0x0011e2000c101924 */
[----:B------:R-:W-:Y:S05]  /*8b50*/  BRA `(.L_x_6226) ;  /* 0x0000000c00107947 */ /* 0x000fea0003800000 */
.L_x_6227:
[----:B--2--5:R-:W0:Y:S02]  /*8b60*/  F2I.FTZ.TRUNC.NTZ R3, R22 ;  /* 0x0000001600037305 */ /* 0x024e24000021f100 */
[----:B0-----:R0:W-:Y:S01]  /*8b70*/  STG.E.U16 desc[UR36][R8.64], R3 ;  /* 0x0000000308007986 */ /* 0x0011e2000c101524 */
[----:B------:R-:W-:Y:S05]  /*8b80*/  BRA `(.L_x_6226) ;  /* 0x0000000c00047947 */ /* 0x000fea0003800000 */
.L_x_6222:
        /* <DEDUP_REMOVED lines=8> */
.L_x_6230:
[----:B--2--5:R-:W-:-:S05]  /*8c10*/  F2FP.F16.F32.PACK_AB R22, RZ, R22 ;  /* 0x00000016ff16723e */ /* 0x024fca00000000ff */
[----:B------:R0:W-:Y:S01]  /*8c20*/  STG.E.U16 desc[UR36][R8.64], R22 ;  /* 0x0000001608007986 */ /* 0x0001e2000c101524 */
[----:B------:R-:W-:Y:S05]  /*8c30*/  BRA `(.L_x_6226) ;  /* 0x0000000800d87947 */ /* 0x000fea0003800000 */
.L_x_6229:
        /* <DEDUP_REMOVED lines=9> */
.L_x_6232:
[----:B--2--5:R-:W-:-:S04]  /*8cd0*/  F2FP.F16.F32.PACK_AB R3, RZ, R22 ;  /* 0x00000016ff03723e */ /* 0x024fc800000000ff */
[----:B------:R-:W-:-:S05]  /*8ce0*/  PRMT R3, R3, 0x5410, RZ ;  /* 0x0000541003037816 */ /* 0x000fca00000000ff */
[----:B------:R2:W-:Y:S01]  /*8cf0*/  STG.E desc[UR36][R8.64], R3 ;  /* 0x0000000308007986 */ /* 0x0005e2000c101924 */
[----:B------:R-:W-:Y:S05]  /*8d00*/  BRA `(.L_x_6226) ;  /* 0x0000000800a47947 */ /* 0x000fea0003800000 */
.L_x_6231:
[----:B--2--5:R-:W-:-:S06]  /*8d10*/  FMUL.FTZ R4, R22, 1 ;  /* 0x3f80000016047820 */ /* 0x024fcc0000410000 */
[----:B------:R-:W0:Y:S02]  /*8d20*/  F2F.F64.F32 R4, R4 ;  /* 0x0000000400047310 */ /* 0x000e240000201800 */
[----:B0-----:R0:W-:Y:S01]  /*8d30*/  STG.E.64 desc[UR36][R8.64], R4 ;  /* 0x0000000408007986 */ /* 0x0011e2000c101b24 */
[----:B------:R-:W-:Y:S05]  /*8d40*/  BRA `(.L_x_6226) ;  /* 0x0000000800947947 */ /* 0x000fea0003800000 */
.L_x_6221:
        /* <DEDUP_REMOVED lines=12> */
.L_x_6235:
[----:B--2--5:R-:W-:Y:S01]  /*8e10*/  FMUL.FTZ R4, R22, 1 ;  /* 0x3f80000016047820 */ /* 0x024fe20000410000 */
[----:B------:R-:W-:-:S05]  /*8e20*/  CS2R R6, SRZ ;  /* 0x0000000000067805 */ /* 0x000fca000001ff00 */
[----:B------:R-:W0:Y:S02]  /*8e30*/  F2F.F64.F32 R4, R4 ;  /* 0x0000000400047310 */ /* 0x000e240000201800 */
[----:B0-----:R0:W-:Y:S01]  /*8e40*/  STG.E.128 desc[UR36][R8.64], R4 ;  /* 0x0000000408007986 */ /* 0x0011e2000c101d24 */
[----:B------:R-:W-:Y:S05]  /*8e50*/  BRA `(.L_x_6226) ;  /* 0x0000000800507947 */ /* 0x000fea0003800000 */
.L_x_6234:
        /* <DEDUP_REMOVED lines=20> */
.L_x_6239:
[----:B------:R-:W-:Y:S05]  /*8fa0*/  BSYNC B0 ;  /* 0x0000000000007941 */ /* 0x000fea0003800000 */
.L_x_6238:
[----:B------:R-:W-:-:S05]  /*8fb0*/  LOP3.LUT R5, R0, R5, RZ, 0xfc, !PT ;  /* 0x0000000500057212 */ /* 0x000fca00078efcff */
[----:B------:R0:W-:Y:S01]  /*8fc0*/  STG.E.U8 desc[UR36][R8.64], R5 ;  /* 0x0000000508007986 */ /* 0x0001e2000c101124 */
[----:B------:R-:W-:Y:S05]  /*8fd0*/  BRA `(.L_x_6226) ;  /* 0x0000000400f07947 */ /* 0x000fea0003800000 */
.L_x_6237:
        /* <DEDUP_REMOVED lines=12> */
.L_x_6241:
[----:B------:R-:W-:Y:S01]  /*90a0*/  IMAD.MOV.U32 R0, RZ, RZ, 0x7f ;  /* 0x0000007fff007424 */ /* 0x000fe200078e00ff */
[----:B------:R-:W-:-:S04]  /*90b0*/  ISETP.GT.U32.AND P0, PT, R4, 0x7f800000, PT ;  /* 0x7f8000000400780c */ /* 0x000fc80003f04070 */
[----:B------:R-:W-:-:S09]  /*90c0*/  SEL R0, R0, 0x7c, P0 ;  /* 0x0000007c00007807 */ /* 0x000fd20000000000 */
.L_x_6242:
[----:B------:R-:W-:Y:S05]  /*90d0*/  BSYNC B0 ;  /* 0x0000000000007941 */ /* 0x000fea0003800000 */
.L_x_6240:
[----:B------:R-:W-:-:S04]  /*90e0*/  LOP3.LUT R22, R22, 0x80000000, RZ, 0xc0, !PT ;  /* 0x8000000016167812 */ /* 0x000fc800078ec0ff */
[----:B------:R-:W-:-:S04]  /*90f0*/  SHF.R.U32.HI R3, RZ, 0x18, R22 ;  /* 0x00000018ff037819 */ /* 0x000fc80000011616 */
[----:B------:R-:W-:-:S05]  /*9100*/  LOP3.LUT R3, R0, R3, RZ, 0xfc, !PT ;  /* 0x0000000300037212 */ /* 0x000fca00078efcff */
[----:B------:R0:W-:Y:S01]  /*9110*/  STG.E.U8 desc[UR36][R8.64], R3 ;  /* 0x0000000308007986 */ /* 0x0001e2000c101124 */
[----:B------:R-:W-:Y:S05]  /*9120*/  BRA `(.L_x_6226) ;  /* 0x00000004009c7947 */ /* 0x000fea0003800000 */
.L_x_6236:
[----:B--2--5:R-:W-:-:S05]  /*9130*/  F2FP.BF16.F32.PACK_AB R22, RZ, R22 ;  /* 0x00000016ff16723e */ /* 0x024fca00000010ff */
[----:B------:R0:W-:Y:S01]  /*9140*/  STG.E.U16 desc[UR36][R8.64], R22 ;  /* 0x0000001608007986 */ /* 0x0001e2000c101524 */
[----:B------:R-:W-:Y:S05]  /*9150*/  BRA `(.L_x_6226) ;  /* 0x0000000400907947 */ /* 0x000fea0003800000 */
.L_x_6233:
        /* <DEDUP_REMOVED lines=11> */
.L_x_6245:
        /* <DEDUP_REMOVED lines=16> */
.L_x_6248:
[----:B------:R-:W-:-:S04]  /*9310*/  LOP3.LUT R22, R22, 0x80000000, RZ, 0xc0, !PT ;  /* 0x8000000016167812 */ /* 0x000fc800078ec0ff */
[----:B------:R-:W-:-:S04]  /*9320*/  SHF.R.U32.HI R3, RZ, 0x18, R22 ;  /* 0x00000018ff037819 */ /* 0x000fc80000011616 */
[----:B------:R-:W-:-:S04]  /*9330*/  LOP3.LUT R0, R0, R3, RZ, 0xfc, !PT ;  /* 0x0000000300007212 */ /* 0x000fc800078efcff */
[----:B------:R-:W-:-:S07]  /*9340*/  PRMT R4, R0, 0x7610, R4 ;  /* 0x0000761000047816 */ /* 0x000fce0000000004 */
.L_x_6247:
[----:B------:R-:W-:Y:S05]  /*9350*/  BSYNC B0 ;  /* 0x0000000000007941 */ /* 0x000fea0003800000 */
.L_x_6246:
[----:B------:R0:W-:Y:S01]  /*9360*/  STG.E.U8 desc[UR36][R8.64], R4 ;  /* 0x0000000408007986 */ /* 0x0001e2000c101124 */
[----:B------:R-:W-:Y:S05]  /*9370*/  BRA `(.L_x_6226) ;  /* 0x0000000400087947 */ /* 0x000fea0003800000 */
.L_x_6244:
        /* <DEDUP_REMOVED lines=16> */
.L_x_6251:
[----:B------:R-:W-:-:S04]  /*9480*/  LOP3.LUT R22, R22, 0x80000000, RZ, 0xc0, !PT ;  /* 0x8000000016167812 */ /* 0x000fc800078ec0ff */
[----:B------:R-:W-:-:S04]  /*9490*/  SHF.R.U32.HI R3, RZ, 0x18, R22 ;  /* 0x00000018ff037819 */ /* 0x000fc80000011616 */
[----:B------:R-:W-:-:S04]  /*94a0*/  LOP3.LUT R0, R0, R3, RZ, 0xfc, !PT ;  /* 0x0000000300007212 */ /* 0x000fc800078efcff */
[----:B------:R-:W-:-:S07]  /*94b0*/  PRMT R4, R0, 0x7610, R4 ;  /* 0x0000761000047816 */ /* 0x000fce0000000004 */
.L_x_6250:
[----:B------:R-:W-:Y:S05]  /*94c0*/  BSYNC B0 ;  /* 0x0000000000007941 */ /* 0x000fea0003800000 */
.L_x_6249:
[----:B------:R0:W-:Y:S01]  /*94d0*/  STG.E.U8 desc[UR36][R8.64], R4 ;  /* 0x0000000408007986 */ /* 0x0001e2000c101124 */
[----:B------:R-:W-:Y:S05]  /*94e0*/  BRA `(.L_x_6226) ;  /* 0x0000000000ac7947 */ /* 0x000fea0003800000 */
.L_x_6243:
        /* <DEDUP_REMOVED lines=21> */
.L_x_6225:
        /* <DEDUP_REMOVED lines=16> */
.L_x_6254:
[----:B------:R-:W-:Y:S05]  /*9740*/  BRA `(.L_x_6226) ;  /* 0x0000000000147947 */ /* 0x000fea0003800000 */
.L_x_6253:
[----:B--2--5:R-:W0:Y:S02]  /*9750*/  F2I.U64.TRUNC R22, R22 ;  /* 0x0000001600167311 */ /* 0x024e24000020d800 */
[----:B0-----:R0:W-:Y:S01]  /*9760*/  STG.E.64 desc[UR36][R8.64], R22 ;  /* 0x0000001608007986 */ /* 0x0011e2000c101b24 */
[----:B------:R-:W-:Y:S05]  /*9770*/  BRA `(.L_x_6226) ;  /* 0x0000000000087947 */ /* 0x000fea0003800000 */
.L_x_6252:
[----:B--2--5:R-:W0:Y:S02]  /*9780*/  F2I.FTZ.U32.TRUNC.NTZ R3, R22 ;  /* 0x0000001600037305 */ /* 0x024e24000021f000 */
[----:B0-----:R0:W-:Y:S02]  /*9790*/  STG.E desc[UR36][R8.64], R3 ;  /* 0x0000000308007986 */ /* 0x0011e4000c101924 */
.L_x_6226:
        /* <DEDUP_REMOVED lines=24> */
.L_x_6258:
[----:B------:R-:W0:Y:S02]  /*9920*/  F2I.S64.TRUNC R24, R24 ;  /* 0x0000001800187311 */ /* 0x000e24000020d900 */
[----:B0-----:R-:W-:-:S05]  /*9930*/  IMAD.MOV.U32 R3, RZ, RZ, R24 ;  /* 0x000000ffff037224 */ /* 0x001fca00078e0018 */
[----:B------:R0:W-:Y:S01]  /*9940*/  STG.E.U8 desc[UR36][R8.64], R3 ;  /* 0x0000000308007986 */ /* 0x0001e2000c101124 */
[----:B------:R-:W-:Y:S05]  /*9950*/  BRA `(.L_x_6260) ;  /* 0x0000000c00407947 */ /* 0x000fea0003800000 */
.L_x_6257:
        /* <DEDUP_REMOVED lines=9> */
.L_x_6262:
[----:B------:R-:W0:Y:S02]  /*99f0*/  F2I.FTZ.TRUNC.NTZ R3, R24 ;  /* 0x0000001800037305 */ /* 0x000e24000021f100 */
[----:B0-----:R2:W-:Y:S01]  /*9a00*/  STG.E desc[UR36][R8.64], R3 ;  /* 0x0000000308007986 */ /* 0x0015e2000c101924 */
[----:B------:R-:W-:Y:S05]  /*9a10*/  BRA `(.L_x_6260) ;  /* 0x0000000c00107947 */ /* 0x000fea0003800000 */
.L_x_6261:
[----:B------:R-:W0:Y:S02]  /*9a20*/  F2I.FTZ.TRUNC.NTZ R3, R24 ;  /* 0x0000001800037305 */ /* 0x000e24000021f100 */
[----:B0-----:R0:W-:Y:S01]  /*9a30*/  STG.E.U16 desc[UR36][R8.64], R3 ;  /* 0x0000000308007986 */ /* 0x0011e2000c101524 */
[----:B------:R-:W-:Y:S05]  /*9a40*/  BRA `(.L_x_6260) ;  /* 0x0000000c00047947 */ /* 0x000fea0003800000 */
.L_x_6256:
        /* <DEDUP_REMOVED lines=8> */
.L_x_6264:
[----:B------:R-:W-:-:S05]  /*9ad0*/  F2FP.F16.F32.PACK_AB R24, RZ, R24 ;  /* 0x00000018ff18723e */ /* 0x000fca00000000ff */
[----:B------:R0:W-:Y:S01]  /*9ae0*/  STG.E.U16 desc[UR36][R8.64], R24 ;  /* 0x0000001808007986 */ /* 0x0001e2000c101524 */
[----:B------:R-:W-:Y:S05]  /*9af0*/  BRA `(.L_x_6260) ;  /* 0x0000000800d87947 */ /* 0x000fea0003800000 */
.L_x_6263:
        /* <DEDUP_REMOVED lines=9> */
.L_x_6266:
[----:B------:R-:W-:-:S04]  /*9b90*/  F2FP.F16.F32.PACK_AB R3, RZ, R24 ;  /* 0x00000018ff03723e */ /* 0x000fc800000000ff */
[----:B------:R-:W-:-:S05]  /*9ba0*/  PRMT R3, R3, 0x5410, RZ ;  /* 0x0000541003037816 */ /* 0x000fca00000000ff */
[----:B------:R0:W-:Y:S01]  /*9bb0*/  STG.E desc[UR36][R8.64], R3 ;  /* 0x0000000308007986 */ /* 0x0001e2000c101924 */
[----:B------:R-:W-:Y:S05]  /*9bc0*/  BRA `(.L_x_6260) ;  /* 0x0000000800a47947 */ /* 0x000fea0003800000 */
.L_x_6265:
[----:B------:R-:W-:-:S06]  /*9bd0*/  FMUL.FTZ R4, R24, 1 ;  /* 0x3f80000018047820 */ /* 0x000fcc0000410000 */
[----:B------:R-:W0:Y:S02]  /*9be0*/  F2F.F64.F32 R4, R4 ;  /* 0x0000000400047310 */ /* 0x000e240000201800 */
[----:B0-----:R0:W-:Y:S01]  /*9bf0*/  STG.E.64 desc[UR36][R8.64], R4 ;  /* 0x0000000408007986 */ /* 0x0011e2000c101b24 */
[----:B------:R-:W-:Y:S05]  /*9c00*/  BRA `(.L_x_6260) ;  /* 0x0000000800947947 */ /* 0x000fea0003800000 */
.L_x_6255:
        /* <DEDUP_REMOVED lines=12> */
.L_x_6269:
[----:B------:R-:W-:Y:S01]  /*9cd0*/  FMUL.FTZ R4, R24, 1 ;  /* 0x3f80000018047820 */ /* 0x000fe20000410000 */
[----:B------:R-:W-:-:S05]  /*9ce0*/  CS2R R6, SRZ ;  /* 0x0000000000067805 */ /* 0x000fca000001ff00 */
[----:B------:R-:W0:Y:S02]  /*9cf0*/  F2F.F64.F32 R4, R4 ;  /* 0x0000000400047310 */ /* 0x000e240000201800 */
[----:B0-----:R0:W-:Y:S01]  /*9d00*/  STG.E.128 desc[UR36][R8.64], R4 ;  /* 0x0000000408007986 */ /* 0x0011e2000c101d24 */
[----:B------:R-:W-:Y:S05]  /*9d10*/  BRA `(.L_x_6260) ;  /* 0x0000000800507947 */ /* 0x000fea0003800000 */
.L_x_6268:
        /* <DEDUP_REMOVED lines=20> */
.L_x_6273:
[----:B------:R-:W-:Y:S05]  /*9e60*/  BSYNC B0 ;  /* 0x0000000000007941 */ /* 0x000fea0003800000 */
.L_x_6272:
[----:B------:R-:W-:-:S05]  /*9e70*/  LOP3.LUT R5, R0, R5, RZ, 0xfc, !PT ;  /* 0x0000000500057212 */ /* 0x000fca00078efcff */
[----:B------:R0:W-:Y:S01]  /*9e80*/  STG.E.U8 desc[UR36][R8.64], R5 ;  /* 0x0000000508007986 */ /* 0x0001e2000c101124 */
[----:B------:R-:W-:Y:S05]  /*9e90*/  BRA `(.L_x_6260) ;  /* 0x0000000400f07947 */ /* 0x000fea0003800000 */
.L_x_6271:
        /* <DEDUP_REMOVED lines=12> */
.L_x_6275:
[----:B------:R-:W-:Y:S01]  /*9f60*/  IMAD.MOV.U32 R0, RZ, RZ, 0x7f ;  /* 0x0000007fff007424 */ /* 0x000fe200078e00ff */
[----:B------:R-:W-:-:S04]  /*9f70*/  ISETP.GT.U32.AND P0, PT, R4, 0x7f800000, PT ;  /* 0x7f8000000400780c */ /* 0x000fc80003f04070 */
[----:B------:R-:W-:-:S09]  /*9f80*/  SEL R0, R0, 0x7c, P0 ;  /* 0x0000007c00007807 */ /* 0x000fd20000000000 */
.L_x_6276:
[----:B------:R-:W-:Y:S05]  /*9f90*/  BSYNC B0 ;  /* 0x0000000000007941 */ /* 0x000fea0003800000 */
.L_x_6274:
[----:B------:R-:W-:-:S04]  /*9fa0*/  LOP3.LUT R24, R24, 0x80000000, RZ, 0xc0, !PT ;  /* 0x8000000018187812 */ /* 0x000fc800078ec0ff */
[----:B------:R-:W-:-:S04]  /*9fb0*/  SHF.R.U32.HI R3, RZ, 0x18, R24 ;  /* 0x00000018ff037819 */ /* 0x000fc80000011618 */
[----:B------:R-:W-:-:S05]  /*9fc0*/  LOP3.LUT R3, R0, R3, RZ, 0xfc, !PT ;  /* 0x0000000300037212 */ /* 0x000fca00078efcff */
[----:B------:R0:W-:Y:S01]  /*9fd0*/  STG.E.U8 desc[UR36][R8.64], R3 ;  /* 0x0000000308007986 */ /* 0x0001e2000c101124 */
[----:B------:R-:W-:Y:S05]  /*9fe0*/  BRA `(.L_x_6260) ;  /* 0x00000004009c7947 */ /* 0x000fea0003800000 */
.L_x_6270:
[----:B------:R-:W-:-:S05]  /*9ff0*/  F2FP.BF16.F32.PACK_AB R24, RZ, R24 ;  /* 0x00000018ff18723e */ /* 0x000fca00000010ff */
[----:B------:R0:W-:Y:S01]  /*a000*/  STG.E.U16 desc[UR36][R8.64], R24 ;  /* 0x0000001808007986 */ /* 0x0001e2000c101524 */
[----:B------:R-:W-:Y:S05]  /*a010*/  BRA `(.L_x_6260) ;  /* 0x0000000400907947 */ /* 0x000fea0003800000 */
.L_x_6267:
        /* <DEDUP_REMOVED lines=11> */
.L_x_6279:
        /* <DEDUP_REMOVED lines=16> */
.L_x_6282:
[----:B------:R-:W-:-:S04]  /*a1d0*/  LOP3.LUT R24, R24, 0x80000000, RZ, 0xc0, !PT ;  /* 0x8000000018187812 */ /* 0x000fc800078ec0ff */
[----:B------:R-:W-:-:S04]  /*a1e0*/  SHF.R.U32.HI R3, RZ, 0x18, R24 ;  /* 0x00000018ff037819 */ /* 0x000fc80000011618 */
[----:B------:R-:W-:-:S04]  /*a1f0*/  LOP3.LUT R0, R0, R3, RZ, 0xfc, !PT ;  /* 0x0000000300007212 */ /* 0x000fc800078efcff */
[----:B------:R-:W-:-:S07]  /*a200*/  PRMT R4, R0, 0x7610, R4 ;  /* 0x0000761000047816 */ /* 0x000fce0000000004 */
.L_x_6281:
[----:B------:R-:W-:Y:S05]  /*a210*/  BSYNC B0 ;  /* 0x0000000000007941 */ /* 0x000fea0003800000 */
.L_x_6280:
[----:B------:R0:W-:Y:S01]  /*a220*/  STG.E.U8 desc[UR36][R8.64], R4 ;  /* 0x0000000408007986 */ /* 0x0001e2000c101124 */
[----:B------:R-:W-:Y:S05]  /*a230*/  BRA `(.L_x_6260) ;  /* 0x0000000400087947 */ /* 0x000fea0003800000 */
.L_x_6278:
        /* <DEDUP_REMOVED lines=16> */
.L_x_6285:
[----:B------:R-:W-:-:S04]  /*a340*/  LOP3.LUT R24, R24, 0x80000000, RZ, 0xc0, !PT ;  /* 0x8000000018187812 */ /* 0x000fc800078ec0ff */
[----:B------:R-:W-:-:S04]  /*a350*/  SHF.R.U32.HI R3, RZ, 0x18, R24 ;  /* 0x00000018ff037819 */ /* 0x000fc80000011618 */
[----:B------:R-:W-:-:S04]  /*a360*/  LOP3.LUT R0, R0, R3, RZ, 0xfc, !PT ;  /* 0x0000000300007212 */ /* 0x000fc800078efcff */
[----:B------:R-:W-:-:S07]  /*a370*/  PRMT R4, R0, 0x7610, R4 ;  /* 0x0000761000047816 */ /* 0x000fce0000000004 */
.L_x_6284:
[----:B------:R-:W-:Y:S05]  /*a380*/  BSYNC B0 ;  /* 0x0000000000007941 */ /* 0x000fea0003800000 */
.L_x_6283:
[----:B------:R0:W-:Y:S01]  /*a390*/  STG.E.U8 desc[UR36][R8.64], R4 ;  /* 0x0000000408007986 */ /* 0x0001e2000c101124 */
[----:B------:R-:W-:Y:S05]  /*a3a0*/  BRA `(.L_x_6260) ;  /* 0x0000000000ac7947 */ /* 0x000fea0003800000 */
.L_x_6277:
        /* <DEDUP_REMOVED lines=21> */
.L_x_6259:
        /* <DEDUP_REMOVED lines=16> */
.L_x_6288:
[----:B------:R-:W-:Y:S05]  /*a600*/  BRA `(.L_x_6260) ;  /* 0x0000000000147947 */ /* 0x000fea0003800000 */
.L_x_6287:
[----:B------:R-:W0:Y:S02]  /*a610*/  F2I.U64.TRUNC R24, R24 ;  /* 0x0000001800187311 */ /* 0x000e24000020d800 */
[----:B0-----:R0:W-:Y:S01]  /*a620*/  STG.E.64 desc[UR36][R8.64], R24 ;  /* 0x0000001808007986 */ /* 0x0011e2000c101b24 */
[----:B------:R-:W-:Y:S05]  /*a630*/  BRA `(.L_x_6260) ;  /* 0x0000000000087947 */ /* 0x000fea0003800000 */
.L_x_6286:
[----:B------:R-:W0:Y:S02]  /*a640*/  F2I.FTZ.U32.TRUNC.NTZ R3, R24 ;  /* 0x0000001800037305 */ /* 0x000e24000021f000 */
[----:B0-----:R0:W-:Y:S02]  /*a650*/  STG.E desc[UR36][R8.64], R3 ;  /* 0x0000000308007986 */ /* 0x0011e4000c101924 */
.L_x_6260:
[----:B------:R-:W-:-:S07]  /*a660*/  VIADD R19, R19, 0x80 ;  /* 0x0000008013137836 */ /* 0x000fce0000000000 */
.L_x_6220:
[----:B------:R-:W-:Y:S05]  /*a670*/  BSYNC B6 ;  /* 0x0000000000067941 */ /* 0x000fea0003800000 */
.L_x_6219:
        /* <DEDUP_REMOVED lines=22> */
.L_x_6292:
[----:B-----5:R-:W0:Y:S02]  /*a7e0*/  F2I.S64.TRUNC R18, R18 ;  /* 0x0000001200127311 */ /* 0x020e24000020d900 */
[----:B0-----:R-:W-:-:S05]  /*a7f0*/  IMAD.MOV.U32 R5, RZ, RZ, R18 ;  /* 0x000000ffff057224 */ /* 0x001fca00078e0012 */
[----:B------:R-:W-:Y:S01]  /*a800*/  STG.E.U8 desc[UR36][R2.64], R5 ;  /* 0x0000000502007986 */ /* 0x000fe2000c101124 */
[----:B------:R-:W-:Y:S05]  /*a810*/  EXIT ;  /* 0x000000000000794d */ /* 0x000fea0003800000 */
.L_x_6291:
        /* <DEDUP_REMOVED lines=9> */
.L_x_6295:
[----:B-----5:R-:W0:Y:S02]  /*a8b0*/  F2I.FTZ.TRUNC.NTZ R5, R18 ;  /* 0x0000001200057305 */ /* 0x020e24000021f100 */
[----:B0-----:R-:W-:Y:S01]  /*a8c0*/  STG.E desc[UR36][R2.64], R5 ;  /* 0x0000000502007986 */ /* 0x001fe2000c101924 */
[----:B------:R-:W-:Y:S05]  /*a8d0*/  EXIT ;  /* 0x000000000000794d */ /* 0x000fea0003800000 */
.L_x_6294:
[----:B-----5:R-:W0:Y:S02]  /*a8e0*/  F2I.FTZ.TRUNC.NTZ R5, R18 ;  /* 0x0000001200057305 */ /* 0x020e24000021f100 */
[----:B0-----:R-:W-:Y:S01]  /*a8f0*/  STG.E.U16 desc[UR36][R2.64], R5 ;  /* 0x0000000502007986 */ /* 0x001fe2000c101524 */
[----:B------:R-:W-:Y:S05]  /*a900*/  EXIT ;  /* 0x000000000000794d */ /* 0x000fea0003800000 */
.L_x_6290:
        /* <DEDUP_REMOVED lines=8> */
.L_x_6297:
[----:B-----5:R-:W-:-:S05]  /*a990*/  F2FP.F16.F32.PACK_AB R18, RZ, R18 ;  /* 0x00000012ff12723e */ /* 0x020fca00000000ff */
[----:B------:R-:W-:Y:S01]  /*a9a0*/  STG.E.U16 desc[UR36][R2.64], R18 ;  /* 0x0000001202007986 */ /* 0x000fe2000c101524 */
[----:B------:R-:W-:Y:S05]  /*a9b0*/  EXIT ;  /* 0x000000000000794d */ /* 0x000fea0003800000 */
.L_x_6296:
        /* <DEDUP_REMOVED lines=9> */
.L_x_6299:
[----:B-----5:R-:W-:-:S04]  /*aa50*/  F2FP.F16.F32.PACK_AB R5, RZ, R18 ;  /* 0x00000012ff05723e */ /* 0x020fc800000000ff */
[----:B------:R-:W-:-:S05]  /*aa60*/  PRMT R5, R5, 0x5410, RZ ;  /* 0x0000541005057816 */ /* 0x000fca00000000ff */
[----:B------:R-:W-:Y:S01]  /*aa70*/  STG.E desc[UR36][R2.64], R5 ;  /* 0x0000000502007986 */ /* 0x000fe2000c101924 */
[----:B------:R-:W-:Y:S05]  /*aa80*/  EXIT ;  /* 0x000000000000794d */ /* 0x000fea0003800000 */
.L_x_6298:
[----:B-----5:R-:W-:-:S06]  /*aa90*/  FMUL.FTZ R4, R18, 1 ;  /* 0x3f80000012047820 */ /* 0x020fcc0000410000 */
[----:B------:R-:W0:Y:S02]  /*aaa0*/  F2F.F64.F32 R4, R4 ;  /* 0x0000000400047310 */ /* 0x000e240000201800 */
[----:B0-----:R-:W-:Y:S01]  /*aab0*/  STG.E.64 desc[UR36][R2.64], R4 ;  /* 0x0000000402007986 */ /* 0x001fe2000c101b24 */
[----:B------:R-:W-:Y:S05]  /*aac0*/  EXIT ;  /* 0x000000000000794d */ /* 0x000fea0003800000 */
.L_x_6289:
        /* <DEDUP_REMOVED lines=12> */
.L_x_6302:
[----:B-----5:R-:W-:Y:S01]  /*ab90*/  FMUL.FTZ R4, R18, 1 ;  /* 0x3f80000012047820 */ /* 0x020fe20000410000 */
[----:B------:R-:W-:-:S05]  /*aba0*/  CS2R R6, SRZ ;  /* 0x0000000000067805 */ /* 0x000fca000001ff00 */
[----:B------:R-:W0:Y:S02]  /*abb0*/  F2F.F64.F32 R4, R4 ;  /* 0x0000000400047310 */ /* 0x000e240000201800 */
[----:B0-----:R-:W-:Y:S01]  /*abc0*/  STG.E.128 desc[UR36][R2.64], R4 ;  /* 0x0000000402007986 */ /* 0x001fe2000c101d24 */
[----:B------:R-:W-:Y:S05]  /*abd0*/  EXIT ;  /* 0x000000000000794d */ /* 0x000fea0003800000 */
.L_x_6301:
        /* <DEDUP_REMOVED lines=20> */
.L_x_6306:
[----:B------:R-:W-:Y:S05]  /*ad20*/  BSYNC B0 ;  /* 0x0000000000007941 */ /* 0x000fea0003800000 */
.L_x_6305:
[----:B------:R-:W-:-:S05]  /*ad30*/  LOP3.LUT R7, R0, R7, RZ, 0xfc, !PT ;  /* 0x0000000700077212 */ /* 0x000fca00078efcff */
[----:B------:R-:W-:Y:S01]  /*ad40*/  STG.E.U8 desc[UR36][R2.64], R7 ;  /* 0x0000000702007986 */ /* 0x000fe2000c101124 */
[----:B------:R-:W-:Y:S05]  /*ad50*/  EXIT ;  /* 0x000000000000794d */ /* 0x000fea0003800000 */
.L_x_6304:
        /* <DEDUP_REMOVED lines=12> */
.L_x_6308:
[----:B------:R-:W-:Y:S01]  /*ae20*/  IMAD.MOV.U32 R0, RZ, RZ, 0x7f ;  /* 0x0000007fff007424 */ /* 0x000fe200078e00ff */
[----:B------:R-:W-:-:S04]  /*ae30*/  ISETP.GT.U32.AND P0, PT, R4, 0x7f800000, PT ;  /* 0x7f8000000400780c */ /* 0x000fc80003f04070 */
[----:B------:R-:W-:-:S09]  /*ae40*/  SEL R0, R0, 0x7c, P0 ;  /* 0x0000007c00007807 */ /* 0x000fd20000000000 */
.L_x_6309:
[----:B------:R-:W-:Y:S05]  /*ae50*/  BSYNC B0 ;  /* 0x0000000000007941 */ /* 0x000fea0003800000 */
.L_x_6307:
[----:B------:R-:W-:-:S04]  /*ae60*/  LOP3.LUT R18, R18, 0x80000000, RZ, 0xc0, !PT ;  /* 0x8000000012127812 */ /* 0x000fc800078ec0ff */
[----:B------:R-:W-:-:S04]  /*ae70*/  SHF.R.U32.HI R5, RZ, 0x18, R18 ;  /* 0x00000018ff057819 */ /* 0x000fc80000011612 */
[----:B------:R-:W-:-:S05]  /*ae80*/  LOP3.LUT R5, R0, R5, RZ, 0xfc, !PT ;  /* 0x0000000500057212 */ /* 0x000fca00078efcff */
[----:B------:R-:W-:Y:S01]  /*ae90*/  STG.E.U8 desc[UR36][R2.64], R5 ;  /* 0x0000000502007986 */ /* 0x000fe2000c101124 */
[----:B------:R-:W-:Y:S05]  /*aea0*/  EXIT ;  /* 0x000000000000794d */ /* 0x000fea0003800000 */
.L_x_6303:
[----:B-----5:R-:W-:-:S05]  /*aeb0*/  F2FP.BF16.F32.PACK_AB R18, RZ, R18 ;  /* 0x00000012ff12723e */ /* 0x020fca00000010ff */
[----:B------:R-:W-:Y:S01]  /*aec0*/  STG.E.U16 desc[UR36][R2.64], R18 ;  /* 0x0000001202007986 */ /* 0x000fe2000c101524 */
[----:B------:R-:W-:Y:S05]  /*aed0*/  EXIT ;  /* 0x000000000000794d */ /* 0x000fea0003800000 */
.L_x_6300:
        /* <DEDUP_REMOVED lines=11> */
.L_x_6312:
        /* <DEDUP_REMOVED lines=16> */
.L_x_6315:
[----:B------:R-:W-:-:S04]  /*b090*/  LOP3.LUT R18, R18, 0x80000000, RZ, 0xc0, !PT ;  /* 0x8000000012127812 */ /* 0x000fc800078ec0ff */
[----:B------:R-:W-:-:S04]  /*b0a0*/  SHF.R.U32.HI R5, RZ, 0x18, R18 ;  /* 0x00000018ff057819 */ /* 0x000fc80000011612 */
[----:B------:R-:W-:-:S04]  /*b0b0*/  LOP3.LUT R4, R4, R5, RZ, 0xfc, !PT ;  /* 0x0000000504047212 */ /* 0x000fc800078efcff */
[----:B------:R-:W-:-:S07]  /*b0c0*/  PRMT R0, R4, 0x7610, R0 ;  /* 0x0000761004007816 */ /* 0x000fce0000000000 */
.L_x_6314:
[----:B------:R-:W-:Y:S05]  /*b0d0*/  BSYNC B0 ;  /* 0x0000000000007941 */ /* 0x000fea0003800000 */
.L_x_6313:
[----:B------:R-:W-:Y:S01]  /*b0e0*/  STG.E.U8 desc[UR36][R2.64], R0 ;  /* 0x0000000002007986 */ /* 0x000fe2000c101124 */
[----:B------:R-:W-:Y:S05]  /*b0f0*/  EXIT ;  /* 0x000000000000794d */ /* 0x000fea0003800000 */
.L_x_6311:
        /* <DEDUP_REMOVED lines=16> */
.L_x_6318:
[----:B------:R-:W-:-:S04]  /*b200*/  LOP3.LUT R18, R18, 0x80000000, RZ, 0xc0, !PT ;  /* 0x8000000012127812 */ /* 0x000fc800078ec0ff */
[----:B------:R-:W-:-:S04]  /*b210*/  SHF.R.U32.HI R5, RZ, 0x18, R18 ;  /* 0x00000018ff057819 */ /* 0x000fc80000011612 */
[----:B------:R-:W-:-:S04]  /*b220*/  LOP3.LUT R4, R4, R5, RZ, 0xfc, !PT ;  /* 0x0000000504047212 */ /* 0x000fc800078efcff */
[----:B------:R-:W-:-:S07]  /*b230*/  PRMT R0, R4, 0x7610, R0 ;  /* 0x0000761004007816 */ /* 0x000fce0000000000 */
.L_x_6317:
[----:B------:R-:W-:Y:S05]  /*b240*/  BSYNC B0 ;  /* 0x0000000000007941 */ /* 0x000fea0003800000 */
.L_x_6316:
[----:B------:R-:W-:Y:S01]  /*b250*/  STG.E.U8 desc[UR36][R2.64], R0 ;  /* 0x0000000002007986 */ /* 0x000fe2000c101124 */
[----:B------:R-:W-:Y:S05]  /*b260*/  EXIT ;  /* 0x000000000000794d */ /* 0x000fea0003800000 */
.L_x_6310:
        /* <DEDUP_REMOVED lines=21> */
.L_x_6293:
        /* <DEDUP_REMOVED lines=16> */
.L_x_6321:
[----:B------:R-:W-:Y:S05]  /*b4c0*/  EXIT ;  /* 0x000000000000794d */ /* 0x000fea0003800000 */
.L_x_6320:
[----:B-----5:R-:W0:Y:S02]  /*b4d0*/  F2I.U64.TRUNC R18, R18 ;  /* 0x0000001200127311 */ /* 0x020e24000020d800 */
[----:B0-----:R-:W-:Y:S01]  /*b4e0*/  STG.E.64 desc[UR36][R2.64], R18 ;  /* 0x0000001202007986 */ /* 0x001fe2000c101b24 */
[----:B------:R-:W-:Y:S05]  /*b4f0*/  EXIT ;  /* 0x000000000000794d */ /* 0x000fea0003800000 */
.L_x_6319:
[----:B-----5:R-:W0:Y:S02]  /*b500*/  F2I.FTZ.U32.TRUNC.NTZ R5, R18 ;  /* 0x0000001200057305 */ /* 0x020e24000021f000 */
[----:B0-----:R-:W-:Y:S01]  /*b510*/  STG.E desc[UR36][R2.64], R5 ;  /* 0x0000000502007986 */ /* 0x001fe2000c101924 */
[----:B------:R-:W-:Y:S05]  /*b520*/  EXIT ;  /* 0x000000000000794d */ /* 0x000fea0003800000 */
.L_x_6322:
        /* <DEDUP_REMOVED lines=13> */
.L_x_12866:


//--------------------- .text._ZN2at6native18elementwise_kernelILi128ELi2EZNS0_22gpu_kernel_impl_nocastIZZZNS0_26GeluBackwardCUDAKernelImplERNS_18TensorIteratorBaseENS0_8GeluTypeEENKUlvE_clEvENKUlvE0_clEvEUlffE_EEvS4_RKT_EUliE_EEviT1_ --------------------------
	.section	.text._ZN2at6native18elementwise_kernelILi128ELi2EZNS0_22gpu_kernel_impl_nocastIZZZNS0_26GeluBackwardCUDAKernelImplERNS_18TensorIteratorBaseENS0_8GeluTypeEENKUlvE_clEvENKUlvE0_clEvEUlffE_EEvS4_RKT_EUliE_EEviT1_,"ax",@progbits
	.align	128
        .global         _ZN2at6native18elementwise_kernelILi128ELi2EZNS0_22gpu_kernel_impl_nocastIZZZNS0_26GeluBackwardCUDAKernelImplERNS_18TensorIteratorBaseENS0_8GeluTypeEENKUlvE_clEvENKUlvE0_clEvEUlffE_EEvS4_RKT_EUliE_EEviT1_
        .type           _ZN2at6native18elementwise_kernelILi128ELi2EZNS0_22gpu_kernel_impl_nocastIZZZNS0_26GeluBackwardCUDAKernelImplERNS_18TensorIteratorBaseENS0_8GeluTypeEENKUlvE_clEvENKUlvE0_clEvEUlffE_EEvS4_RKT_EUliE_EEviT1_,@function
        .size           _ZN2at6native18elementwise_kernelILi128ELi2EZNS0_22gpu_kernel_impl_nocastIZZZNS0_26GeluBackwardCUDAKernelImplERNS_18TensorIteratorBaseENS0_8GeluTypeEENKUlvE_clEvENKUlvE0_clEvEUlffE_EEvS4_RKT_EUliE_EEviT1_,(.L_x_12867 - _ZN2at6native18elementwise_kernelILi128ELi2EZNS0_22gpu_kernel_impl_nocastIZZZNS0_26GeluBackwardCUDAKernelImplERNS_18TensorIteratorBaseENS0_8GeluTypeEENKUlvE_clEvENKUlvE0_clEvEUlffE_EEvS4_RKT_EUliE_EEviT1_)
        .other          _ZN2at6native18elementwise_kernelILi128ELi2EZNS0_22gpu_kernel_impl_nocastIZZZNS0_26GeluBackwardCUDAKernelImplERNS_18TensorIteratorBaseENS0_8GeluTypeEENKUlvE_clEvENKUlvE0_clEvEUlffE_EEvS4_RKT_EUliE_EEviT1_,@"STO_CUDA_ENTRY STV_DEFAULT"
_ZN2at6native18elementwise_kernelILi128ELi2EZNS0_22gpu_kernel_impl_nocastIZZZNS0_26GeluBackwardCUDAKernelImplERNS_18TensorIteratorBaseENS0_8GeluTypeEENKUlvE_clEvENKUlvE0_clEvEUlffE_EEvS4_RKT_EUliE_EEviT1_:
.text._ZN2at6native18elementwise_kernelILi128ELi2EZNS0_22gpu_kernel_impl_nocastIZZZNS0_26GeluBackwardCUDAKernelImplERNS_18TensorIteratorBaseENS0_8GeluTypeEENKUlvE_clEvENKUlvE0_clEvEUlffE_EEvS4_RKT_EUliE_EEviT1_:
        /* <DEDUP_REMOVED lines=363> */
.L_x_6325:
[----:B------:R-:W-:Y:S02]  /*16b0*/  ULDC.64 UR8, c[0x0][0x488] ;  /* 0x0001220000087ab9 */ /* 0x000fe40000000a00 */
[----:B------:R-:W-:-:S04]  /*16c0*/  IADD3 R4, P0, R4, UR8, RZ ;  /* 0x0000000804047c10 */ /* 0x000fc8000ff1e0ff */
[----:B------:R-:W-:Y:S01]  /*16d0*/  IADD3.X R5, RZ, UR9, RZ, P0, !PT ;  /* 0x00000009ff057c10 */ /* 0x000fe200087fe4ff */
[----:B------:R-:W-:-:S04]  /*16e0*/  ULDC.64 UR8, c[0x0][0x480] ;  /* 0x0001200000087ab9 */ /* 0x000fc80000000a00 */
[----:B------:R-:W2:Y:S01]  /*16f0*/  LDG.E R4, desc[UR4][R4.64] ;  /* 0x0000000404047981 */ /* 0x000ea2000c1e1900 */
[----:B------:R-:W-:-:S04]  /*1700*/  IADD3 R6, P0, R2, UR8, RZ ;  /* 0x0000000802067c10 */ /* 0x000fc8000ff1e0ff */
[----:B------:R-:W-:Y:S01]  /*1710*/  IADD3.X R7, RZ, UR9, RZ, P0, !PT ;  /* 0x00000009ff077c10 */ /* 0x000fe200087fe4ff */
[----:B------:R-:W-:-:S05]  /*1720*/  ULDC.64 UR8, c[0x0][0x478] ;  /* 0x00011e0000087ab9 */ /* 0x000fca0000000a00 */
[----:B------:R-:W3:Y:S01]  /*1730*/  LDG.E R7, desc[UR4][R6.64] ;  /* 0x0000000406077981 */ /* 0x000ee2000c1e1900 */
[----:B------:R-:W-:Y:S01]  /*1740*/  MOV R2, 0x3e095d4e ;  /* 0x3e095d4e00027802 */ /* 0x000fe20000000f00 */
[----:B--2---:R-:W-:-:S04]  /*1750*/  FMUL.FTZ R9, R4, R4 ;  /* 0x0000000404097220 */ /* 0x004fc80000410000 */
        /* <DEDUP_REMOVED lines=11> */
[----:B------:R-:W-:-:S03]  /*1810*/  IADD3 R2, P0, R3, UR8, RZ ;  /* 0x0000000803027c10 */ /* 0x000fc6000ff1e0ff */
[----:B------:R-:W-:Y:S01]  /*1820*/  FFMA.FTZ R4, R4, 0.5, R9 ;  /* 0x3f00000004047823 */ /* 0x000fe20000010009 */
[----:B------:R-:W-:Y:S02]  /*1830*/  IADD3.X R3, RZ, UR9, RZ, P0, !PT ;  /* 0x00000009ff037c10 */ /* 0x000fe400087fe4ff */
[----:B------:R-:W-:Y:S01]  /*1840*/  IADD3 R9, R0, 0x80, RZ ;  /* 0x0000008000097810 */ /* 0x000fe20007ffe0ff */
[----:B---3--:R-:W-:-:S05]  /*1850*/  FMUL.FTZ R7, R4, R7 ;  /* 0x0000000704077220 */ /* 0x008fca0000410000 */
[----:B------:R0:W-:Y:S02]  /*1860*/  STG.E desc[UR4][R2.64], R7 ;  /* 0x0000000702007986 */ /* 0x0001e4000c101904 */
.L_x_6324:
[----:B------:R-:W-:Y:S05]  /*1870*/  BSYNC B0 ;  /* 0x0000000000007941 */ /* 0x000fea0003800000 */
.L_x_6323:
[----:B------:R-:W-:-:S13]  /*1880*/  ISETP.GE.AND P0, PT, R9, UR6, PT ;  /* 0x0000000609007c0c */ /* 0x000fda000bf06270 */
[----:B------:R-:W-:Y:S05]  /*1890*/  @P0 EXIT ;  /* 0x000000000000094d */ /* 0x000fea0003800000 */
[----:B------:R-:W1:Y:S01]  /*18a0*/  LDC R8, c[0x0][0x218] ;  /* 0x00008600ff087b82 */ /* 0x000e620000000800 */
[----:B------:R-:W-:Y:S01]  /*18b0*/  HFMA2.MMA R0, -RZ, RZ, 0, 0 ;  /* 0x00000000ff007435 */ /* 0x000fe200000001ff */
[----:B0-----:R-:W-:Y:S02]  /*18c0*/  CS2R R2, SRZ ;  /* 0x0000000000027805 */ /* 0x001fe4000001ff00 */
[----:B-1----:R-:W-:-:S13]  /*18d0*/  ISETP.NE.AND P0, PT, R8, RZ, PT ;  /* 0x000000ff0800720c */ /* 0x002fda0003f05270 */
[----:B------:R-:W-:Y:S05]  /*18e0*/  @!P0 BRA `(.L_x_6326) ;  /* 0x0000001400708947 */ /* 0x000fea0003800000 */
[----:B------:R-:W-:Y:S01]  /*18f0*/  MOV R2, RZ ;  /* 0x000000ff00027202 */ /* 0x000fe20000000f00 */
[----:B------:R-:W-:Y:S01]  /*1900*/  ULDC.64 UR6, c[0x0][0x220] ;  /* 0x0000880000067ab9 */ /* 0x000fe20000000a00 */
[----:B------:R-:W-:Y:S01]  /*1910*/  MOV R3, R9 ;  /* 0x0000000900037202 */ /* 0x000fe20000000f00 */
[----:B------:R-:W-:Y:S01]  /*1920*/  ULDC UR8, c[0x0][0x350] ;  /* 0x0000d40000087ab9 */ /* 0x000fe20000000800 */
[----:B------:R-:W-:Y:S01]  /*1930*/  ISETP.NE.AND P0, PT, R8, 0x1, PT ;  /* 0x000000010800780c */ /* 0x000fe20003f05270 */
        /* <DEDUP_REMOVED lines=343> */
.L_x_6326:
        /* <DEDUP_REMOVED lines=9> */
[----:B------:R-:W-:Y:S02]  /*2f40*/  MOV R0, 0x3e095d4e ;  /* 0x3e095d4e00007802 */ /* 0x000fe40000000f00 */
[----:B------:R-:W-:-:S04]  /*2f50*/  IADD3 R2, P0, R3, UR6, RZ ;  /* 0x0000000603027c10 */ /* 0x000fc8000ff1e0ff */
[----:B------:R-:W-:Y:S01]  /*2f60*/  IADD3.X R3, RZ, UR7, RZ, P0, !PT ;  /* 0x00000007ff037c10 */ /* 0x000fe200087fe4ff */
        /* <DEDUP_REMOVED lines=13> */
[----:B---3--:R-:W-:-:S05]  /*3040*/  FMUL.FTZ R7, R0, R7 ;  /* 0x0000000700077220 */ /* 0x008fca0000410000 */
[----:B------:R-:W-:Y:S01]  /*3050*/  STG.E desc[UR4][R2.64], R7 ;  /* 0x0000000702007986 */ /* 0x000fe2000c101904 */
[----:B------:R-:W-:Y:S05]  /*3060*/  EXIT ;  /* 0x000000000000794d */ /* 0x000fea0003800000 */
.L_x_6327:
        /* <DEDUP_REMOVED lines=9> */
.L_x_12867:


//--------------------- .text._ZN2at6native27unrolled_elementwise_kernelIZZZNS0_26GeluBackwardCUDAKernelImplERNS_18TensorIteratorBaseENS0_8GeluTypeEENKUlvE_clEvENKUlvE0_clEvEUlffE_St5arrayIPcLm3EELi4E23TrivialOffsetCalculatorILi2EjESB_ILi1EjENS0_6memory15LoadWithoutCastENSE_16StoreWithoutCastEEEviT_T0_T2_T3_T4_T5_ --------------------------
	.section	.text._ZN2at6native27unrolled_elementwise_kernelIZZZNS0_26GeluBackwardCUDAKernelImplERNS_18TensorIteratorBaseENS0_8GeluTypeEENKUlvE_clEvENKUlvE0_clEvEUlffE_St5arrayIPcLm3EELi4E23TrivialOffsetCalculatorILi2EjESB_ILi1EjENS0_6memory15LoadWithoutCastENSE_16StoreWithoutCastEEEviT_T0_T2_T3_T4_T5_,"ax",@progbits
	.align	128
        .global         _ZN2at6native27unrolled_elementwise_kernelIZZZNS0_26GeluBackwardCUDAKernelImplERNS_18TensorIteratorBaseENS0_8GeluTypeEENKUlvE_clEvENKUlvE0_clEvEUlffE_St5arrayIPcLm3EELi4E23TrivialOffsetCalculatorILi2EjESB_ILi1EjENS0_6memory15LoadWithoutCastENSE_16StoreWithoutCastEEEviT_T0_T2_T3_T4_T5_
        .type           _ZN2at6native27unrolled_elementwise_kernelIZZZNS0_26GeluBackwardCUDAKernelImplERNS_18TensorIteratorBaseENS0_8GeluTypeEENKUlvE_clEvENKUlvE0_clEvEUlffE_St5arrayIPcLm3EELi4E23TrivialOffsetCalculatorILi2EjESB_ILi1EjENS0_6memory15LoadWithoutCastENSE_16StoreWithoutCastEEEviT_T0_T2_T3_T4_T5_,@function
        .size           _ZN2at6native27unrolled_elementwise_kernelIZZZNS0_26GeluBackwardCUDAKernelImplERNS_18TensorIteratorBaseENS0_8GeluTypeEENKUlvE_clEvENKUlvE0_clEvEUlffE_St5arrayIPcLm3EELi4E23TrivialOffsetCalculatorILi2EjESB_ILi1EjENS0_6memory15LoadWithoutCastENSE_16StoreWithoutCastEEEviT_T0_T2_T3_T4_T5_,(.L_x_12868 - _ZN2at6native27unrolled_elementwise_kernelIZZZNS0_26GeluBackwardCUDAKernelImplERNS_18TensorIteratorBaseENS0_8GeluTypeEENKUlvE_clEvENKUlvE0_clEvEUlffE_St5arrayIPcLm3EELi4E23TrivialOffsetCalculatorILi2EjESB_ILi1EjENS0_6memory15LoadWithoutCastENSE_16StoreWithoutCastEEEviT_T0_T2_T3_T4_T5_)
        .other          _ZN2at6native27unrolled_elementwise_kernelIZZZNS0_26GeluBackwardCUDAKernelImplERNS_18TensorIteratorBaseENS0_8GeluTypeEENKUlvE_clEvENKUlvE0_clEvEUlffE_St5arrayIPcLm3EELi4E23TrivialOffsetCalculatorILi2EjESB_ILi1EjENS0_6memory15LoadWithoutCastENSE_16StoreWithoutCastEEEviT_T0_T2_T3_T4_T5_,@"STO_CUDA_ENTRY STV_DEFAULT"
_ZN2at6native27unrolled_elementwise_kernelIZZZNS0_26GeluBackwardCUDAKernelImplERNS_18TensorIteratorBaseENS0_8GeluTypeEENKUlvE_clEvENKUlvE0_clEvEUlffE_St5arrayIPcLm3EELi4E23TrivialOffsetCalculatorILi2EjESB_ILi1EjENS0_6memory15LoadWithoutCastENSE_16StoreWithoutCastEEEviT_T0_T2_T3_T4_T5_:
.text._ZN2at6native27unrolled_elementwise_kernelIZZZNS0_26GeluBackwardCUDAKernelImplERNS_18TensorIteratorBaseENS0_8GeluTypeEENKUlvE_clEvENKUlvE0_clEvEUlffE_St5arrayIPcLm3EELi4E23TrivialOffsetCalculatorILi2EjESB_ILi1EjENS0_6memory15LoadWithoutCastENSE_16StoreWithoutCastEEEviT_T0_T2_T3_T4_T5_:
[----:B------:R-:W-:Y:S01]  /*0000*/  LDC R1, c[0x0][0x28] ;  /* 0x00000a00ff017b82 */ /* 0x000fe20000000800 */
[----:B------:R-:W0:Y:S07]  /*0010*/  S2R R12, SR_CTAID.X ;  /* 0x00000000000c7919 */ /* 0x000e2e0000002500 */
[----:B------:R-:W0:Y:S01]  /*0020*/  LDC R13, c[0x0][0x210] ;  /* 0x00008400ff0d7b82 */ /* 0x000e220000000800 */
[----:B------:R-:W-:Y:S01]  /*0030*/  HFMA2.MMA R0, -RZ, RZ, 0, 0 ;  /* 0x00000000ff007435 */ /* 0x000fe200000001ff */
        /* <DEDUP_REMOVED lines=32> */
[----:B------:R-:W-:Y:S02]  /*0240*/  MOV R14, RZ ;  /* 0x000000ff000e7202 */ /* 0x000fe40000000f00 */
[----:B------:R2:W5:Y:S04]  /*0250*/  @!P1 LDG.E R20, desc[UR4][R2.64] ;  /* 0x0000000402149981 */ /* 0x000568000c1e1900 */
[----:B------:R-:W5:Y:S01]  /*0260*/  @!P0 LDG.E R14, desc[UR4][R22.64] ;  /* 0x00000004160e8981 */ /* 0x000f62000c1e1900 */
[C---:B0-----:R-:W-:Y:S01]  /*0270*/  @!P2 IMAD.WIDE.U32 R8, R17.reuse, 0x4, R8 ;  /* 0x000000041108a825 */ /* 0x041fe200078e0008 */
[----:B--2---:R-:W0:Y:S03]  /*0280*/  @!P0 LDC.64 R2, c[0x0][0x218] ;  /* 0x00008600ff028b82 */ /* 0x004e260000000a00 */
[----:B-1----:R-:W-:Y:S01]  /*0290*/  @!P2 IMAD.WIDE.U32 R10, R17, 0x4, R10 ;  /* 0x00000004110aa825 */ /* 0x002fe200078e000a */
[----:B------:R-:W-:-:S02]  /*02a0*/  CS2R R16, SRZ ;  /* 0x0000000000107805 */ /* 0x000fc4000001ff00 */
[----:B------:R-:W-:-:S04]  /*02b0*/  CS2R R18, SRZ ;  /* 0x0000000000127805 */ /* 0x000fc8000001ff00 */
[----:B------:R1:W5:Y:S04]  /*02c0*/  @!P3 LDG.E R16, desc[UR4][R4.64] ;  /* 0x000000040410b981 */ /* 0x000368000c1e1900 */
[----:B------:R2:W5:Y:S01]  /*02d0*/  @!P2 LDG.E R19, desc[UR4][R10.64] ;  /* 0x000000040a13a981 */ /* 0x000562000c1e1900 */
[----:B------:R-:W-:Y:S03]  /*02e0*/  BSSY B0, `(.L_x_6328) ;  /* 0x000001e000007945 */ /* 0x000fe60003800000 */
[----:B------:R3:W5:Y:S01]  /*02f0*/  @!P3 LDG.E R17, desc[UR4][R6.64] ;  /* 0x000000040611b981 */ /* 0x000762000c1e1900 */
[----:B-1----:R-:W-:-:S03]  /*0300*/  MOV R4, R15 ;  /* 0x0000000f00047202 */ /* 0x002fc60000000f00 */
[----:B------:R1:W5:Y:S01]  /*0310*/  @!P2 LDG.E R18, desc[UR4][R8.64] ;  /* 0x000000040812a981 */ /* 0x000362000c1e1900 */
[----:B--2---:R-:W-:Y:S02]  /*0320*/  IADD3 R10, R4, 0x80, RZ ;  /* 0x00000080040a7810 */ /* 0x004fe40007ffe0ff */
[----:B------:R-:W-:Y:S02]  /*0330*/  @!P0 LEA R5, R12, R15, 0x9 ;  /* 0x0000000f0c058211 */ /* 0x000fe400078e48ff */
[C---:B---3--:R-:W-:Y:S02]  /*0340*/  IADD3 R6, R4.reuse, 0x100, RZ ;  /* 0x0000010004067810 */ /* 0x048fe40007ffe0ff */
[----:B-1----:R-:W-:Y:S02]  /*0350*/  IADD3 R8, R4, 0x180, RZ ;  /* 0x0000018004087810 */ /* 0x002fe40007ffe0ff */
[----:B------:R-:W-:Y:S01]  /*0360*/  @!P0 MOV R4, R10 ;  /* 0x0000000a00048202 */ /* 0x000fe20000000f00 */
[----:B0-----:R-:W-:Y:S01]  /*0370*/  @!P0 IMAD.WIDE.U32 R2, R5, 0x4, R2 ;  /* 0x0000000405028825 */ /* 0x001fe200078e0002 */
[----:B------:R-:W-:-:S02]  /*0380*/  ISETP.GE.AND P1, PT, R10, R13, PT ;  /* 0x0000000d0a00720c */ /* 0x000fc40003f26270 */
[-C--:B------:R-:W-:Y:S02]  /*0390*/  ISETP.GE.AND P2, PT, R6, R13.reuse, PT ;  /* 0x0000000d0600720c */ /* 0x080fe40003f46270 */
[-C--:B------:R-:W-:Y:S02]  /*03a0*/  ISETP.GE.AND P3, PT, R8, R13.reuse, PT ;  /* 0x0000000d0800720c */ /* 0x080fe40003f66270 */
[----:B------:R-:W-:Y:S01]  /*03b0*/  ISETP.GE.AND P4, PT, R4, R13, PT ;  /* 0x0000000d0400720c */ /* 0x000fe20003f86270 */
[----:B------:R-:W-:-:S12]  /*03c0*/  @P0 BRA `(.L_x_6329) ;  /* 0x00000000003c0947 */ /* 0x000fd80003800000 */
[CC--:B-----5:R-:W-:Y:S01]  /*03d0*/  FMUL.FTZ R6, R21.reuse, R21.reuse ;  /* 0x0000001515067220 */ /* 0x0e0fe20000410000 */
[----:B------:R-:W-:Y:S01]  /*03e0*/  MOV R5, 0x3e095d4e ;  /* 0x3e095d4e00057802 */ /* 0x000fe20000000f00 */
[----:B------:R-:W-:Y:S02]  /*03f0*/  FMUL.FTZ R10, R21, 0.5 ;  /* 0x3f000000150a7820 */ /* 0x000fe40000410000 */
[C---:B------:R-:W-:Y:S02]  /*0400*/  FMUL.FTZ R8, R6.reuse, R21 ;  /* 0x0000001506087220 */ /* 0x040fe40000410000 */
[----:B------:R-:W-:Y:S02]  /*0410*/  FFMA.FTZ R6, R6, R5, 1 ;  /* 0x3f80000006067423 */ /* 0x000fe40000010005 */
[----:B------:R-:W-:Y:S02]  /*0420*/  FFMA.FTZ R8, R8, 0.044714998453855514526, R21 ;  /* 0x3d37271308087823 */ /* 0x000fe40000010015 */
[----:B------:R-:W-:-:S02]  /*0430*/  FMUL.FTZ R6, R6, 0.79788458347320556641 ;  /* 0x3f4c422a06067820 */ /* 0x000fc40000410000 */
        /* <DEDUP_REMOVED lines=8> */
.L_x_6329:
[----:B------:R-:W-:Y:S05]  /*04c0*/  BSYNC B0 ;  /* 0x0000000000007941 */ /* 0x000fea0003800000 */
.L_x_6328:
[----:B------:R-:W-:Y:S04]  /*04d0*/  BSSY B0, `(.L_x_6330) ;  /* 0x0000011000007945 */ /* 0x000fe80003800000 */
[----:B------:R-:W-:Y:S05]  /*04e0*/  @P1 BRA `(.L_x_6331) ;  /* 0x00000000003c1947 */ /* 0x000fea0003800000 */
[CC--:B-----5:R-:W-:Y:S01]  /*04f0*/  FMUL.FTZ R7, R20.reuse, R20.reuse ;  /* 0x0000001414077220 */ /* 0x0e0fe20000410000 */
[----:B------:R-:W-:Y:S01]  /*0500*/  HFMA2.MMA R6, -RZ, RZ, 1.5087890625, 339.5 ;  /* 0x3e095d4eff067435 */ /* 0x000fe200000001ff */
[----:B------:R-:W-:Y:S02]  /*0510*/  FMUL.FTZ R11, R20, 0.5 ;  /* 0x3f000000140b7820 */ /* 0x000fe40000410000 */
[----:B------:R-:W-:-:S04]  /*0520*/  FMUL.FTZ R9, R7, R20 ;  /* 0x0000001407097220 */ /* 0x000fc80000410000 */
[----:B------:R-:W-:-:S03]  /*0530*/  FFMA.FTZ R9, R9, 0.044714998453855514526, R20 ;  /* 0x3d37271309097823 */ /* 0x000fc60000010014 */
[----:B------:R-:W-:Y:S01]  /*0540*/  FFMA.FTZ R7, R7, R6, 1 ;  /* 0x3f80000007077423 */ /* 0x000fe20000010006 */
[----:B------:R-:W-:-:S03]  /*0550*/  FMUL.FTZ R9, R9, 0.79788458347320556641 ;  /* 0x3f4c422a09097820 */ /* 0x000fc60000410000 */
[----:B------:R-:W-:-:S03]  /*0560*/  FMUL.FTZ R7, R7, 0.79788458347320556641 ;  /* 0x3f4c422a07077820 */ /* 0x000fc60000410000 */
[----:B------:R-:W0:Y:S02]  /*0570*/  MUFU.TANH R9, R9 ;  /* 0x0000000900097308 */ /* 0x000e240000002400 */
[----:B0-----:R-:W-:-:S04]  /*0580*/  FFMA.FTZ R6, -R9, R9, 1 ;  /* 0x3f80000009067423 */ /* 0x001fc80000010109 */
[----:B------:R-:W-:Y:S01]  /*0590*/  FMUL.FTZ R8, R6, R11 ;  /* 0x0000000b06087220 */ /* 0x000fe20000410000 */
[----:B------:R-:W-:-:S03]  /*05a0*/  FADD.FTZ R6, R9, 1 ;  /* 0x3f80000009067421 */ /* 0x000fc60000010000 */
[----:B------:R-:W-:-:S04]  /*05b0*/  FMUL.FTZ R7, R7, R8 ;  /* 0x0000000807077220 */ /* 0x000fc80000410000 */
[----:B------:R-:W-:-:S04]  /*05c0*/  FFMA.FTZ R7, R6, 0.5, R7 ;  /* 0x3f00000006077823 */ /* 0x000fc80000010007 */
[----:B------:R-:W-:-:S07]  /*05d0*/  FMUL.FTZ R0, R7, R0 ;  /* 0x0000000007007220 */ /* 0x000fce0000410000 */
.L_x_6331:
[----:B------:R-:W-:Y:S05]  /*05e0*/  BSYNC B0 ;  /* 0x0000000000007941 */ /* 0x000fea0003800000 */
.L_x_6330:
[----:B------:R-:W-:Y:S04]  /*05f0*/  BSSY B0, `(.L_x_6332) ;  /* 0x0000011000007945 */ /* 0x000fe80003800000 */
[----:B------:R-:W-:Y:S05]  /*0600*/  @P2 BRA `(.L_x_6333) ;  /* 0x00000000003c2947 */ /* 0x000fea0003800000 */
[----:B-----5:R-:W-:Y:S01]  /*0610*/  FMUL.FTZ R6, R17, R17 ;  /* 0x0000001111067220 */ /* 0x020fe20000410000 */
[----:B------:R-:W-:-:S03]  /*0620*/  MOV R7, 0x3e095d4e ;  /* 0x3e095d4e00077802 */ /* 0x000fc60000000f00 */
        /* <DEDUP_REMOVED lines=13> */
.L_x_6333:
[----:B------:R-:W-:Y:S05]  /*0700*/  BSYNC B0 ;  /* 0x0000000000007941 */ /* 0x000fea0003800000 */
.L_x_6332:
[----:B------:R-:W-:Y:S04]  /*0710*/  BSSY B0, `(.L_x_6334) ;  /* 0x0000011000007945 */ /* 0x000fe80003800000 */
[----:B------:R-:W-:Y:S05]  /*0720*/  @P3 BRA `(.L_x_6335) ;  /* 0x00000000003c3947 */ /* 0x000fea0003800000 */
[----:B-----5:R-:W-:Y:S01]  /*0730*/  FMUL.FTZ R6, R19, R19 ;  /* 0x0000001313067220 */ /* 0x020fe20000410000 */
[----:B------:R-:W-:-:S03]  /*0740*/  HFMA2.MMA R7, -RZ, RZ, 1.5087890625, 339.5 ;  /* 0x3e095d4eff077435 */ /* 0x000fc600000001ff */
[----:B------:R-:W-:-:S04]  /*0750*/  FMUL.FTZ R8, R6, R19 ;  /* 0x0000001306087220 */ /* 0x000fc80000410000 */
[----:B------:R-:W-:Y:S01]  /*0760*/  FFMA.FTZ R8, R8, 0.044714998453855514526, R19 ;  /* 0x3d37271308087823 */ /* 0x000fe20000010013 */
[----:B------:R-:W-:Y:S02]  /*0770*/  FMUL.FTZ R19, R19, 0.5 ;  /* 0x3f00000013137820 */ /* 0x000fe40000410000 */
        /* <DEDUP_REMOVED lines=10> */
.L_x_6335:
[----:B------:R-:W-:Y:S05]  /*0820*/  BSYNC B0 ;  /* 0x0000000000007941 */ /* 0x000fea0003800000 */
.L_x_6334:
        /* <DEDUP_REMOVED lines=13> */
.L_x_6337:
[----:B------:R-:W-:Y:S05]  /*0900*/  BSYNC B0 ;  /* 0x0000000000007941 */ /* 0x000fea0003800000 */
.L_x_6336:
[----:B------:R-:W-:-:S13]  /*0910*/  ISETP.GE.AND P0, PT, R4, R13, PT ;  /* 0x0000000d0400720c */ /* 0x000fda0003f06270 */
[----:B------:R-:W-:Y:S05]  /*0920*/  @P0 EXIT ;  /* 0x000000000000094d */ /* 0x000fea0003800000 */
[----:B01----:R-:W0:Y:S01]  /*0930*/  LDC.64 R2, c[0x0][0x218] ;  /* 0x00008600ff027b82 */ /* 0x003e220000000a00 */
[----:B------:R-:W-:-:S05]  /*0940*/  LEA R5, R12, R4, 0x9 ;  /* 0x000000040c057211 */ /* 0x000fca00078e48ff */
[----:B0-----:R-:W-:-:S05]  /*0950*/  IMAD.WIDE.U32 R2, R5, 0x4, R2 ;  /* 0x0000000405027825 */ /* 0x001fca00078e0002 */
[----:B------:R-:W-:Y:S01]  /*0960*/  STG.E desc[UR4][R2.64], R9 ;  /* 0x0000000902007986 */ /* 0x000fe2000c101904 */
[----:B------:R-:W-:Y:S05]  /*0970*/  EXIT ;  /* 0x000000000000794d */ /* 0x000fea0003800000 */
.L_x_6338:
        /* <DEDUP_REMOVED lines=16> */
.L_x_12868:


//--------------------- .text._ZN2at6native29vectorized_elementwise_kernelILi2EZZZNS0_26GeluBackwardCUDAKernelImplERNS_18TensorIteratorBaseENS0_8GeluTypeEENKUlvE_clEvENKUlvE0_clEvEUlffE_St5arrayIPcLm3EEEEviT0_T1_ --------------------------
	.section	.text._ZN2at6native29vectorized_elementwise_kernelILi2EZZZNS0_26GeluBackwardCUDAKernelImplERNS_18TensorIteratorBaseENS0_8GeluTypeEENKUlvE_clEvENKUlvE0_clEvEUlffE_St5arrayIPcLm3EEEEviT0_T1_,"ax",@progbits
	.align	128
        .global         _ZN2at6native29vectorized_elementwise_kernelILi2EZZZNS0_26GeluBackwardCUDAKernelImplERNS_18TensorIteratorBaseENS0_8GeluTypeEENKUlvE_clEvENKUlvE0_clEvEUlffE_St5arrayIPcLm3EEEEviT0_T1_
        .type           _ZN2at6native29vectorized_elementwise_kernelILi2EZZZNS0_26GeluBackwardCUDAKernelImplERNS_18TensorIteratorBaseENS0_8GeluTypeEENKUlvE_clEvENKUlvE0_clEvEUlffE_St5arrayIPcLm3EEEEviT0_T1_,@function
        .size           _ZN2at6native29vectorized_elementwise_kernelILi2EZZZNS0_26GeluBackwardCUDAKernelImplERNS_18TensorIteratorBaseENS0_8GeluTypeEENKUlvE_clEvENKUlvE0_clEvEUlffE_St5arrayIPcLm3EEEEviT0_T1_,(.L_x_12869 - _ZN2at6native29vectorized_elementwise_kernelILi2EZZZNS0_26GeluBackwardCUDAKernelImplERNS_18TensorIteratorBaseENS0_8GeluTypeEENKUlvE_clEvENKUlvE0_clEvEUlffE_St5arrayIPcLm3EEEEviT0_T1_)
        .other          _ZN2at6native29vectorized_elementwise_kernelILi2EZZZNS0_26GeluBackwardCUDAKernelImplERNS_18TensorIteratorBaseENS0_8GeluTypeEENKUlvE_clEvENKUlvE0_clEvEUlffE_St5arrayIPcLm3EEEEviT0_T1_,@"STO_CUDA_ENTRY STV_DEFAULT"
_ZN2at6native29vectorized_elementwise_kernelILi2EZZZNS0_26GeluBackwardCUDAKernelImplERNS_18TensorIteratorBaseENS0_8GeluTypeEENKUlvE_clEvENKUlvE0_clEvEUlffE_St5arrayIPcLm3EEEEviT0_T1_:
.text._ZN2at6native29vectorized_elementwise_kernelILi2EZZZNS0_26GeluBackwardCUDAKernelImplERNS_18TensorIteratorBaseENS0_8GeluTypeEENKUlvE_clEvENKUlvE0_clEvEUlffE_St5arrayIPcLm3EEEEviT0_T1_:
        /* <DEDUP_REMOVED lines=14> */
[----:B------:R-:W3:Y:S04]  /*00e0*/  LDG.E.64 R12, desc[UR4][R16.64+0x400] ;  /* 0x00040004100c7981 */ /* 0x000ee8000c1e1b00 */
[----:B------:R-:W4:Y:S04]  /*00f0*/  LDG.E.64 R10, desc[UR4][R16.64+0x800] ;  /* 0x00080004100a7981 */ /* 0x000f28000c1e1b00 */
[----:B------:R1:W5:Y:S01]  /*0100*/  LDG.E.64 R8, desc[UR4][R16.64+0xc00] ;  /* 0x000c000410087981 */ /* 0x000362000c1e1b00 */
[----:B0-----:R-:W-:-:S04]  /*0110*/  IMAD.WIDE R2, R0, 0x4, R2 ;  /* 0x0000000400027825 */ /* 0x001fc800078e0202 */
[----:B------:R-:W-:-:S05]  /*0120*/  IMAD.WIDE.U32 R24, R18, 0x8, R2 ;  /* 0x0000000812187825 */ /* 0x000fca00078e0002 */
[----:B------:R-:W5:Y:S04]  /*0130*/  LDG.E.64 R2, desc[UR4][R24.64] ;  /* 0x0000000418027981 */ /* 0x000f68000c1e1b00 */
[----:B------:R-:W5:Y:S04]  /*0140*/  LDG.E.64 R14, desc[UR4][R24.64+0x400] ;  /* 0x00040004180e7981 */ /* 0x000f68000c1e1b00 */
[----:B------:R-:W5:Y:S04]  /*0150*/  LDG.E.64 R6, desc[UR4][R24.64+0x800] ;  /* 0x0008000418067981 */ /* 0x000f68000c1e1b00 */
[----:B------:R3:W5:Y:S01]  /*0160*/  LDG.E.64 R4, desc[UR4][R24.64+0xc00] ;  /* 0x000c000418047981 */ /* 0x000762000c1e1b00 */
[----:B-1----:R-:W-:Y:S01]  /*0170*/  HFMA2.MMA R16, -RZ, RZ, 1.5087890625, 339.5 ;  /* 0x3e095d4eff107435 */ /* 0x002fe200000001ff */
[----:B--2---:R-:W-:Y:S01]  /*0180*/  FMUL.FTZ R23, R20, R20 ;  /* 0x0000001414177220 */ /* 0x004fe20000410000 */
[----:B------:R-:W-:-:S03]  /*0190*/  FMUL.FTZ R22, R21, R21 ;  /* 0x0000001515167220 */ /* 0x000fc60000410000 */
[----:B------:R-:W-:Y:S01]  /*01a0*/  FMUL.FTZ R19, R20, R23 ;  /* 0x0000001714137220 */ /* 0x000fe20000410000 */
[----:B------:R-:W-:-:S03]  /*01b0*/  FMUL.FTZ R26, R21, R22 ;  /* 0x00000016151a7220 */ /* 0x000fc60000410000 */
[----:B------:R-:W-:Y:S01]  /*01c0*/  FFMA.FTZ R19, R19, 0.044714998453855514526, R20 ;  /* 0x3d37271313137823 */ /* 0x000fe20000010014 */
[----:B------:R-:W-:-:S03]  /*01d0*/  FFMA.FTZ R26, R26, 0.044714998453855514526, R21 ;  /* 0x3d3727131a1a7823 */ /* 0x000fc60000010015 */
[----:B------:R-:W-:Y:S01]  /*01e0*/  FMUL.FTZ R19, R19, 0.79788458347320556641 ;  /* 0x3f4c422a13137820 */ /* 0x000fe20000410000 */
[----:B------:R-:W-:-:S05]  /*01f0*/  FMUL.FTZ R17, R26, 0.79788458347320556641 ;  /* 0x3f4c422a1a117820 */ /* 0x000fca0000410000 */
[----:B------:R-:W0:Y:S08]  /*0200*/  MUFU.TANH R19, R19 ;  /* 0x0000001300137308 */ /* 0x000e300000002400 */
[----:B------:R-:W1:Y:S01]  /*0210*/  MUFU.TANH R17, R17 ;  /* 0x0000001100117308 */ /* 0x000e620000002400 */
[----:B---3--:R-:W-:Y:S01]  /*0220*/  FMUL.FTZ R24, R13, R13 ;  /* 0x0000000d0d187220 */ /* 0x008fe20000410000 */
[----:B------:R-:W-:Y:S01]  /*0230*/  FMUL.FTZ R20, R20, 0.5 ;  /* 0x3f00000014147820 */ /* 0x000fe20000410000 */
[----:B------:R-:W-:-:S02]  /*0240*/  FMUL.FTZ R26, R21, 0.5 ;  /* 0x3f000000151a7820 */ /* 0x000fc40000410000 */
[----:B------:R-:W-:Y:S01]  /*0250*/  FMUL.FTZ R28, R13, R24 ;  /* 0x000000180d1c7220 */ /* 0x000fe20000410000 */
[----:B0-----:R-:W-:-:S03]  /*0260*/  FFMA.FTZ R25, -R19, R19, 1 ;  /* 0x3f80000013197423 */ /* 0x001fc60000010113 */
[----:B------:R-:W-:Y:S01]  /*0270*/  FFMA.FTZ R28, R28, 0.044714998453855514526, R13 ;  /* 0x3d3727131c1c7823 */ /* 0x000fe2000001000d */
[----:B------:R-:W-:Y:S01]  /*0280*/  FMUL.FTZ R20, R20, R25 ;  /* 0x0000001914147220 */ /* 0x000fe20000410000 */
[C---:B------:R-:W-:Y:S01]  /*0290*/  FMUL.FTZ R25, R12.reuse, R12 ;  /* 0x0000000c0c197220 */ /* 0x040fe20000410000 */
[----:B------:R-:W-:Y:S01]  /*02a0*/  FFMA.FTZ R23, R23, R16, 1 ;  /* 0x3f80000017177423 */ /* 0x000fe20000010010 */
[----:B-1----:R-:W-:Y:S02]  /*02b0*/  FFMA.FTZ R21, -R17, R17, 1 ;  /* 0x3f80000011157423 */ /* 0x002fe40000010111 */
[----:B------:R-:W-:Y:S01]  /*02c0*/  FMUL.FTZ R27, R12, R25 ;  /* 0x000000190c1b7220 */ /* 0x000fe20000410000 */
[----:B------:R-:W-:Y:S01]  /*02d0*/  FMUL.FTZ R23, R23, 0.79788458347320556641 ;  /* 0x3f4c422a17177820 */ /* 0x000fe20000410000 */
[----:B------:R-:W-:Y:S01]  /*02e0*/  FMUL.FTZ R26, R26, R21 ;  /* 0x000000151a1a7220 */ /* 0x000fe20000410000 */
[----:B------:R-:W-:Y:S01]  /*02f0*/  FMUL.FTZ R21, R28, 0.79788458347320556641 ;  /* 0x3f4c422a1c157820 */ /* 0x000fe20000410000 */
[----:B------:R-:W-:Y:S01]  /*0300*/  FFMA.FTZ R27, R27, 0.044714998453855514526, R12 ;  /* 0x3d3727131b1b7823 */ /* 0x000fe2000001000c */
[----:B------:R-:W-:-:S03]  /*0310*/  FMUL.FTZ R23, R23, R20 ;  /* 0x0000001417177220 */ /* 0x000fc60000410000 */
[----:B------:R-:W-:Y:S01]  /*0320*/  FMUL.FTZ R20, R27, 0.79788458347320556641 ;  /* 0x3f4c422a1b147820 */ /* 0x000fe20000410000 */
[----:B------:R-:W0:Y:S01]  /*0330*/  MUFU.TANH R21, R21 ;  /* 0x0000001500157308 */ /* 0x000e220000002400 */
[----:B------:R-:W-:-:S07]  /*0340*/  FFMA.FTZ R22, R22, R16, 1 ;  /* 0x3f80000016167423 */ /* 0x000fce0000010010 */
[----:B------:R-:W1:Y:S01]  /*0350*/  MUFU.TANH R20, R20 ;  /* 0x0000001400147308 */ /* 0x000e620000002400 */
[----:B------:R-:W-:Y:S01]  /*0360*/  FMUL.FTZ R27, R22, 0.79788458347320556641 ;  /* 0x3f4c422a161b7820 */ /* 0x000fe20000410000 */
[----:B------:R-:W-:-:S03]  /*0370*/  FMUL.FTZ R13, R13, 0.5 ;  /* 0x3f0000000d0d7820 */ /* 0x000fc60000410000 */
[----:B------:R-:W-:Y:S01]  /*0380*/  FMUL.FTZ R22, R27, R26 ;  /* 0x0000001a1b167220 */ /* 0x000fe20000410000 */
[----:B0-----:R-:W-:Y:S01]  /*0390*/  FFMA.FTZ R26, -R21, R21, 1 ;  /* 0x3f800000151a7423 */ /* 0x001fe20000010115 */
[----:B------:R-:W-:Y:S01]  /*03a0*/  FMUL.FTZ R12, R12, 0.5 ;  /* 0x3f0000000c0c7820 */ /* 0x000fe20000410000 */
[----:B------:R-:W-:Y:S02]  /*03b0*/  FFMA.FTZ R25, R25, R16, 1 ;  /* 0x3f80000019197423 */ /* 0x000fe40000010010 */
[----:B------:R-:W-:Y:S01]  /*03c0*/  FMUL.FTZ R13, R13, R26 ;  /* 0x0000001a0d0d7220 */ /* 0x000fe20000410000 */
[----:B------:R-:W-:Y:S01]  /*03d0*/  FFMA.FTZ R26, R24, R16, 1 ;  /* 0x3f800000181a7423 */ /* 0x000fe20000010010 */
[----:B-1----:R-:W-:Y:S01]  /*03e0*/  FFMA.FTZ R27, -R20, R20, 1 ;  /* 0x3f800000141b7423 */ /* 0x002fe20000010114 */
[----:B------:R-:W-:Y:S02]  /*03f0*/  FADD.FTZ R24, R19, 1 ;  /* 0x3f80000013187421 */ /* 0x000fe40000010000 */
[----:B------:R-:W-:Y:S01]  /*0400*/  FMUL.FTZ R26, R26, 0.79788458347320556641 ;  /* 0x3f4c422a1a1a7820 */ /* 0x000fe20000410000 */
[----:B------:R-:W-:Y:S01]  /*0410*/  FMUL.FTZ R25, R25, 0.79788458347320556641 ;  /* 0x3f4c422a19197820 */ /* 0x000fe20000410000 */
[----:B------:R-:W-:Y:S01]  /*0420*/  FMUL.FTZ R12, R12, R27 ;  /* 0x0000001b0c0c7220 */ /* 0x000fe20000410000 */
[----:B----4-:R-:W-:Y:S01]  /*0430*/  FMUL.FTZ R19, R10, R10 ;  /* 0x0000000a0a137220 */ /* 0x010fe20000410000 */
[----:B------:R-:W-:Y:S01]  /*0440*/  FMUL.FTZ R26, R26, R13 ;  /* 0x0000000d1a1a7220 */ /* 0x000fe20000410000 */
[----:B------:R-:W-:Y:S01]  /*0450*/  FADD.FTZ R17, R17, 1 ;  /* 0x3f80000011117421 */ /* 0x000fe20000010000 */
[----:B------:R-:W-:Y:S01]  /*0460*/  FMUL.FTZ R12, R25, R12 ;  /* 0x0000000c190c7220 */ /* 0x000fe20000410000 */
[----:B------:R-:W-:Y:S01]  /*0470*/  FADD.FTZ R21, R21, 1 ;  /* 0x3f80000015157421 */ /* 0x000fe20000010000 */
[----:B------:R-:W-:Y:S01]  /*0480*/  FMUL.FTZ R13, R10, R19 ;  /* 0x000000130a0d7220 */ /* 0x000fe20000410000 */
[----:B------:R-:W-:Y:S01]  /*0490*/  FADD.FTZ R25, R20, 1 ;  /* 0x3f80000014197421 */ /* 0x000fe20000010000 */
[----:B------:R-:W-:Y:S01]  /*04a0*/  FFMA.FTZ R20, R17, 0.5, R22 ;  /* 0x3f00000011147823 */ /* 0x000fe20000010016 */
[----:B------:R-:W-:Y:S01]  /*04b0*/  FFMA.FTZ R22, R21, 0.5, R26 ;  /* 0x3f00000015167823 */ /* 0x000fe2000001001a */
[----:B------:R-:W-:Y:S01]  /*04c0*/  FFMA.FTZ R21, R13, 0.044714998453855514526, R10 ;  /* 0x3d3727130d157823 */ /* 0x000fe2000001000a */
[----:B------:R-:W-:-:S02]  /*04d0*/  FFMA.FTZ R25, R25, 0.5, R12 ;  /* 0x3f00000019197823 */ /* 0x000fc4000001000c */
[----:B------:R-:W0:Y:S01]  /*04e0*/  LDC.64 R12, c[0x0][0x218] ;  /* 0x00008600ff0c7b82 */ /* 0x000e220000000a00 */
[----:B-----5:R-:W-:Y:S01]  /*04f0*/  FMUL.FTZ R3, R3, R20 ;  /* 0x0000001403037220 */ /* 0x020fe20000410000 */
[----:B------:R-:W-:Y:S01]  /*0500*/  FMUL.FTZ R17, R11, R11 ;  /* 0x0000000b0b117220 */ /* 0x000fe20000410000 */
[----:B------:R-:W-:Y:S01]  /*0510*/  FMUL.FTZ R20, R21, 0.79788458347320556641 ;  /* 0x3f4c422a15147820 */ /* 0x000fe20000410000 */
[----:B------:R-:W-:Y:S01]  /*0520*/  FMUL.FTZ R21, R8, R8 ;  /* 0x0000000808157220 */ /* 0x000fe20000410000 */
[----:B------:R-:W-:Y:S01]  /*0530*/  FFMA.FTZ R23, R24, 0.5, R23 ;  /* 0x3f00000018177823 */ /* 0x000fe20000010017 */
[----:B------:R-:W-:Y:S01]  /*0540*/  FMUL.FTZ R15, R15, R22 ;  /* 0x000000160f0f7220 */ /* 0x000fe20000410000 */
[----:B------:R-:W-:Y:S01]  /*0550*/  FMUL.FTZ R24, R11, R17 ;  /* 0x000000110b187220 */ /* 0x000fe20000410000 */
[C---:B------:R-:W-:Y:S01]  /*0560*/  FMUL.FTZ R22, R9.reuse, R9 ;  /* 0x0000000909167220 */ /* 0x040fe20000410000 */
[----:B------:R-:W-:Y:S02]  /*0570*/  FMUL.FTZ R27, R8, R21 ;  /* 0x00000015081b7220 */ /* 0x000fe40000410000 */
[----:B------:R-:W-:Y:S01]  /*0580*/  FFMA.FTZ R24, R24, 0.044714998453855514526, R11 ;  /* 0x3d37271318187823 */ /* 0x000fe2000001000b */
[----:B------:R-:W-:Y:S01]  /*0590*/  FMUL.FTZ R26, R9, R22 ;  /* 0x00000016091a7220 */ /* 0x000fe20000410000 */
[----:B------:R-:W-:Y:S01]  /*05a0*/  FFMA.FTZ R27, R27, 0.044714998453855514526, R8 ;  /* 0x3d3727131b1b7823 */ /* 0x000fe20000010008 */
[----:B------:R-:W-:Y:S01]  /*05b0*/  FMUL.FTZ R2, R2, R23 ;  /* 0x0000001702027220 */ /* 0x000fe20000410000 */
[----:B------:R-:W-:Y:S01]  /*05c0*/  FMUL.FTZ R23, R24, 0.79788458347320556641 ;  /* 0x3f4c422a18177820 */ /* 0x000fe20000410000 */
[----:B------:R-:W-:Y:S01]  /*05d0*/  FFMA.FTZ R26, R26, 0.044714998453855514526, R9 ;  /* 0x3d3727131a1a7823 */ /* 0x000fe20000010009 */
[----:B------:R-:W-:Y:S01]  /*05e0*/  FMUL.FTZ R24, R27, 0.79788458347320556641 ;  /* 0x3f4c422a1b187820 */ /* 0x000fe20000410000 */
[----:B------:R-:W1:Y:S02]  /*05f0*/  MUFU.TANH R20, R20 ;  /* 0x0000001400147308 */ /* 0x000e640000002400 */
[----:B------:R-:W-:Y:S01]  /*0600*/  FMUL.FTZ R26, R26, 0.79788458347320556641 ;  /* 0x3f4c422a1a1a7820 */ /* 0x000fe20000410000 */
[----:B0-----:R-:W-:-:S05]  /*0610*/  IMAD.WIDE.U32 R12, R0, 0x4, R12 ;  /* 0x00000004000c7825 */ /* 0x001fca00078e000c */
[----:B------:R-:W0:Y:S08]  /*0620*/  MUFU.TANH R24, R24 ;  /* 0x0000001800187308 */ /* 0x000e300000002400 */
[----:B------:R-:W2:Y:S08]  /*0630*/  MUFU.TANH R23, R23 ;  /* 0x0000001700177308 */ /* 0x000eb00000002400 */
[----:B------:R-:W3:Y:S01]  /*0640*/  MUFU.TANH R0, R26 ;  /* 0x0000001a00007308 */ /* 0x000ee20000002400 */
[----:B------:R-:W-:Y:S01]  /*0650*/  FMUL.FTZ R14, R14, R25 ;  /* 0x000000190e0e7220 */ /* 0x000fe20000410000 */
[----:B------:R-:W-:Y:S01]  /*0660*/  FMUL.FTZ R10, R10, 0.5 ;  /* 0x3f0000000a0a7820 */ /* 0x000fe20000410000 */
[----:B-1----:R-:W-:Y:S01]  /*0670*/  FFMA.FTZ R25, -R20, R20, 1 ;  /* 0x3f80000014197423 */ /* 0x002fe20000010114 */
[-C--:B------:R-:W-:Y:S01]  /*0680*/  FFMA.FTZ R19, R19, R16.reuse, 1 ;  /* 0x3f80000013137423 */ /* 0x080fe20000010010 */
[-C--:B------:R-:W-:Y:S01]  /*0690*/  FFMA.FTZ R17, R17, R16.reuse, 1 ;  /* 0x3f80000011117423 */ /* 0x080fe20000010010 */
[-C--:B------:R-:W-:Y:S01]  /*06a0*/  FFMA.FTZ R21, R21, R16.reuse, 1 ;  /* 0x3f80000015157423 */ /* 0x080fe20000010010 */
[----:B------:R-:W-:Y:S01]  /*06b0*/  FFMA.FTZ R16, R22, R16, 1 ;  /* 0x3f80000016107423 */ /* 0x000fe20000010010 */
[----:B------:R-:W-:-:S04]  /*06c0*/  IMAD.WIDE R12, R18, 0x8, R12 ;  /* 0x00000008120c7825 */ /* 0x000fc800078e020c */
[----:B------:R-:W-:Y:S01]  /*06d0*/  FMUL.FTZ R22, R9, 0.5 ;  /* 0x3f00000009167820 */ /* 0x000fe20000410000 */
[----:B------:R-:W-:Y:S01]  /*06e0*/  FMUL.FTZ R10, R10, R25 ;  /* 0x000000190a0a7220 */ /* 0x000fe20000410000 */
[----:B------:R-:W-:Y:S01]  /*06f0*/  FMUL.FTZ R18, R8, 0.5 ;  /* 0x3f00000008127820 */ /* 0x000fe20000410000 */
[----:B0-----:R-:W-:Y:S01]  /*0700*/  FFMA.FTZ R9, -R24, R24, 1 ;  /* 0x3f80000018097423 */ /* 0x001fe20000010118 */
[----:B------:R-:W-:Y:S01]  /*0710*/  FMUL.FTZ R11, R11, 0.5 ;  /* 0x3f0000000b0b7820 */ /* 0x000fe20000410000 */
[----:B--2---:R-:W-:Y:S01]  /*0720*/  FFMA.FTZ R8, -R23, R23, 1 ;  /* 0x3f80000017087423 */ /* 0x004fe20000010117 */
[----:B---3--:R-:W-:Y:S01]  /*0730*/  FFMA.FTZ R25, -R0, R0, 1 ;  /* 0x3f80000000197423 */ /* 0x008fe20000010100 */
[----:B------:R-:W-:Y:S02]  /*0740*/  FMUL.FTZ R9, R18, R9 ;  /* 0x0000000912097220 */ /* 0x000fe40000410000 */
[----:B------:R-:W-:Y:S01]  /*0750*/  FMUL.FTZ R8, R11, R8 ;  /* 0x000000080b087220 */ /* 0x000fe20000410000 */
[----:B------:R-:W-:Y:S01]  /*0760*/  FMUL.FTZ R19, R19, 0.79788458347320556641 ;  /* 0x3f4c422a13137820 */ /* 0x000fe20000410000 */
[----:B------:R-:W-:Y:S01]  /*0770*/  FMUL.FTZ R25, R22, R25 ;  /* 0x0000001916197220 */ /* 0x000fe20000410000 */
[----:B------:R-:W-:Y:S01]  /*0780*/  FMUL.FTZ R17, R17, 0.79788458347320556641 ;  /* 0x3f4c422a11117820 */ /* 0x000fe20000410000 */
[----:B------:R-:W-:Y:S01]  /*0790*/  FMUL.FTZ R18, R21, 0.79788458347320556641 ;  /* 0x3f4c422a15127820 */ /* 0x000fe20000410000 */
[----:B------:R-:W-:Y:S01]  /*07a0*/  FMUL.FTZ R16, R16, 0.79788458347320556641 ;  /* 0x3f4c422a10107820 */ /* 0x000fe20000410000 */
[----:B------:R-:W-:Y:S01]  /*07b0*/  FMUL.FTZ R19, R19, R10 ;  /* 0x0000000a13137220 */ /* 0x000fe20000410000 */
[----:B------:R-:W-:Y:S01]  /*07c0*/  FMUL.FTZ R8, R17, R8 ;  /* 0x0000000811087220 */ /* 0x000fe20000410000 */
[----:B------:R-:W-:Y:S01]  /*07d0*/  FMUL.FTZ R9, R18, R9 ;  /* 0x0000000912097220 */ /* 0x000fe20000410000 */
        /* <DEDUP_REMOVED lines=8> */
[----:B------:R-:W-:Y:S01]  /*0860*/  FFMA.FTZ R0, R0, 0.5, R25 ;  /* 0x3f00000000007823 */ /* 0x000fe20000010019 */
[----:B------:R-:W-:Y:S01]  /*0870*/  FMUL.FTZ R6, R6, R19 ;  /* 0x0000001306067220 */ /* 0x000fe20000410000 */
[----:B------:R-:W-:Y:S01]  /*0880*/  FMUL.FTZ R7, R7, R8 ;  /* 0x0000000807077220 */ /* 0x000fe20000410000 */
[----:B------:R-:W-:Y:S01]  /*0890*/  FMUL.FTZ R4, R4, R9 ;  /* 0x0000000904047220 */ /* 0x000fe20000410000 */
[----:B------:R-:W-:Y:S01]  /*08a0*/  FMUL.FTZ R5, R5, R0 ;  /* 0x0000000005057220 */ /* 0x000fe20000410000 */
[----:B------:R-:W-:Y:S04]  /*08b0*/  STG.E.64 desc[UR4][R12.64], R2 ;  /* 0x000000020c007986 */ /* 0x000fe8000c101b04 */
[----:B------:R-:W-:Y:S04]  /*08c0*/  STG.E.64 desc[UR4][R12.64+0x400], R14 ;  /* 0x0004000e0c007986 */ /* 0x000fe8000c101b04 */
[----:B------:R-:W-:Y:S04]  /*08d0*/  STG.E.64 desc[UR4][R12.64+0x800], R6 ;  /* 0x000800060c007986 */ /* 0x000fe8000c101b04 */
[----:B------:R-:W-:Y:S01]  /*08e0*/  STG.E.64 desc[UR4][R12.64+0xc00], R4 ;  /* 0x000c00040c007986 */ /* 0x000fe2000c101b04 */
[----:B------:R-:W-:Y:S05]  /*08f0*/  EXIT ;  /* 0x000000000000794d */ /* 0x000fea0003800000 */
.L_x_6339:
        /* <DEDUP_REMOVED lines=89> */
[CC--:B0----5:R-:W-:Y:S01]  /*0e90*/  FMUL.FTZ R14, R5.reuse, R5.reuse ;  /* 0x00000005050e7220 */ /* 0x0e1fe20000410000 */
        /* <DEDUP_REMOVED lines=9> */
[----:B------:R-:W-:-:S04]  /*0f30*/  FMUL.FTZ R5, R5, R18 ;  /* 0x0000001205057220 */ /* 0x000fc80000410000 */
[----:B------:R-:W-:Y:S01]  /*0f40*/  FMUL.FTZ R14, R14, R5 ;  /* 0x000000050e0e7220 */ /* 0x000fe20000410000 */
[----:B------:R-:W-:-:S04]  /*0f50*/  FADD.FTZ R5, R16, 1 ;  /* 0x3f80000010057421 */ /* 0x000fc80000010000 */
[----:B------:R-:W-:-:S04]  /*0f60*/  FFMA.FTZ R5, R5, 0.5, R14 ;  /* 0x3f00000005057823 */ /* 0x000fc8000001000e */
[----:B------:R-:W-:-:S07]  /*0f70*/  FMUL.FTZ R17, R5, R4 ;  /* 0x0000000405117220 */ /* 0x000fce0000410000 */
.L_x_6341:
[----:B------:R-:W-:Y:S05]  /*0f80*/  BSYNC B0 ;  /* 0x0000000000007941 */ /* 0x000fea0003800000 */
.L_x_6340:
[----:B0-----:R-:W-:Y:S01]  /*0f90*/  IADD3 R15, R3, 0x80, RZ ;  /* 0x00000080030f7810 */ /* 0x001fe20007ffe0ff */
[----:B------:R-:W-:Y:S03]  /*0fa0*/  BSSY B0, `(.L_x_6342) ;  /* 0x0000012000007945 */ /* 0x000fe60003800000 */
[----:B------:R-:W-:-:S13]  /*0fb0*/  ISETP.GE.AND P1, PT, R15, R2, PT ;  /* 0x000000020f00720c */ /* 0x000fda0003f26270 */
        /* <DEDUP_REMOVED lines=16> */
.L_x_6343:
[----:B------:R-:W-:Y:S05]  /*10c0*/  BSYNC B0 ;  /* 0x0000000000007941 */ /* 0x000fea0003800000 */
.L_x_6342:
[----:B-----5:R-:W-:Y:S01]  /*10d0*/  IADD3 R5, R3, 0x100, RZ ;  /* 0x0000010003057810 */ /* 0x020fe20007ffe0ff */
[----:B------:R-:W-:Y:S03]  /*10e0*/  BSSY B0, `(.L_x_6344) ;  /* 0x0000012000007945 */ /* 0x000fe60003800000 */
[----:B------:R-:W-:-:S13]  /*10f0*/  ISETP.GE.AND P1, PT, R5, R2, PT ;  /* 0x000000020500720c */ /* 0x000fda0003f26270 */
[----:B------:R-:W-:Y:S05]  /*1100*/  @P1 BRA `(.L_x_6345) ;  /* 0x00000000003c1947 */ /* 0x000fea0003800000 */
[----:B------:R-:W-:Y:S01]  /*1110*/  FMUL.FTZ R4, R9, R9 ;  /* 0x0000000909047220 */ /* 0x000fe20000410000 */
        /* <DEDUP_REMOVED lines=14> */
.L_x_6345:
[----:B------:R-:W-:Y:S05]  /*1200*/  BSYNC B0 ;  /* 0x0000000000007941 */ /* 0x000fea0003800000 */
.L_x_6344:
[C---:B------:R-:W-:Y:S01]  /*1210*/  IADD3 R5, R3.reuse, 0x180, RZ ;  /* 0x0000018003057810 */ /* 0x040fe20007ffe0ff */
[----:B------:R-:W-:Y:S01]  /*1220*/  BSSY B0, `(.L_x_6346) ;  /* 0x000001d000007945 */ /* 0x000fe20003800000 */
[----:B------:R-:W-:Y:S02]  /*1230*/  IADD3 R7, R3, 0x200, RZ ;  /* 0x0000020003077810 */ /* 0x000fe40007ffe0ff */
[-C--:B------:R-:W-:Y:S02]  /*1240*/  ISETP.GE.AND P1, PT, R5, R2.reuse, PT ;  /* 0x000000020500720c */ /* 0x080fe40003f26270 */
[----:B------:R-:W0:Y:S01]  /*1250*/  @!P0 LDC.64 R4, c[0x0][0x218] ;  /* 0x00008600ff048b82 */ /* 0x000e220000000a00 */
[----:B------:R-:W-:Y:S02]  /*1260*/  ISETP.GE.AND P2, PT, R7, R2, PT ;  /* 0x000000020700720c */ /* 0x000fe40003f46270 */
[----:B------:R-:W-:-:S04]  /*1270*/  IADD3 R7, R3, 0x280, RZ ;  /* 0x0000028003077810 */ /* 0x000fc80007ffe0ff */
[----:B------:R-:W-:Y:S02]  /*1280*/  ISETP.GE.AND P3, PT, R7, R2, PT ;  /* 0x000000020700720c */ /* 0x000fe40003f66270 */
[----:B------:R-:W-:-:S04]  /*1290*/  IADD3 R7, R3, 0x300, RZ ;  /* 0x0000030003077810 */ /* 0x000fc80007ffe0ff */
[----:B------:R-:W-:Y:S02]  /*12a0*/  ISETP.GE.AND P4, PT, R7, R2, PT ;  /* 0x000000020700720c */ /* 0x000fe40003f86270 */
[----:B------:R-:W-:-:S04]  /*12b0*/  IADD3 R7, R3, 0x380, RZ ;  /* 0x0000038003077810 */ /* 0x000fc80007ffe0ff */
[----:B------:R-:W-:Y:S02]  /*12c0*/  ISETP.GE.AND P5, PT, R7, R2, PT ;  /* 0x000000020700720c */ /* 0x000fe40003fa6270 */
[----:B------:R-:W-:-:S05]  /*12d0*/  @!P0 IADD3 R7, R0, R3, RZ ;  /* 0x0000000300078210 */ /* 0x000fca0007ffe0ff */
[----:B0-----:R-:W-:Y:S01]  /*12e0*/  @!P0 IMAD.WIDE.U32 R4, R7, 0x4, R4 ;  /* 0x0000000407048825 */ /* 0x001fe200078e0004 */
[----:B------:R-:W-:Y:S06]  /*12f0*/  @P1 BRA `(.L_x_6347) ;  /* 0x00000000003c1947 */ /* 0x000fec0003800000 */
[CC--:B------:R-:W-:Y:S01]  /*1300*/  FMUL.FTZ R14, R11.reuse, R11.reuse ;  /* 0x0000000b0b0e7220 */ /* 0x0c0fe20000410000 */
        /* <DEDUP_REMOVED lines=9> */
[----:B------:R-:W-:-:S04]  /*13a0*/  FMUL.FTZ R7, R7, R18 ;  /* 0x0000001207077220 */ /* 0x000fc80000410000 */
[----:B------:R-:W-:Y:S01]  /*13b0*/  FMUL.FTZ R14, R14, R7 ;  /* 0x000000070e0e7220 */ /* 0x000fe20000410000 */
[----:B------:R-:W-:-:S04]  /*13c0*/  FADD.FTZ R7, R16, 1 ;  /* 0x3f80000010077421 */ /* 0x000fc80000010000 */
[----:B------:R-:W-:-:S04]  /*13d0*/  FFMA.FTZ R7, R7, 0.5, R14 ;  /* 0x3f00000007077823 */ /* 0x000fc8000001000e */
[----:B------:R-:W-:-:S07]  /*13e0*/  FMUL.FTZ R10, R7, R10 ;  /* 0x0000000a070a7220 */ /* 0x000fce0000410000 */
.L_x_6347:
[----:B------:R-:W-:Y:S05]  /*13f0*/  BSYNC B0 ;  /* 0x0000000000007941 */ /* 0x000fea0003800000 */
.L_x_6346:
[----:B------:R-:W-:Y:S04]  /*1400*/  BSSY B0, `(.L_x_6348) ;  /* 0x0000011000007945 */ /* 0x000fe80003800000 */
[----:B------:R-:W-:Y:S05]  /*1410*/  @P2 BRA `(.L_x_6349) ;  /* 0x00000000003c2947 */ /* 0x000fea0003800000 */
[CC--:B------:R-:W-:Y:S01]  /*1420*/  FMUL.FTZ R14, R13.reuse, R13.reuse ;  /* 0x0000000d0d0e7220 */ /* 0x0c0fe20000410000 */
        /* <DEDUP_REMOVED lines=14> */
.L_x_6349:
[----:B------:R-:W-:Y:S05]  /*1510*/  BSYNC B0 ;  /* 0x0000000000007941 */ /* 0x000fea0003800000 */
.L_x_6348:
[----:B------:R-:W-:Y:S04]  /*1520*/  BSSY B0, `(.L_x_6350) ;  /* 0x0000011000007945 */ /* 0x000fe80003800000 */
[----:B------:R-:W-:Y:S05]  /*1530*/  @P3 BRA `(.L_x_6351) ;  /* 0x00000000003c3947 */ /* 0x000fea0003800000 */
        /* <DEDUP_REMOVED lines=15> */
.L_x_6351:
[----:B------:R-:W-:Y:S05]  /*1630*/  BSYNC B0 ;  /* 0x0000000000007941 */ /* 0x000fea0003800000 */
.L_x_6350:
[----:B------:R-:W-:Y:S04]  /*1640*/  BSSY B0, `(.L_x_6352) ;  /* 0x0000011000007945 */ /* 0x000fe80003800000 */
        /* <DEDUP_REMOVED lines=16> */
.L_x_6353:
[----:B------:R-:W-:Y:S05]  /*1750*/  BSYNC B0 ;  /* 0x0000000000007941 */ /* 0x000fea0003800000 */
.L_x_6352:
        /* <DEDUP_REMOVED lines=17> */
.L_x_6355:
[----:B------:R-:W-:Y:S05]  /*1870*/  BSYNC B0 ;  /* 0x0000000000007941 */ /* 0x000fea0003800000 */
.L_x_6354:
        /* <DEDUP_REMOVED lines=18> */
.L_x_6358:
[----:B------:R-:W-:-:S13]  /*19a0*/  ISETP.GE.AND P0, PT, R3, R2, PT ;  /* 0x000000020300720c */ /* 0x000fda0003f06270 */
[----:B------:R-:W-:Y:S05]  /*19b0*/  @P0 BRA `(.L_x_6360) ;  /* 0x0000000000300947 */ /* 0x000fea0003800000 */
[----:B0-----:R-:W0:Y:S01]  /*19c0*/  LDC.64 R4, c[0x0][0x218] ;  /* 0x00008600ff047b82 */ /* 0x001e220000000a00 */
[----:B------:R-:W-:Y:S02]  /*19d0*/  IADD3 R7, R0, R3, RZ ;  /* 0x0000000300077210 */ /* 0x000fe40007ffe0ff */
[----:B------:R-:W-:-:S03]  /*19e0*/  IADD3 R3, R3, 0x80, RZ ;  /* 0x0000008003037810 */ /* 0x000fc60007ffe0ff */
[----:B0-----:R-:W-:-:S05]  /*19f0*/  IMAD.WIDE.U32 R4, R7, 0x4, R4 ;  /* 0x0000000407047825 */ /* 0x001fca00078e0004 */
[----:B------:R1:W-:Y:S02]  /*1a00*/  STG.E desc[UR4][R4.64], R10 ;  /* 0x0000000a04007986 */ /* 0x0003e4000c101904 */
.L_x_6359:
[----:B------:R-:W-:-:S13]  /*1a10*/  ISETP.GE.AND P0, PT, R3, R2, PT ;  /* 0x000000020300720c */ /* 0x000fda0003f06270 */
[----:B------:R-:W-:Y:S05]  /*1a20*/  @P0 BRA `(.L_x_6361) ;  /* 0x0000000000340947 */ /* 0x000fea0003800000 */
[----:B01----:R-:W0:Y:S01]  /*1a30*/  LDC.64 R4, c[0x0][0x218] ;  /* 0x00008600ff047b82 */ /* 0x003e220000000a00 */
[----:B------:R-:W-:Y:S02]  /*1a40*/  IADD3 R7, R0, R3, RZ ;  /* 0x0000000300077210 */ /* 0x000fe40007ffe0ff */
[----:B------:R-:W-:-:S03]  /*1a50*/  IADD3 R3, R3, 0x80, RZ ;  /* 0x0000008003037810 */ /* 0x000fc60007ffe0ff */
[----:B0-----:R-:W-:-:S05]  /*1a60*/  IMAD.WIDE.U32 R4, R7, 0x4, R4 ;  /* 0x0000000407047825 */ /* 0x001fca00078e0004 */
[----:B------:R1:W-:Y:S02]  /*1a70*/  STG.E desc[UR4][R4.64], R12 ;  /* 0x0000000c04007986 */ /* 0x0003e4000c101904 */
.L_x_6360:
        /* <DEDUP_REMOVED lines=8> */
.L_x_6361:
[----:B------:R-:W-:Y:S05]  /*1b00*/  BSYNC B1 ;  /* 0x0000000000017941 */ /* 0x000fea0003800000 */
.L_x_6357:
[----:B------:R-:W-:-:S13]  /*1b10*/  ISETP.GE.AND P0, PT, R3, R2, PT ;  /* 0x000000020300720c */ /* 0x000fda0003f06270 */
[----:B012---:R-:W0:Y:S01]  /*1b20*/  @!P0 LDC.64 R4, c[0x0][0x218] ;  /* 0x00008600ff048b82 */ /* 0x007e220000000a00 */
[----:B------:R-:W-:Y:S02]  /*1b30*/  @!P0 IADD3 R7, R0, R3, RZ ;  /* 0x0000000300078210 */ /* 0x000fe40007ffe0ff */
[----:B------:R-:W-:-:S03]  /*1b40*/  @!P0 IADD3 R3, R3, 0x80, RZ ;  /* 0x0000008003038810 */ /* 0x000fc60007ffe0ff */
[----:B0-----:R-:W-:-:S05]  /*1b50*/  @!P0 IMAD.WIDE.U32 R4, R7, 0x4, R4 ;  /* 0x0000000407048825 */ /* 0x001fca00078e0004 */
[----:B------:R2:W-:Y:S02]  /*1b60*/  @!P0 STG.E desc[UR4][R4.64], R22 ;  /* 0x0000001604008986 */ /* 0x0005e4000c101904 */
.L_x_6362:
[----:B------:R-:W-:Y:S05]  /*1b70*/  BSYNC B0 ;  /* 0x0000000000007941 */ /* 0x000fea0003800000 */
.L_x_6356:
        /* <DEDUP_REMOVED lines=8> */
.L_x_6363:
        /* <DEDUP_REMOVED lines=16> */
.L_x_12869:


//--------------------- .text._ZN2at6native29vectorized_elementwise_kernelILi4EZZZNS0_26GeluBackwardCUDAKernelImplERNS_18TensorIteratorBaseENS0_8GeluTypeEENKUlvE_clEvENKUlvE0_clEvEUlffE_St5arrayIPcLm3EEEEviT0_T1_ --------------------------
	.section	.text._ZN2at6native29vectorized_elementwise_kernelILi4EZZZNS0_26GeluBackwardCUDAKernelImplERNS_18TensorIteratorBaseENS0_8GeluTypeEENKUlvE_clEvENKUlvE0_clEvEUlffE_St5arrayIPcLm3EEEEviT0_T1_,"ax",@progbits
	.align	128
        .global         _ZN2at6native29vectorized_elementwise_kernelILi4EZZZNS0_26GeluBackwardCUDAKernelImplERNS_18TensorIteratorBaseENS0_8GeluTypeEENKUlvE_clEvENKUlvE0_clEvEUlffE_St5arrayIPcLm3EEEEviT0_T1_
        .type           _ZN2at6native29vectorized_elementwise_kernelILi4EZZZNS0_26GeluBackwardCUDAKernelImplERNS_18TensorIteratorBaseENS0_8GeluTypeEENKUlvE_clEvENKUlvE0_clEvEUlffE_St5arrayIPcLm3EEEEviT0_T1_,@function
        .size           _ZN2at6native29vectorized_elementwise_kernelILi4EZZZNS0_26GeluBackwardCUDAKernelImplERNS_18TensorIteratorBaseENS0_8GeluTypeEENKUlvE_clEvENKUlvE0_clEvEUlffE_St5arrayIPcLm3EEEEviT0_T1_,(.L_x_12870 - _ZN2at6native29vectorized_elementwise_kernelILi4EZZZNS0_26GeluBackwardCUDAKernelImplERNS_18TensorIteratorBaseENS0_8GeluTypeEENKUlvE_clEvENKUlvE0_clEvEUlffE_St5arrayIPcLm3EEEEviT0_T1_)
        .other          _ZN2at6native29vectorized_elementwise_kernelILi4EZZZNS0_26GeluBackwardCUDAKernelImplERNS_18TensorIteratorBaseENS0_8GeluTypeEENKUlvE_clEvENKUlvE0_clEvEUlffE_St5arrayIPcLm3EEEEviT0_T1_,@"STO_CUDA_ENTRY STV_DEFAULT"
_ZN2at6native29vectorized_elementwise_kernelILi4EZZZNS0_26GeluBackwardCUDAKernelImplERNS_18TensorIteratorBaseENS0_8GeluTypeEENKUlvE_clEvENKUlvE0_clEvEUlffE_St5arrayIPcLm3EEEEviT0_T1_:
.text._ZN2at6native29vectorized_elementwise_kernelILi4EZZZNS0_26GeluBackwardCUDAKernelImplERNS_18TensorIteratorBaseENS0_8GeluTypeEENKUlvE_clEvENKUlvE0_clEvEUlffE_St5arrayIPcLm3EEEEviT0_T1_:
        /* <DEDUP_REMOVED lines=13> */
[----:B------:R-:W2:Y:S04]  /*00d0*/  LDG.E.128 R16, desc[UR4][R22.64] ;  /* 0x0000000416107981 */ /* 0x000ea8000c1e1d00 */
[----:B------:R-:W3:Y:S01]  /*00e0*/  LDG.E.128 R8, desc[UR4][R22.64+0x800] ;  /* 0x0008000416087981 */ /* 0x000ee2000c1e1d00 */
[----:B0-----:R-:W-:-:S04]  /*00f0*/  IMAD.WIDE R2, R0, 0x4, R2 ;  /* 0x0000000400027825 */ /* 0x001fc800078e0202 */
[----:B------:R-:W-:-:S05]  /*0100*/  IMAD.WIDE.U32 R24, R21, 0x10, R2 ;  /* 0x0000001015187825 */ /* 0x000fca00078e0002 */
[----:B------:R-:W4:Y:S04]  /*0110*/  LDG.E.128 R12, desc[UR4][R24.64] ;  /* 0x00000004180c7981 */ /* 0x000f28000c1e1d00 */
[----:B------:R0:W5:Y:S01]  /*0120*/  LDG.E.128 R4, desc[UR4][R24.64+0x800] ;  /* 0x0008000418047981 */ /* 0x000162000c1e1d00 */
[C---:B--2---:R-:W-:Y:S01]  /*0130*/  FMUL.FTZ R3, R16.reuse, R16 ;  /* 0x0000001010037220 */ /* 0x044fe20000410000 */
[----:B------:R-:W-:Y:S01]  /*0140*/  FMUL.FTZ R2, R17, R17 ;  /* 0x0000001111027220 */ /* 0x000fe20000410000 */
[----:B------:R-:W-:Y:S02]  /*0150*/  FMUL.FTZ R26, R19, R19 ;  /* 0x00000013131a7220 */ /* 0x000fe40000410000 */
[----:B------:R-:W-:Y:S01]  /*0160*/  FMUL.FTZ R27, R16, R3 ;  /* 0x00000003101b7220 */ /* 0x000fe20000410000 */
[----:B------:R-:W-:Y:S01]  /*0170*/  FMUL.FTZ R20, R17, R2 ;  /* 0x0000000211147220 */ /* 0x000fe20000410000 */
[----:B0-----:R-:W-:-:S02]  /*0180*/  FMUL.FTZ R24, R19, R26 ;  /* 0x0000001a13187220 */ /* 0x001fc40000410000 */
[----:B------:R-:W-:Y:S01]  /*0190*/  FFMA.FTZ R27, R27, 0.044714998453855514526, R16 ;  /* 0x3d3727131b1b7823 */ /* 0x000fe20000010010 */
[----:B------:R-:W-:Y:S01]  /*01a0*/  FFMA.FTZ R20, R20, 0.044714998453855514526, R17 ;  /* 0x3d37271314147823 */ /* 0x000fe20000010011 */
[----:B------:R-:W-:Y:S01]  /*01b0*/  FMUL.FTZ R16, R16, 0.5 ;  /* 0x3f00000010107820 */ /* 0x000fe20000410000 */
[----:B------:R-:W-:Y:S01]  /*01c0*/  FMUL.FTZ R17, R17, 0.5 ;  /* 0x3f00000011117820 */ /* 0x000fe20000410000 */
[----:B------:R-:W-:Y:S01]  /*01d0*/  FMUL.FTZ R27, R27, 0.79788458347320556641 ;  /* 0x3f4c422a1b1b7820 */ /* 0x000fe20000410000 */
[----:B------:R-:W-:Y:S01]  /*01e0*/  FMUL.FTZ R22, R20, 0.79788458347320556641 ;  /* 0x3f4c422a14167820 */ /* 0x000fe20000410000 */
[----:B------:R-:W-:Y:S01]  /*01f0*/  HFMA2.MMA R20, -RZ, RZ, 1.5087890625, 339.5 ;  /* 0x3e095d4eff147435 */ /* 0x000fe200000001ff */
[----:B------:R-:W-:Y:S01]  /*0200*/  FFMA.FTZ R24, R24, 0.044714998453855514526, R19 ;  /* 0x3d37271318187823 */ /* 0x000fe20000010013 */
[----:B------:R-:W0:Y:S01]  /*0210*/  MUFU.TANH R23, R27 ;  /* 0x0000001b00177308 */ /* 0x000e220000002400 */
[----:B------:R-:W-:Y:S02]  /*0220*/  FMUL.FTZ R19, R19, 0.5 ;  /* 0x3f00000013137820 */ /* 0x000fe40000410000 */
[----:B------:R-:W-:-:S05]  /*0230*/  FMUL.FTZ R24, R24, 0.79788458347320556641 ;  /* 0x3f4c422a18187820 */ /* 0x000fca0000410000 */
[----:B------:R-:W1:Y:S01]  /*0240*/  MUFU.TANH R22, R22 ;  /* 0x0000001600167308 */ /* 0x000e620000002400 */
[-C--:B------:R-:W-:Y:S01]  /*0250*/  FFMA.FTZ R3, R3, R20.reuse, 1 ;  /* 0x3f80000003037423 */ /* 0x080fe20000010014 */
[-C--:B------:R-:W-:Y:S01]  /*0260*/  FFMA.FTZ R2, R2, R20.reuse, 1 ;  /* 0x3f80000002027423 */ /* 0x080fe20000010014 */
[----:B------:R-:W-:-:S03]  /*0270*/  FFMA.FTZ R26, R26, R20, 1 ;  /* 0x3f8000001a1a7423 */ /* 0x000fc60000010014 */
[----:B------:R-:W-:Y:S02]  /*0280*/  FMUL.FTZ R2, R2, 0.79788458347320556641 ;  /* 0x3f4c422a02027820 */ /* 0x000fe40000410000 */
[----:B------:R-:W2:Y:S01]  /*0290*/  MUFU.TANH R24, R24 ;  /* 0x0000001800187308 */ /* 0x000ea20000002400 */
[----:B0-----:R-:W-:-:S04]  /*02a0*/  FFMA.FTZ R25, -R23, R23, 1 ;  /* 0x3f80000017197423 */ /* 0x001fc80000010117 */
[----:B------:R-:W-:Y:S01]  /*02b0*/  FMUL.FTZ R16, R16, R25 ;  /* 0x0000001910107220 */ /* 0x000fe20000410000 */
[----:B------:R-:W-:Y:S01]  /*02c0*/  FMUL.FTZ R25, R3, 0.79788458347320556641 ;  /* 0x3f4c422a03197820 */ /* 0x000fe20000410000 */
[----:B------:R-:W-:-:S03]  /*02d0*/  FMUL.FTZ R3, R18, R18 ;  /* 0x0000001212037220 */ /* 0x000fc60000410000 */
[----:B------:R-:W-:Y:S01]  /*02e0*/  FMUL.FTZ R25, R25, R16 ;  /* 0x0000001019197220 */ /* 0x000fe20000410000 */
[----:B------:R-:W-:Y:S01]  /*02f0*/  FMUL.FTZ R27, R18, R3 ;  /* 0x00000003121b7220 */ /* 0x000fe20000410000 */
[C---:B-1----:R-:W-:Y:S01]  /*0300*/  FFMA.FTZ R16, -R22.reuse, R22, 1 ;  /* 0x3f80000016107423 */ /* 0x042fe20000010116 */
[----:B------:R-:W-:Y:S01]  /*0310*/  FFMA.FTZ R3, R3, R20, 1 ;  /* 0x3f80000003037423 */ /* 0x000fe20000010014 */
[----:B------:R-:W-:Y:S01]  /*0320*/  FADD.FTZ R22, R22, 1 ;  /* 0x3f80000016167421 */ /* 0x000fe20000010000 */
[----:B------:R-:W-:Y:S01]  /*0330*/  FFMA.FTZ R27, R27, 0.044714998453855514526, R18 ;  /* 0x3d3727131b1b7823 */ /* 0x000fe20000010012 */
[----:B------:R-:W-:Y:S01]  /*0340*/  FMUL.FTZ R17, R17, R16 ;  /* 0x0000001011117220 */ /* 0x000fe20000410000 */
[----:B------:R-:W-:Y:S02]  /*0350*/  FMUL.FTZ R3, R3, 0.79788458347320556641 ;  /* 0x3f4c422a03037820 */ /* 0x000fe40000410000 */
[----:B------:R-:W-:Y:S01]  /*0360*/  FMUL.FTZ R16, R27, 0.79788458347320556641 ;  /* 0x3f4c422a1b107820 */ /* 0x000fe20000410000 */
[----:B------:R-:W-:Y:S01]  /*0370*/  FMUL.FTZ R17, R2, R17 ;  /* 0x0000001102117220 */ /* 0x000fe20000410000 */
[----:B------:R-:W-:Y:S01]  /*0380*/  FMUL.FTZ R2, R18, 0.5 ;  /* 0x3f00000012027820 */ /* 0x000fe20000410000 */
[----:B--2---:R-:W-:-:S03]  /*0390*/  FFMA.FTZ R18, -R24, R24, 1 ;  /* 0x3f80000018127423 */ /* 0x004fc60000010118 */
[----:B------:R-:W0:Y:S01]  /*03a0*/  MUFU.TANH R16, R16 ;  /* 0x0000001000107308 */ /* 0x000e220000002400 */
[----:B------:R-:W-:Y:S01]  /*03b0*/  FMUL.FTZ R18, R19, R18 ;  /* 0x0000001213127220 */ /* 0x000fe20000410000 */
[----:B------:R-:W-:-:S04]  /*03c0*/  FMUL.FTZ R19, R26, 0.79788458347320556641 ;  /* 0x3f4c422a1a137820 */ /* 0x000fc80000410000 */
[----:B------:R-:W-:Y:S01]  /*03d0*/  FMUL.FTZ R19, R19, R18 ;  /* 0x0000001213137220 */ /* 0x000fe20000410000 */
[----:B------:R-:W-:-:S04]  /*03e0*/  FADD.FTZ R18, R23, 1 ;  /* 0x3f80000017127421 */ /* 0x000fc80000010000 */
[----:B------:R-:W-:Y:S01]  /*03f0*/  FFMA.FTZ R23, R18, 0.5, R25 ;  /* 0x3f00000012177823 */ /* 0x000fe20000010019 */
[----:B------:R-:W-:Y:S01]  /*0400*/  FFMA.FTZ R18, R22, 0.5, R17 ;  /* 0x3f00000016127823 */ /* 0x000fe20000010011 */
[----:B------:R-:W-:Y:S01]  /*0410*/  FADD.FTZ R22, R24, 1 ;  /* 0x3f80000018167421 */ /* 0x000fe20000010000 */
[----:B---3--:R-:W-:Y:S01]  /*0420*/  FMUL.FTZ R17, R8, R8 ;  /* 0x0000000808117220 */ /* 0x008fe20000410000 */
[----:B----4-:R-:W-:Y:S01]  /*0430*/  FMUL.FTZ R12, R12, R23 ;  /* 0x000000170c0c7220 */ /* 0x010fe20000410000 */
[----:B------:R-:W-:Y:S01]  /*0440*/  FMUL.FTZ R13, R13, R18 ;  /* 0x000000120d0d7220 */ /* 0x000fe20000410000 */
[----:B0-----:R-:W-:Y:S01]  /*0450*/  FFMA.FTZ R27, -R16, R16, 1 ;  /* 0x3f800000101b7423 */ /* 0x001fe20000010110 */
[----:B------:R-:W-:Y:S01]  /*0460*/  FFMA.FTZ R22, R22, 0.5, R19 ;  /* 0x3f00000016167823 */ /* 0x000fe20000010013 */
[----:B------:R-:W-:Y:S01]  /*0470*/  FADD.FTZ R25, R16, 1 ;  /* 0x3f80000010197421 */ /* 0x000fe20000010000 */
[----:B------:R-:W-:Y:S01]  /*0480*/  FMUL.FTZ R16, R9, R9 ;  /* 0x0000000909107220 */ /* 0x000fe20000410000 */
[----:B------:R-:W-:Y:S01]  /*0490*/  FMUL.FTZ R2, R2, R27 ;  /* 0x0000001b02027220 */ /* 0x000fe20000410000 */
[----:B------:R-:W-:Y:S01]  /*04a0*/  FMUL.FTZ R19, R10, R10 ;  /* 0x0000000a0a137220 */ /* 0x000fe20000410000 */
[----:B------:R-:W-:Y:S01]  /*04b0*/  FMUL.FTZ R27, R8, R17 ;  /* 0x00000011081b7220 */ /* 0x000fe20000410000 */
[----:B------:R-:W-:Y:S01]  /*04c0*/  FMUL.FTZ R15, R15, R22 ;  /* 0x000000160f0f7220 */ /* 0x000fe20000410000 */
[----:B------:R-:W-:Y:S01]  /*04d0*/  FMUL.FTZ R26, R3, R2 ;  /* 0x00000002031a7220 */ /* 0x000fe20000410000 */
[----:B------:R-:W-:Y:S01]  /*04e0*/  FMUL.FTZ R22, R11, R11 ;  /* 0x0000000b0b167220 */ /* 0x000fe20000410000 */
[----:B------:R-:W0:Y:S01]  /*04f0*/  LDC.64 R2, c[0x0][0x218] ;  /* 0x00008600ff027b82 */ /* 0x000e220000000a00 */
[----:B------:R-:W-:Y:S01]  /*0500*/  FMUL.FTZ R24, R9, R16 ;  /* 0x0000001009187220 */ /* 0x000fe20000410000 */
[----:B------:R-:W-:Y:S01]  /*0510*/  FMUL.FTZ R29, R10, R19 ;  /* 0x000000130a1d7220 */ /* 0x000fe20000410000 */
[----:B------:R-:W-:Y:S01]  /*0520*/  FFMA.FTZ R25, R25, 0.5, R26 ;  /* 0x3f00000019197823 */ /* 0x000fe2000001001a */
[----:B------:R-:W-:Y:S01]  /*0530*/  FFMA.FTZ R27, R27, 0.044714998453855514526, R8 ;  /* 0x3d3727131b1b7823 */ /* 0x000fe20000010008 */
[----:B------:R-:W-:Y:S01]  /*0540*/  FMUL.FTZ R26, R11, R22 ;  /* 0x000000160b1a7220 */ /* 0x000fe20000410000 */
[----:B------:R-:W-:Y:S01]  /*0550*/  FFMA.FTZ R24, R24, 0.044714998453855514526, R9 ;  /* 0x3d37271318187823 */ /* 0x000fe20000010009 */
[----:B------:R-:W-:Y:S01]  /*0560*/  FFMA.FTZ R29, R29, 0.044714998453855514526, R10 ;  /* 0x3d3727131d1d7823 */ /* 0x000fe2000001000a */
[----:B------:R-:W-:Y:S01]  /*0570*/  FMUL.FTZ R27, R27, 0.79788458347320556641 ;  /* 0x3f4c422a1b1b7820 */ /* 0x000fe20000410000 */
[----:B------:R-:W-:Y:S01]  /*0580*/  FMUL.FTZ R14, R14, R25 ;  /* 0x000000190e0e7220 */ /* 0x000fe20000410000 */
[----:B------:R-:W-:Y:S01]  /*0590*/  FFMA.FTZ R26, R26, 0.044714998453855514526, R11 ;  /* 0x3d3727131a1a7823 */ /* 0x000fe2000001000b */
[----:B------:R-:W-:Y:S01]  /*05a0*/  FMUL.FTZ R25, R24, 0.79788458347320556641 ;  /* 0x3f4c422a18197820 */ /* 0x000fe20000410000 */
[----:B------:R-:W-:Y:S01]  /*05b0*/  FMUL.FTZ R24, R29, 0.79788458347320556641 ;  /* 0x3f4c422a1d187820 */ /* 0x000fe20000410000 */
[----:B------:R-:W-:Y:S01]  /*05c0*/  FMUL.FTZ R8, R8, 0.5 ;  /* 0x3f00000008087820 */ /* 0x000fe20000410000 */
[----:B------:R-:W-:Y:S01]  /*05d0*/  FMUL.FTZ R26, R26, 0.79788458347320556641 ;  /* 0x3f4c422a1a1a7820 */ /* 0x000fe20000410000 */
[-C--:B------:R-:W-:Y:S01]  /*05e0*/  FFMA.FTZ R17, R17, R20.reuse, 1 ;  /* 0x3f80000011117423 */ /* 0x080fe20000010014 */
[-C--:B------:R-:W-:Y:S01]  /*05f0*/  FFMA.FTZ R16, R16, R20.reuse, 1 ;  /* 0x3f80000010107423 */ /* 0x080fe20000010014 */
[----:B------:R-:W1:Y:S01]  /*0600*/  MUFU.TANH R25, R25 ;  /* 0x0000001900197308 */ /* 0x000e620000002400 */
[-C--:B------:R-:W-:Y:S01]  /*0610*/  FFMA.FTZ R19, R19, R20.reuse, 1 ;  /* 0x3f80000013137423 */ /* 0x080fe20000010014 */
[----:B------:R-:W-:Y:S01]  /*0620*/  FFMA.FTZ R20, R22, R20, 1 ;  /* 0x3f80000016147423 */ /* 0x000fe20000010014 */
[----:B------:R-:W-:Y:S01]  /*0630*/  FMUL.FTZ R9, R9, 0.5 ;  /* 0x3f00000009097820 */ /* 0x000fe20000410000 */
[----:B------:R-:W-:Y:S01]  /*0640*/  FMUL.FTZ R10, R10, 0.5 ;  /* 0x3f0000000a0a7820 */ /* 0x000fe20000410000 */
[----:B------:R-:W-:Y:S01]  /*0650*/  FMUL.FTZ R11, R11, 0.5 ;  /* 0x3f0000000b0b7820 */ /* 0x000fe20000410000 */
[----:B------:R-:W-:Y:S01]  /*0660*/  FMUL.FTZ R17, R17, 0.79788458347320556641 ;  /* 0x3f4c422a11117820 */ /* 0x000fe20000410000 */
[----:B0-----:R-:W-:Y:S01]  /*0670*/  IMAD.WIDE.U32 R2, R0, 0x4, R2 ;  /* 0x0000000400027825 */ /* 0x001fe200078e0002 */
[----:B------:R-:W-:Y:S03]  /*0680*/  MUFU.TANH R24, R24 ;  /* 0x0000001800187308 */ /* 0x000fe60000002400 */
[----:B------:R-:W-:Y:S01]  /*0690*/  FMUL.FTZ R16, R16, 0.79788458347320556641 ;  /* 0x3f4c422a10107820 */ /* 0x000fe20000410000 */
[----:B------:R-:W-:Y:S01]  /*06a0*/  FMUL.FTZ R19, R19, 0.79788458347320556641 ;  /* 0x3f4c422a13137820 */ /* 0x000fe20000410000 */
[----:B------:R-:W-:Y:S01]  /*06b0*/  FMUL.FTZ R20, R20, 0.79788458347320556641 ;  /* 0x3f4c422a14147820 */ /* 0x000fe20000410000 */
[----:B------:R-:W-:-:S02]  /*06c0*/  IMAD.WIDE R2, R21, 0x10, R2 ;  /* 0x0000001015027825 */ /* 0x000fc400078e0202 */
[----:B------:R-:W0:Y:S02]  /*06d0*/  MUFU.TANH R0, R27 ;  /* 0x0000001b00007308 */ /* 0x000e240000002400 */
[C---:B-1----:R-:W-:Y:S01]  /*06e0*/  FFMA.FTZ R22, -R25.reuse, R25, 1 ;  /* 0x3f80000019167423 */ /* 0x042fe20000010119 */
[----:B------:R-:W-:Y:S01]  /*06f0*/  FADD.FTZ R25, R25, 1 ;  /* 0x3f80000019197421 */ /* 0x000fe20000010000 */
[----:B------:R-:W-:Y:S02]  /*0700*/  STG.E.128 desc[UR4][R2.64], R12 ;  /* 0x0000000c02007986 */ /* 0x000fe4000c101d04 */
[----:B------:R-:W-:Y:S02]  /*0710*/  FMUL.FTZ R9, R9, R22 ;  /* 0x0000001609097220 */ /* 0x000fe40000410000 */
[----:B------:R-:W1:Y:S02]  /*0720*/  MUFU.TANH R18, R26 ;  /* 0x0000001a00127308 */ /* 0x000e640000002400 */
[----:B------:R-:W-:-:S04]  /*0730*/  FMUL.FTZ R16, R16, R9 ;  /* 0x0000000910107220 */ /* 0x000fc80000410000 */
[----:B------:R-:W-:Y:S01]  /*0740*/  FFMA.FTZ R16, R25, 0.5, R16 ;  /* 0x3f00000019107823 */ /* 0x000fe20000010010 */
[C---:B0-----:R-:W-:Y:S01]  /*0750*/  FFMA.FTZ R21, -R0.reuse, R0, 1 ;  /* 0x3f80000000157423 */ /* 0x041fe20000010100 */
[----:B------:R-:W-:Y:S02]  /*0760*/  FADD.FTZ R0, R0, 1 ;  /* 0x3f80000000007421 */ /* 0x000fe40000010000 */
[----:B-----5:R-:W-:Y:S01]  /*0770*/  FMUL.FTZ R5, R5, R16 ;  /* 0x0000001005057220 */ /* 0x020fe20000410000 */
[----:B------:R-:W-:Y:S01]  /*0780*/  FMUL.FTZ R8, R8, R21 ;  /* 0x0000001508087220 */ /* 0x000fe20000410000 */
[C---:B------:R-:W-:Y:S01]  /*0790*/  FFMA.FTZ R21, -R24.reuse, R24, 1 ;  /* 0x3f80000018157423 */ /* 0x040fe20000010118 */
[----:B------:R-:W-:Y:S01]  /*07a0*/  FADD.FTZ R24, R24, 1 ;  /* 0x3f80000018187421 */ /* 0x000fe20000010000 */
[----:B-1----:R-:W-:Y:S02]  /*07b0*/  FFMA.FTZ R26, -R18, R18, 1 ;  /* 0x3f800000121a7423 */ /* 0x002fe40000010112 */
[----:B------:R-:W-:Y:S01]  /*07c0*/  FMUL.FTZ R10, R10, R21 ;  /* 0x000000150a0a7220 */ /* 0x000fe20000410000 */
[----:B------:R-:W-:Y:S01]  /*07d0*/  FMUL.FTZ R17, R17, R8 ;  /* 0x0000000811117220 */ /* 0x000fe20000410000 */
[----:B------:R-:W-:Y:S01]  /*07e0*/  FADD.FTZ R18, R18, 1 ;  /* 0x3f80000012127421 */ /* 0x000fe20000010000 */
[----:B------:R-:W-:Y:S01]  /*07f0*/  FMUL.FTZ R11, R11, R26 ;  /* 0x0000001a0b0b7220 */ /* 0x000fe20000410000 */
[----:B------:R-:W-:Y:S01]  /*0800*/  FMUL.FTZ R19, R19, R10 ;  /* 0x0000000a13137220 */ /* 0x000fe20000410000 */
[----:B------:R-:W-:-:S02]  /*0810*/  FFMA.FTZ R17, R0, 0.5, R17 ;  /* 0x3f00000000117823 */ /* 0x000fc40000010011 */
[----:B------:R-:W-:Y:S01]  /*0820*/  FMUL.FTZ R11, R20, R11 ;  /* 0x0000000b140b7220 */ /* 0x000fe20000410000 */
[----:B------:R-:W-:Y:S01]  /*0830*/  FFMA.FTZ R19, R24, 0.5, R19 ;  /* 0x3f00000018137823 */ /* 0x000fe20000010013 */
[----:B------:R-:W-:Y:S02]  /*0840*/  FMUL.FTZ R4, R4, R17 ;  /* 0x0000001104047220 */ /* 0x000fe40000410000 */
[----:B------:R-:W-:Y:S01]  /*0850*/  FFMA.FTZ R18, R18, 0.5, R11 ;  /* 0x3f00000012127823 */ /* 0x000fe2000001000b */
[----:B------:R-:W-:-:S03]  /*0860*/  FMUL.FTZ R6, R6, R19 ;  /* 0x0000001306067220 */ /* 0x000fc60000410000 */
[----:B------:R-:W-:-:S05]  /*0870*/  FMUL.FTZ R7, R7, R18 ;  /* 0x0000001207077220 */ /* 0x000fca0000410000 */
[----:B------:R-:W-:Y:S01]  /*0880*/  STG.E.128 desc[UR4][R2.64+0x800], R4 ;  /* 0x0008000402007986 */ /* 0x000fe2000c101d04 */
[----:B------:R-:W-:Y:S05]  /*0890*/  EXIT ;  /* 0x000000000000794d */ /* 0x000fea0003800000 */
.L_x_6364:
        /* <DEDUP_REMOVED lines=104> */
.L_x_6366:
[----:B------:R-:W-:Y:S05]  /*0f20*/  BSYNC B0 ;  /* 0x0000000000007941 */ /* 0x000fea0003800000 */
.L_x_6365:
        /* <DEDUP_REMOVED lines=19> */
.L_x_6368:
[----:B------:R-:W-:Y:S05]  /*1060*/  BSYNC B0 ;  /* 0x0000000000007941 */ /* 0x000fea0003800000 */
.L_x_6367:
        /* <DEDUP_REMOVED lines=19> */
.L_x_6370:
[----:B------:R-:W-:Y:S05]  /*11a0*/  BSYNC B0 ;  /* 0x0000000000007941 */ /* 0x000fea0003800000 */
.L_x_6369:
        /* <DEDUP_REMOVED lines=30> */
.L_x_6372:
[----:B------:R-:W-:Y:S05]  /*1390*/  BSYNC B0 ;  /* 0x0000000000007941 */ /* 0x000fea0003800000 */
.L_x_6371:
        /* <DEDUP_REMOVED lines=17> */
.L_x_6374:
[----:B------:R-:W-:Y:S05]  /*14b0*/  BSYNC B0 ;  /* 0x0000000000007941 */ /* 0x000fea0003800000 */
.L_x_6373:
        /* <DEDUP_REMOVED lines=17> */
.L_x_6376:
[----:B------:R-:W-:Y:S05]  /*15d0*/  BSYNC B0 ;  /* 0x0000000000007941 */ /* 0x000fea0003800000 */
.L_x_6375:
        /* <DEDUP_REMOVED lines=17> */
.L_x_6378:
[----:B------:R-:W-:Y:S05]  /*16f0*/  BSYNC B0 ;  /* 0x0000000000007941 */ /* 0x000fea0003800000 */
.L_x_6377:
        /* <DEDUP_REMOVED lines=17> */
.L_x_6380:
[----:B------:R-:W-:Y:S05]  /*1810*/  BSYNC B0 ;  /* 0x0000000000007941 */ /* 0x000fea0003800000 */
.L_x_6379:
        /* <DEDUP_REMOVED lines=18> */
.L_x_6383:
[----:B------:R-:W-:-:S13]  /*1940*/  ISETP.GE.AND P0, PT, R3, R2, PT ;  /* 0x000000020300720c */ /* 0x000fda0003f06270 */
[----:B------:R-:W-:Y:S05]  /*1950*/  @P0 BRA `(.L_x_6385) ;  /* 0x0000000000300947 */ /* 0x000fea0003800000 */
[----:B0-----:R-:W0:Y:S01]  /*1960*/  LDC.64 R4, c[0x0][0x218] ;  /* 0x00008600ff047b82 */ /* 0x001e220000000a00 */
[----:B------:R-:W-:Y:S02]  /*1970*/  IADD3 R7, R0, R3, RZ ;  /* 0x0000000300077210 */ /* 0x000fe40007ffe0ff */
[----:B------:R-:W-:-:S03]  /*1980*/  IADD3 R3, R3, 0x80, RZ ;  /* 0x0000008003037810 */ /* 0x000fc60007ffe0ff */
[----:B0-----:R-:W-:-:S05]  /*1990*/  IMAD.WIDE.U32 R4, R7, 0x4, R4 ;  /* 0x0000000407047825 */ /* 0x001fca00078e0004 */
[----:B------:R1:W-:Y:S02]  /*19a0*/  STG.E desc[UR4][R4.64], R10 ;  /* 0x0000000a04007986 */ /* 0x0003e4000c101904 */
.L_x_6384:
[----:B------:R-:W-:-:S13]  /*19b0*/  ISETP.GE.AND P0, PT, R3, R2, PT ;  /* 0x000000020300720c */ /* 0x000fda0003f06270 */
[----:B------:R-:W-:Y:S05]  /*19c0*/  @P0 BRA `(.L_x_6386) ;  /* 0x0000000000340947 */ /* 0x000fea0003800000 */
[----:B01----:R-:W0:Y:S01]  /*19d0*/  LDC.64 R4, c[0x0][0x218] ;  /* 0x00008600ff047b82 */ /* 0x003e220000000a00 */
[----:B------:R-:W-:Y:S02]  /*19e0*/  IADD3 R7, R0, R3, RZ ;  /* 0x0000000300077210 */ /* 0x000fe40007ffe0ff */
[----:B------:R-:W-:-:S03]  /*19f0*/  IADD3 R3, R3, 0x80, RZ ;  /* 0x0000008003037810 */ /* 0x000fc60007ffe0ff */
[----:B0-----:R-:W-:-:S05]  /*1a00*/  IMAD.WIDE.U32 R4, R7, 0x4, R4 ;  /* 0x0000000407047825 */ /* 0x001fca00078e0004 */
[----:B------:R1:W-:Y:S02]  /*1a10*/  STG.E desc[UR4][R4.64], R12 ;  /* 0x0000000c04007986 */ /* 0x0003e4000c101904 */
.L_x_6385:
        /* <DEDUP_REMOVED lines=8> */
.L_x_6386:
[----:B------:R-:W-:Y:S05]  /*1aa0*/  BSYNC B1 ;  /* 0x0000000000017941 */ /* 0x000fea0003800000 */
.L_x_6382:
[----:B------:R-:W-:-:S13]  /*1ab0*/  ISETP.GE.AND P0, PT, R3, R2, PT ;  /* 0x000000020300720c */ /* 0x000fda0003f06270 */
[----:B012---:R-:W0:Y:S01]  /*1ac0*/  @!P0 LDC.64 R4, c[0x0][0x218] ;  /* 0x00008600ff048b82 */ /* 0x007e220000000a00 */
[----:B------:R-:W-:Y:S02]  /*1ad0*/  @!P0 IADD3 R7, R0, R3, RZ ;  /* 0x0000000300078210 */ /* 0x000fe40007ffe0ff */
[----:B------:R-:W-:-:S03]  /*1ae0*/  @!P0 IADD3 R3, R3, 0x80, RZ ;  /* 0x0000008003038810 */ /* 0x000fc60007ffe0ff */
[----:B0-----:R-:W-:-:S05]  /*1af0*/  @!P0 IMAD.WIDE.U32 R4, R7, 0x4, R4 ;  /* 0x0000000407048825 */ /* 0x001fca00078e0004 */
[----:B------:R2:W-:Y:S02]  /*1b00*/  @!P0 STG.E desc[UR4][R4.64], R22 ;  /* 0x0000001604008986 */ /* 0x0005e4000c101904 */
.L_x_6387:
[----:B------:R-:W-:Y:S05]  /*1b10*/  BSYNC B0 ;  /* 0x0000000000007941 */ /* 0x000fea0003800000 */
.L_x_6381:
        /* <DEDUP_REMOVED lines=8> */
.L_x_6388:
        /* <DEDUP_REMOVED lines=14> */
.L_x_12870:


//--------------------- .text._ZN2at6native29vectorized_elementwise_kernelILi8EZZZNS0_26GeluBackwardCUDAKernelImplERNS_18TensorIteratorBaseENS0_8GeluTypeEENKUlvE_clEvENKUlvE0_clEvEUlffE_St5arrayIPcLm3EEEEviT0_T1_ --------------------------
	.section	.text._ZN2at6native29vectorized_elementwise_kernelILi8EZZZNS0_26GeluBackwardCUDAKernelImplERNS_18TensorIteratorBaseENS0_8GeluTypeEENKUlvE_clEvENKUlvE0_clEvEUlffE_St5arrayIPcLm3EEEEviT0_T1_,"ax",@progbits
	.align	128
        .global         _ZN2at6native29vectorized_elementwise_kernelILi8EZZZNS0_26GeluBackwardCUDAKernelImplERNS_18TensorIteratorBaseENS0_8GeluTypeEENKUlvE_clEvENKUlvE0_clEvEUlffE_St5arrayIPcLm3EEEEviT0_T1_
        .type           _ZN2at6native29vectorized_elementwise_kernelILi8EZZZNS0_26GeluBackwardCUDAKernelImplERNS_18TensorIteratorBaseENS0_8GeluTypeEENKUlvE_clEvENKUlvE0_clEvEUlffE_St5arrayIPcLm3EEEEviT0_T1_,@function
        .size           _ZN2at6native29vectorized_elementwise_kernelILi8EZZZNS0_26GeluBackwardCUDAKernelImplERNS_18TensorIteratorBaseENS0_8GeluTypeEENKUlvE_clEvENKUlvE0_clEvEUlffE_St5arrayIPcLm3EEEEviT0_T1_,(.L_x_12871 - _ZN2at6native29vectorized_elementwise_kernelILi8EZZZNS0_26GeluBackwardCUDAKernelImplERNS_18TensorIteratorBaseENS0_8GeluTypeEENKUlvE_clEvENKUlvE0_clEvEUlffE_St5arrayIPcLm3EEEEviT0_T1_)
        .other          _ZN2at6native29vectorized_elementwise_kernelILi8EZZZNS0_26GeluBackwardCUDAKernelImplERNS_18TensorIteratorBaseENS0_8GeluTypeEENKUlvE_clEvENKUlvE0_clEvEUlffE_St5arrayIPcLm3EEEEviT0_T1_,@"STO_CUDA_ENTRY STV_DEFAULT"
_ZN2at6native29vectorized_elementwise_kernelILi8EZZZNS0_26GeluBackwardCUDAKernelImplERNS_18TensorIteratorBaseENS0_8GeluTypeEENKUlvE_clEvENKUlvE0_clEvEUlffE_St5arrayIPcLm3EEEEviT0_T1_:
.text._ZN2at6native29vectorized_elementwise_kernelILi8EZZZNS0_26GeluBackwardCUDAKernelImplERNS_18TensorIteratorBaseENS0_8GeluTypeEENKUlvE_clEvENKUlvE0_clEvEUlffE_St5arrayIPcLm3EEEEviT0_T1_:
        /* <DEDUP_REMOVED lines=138> */
.L_x_6389:
        /* <DEDUP_REMOVED lines=104> */
.L_x_6391:
[----:B------:R-:W-:Y:S05]  /*0f20*/  BSYNC B0 ;  /* 0x0000000000007941 */ /* 0x000fea0003800000 */
.L_x_6390:
        /* <DEDUP_REMOVED lines=19> */
.L_x_6393:
[----:B------:R-:W-:Y:S05]  /*1060*/  BSYNC B0 ;  /* 0x0000000000007941 */ /* 0x000fea0003800000 */
.L_x_6392:
        /* <DEDUP_REMOVED lines=19> */
.L_x_6395:
[----:B------:R-:W-:Y:S05]  /*11a0*/  BSYNC B0 ;  /* 0x0000000000007941 */ /* 0x000fea0003800000 */
.L_x_6394:
        /* <DEDUP_REMOVED lines=30> */
.L_x_6397:
[----:B------:R-:W-:Y:S05]  /*1390*/  BSYNC B0 ;  /* 0x0000000000007941 */ /* 0x000fea0003800000 */
.L_x_6396:
        /* <DEDUP_REMOVED lines=17> */
.L_x_6399:
[----:B------:R-:W-:Y:S05]  /*14b0*/  BSYNC B0 ;  /* 0x0000000000007941 */ /* 0x000fea0003800000 */
.L_x_6398:
        /* <DEDUP_REMOVED lines=17> */
.L_x_6401:
[----:B------:R-:W-:Y:S05]  /*15d0*/  BSYNC B0 ;  /* 0x0000000000007941 */ /* 0x000fea0003800000 */
.L_x_6400:
        /* <DEDUP_REMOVED lines=17> */
.L_x_6403:
[----:B------:R-:W-:Y:S05]  /*16f0*/  BSYNC B0 ;  /* 0x0000000000007941 */ /* 0x000fea0003800000 */
.L_x_6402:
        /* <DEDUP_REMOVED lines=17> */
.L_x_6405:
[----:B------:R-:W-:Y:S05]  /*1810*/  BSYNC B0 ;  /* 0x0000000000007941 */ /* 0x000fea0003800000 */
.L_x_6404:
        /* <DEDUP_REMOVED lines=18> */
.L_x_6408:
[----:B------:R-:W-:-:S13]  /*1940*/  ISETP.GE.AND P0, PT, R3, R2, PT ;  /* 0x000000020300720c */ /* 0x000fda0003f06270 */
[----:B------:R-:W-:Y:S05]  /*1950*/  @P0 BRA `(.L_x_6410) ;  /* 0x0000000000300947 */ /* 0x000fea0003800000 */
[----:B0-----:R-:W0:Y:S01]  /*1960*/  LDC.64 R4, c[0x0][0x218] ;  /* 0x00008600ff047b82 */ /* 0x001e220000000a00 */
[----:B------:R-:W-:Y:S02]  /*1970*/  IADD3 R7, R0, R3, RZ ;  /* 0x0000000300077210 */ /* 0x000fe40007ffe0ff */
[----:B------:R-:W-:-:S03]  /*1980*/  IADD3 R3, R3, 0x80, RZ ;  /* 0x0000008003037810 */ /* 0x000fc60007ffe0ff */
[----:B0-----:R-:W-:-:S05]  /*1990*/  IMAD.WIDE.U32 R4, R7, 0x4, R4 ;  /* 0x0000000407047825 */ /* 0x001fca00078e0004 */
[----:B------:R1:W-:Y:S02]  /*19a0*/  STG.E desc[UR4][R4.64], R10 ;  /* 0x0000000a04007986 */ /* 0x0003e4000c101904 */
.L_x_6409:
[----:B------:R-:W-:-:S13]  /*19b0*/  ISETP.GE.AND P0, PT, R3, R2, PT ;  /* 0x000000020300720c */ /* 0x000fda0003f06270 */
[----:B------:R-:W-:Y:S05]  /*19c0*/  @P0 BRA `(.L_x_6411) ;  /* 0x0000000000340947 */ /* 0x000fea0003800000 */
[----:B01----:R-:W0:Y:S01]  /*19d0*/  LDC.64 R4, c[0x0][0x218] ;  /* 0x00008600ff047b82 */ /* 0x003e220000000a00 */
[----:B------:R-:W-:Y:S02]  /*19e0*/  IADD3 R7, R0, R3, RZ ;  /* 0x0000000300077210 */ /* 0x000fe40007ffe0ff */
[----:B------:R-:W-:-:S03]  /*19f0*/  IADD3 R3, R3, 0x80, RZ ;  /* 0x0000008003037810 */ /* 0x000fc60007ffe0ff */
[----:B0-----:R-:W-:-:S05]  /*1a00*/  IMAD.WIDE.U32 R4, R7, 0x4, R4 ;  /* 0x0000000407047825 */ /* 0x001fca00078e0004 */
[----:B------:R1:W-:Y:S02]  /*1a10*/  STG.E desc[UR4][R4.64], R12 ;  /* 0x0000000c04007986 */ /* 0x0003e4000c101904 */
.L_x_6410:
        /* <DEDUP_REMOVED lines=8> */
.L_x_6411:
[----:B------:R-:W-:Y:S05]  /*1aa0*/  BSYNC B1 ;  /* 0x0000000000017941 */ /* 0x000fea0003800000 */
.L_x_6407:
[----:B------:R-:W-:-:S13]  /*1ab0*/  ISETP.GE.AND P0, PT, R3, R2, PT ;  /* 0x000000020300720c */ /* 0x000fda0003f06270 */
[----:B012---:R-:W0:Y:S01]  /*1ac0*/  @!P0 LDC.64 R4, c[0x0][0x218] ;  /* 0x00008600ff048b82 */ /* 0x007e220000000a00 */
[----:B------:R-:W-:Y:S02]  /*1ad0*/  @!P0 IADD3 R7, R0, R3, RZ ;  /* 0x0000000300078210 */ /* 0x000fe40007ffe0ff */
[----:B------:R-:W-:-:S03]  /*1ae0*/  @!P0 IADD3 R3, R3, 0x80, RZ ;  /* 0x0000008003038810 */ /* 0x000fc60007ffe0ff */
[----:B0-----:R-:W-:-:S05]  /*1af0*/  @!P0 IMAD.WIDE.U32 R4, R7, 0x4, R4 ;  /* 0x0000000407048825 */ /* 0x001fca00078e0004 */
[----:B------:R2:W-:Y:S02]  /*1b00*/  @!P0 STG.E desc[UR4][R4.64], R22 ;  /* 0x0000001604008986 */ /* 0x0005e4000c101904 */
.L_x_6412:
[----:B------:R-:W-:Y:S05]  /*1b10*/  BSYNC B0 ;  /* 0x0000000000007941 */ /* 0x000fea0003800000 */
.L_x_6406:
        /* <DEDUP_REMOVED lines=8> */
.L_x_6413:
        /* <DEDUP_REMOVED lines=14> */
.L_x_12871:


//--------------------- .text._ZN2at6native18elementwise_kernelILi128ELi4EZNS0_15gpu_kernel_implIZZZNS0_26GeluBackwardCUDAKernelImplERNS_18TensorIteratorBaseENS0_8GeluTypeEENKUlvE_clEvENKUlvE_clEvEUlddE_EEvS4_RKT_EUliE_EEviT1_ --------------------------
	.section	.text._ZN2at6native18elementwise_kernelILi128ELi4EZNS0_15gpu_kernel_implIZZZNS0_26GeluBackwardCUDAKernelImplERNS_18TensorIteratorBaseENS0_8GeluTypeEENKUlvE_clEvENKUlvE_clEvEUlddE_EEvS4_RKT_EUliE_EEviT1_,"ax",@progbits
	.align	128
        .global         _ZN2at6native18elementwise_kernelILi128ELi4EZNS0_15gpu_kernel_implIZZZNS0_26GeluBackwardCUDAKernelImplERNS_18TensorIteratorBaseENS0_8GeluTypeEENKUlvE_clEvENKUlvE_clEvEUlddE_EEvS4_RKT_EUliE_EEviT1_
        .type           _ZN2at6native18elementwise_kernelILi128ELi4EZNS0_15gpu_kernel_implIZZZNS0_26GeluBackwardCUDAKernelImplERNS_18TensorIteratorBaseENS0_8GeluTypeEENKUlvE_clEvENKUlvE_clEvEUlddE_EEvS4_RKT_EUliE_EEviT1_,@function
        .size           _ZN2at6native18elementwise_kernelILi128ELi4EZNS0_15gpu_kernel_implIZZZNS0_26GeluBackwardCUDAKernelImplERNS_18TensorIteratorBaseENS0_8GeluTypeEENKUlvE_clEvENKUlvE_clEvEUlddE_EEvS4_RKT_EUliE_EEviT1_,(.L_x_12872 - _ZN2at6native18elementwise_kernelILi128ELi4EZNS0_15gpu_kernel_implIZZZNS0_26GeluBackwardCUDAKernelImplERNS_18TensorIteratorBaseENS0_8GeluTypeEENKUlvE_clEvENKUlvE_clEvEUlddE_EEvS4_RKT_EUliE_EEviT1_)
        .other          _ZN2at6native18elementwise_kernelILi128ELi4EZNS0_15gpu_kernel_implIZZZNS0_26GeluBackwardCUDAKernelImplERNS_18TensorIteratorBaseENS0_8GeluTypeEENKUlvE_clEvENKUlvE_clEvEUlddE_EEvS4_RKT_EUliE_EEviT1_,@"STO_CUDA_ENTRY STV_DEFAULT"
_ZN2at6native18elementwise_kernelILi128ELi4EZNS0_15gpu_kernel_implIZZZNS0_26GeluBackwardCUDAKernelImplERNS_18TensorIteratorBaseENS0_8GeluTypeEENKUlvE_clEvENKUlvE_clEvEUlddE_EEvS4_RKT_EUliE_EEviT1_:
.text._ZN2at6native18elementwise_kernelILi128ELi4EZNS0_15gpu_kernel_implIZZZNS0_26GeluBackwardCUDAKernelImplERNS_18TensorIteratorBaseENS0_8GeluTypeEENKUlvE_clEvENKUlvE_clEvEUlddE_EEvS4_RKT_EUliE_EEviT1_:
        /* <DEDUP_REMOVED lines=364> */
.L_x_6416:
        /* <DEDUP_REMOVED lines=21> */
.L_x_6420:
[----:B------:R-:W2:Y:S02]  /*1810*/  LDG.E.U8 R2, desc[UR36][R2.64] ;  /* 0x0000002402027981 */ /* 0x000ea4000c1e1100 */
[----:B--2---:R0:W1:Y:S01]  /*1820*/  I2F.F64.U16 R18, R2 ;  /* 0x0000000200127312 */ /* 0x0040620000101800 */
[----:B------:R-:W-:Y:S05]  /*1830*/  BRA `(.L_x_6422) ;  /* 0x0000000c00707947 */ /* 0x000fea0003800000 */
.L_x_6419:
        /* <DEDUP_REMOVED lines=9> */
.L_x_6424:
[----:B------:R-:W2:Y:S02]  /*18d0*/  LDG.E R2, desc[UR36][R2.64] ;  /* 0x0000002402027981 */ /* 0x000ea4000c1e1900 */
[----:B--2---:R0:W1:Y:S01]  /*18e0*/  I2F.F64 R18, R2 ;  /* 0x0000000200127312 */ /* 0x0040620000201c00 */
[----:B------:R-:W-:Y:S05]  /*18f0*/  BRA `(.L_x_6422) ;  /* 0x0000000c00407947 */ /* 0x000fea0003800000 */
.L_x_6423:
[----:B------:R-:W2:Y:S02]  /*1900*/  LDG.E.U16 R2, desc[UR36][R2.64] ;  /* 0x0000002402027981 */ /* 0x000ea4000c1e1500 */
[----:B--2---:R0:W1:Y:S01]  /*1910*/  I2F.F64.S16 R18, R2 ;  /* 0x0000000200127312 */ /* 0x0040620000101c00 */
[----:B------:R-:W-:Y:S05]  /*1920*/  BRA `(.L_x_6422) ;  /* 0x0000000c00347947 */ /* 0x000fea0003800000 */
.L_x_6418:
        /* <DEDUP_REMOVED lines=10> */
.L_x_6426:
[----:B------:R-:W2:Y:S02]  /*19d0*/  LDG.E.U16 R0, desc[UR36][R2.64] ;  /* 0x0000002402007981 */ /* 0x000ea4000c1e1500 */
[----:B--2---:R-:W-:-:S05]  /*19e0*/  HADD2.F32 R0, -RZ, R0.H0_H0 ;  /* 0x20000000ff007230 */ /* 0x004fca0000004100 */
[----:B------:R-:W-:-:S04]  /*19f0*/  FMUL.FTZ R0, R0, 1 ;  /* 0x3f80000000007820 */ /* 0x000fc80000410000 */
[----:B------:R0:W1:Y:S01]  /*1a00*/  F2F.F64.F32 R18, R0 ;  /* 0x0000000000127310 */ /* 0x0000620000201800 */
[----:B------:R-:W-:Y:S05]  /*1a10*/  BRA `(.L_x_6422) ;  /* 0x0000000800f87947 */ /* 0x000fea0003800000 */
.L_x_6425:
        /* <DEDUP_REMOVED lines=10> */
.L_x_6428:
[----:B------:R-:W2:Y:S02]  /*1ac0*/  LDG.E.U16 R2, desc[UR36][R2.64] ;  /* 0x0000002402027981 */ /* 0x000ea4000c1e1500 */
[----:B--2---:R-:W-:-:S05]  /*1ad0*/  HADD2.F32 R0, -RZ, R2.H0_H0 ;  /* 0x20000002ff007230 */ /* 0x004fca0000004100 */
[----:B------:R-:W-:-:S04]  /*1ae0*/  FMUL.FTZ R0, R0, 1 ;  /* 0x3f80000000007820 */ /* 0x000fc80000410000 */
[----:B------:R0:W1:Y:S01]  /*1af0*/  F2F.F64.F32 R18, R0 ;  /* 0x0000000000127310 */ /* 0x0000620000201800 */
[----:B------:R-:W-:Y:S05]  /*1b00*/  BRA `(.L_x_6422) ;  /* 0x0000000800bc7947 */ /* 0x000fea0003800000 */
.L_x_6427:
[----:B------:R0:W5:Y:S01]  /*1b10*/  LDG.E.64 R18, desc[UR36][R2.64] ;  /* 0x0000002402127981 */ /* 0x000162000c1e1b00 */
[----:B------:R-:W-:Y:S05]  /*1b20*/  BRA `(.L_x_6422) ;  /* 0x0000000800b47947 */ /* 0x000fea0003800000 */
.L_x_6417:
        /* <DEDUP_REMOVED lines=13> */
.L_x_6431:
[----:B------:R0:W5:Y:S01]  /*1c00*/  LDG.E.64 R18, desc[UR36][R2.64] ;  /* 0x0000002402127981 */ /* 0x000162000c1e1b00 */
[----:B------:R-:W-:Y:S05]  /*1c10*/  BRA `(.L_x_6422) ;  /* 0x0000000800787947 */ /* 0x000fea0003800000 */
.L_x_6430:
        /* <DEDUP_REMOVED lines=28> */
.L_x_6433:
        /* <DEDUP_REMOVED lines=15> */
.L_x_6432:
[----:B------:R-:W2:Y:S02]  /*1ed0*/  LDG.E.U16 R0, desc[UR36][R2.64] ;  /* 0x0000002402007981 */ /* 0x000ea4000c1e1500 */
[----:B--2---:R-:W-:-:S04]  /*1ee0*/  IMAD.U32 R0, R0, 0x10000, RZ ;  /* 0x0001000000007824 */ /* 0x004fc800078e00ff */
[----:B------:R-:W-:-:S04]  /*1ef0*/  FMUL.FTZ R0, R0, 1 ;  /* 0x3f80000000007820 */ /* 0x000fc80000410000 */
[----:B------:R0:W1:Y:S01]  /*1f00*/  F2F.F64.F32 R18, R0 ;  /* 0x0000000000127310 */ /* 0x0000620000201800 */
[----:B------:R-:W-:Y:S05]  /*1f10*/  BRA `(.L_x_6422) ;  /* 0x0000000400b87947 */ /* 0x000fea0003800000 */
.L_x_6429:
        /* <DEDUP_REMOVED lines=11> */
.L_x_6436:
[----:B------:R-:W2:Y:S01]  /*1fd0*/  LDG.E.U8 R2, desc[UR36][R2.64] ;  /* 0x0000002402027981 */ /* 0x000ea2000c1e1100 */
[----:B------:R-:W-:Y:S01]  /*1fe0*/  BSSY B0, `(.L_x_6437) ;  /* 0x0000018000007945 */ /* 0x000fe20003800000 */
[----:B------:R-:W-:Y:S01]  /*1ff0*/  IMAD.MOV.U32 R0, RZ, RZ, RZ ;  /* 0x000000ffff007224 */ /* 0x000fe200078e00ff */
[----:B--2---:R-:W-:-:S13]  /*2000*/  ISETP.NE.AND P0, PT, R2, RZ, PT ;  /* 0x000000ff0200720c */ /* 0x004fda0003f05270 */
        /* <DEDUP_REMOVED lines=17> */
.L_x_6440:
[----:B------:R-:W-:Y:S05]  /*2120*/  BSYNC B1 ;  /* 0x0000000000017941 */ /* 0x000fea0003800000 */
.L_x_6439:
[----:B------:R-:W-:Y:S01]  /*2130*/  LEA R3, R0, 0x3b800000, 0x17 ;  /* 0x3b80000000037811 */ /* 0x000fe200078eb8ff */
[----:B------:R-:W-:-:S05]  /*2140*/  IMAD.SHL.U32 R0, R2, 0x100000, RZ ;  /* 0x0010000002007824 */ /* 0x000fca00078e00ff */
[----:B------:R-:W-:-:S07]  /*2150*/  LOP3.LUT R0, R3, R0, R4, 0xfe, !PT ;  /* 0x0000000003007212 */ /* 0x000fce00078efe04 */
.L_x_6438:
[----:B------:R-:W-:Y:S05]  /*2160*/  BSYNC B0 ;  /* 0x0000000000007941 */ /* 0x000fea0003800000 */
.L_x_6437:
[----:B------:R-:W-:-:S04]  /*2170*/  FMUL.FTZ R0, R0, 1 ;  /* 0x3f80000000007820 */ /* 0x000fc80000410000 */
[----:B------:R2:W3:Y:S01]  /*2180*/  F2F.F64.F32 R18, R0 ;  /* 0x0000000000127310 */ /* 0x0004e20000201800 */
[----:B------:R-:W-:Y:S05]  /*2190*/  BRA `(.L_x_6422) ;  /* 0x0000000400187947 */ /* 0x000fea0003800000 */
.L_x_6435:
        /* <DEDUP_REMOVED lines=21> */
.L_x_6444:
[----:B------:R-:W-:Y:S05]  /*22f0*/  BSYNC B1 ;  /* 0x0000000000017941 */ /* 0x000fea0003800000 */
.L_x_6443:
[----:B------:R-:W-:Y:S01]  /*2300*/  LEA R3, R0, 0x37800000, 0x17 ;  /* 0x3780000000037811 */ /* 0x000fe200078eb8ff */
[----:B------:R-:W-:-:S05]  /*2310*/  IMAD.SHL.U32 R0, R2, 0x200000, RZ ;  /* 0x0020000002007824 */ /* 0x000fca00078e00ff */
[----:B------:R-:W-:-:S07]  /*2320*/  LOP3.LUT R0, R3, R0, R4, 0xfe, !PT ;  /* 0x0000000003007212 */ /* 0x000fce00078efe04 */
.L_x_6442:
[----:B------:R-:W-:Y:S05]  /*2330*/  BSYNC B0 ;  /* 0x0000000000007941 */ /* 0x000fea0003800000 */
.L_x_6441:
[----:B------:R-:W-:-:S04]  /*2340*/  FMUL.FTZ R0, R0, 1 ;  /* 0x3f80000000007820 */ /* 0x000fc80000410000 */
[----:B------:R4:W0:Y:S01]  /*2350*/  F2F.F64.F32 R18, R0 ;  /* 0x0000000000127310 */ /* 0x0008220000201800 */
[----:B------:R-:W-:Y:S05]  /*2360*/  BRA `(.L_x_6422) ;  /* 0x0000000000a47947 */ /* 0x000fea0003800000 */
.L_x_6434:
        /* <DEDUP_REMOVED lines=14> */
.L_x_6448:
[----:B------:R-:W-:Y:S05]  /*2450*/  BSYNC B0 ;  /* 0x0000000000007941 */ /* 0x000fea0003800000 */
.L_x_6447:
[----:B------:R-:W-:-:S04]  /*2460*/  FMUL.FTZ R0, R0, 1 ;  /* 0x3f80000000007820 */ /* 0x000fc80000410000 */
[----:B------:R0:W1:Y:S01]  /*2470*/  F2F.F64.F32 R18, R0 ;  /* 0x0000000000127310 */ /* 0x0000620000201800 */
[----:B------:R-:W-:Y:S05]  /*2480*/  BRA `(.L_x_6422) ;  /* 0x00000000005c7947 */ /* 0x000fea0003800000 */
.L_x_6421:
[----:B------:R-:W-:Y:S01]  /*2490*/  MOV R2, 0x0 ;  /* 0x0000000000027802 */ /* 0x000fe20000000f00 */
[----:B------:R-:W-:Y:S01]  /*24a0*/  ULDC.64 UR4, c[0x4][0x128] ;  /* 0x01004a0000047ab9 */ /* 0x000fe20000000a00 */
[----:B------:R-:W-:Y:S01]  /*24b0*/  ULDC.64 UR6, c[0x4][0x8] ;  /* 0x0100020000067ab9 */ /* 0x000fe20000000a00 */
[----:B------:R-:W-:Y:S02]  /*24c0*/  IMAD.U32 R4, RZ, RZ, UR4 ;  /* 0x00000004ff047e24 */ /* 0x000fe4000f8e00ff */
[----:B------:R-:W-:Y:S01]  /*24d0*/  IMAD.U32 R5, RZ, RZ, UR5 ;  /* 0x00000005ff057e24 */ /* 0x000fe2000f8e00ff */
[----:B------:R-:W0:Y:S01]  /*24e0*/  LDC.64 R2, c[0x4][R2] ;  /* 0x0100000002027b82 */ /* 0x000e220000000a00 */
[----:B------:R-:W-:Y:S01]  /*24f0*/  ULDC.64 UR4, c[0x4][0x130] ;  /* 0x01004c0000047ab9 */ /* 0x000fe20000000a00 */
[----:B------:R-:W-:Y:S01]  /*2500*/  IMAD.U32 R10, RZ, RZ, UR6 ;  /* 0x00000006ff0a7e24 */ /* 0x000fe2000f8e00ff */
[----:B------:R-:W-:Y:S01]  /*2510*/  MOV R6, UR4 ;  /* 0x0000000400067c02 */ /* 0x000fe20008000f00 */
[----:B------:R-:W-:-:S02]  /*2520*/  IMAD.U32 R7, RZ, RZ, UR5 ;  /* 0x00000005ff077e24 */ /* 0x000fc4000f8e00ff */
[----:B------:R-:W-:Y:S02]  /*2530*/  IMAD.U32 R11, RZ, RZ, UR7 ;  /* 0x00000007ff0b7e24 */ /* 0x000fe4000f8e00ff */
[----:B------:R-:W-:Y:S02]  /*2540*/  IMAD.MOV.U32 R8, RZ, RZ, 0x4e ;  /* 0x0000004eff087424 */ /* 0x000fe400078e00ff */
[----:B------:R-:W-:Y:S02]  /*2550*/  IMAD.MOV.U32 R12, RZ, RZ, 0x1 ;  /* 0x00000001ff0c7424 */ /* 0x000fe400078e00ff */
[----:B------:R-:W-:-:S07]  /*2560*/  IMAD.MOV.U32 R13, RZ, RZ, RZ ;  /* 0x000000ffff0d7224 */ /* 0x000fce00078e00ff */
[----:B------:R-:W-:-:S07]  /*2570*/  LEPC R20, `(.L_x_6449) ;  /* 0x000000001014794e */ /* 0x000fce0000000000 */
[----:B0-----:R-:W-:Y:S05]  /*2580*/  CALL.ABS.NOINC R2 ;  /* 0x0000000002007343 */ /* 0x001fea0003c00000 */
.L_x_6449:
[----:B------:R-:W-:Y:S01]  /*2590*/  CS2R R18, SRZ ;  /* 0x0000000000127805 */ /* 0x000fe2000001ff00 */
[----:B------:R-:W-:Y:S06]  /*25a0*/  BRA `(.L_x_6422) ;  /* 0x0000000000147947 */ /* 0x000fec0003800000 */
.L_x_6446:
[----:B------:R-:W2:Y:S02]  /*25b0*/  LDG.E.64 R18, desc[UR36][R2.64] ;  /* 0x0000002402127981 */ /* 0x000ea4000c1e1b00 */
[----:B--2---:R-:W0:Y:S01]  /*25c0*/  I2F.F64.U64 R18, R18 ;  /* 0x0000001200127312 */ /* 0x004e220000301800 */
[----:B------:R-:W-:Y:S05]  /*25d0*/  BRA `(.L_x_6422) ;  /* 0x0000000000087947 */ /* 0x000fea0003800000 */
.L_x_6445:
[----:B------:R-:W2:Y:S02]  /*25e0*/  LDG.E R2, desc[UR36][R2.64] ;  /* 0x0000002402027981 */ /* 0x000ea4000c1e1900 */
[----:B--2---:R0:W1:Y:S02]  /*25f0*/  I2F.F64.U32 R18, R2 ;  /* 0x0000000200127312 */ /* 0x0040640000201800 */
.L_x_6422:
        /* <DEDUP_REMOVED lines=18> */
.L_x_6453:
[----:B------:R-:W2:Y:S02]  /*2720*/  LDG.E.U8 R2, desc[UR36][R4.64] ;  /* 0x0000002404027981 */ /* 0x000ea4000c1e1100 */
[----:B--2---:R-:W0:Y:S01]  /*2730*/  I2F.F64.U16 R2, R2 ;  /* 0x0000000200027312 */ /* 0x004e220000101800 */
[----:B------:R-:W-:Y:S05]  /*2740*/  BRA `(.L_x_6455) ;  /* 0x0000000c00707947 */ /* 0x000fea0003800000 */
.L_x_6452:
        /* <DEDUP_REMOVED lines=9> */
.L_x_6457:
[----:B------:R-:W2:Y:S02]  /*27e0*/  LDG.E R2, desc[UR36][R4.64] ;  /* 0x0000002404027981 */ /* 0x000ea4000c1e1900 */
[----:B--2---:R-:W2:Y:S01]  /*27f0*/  I2F.F64 R2, R2 ;  /* 0x0000000200027312 */ /* 0x004ea20000201c00 */
[----:B------:R-:W-:Y:S05]  /*2800*/  BRA `(.L_x_6455) ;  /* 0x0000000c00407947 */ /* 0x000fea0003800000 */
.L_x_6456:
[----:B------:R-:W2:Y:S02]  /*2810*/  LDG.E.U16 R2, desc[UR36][R4.64] ;  /* 0x0000002404027981 */ /* 0x000ea4000c1e1500 */
[----:B--2---:R-:W4:Y:S01]  /*2820*/  I2F.F64.S16 R2, R2 ;  /* 0x0000000200027312 */ /* 0x004f220000101c00 */
[----:B------:R-:W-:Y:S05]  /*2830*/  BRA `(.L_x_6455) ;  /* 0x0000000c00347947 */ /* 0x000fea0003800000 */
.L_x_6451:
        /* <DEDUP_REMOVED lines=10> */
.L_x_6459:
[----:B------:R-:W2:Y:S02]  /*28e0*/  LDG.E.U16 R0, desc[UR36][R4.64] ;  /* 0x0000002404007981 */ /* 0x000ea4000c1e1500 */
[----:B--2---:R-:W-:-:S05]  /*28f0*/  HADD2.F32 R0, -RZ, R0.H0_H0 ;  /* 0x20000000ff007230 */ /* 0x004fca0000004100 */
[----:B------:R-:W-:-:S04]  /*2900*/  FMUL.FTZ R0, R0, 1 ;  /* 0x3f80000000007820 */ /* 0x000fc80000410000 */
[----:B------:R0:W2:Y:S01]  /*2910*/  F2F.F64.F32 R2, R0 ;  /* 0x0000000000027310 */ /* 0x0000a20000201800 */
[----:B------:R-:W-:Y:S05]  /*2920*/  BRA `(.L_x_6455) ;  /* 0x0000000800f87947 */ /* 0x000fea0003800000 */
.L_x_6458:
        /* <DEDUP_REMOVED lines=10> */
.L_x_6461:
[----:B------:R-:W2:Y:S02]  /*29d0*/  LDG.E.U16 R4, desc[UR36][R4.64] ;  /* 0x0000002404047981 */ /* 0x000ea4000c1e1500 */
[----:B--2---:R-:W-:-:S05]  /*29e0*/  HADD2.F32 R0, -RZ, R4.H0_H0 ;  /* 0x20000004ff007230 */ /* 0x004fca0000004100 */
[----:B------:R-:W-:-:S04]  /*29f0*/  FMUL.FTZ R0, R0, 1 ;  /* 0x3f80000000007820 */ /* 0x000fc80000410000 */
[----:B------:R0:W2:Y:S01]  /*2a00*/  F2F.F64.F32 R2, R0 ;  /* 0x0000000000027310 */ /* 0x0000a20000201800 */
[----:B------:R-:W-:Y:S05]  /*2a10*/  BRA `(.L_x_6455) ;  /* 0x0000000800bc7947 */ /* 0x000fea0003800000 */
.L_x_6460:
[----:B------:R0:W5:Y:S01]  /*2a20*/  LDG.E.64 R2, desc[UR36][R4.64] ;  /* 0x0000002404027981 */ /* 0x000162000c1e1b00 */
[----:B------:R-:W-:Y:S05]  /*2a30*/  BRA `(.L_x_6455) ;  /* 0x0000000800b47947 */ /* 0x000fea0003800000 */
.L_x_6450:
        /* <DEDUP_REMOVED lines=13> */
.L_x_6464:
[----:B------:R0:W5:Y:S01]  /*2b10*/  LDG.E.64 R2, desc[UR36][R4.64] ;  /* 0x0000002404027981 */ /* 0x000162000c1e1b00 */
[----:B------:R-:W-:Y:S05]  /*2b20*/  BRA `(.L_x_6455) ;  /* 0x0000000800787947 */ /* 0x000fea0003800000 */
.L_x_6463:
        /* <DEDUP_REMOVED lines=28> */
.L_x_6466:
        /* <DEDUP_REMOVED lines=15> */
.L_x_6465:
[----:B------:R-:W2:Y:S02]  /*2de0*/  LDG.E.U16 R0, desc[UR36][R4.64] ;  /* 0x0000002404007981 */ /* 0x000ea4000c1e1500 */
[----:B--2---:R-:W-:-:S04]  /*2df0*/  IMAD.U32 R0, R0, 0x10000, RZ ;  /* 0x0001000000007824 */ /* 0x004fc800078e00ff */
[----:B------:R-:W-:-:S04]  /*2e00*/  FMUL.FTZ R0, R0, 1 ;  /* 0x3f80000000007820 */ /* 0x000fc80000410000 */
[----:B------:R0:W2:Y:S01]  /*2e10*/  F2F.F64.F32 R2, R0 ;  /* 0x0000000000027310 */ /* 0x0000a20000201800 */
[----:B------:R-:W-:Y:S05]  /*2e20*/  BRA `(.L_x_6455) ;  /* 0x0000000400b87947 */ /* 0x000fea0003800000 */
.L_x_6462:
        /* <DEDUP_REMOVED lines=11> */
.L_x_6469:
        /* <DEDUP_REMOVED lines=21> */
.L_x_6473:
[----:B------:R-:W-:Y:S05]  /*3030*/  BSYNC B1 ;  /* 0x0000000000017941 */ /* 0x000fea0003800000 */
.L_x_6472:
[----:B------:R-:W-:Y:S01]  /*3040*/  LEA R3, R0, 0x3b800000, 0x17 ;  /* 0x3b80000000037811 */ /* 0x000fe200078eb8ff */
[----:B------:R-:W-:-:S05]  /*3050*/  IMAD.SHL.U32 R0, R2, 0x100000, RZ ;  /* 0x0010000002007824 */ /* 0x000fca00078e00ff */
[----:B------:R-:W-:-:S07]  /*3060*/  LOP3.LUT R0, R3, R0, R4, 0xfe, !PT ;  /* 0x0000000003007212 */ /* 0x000fce00078efe04 */
.L_x_6471:
[----:B------:R-:W-:Y:S05]  /*3070*/  BSYNC B0 ;  /* 0x0000000000007941 */ /* 0x000fea0003800000 */
.L_x_6470:
[----:B------:R-:W-:-:S04]  /*3080*/  FMUL.FTZ R0, R0, 1 ;  /* 0x3f80000000007820 */ /* 0x000fc80000410000 */
[----:B------:R0:W2:Y:S01]  /*3090*/  F2F.F64.F32 R2, R0 ;  /* 0x0000000000027310 */ /* 0x0000a20000201800 */
[----:B------:R-:W-:Y:S05]  /*30a0*/  BRA `(.L_x_6455) ;  /* 0x0000000400187947 */ /* 0x000fea0003800000 */
.L_x_6468:
        /* <DEDUP_REMOVED lines=21> */
.L_x_6477:
[----:B------:R-:W-:Y:S05]  /*3200*/  BSYNC B1 ;  /* 0x0000000000017941 */ /* 0x000fea0003800000 */
.L_x_6476:
[----:B------:R-:W-:Y:S02]  /*3210*/  LEA R3, R0, 0x37800000, 0x17 ;  /* 0x3780000000037811 */ /* 0x000fe400078eb8ff */
[----:B------:R-:W-:-:S04]  /*3220*/  SHF.L.U32 R0, R2, 0x15, RZ ;  /* 0x0000001502007819 */ /* 0x000fc800000006ff */
[----:B------:R-:W-:-:S07]  /*3230*/  LOP3.LUT R0, R3, R0, R4, 0xfe, !PT ;  /* 0x0000000003007212 */ /* 0x000fce00078efe04 */
.L_x_6475:
[----:B------:R-:W-:Y:S05]  /*3240*/  BSYNC B0 ;  /* 0x0000000000007941 */ /* 0x000fea0003800000 */
.L_x_6474:
[----:B------:R-:W-:-:S04]  /*3250*/  FMUL.FTZ R0, R0, 1 ;  /* 0x3f80000000007820 */ /* 0x000fc80000410000 */
[----:B------:R0:W2:Y:S01]  /*3260*/  F2F.F64.F32 R2, R0 ;  /* 0x0000000000027310 */ /* 0x0000a20000201800 */
[----:B------:R-:W-:Y:S05]  /*3270*/  BRA `(.L_x_6455) ;  /* 0x0000000000a47947 */ /* 0x000fea0003800000 */
.L_x_6467:
        /* <DEDUP_REMOVED lines=14> */
.L_x_6481:
[----:B------:R-:W-:Y:S05]  /*3360*/  BSYNC B0 ;  /* 0x0000000000007941 */ /* 0x000fea0003800000 */
.L_x_6480:
[----:B------:R-:W-:-:S04]  /*3370*/  FMUL.FTZ R0, R0, 1 ;  /* 0x3f80000000007820 */ /* 0x000fc80000410000 */
[----:B------:R0:W2:Y:S01]  /*3380*/  F2F.F64.F32 R2, R0 ;  /* 0x0000000000027310 */ /* 0x0000a20000201800 */
[----:B------:R-:W-:Y:S05]  /*3390*/  BRA `(.L_x_6455) ;  /* 0x00000000005c7947 */ /* 0x000fea0003800000 */
.L_x_6454:
        /* <DEDUP_REMOVED lines=16> */
.L_x_6482:
[----:B------:R-:W-:Y:S01]  /*34a0*/  CS2R R2, SRZ ;  /* 0x0000000000027805 */ /* 0x000fe2000001ff00 */
[----:B------:R-:W-:Y:S06]  /*34b0*/  BRA `(.L_x_6455) ;  /* 0x0000000000147947 */ /* 0x000fec0003800000 */
.L_x_6479:
[----:B------:R-:W2:Y:S02]  /*34c0*/  LDG.E.64 R2, desc[UR36][R4.64] ;  /* 0x0000002404027981 */ /* 0x000ea4000c1e1b00 */
[----:B--2---:R-:W0:Y:S01]  /*34d0*/  I2F.F64.U64 R2, R2 ;  /* 0x0000000200027312 */ /* 0x004e220000301800 */
[----:B------:R-:W-:Y:S05]  /*34e0*/  BRA `(.L_x_6455) ;  /* 0x0000000000087947 */ /* 0x000fea0003800000 */
.L_x_6478:
[----:B------:R-:W2:Y:S02]  /*34f0*/  LDG.E R2, desc[UR36][R4.64] ;  /* 0x0000002404027981 */ /* 0x000ea4000c1e1900 */
[----:B--2---:R-:W0:Y:S02]  /*3500*/  I2F.F64.U32 R2, R2 ;  /* 0x0000000200027312 */ /* 0x004e240000201800 */
.L_x_6455:
[-C--:B0-2-45:R-:W-:Y:S01]  /*3510*/  DMUL R4, R2, R2.reuse ;  /* 0x0000000202047228 */ /* 0x0b5fe20000000000 */
[----:B------:R-:W-:Y:S01]  /*3520*/  UMOV UR4, 0x6d4801f7 ;  /* 0x6d4801f700047882 */ /* 0x000fe20000000000 */
[----:B------:R-:W-:Y:S01]  /*3530*/  UMOV UR5, 0x3fa6e4e2 ;  /* 0x3fa6e4e200057882 */ /* 0x000fe20000000000 */
[----:B------:R-:W-:Y:S05]  /*3540*/  BSSY B0, `(.L_x_6483) ;  /* 0x000006e000007945 */ /* 0x000fea0003800000 */
[----:B------:R-:W-:-:S08]  /*3550*/  DMUL R6, R4, R2 ;  /* 0x0000000204067228 */ /* 0x000fd00000000000 */
[----:B------:R-:W-:Y:S01]  /*3560*/  DFMA R8, R6, UR4, R2 ;  /* 0x0000000406087c2b */ /* 0x000fe20008000002 */
[----:B------:R-:W-:Y:S01]  /*3570*/  UMOV UR4, 0x24dd2f1a ;  /* 0x24dd2f1a00047882 */ /* 0x000fe20000000000 */
[----:B------:R-:W-:Y:S01]  /*3580*/  IMAD.MOV.U32 R6, RZ, RZ, 0x33d43651 ;  /* 0x33d43651ff067424 */ /* 0x000fe200078e00ff */
[----:B------:R-:W-:Y:S01]  /*3590*/  MOV R7, 0x3fe98845 ;  /* 0x3fe9884500077802 */ /* 0x000fe20000000f00 */
[----:B------:R-:W-:-:S05]  /*35a0*/  UMOV UR5, 0x3fe4f922 ;  /* 0x3fe4f92200057882 */ /* 0x000fca0000000000 */
[----:B------:R-:W-:-:S10]  /*35b0*/  DMUL R8, R8, R6 ;  /* 0x0000000608087228 */ /* 0x000fd40000000000 */
[----:B------:R-:W-:Y:S01]  /*35c0*/  LOP3.LUT R11, R9, 0x7fffffff, RZ, 0xc0, !PT ;  /* 0x7fffffff090b7812 */ /* 0x000fe200078ec0ff */
[----:B------:R-:W-:-:S06]  /*35d0*/  IMAD.MOV.U32 R10, RZ, RZ, R8 ;  /* 0x000000ffff0a7224 */ /* 0x000fcc00078e0008 */
[----:B------:R-:W-:-:S14]  /*35e0*/  DSETP.GE.AND P0, PT, R10, UR4, PT ;  /* 0x000000040a007e2a */ /* 0x000fdc000bf06000 */
[----:B------:R-:W-:Y:S05]  /*35f0*/  @!P0 BRA `(.L_x_6484) ;  /* 0x0000000000fc8947 */ /* 0x000fea0003800000 */
[----:B------:R-:W-:Y:S01]  /*3600*/  DADD R14, R10, R10 ;  /* 0x000000000a0e7229 */ /* 0x000fe2000000000a */
[----:B------:R-:W-:Y:S01]  /*3610*/  UMOV UR4, 0xf0000000 ;  /* 0xf000000000047882 */ /* 0x000fe20000000000 */
[----:B------:R-:W-:Y:S01]  /*3620*/  UMOV UR5, 0x380fffff ;  /* 0x380fffff00057882 */ /* 0x000fe20000000000 */
[----:B------:R-:W-:Y:S02]  /*3630*/  IMAD.MOV.U32 R20, RZ, RZ, -0x7649667 ;  /* 0xf89b6999ff147424 */ /* 0x000fe400078e00ff */
[----:B------:R-:W-:Y:S01]  /*3640*/  IMAD.MOV.U32 R21, RZ, RZ, 0x3e928a27 ;  /* 0x3e928a27ff157424 */ /* 0x000fe200078e00ff */
[----:B------:R-:W0:Y:S02]  /*3650*/  F2F.F32.F64 R0, R14 ;  /* 0x0000000e00007310 */ /* 0x000e240000301000 */
[----:B------:R-:W-:Y:S01]  /*3660*/  DSETP.GEU.AND P0, PT, |R14|, UR4, PT ;  /* 0x000000040e007e2a */ /* 0x000fe2000bf0e200 */
[----:B------:R-:W-:Y:S01]  /*3670*/  UMOV UR4, 0xfefa39ef ;  /* 0xfefa39ef00047882 */ /* 0x000fe20000000000 */
[----:B------:R-:W-:-:S12]  /*3680*/  UMOV UR5, 0x3fe62e42 ;  /* 0x3fe62e4200057882 */ /* 0x000fd80000000000 */
[----:B0-----:R-:W-:Y:S01]  /*3690*/  @!P0 FMUL R0, R0, 1.175494350822287508e-38 ;  /* 0x0080000000008820 */ /* 0x001fe20000400000 */
[----:B------:R-:W-:-:S03]  /*36a0*/  ISETP.GT.U32.AND P0, PT, R11, 0x40330fc1, PT ;  /* 0x40330fc10b00780c */ /* 0x000fc60003f04070 */
[----:B------:R-:W-:-:S06]  /*36b0*/  FMUL.FTZ R0, R0, 1.4426950216293334961 ;  /* 0x3fb8aa3b00007820 */ /* 0x000fcc0000410000 */
[----:B------:R-:W0:Y:S02]  /*36c0*/  FRND R0, R0 ;  /* 0x0000000000007307 */ /* 0x000e240000201000 */
[----:B0-----:R-:W-:-:S06]  /*36d0*/  FMUL.FTZ R8, R0, 1 ;  /* 0x3f80000000087820 */ /* 0x001fcc0000410000 */
[----:B------:R-:W0:Y:S08]  /*36e0*/  MUFU.EX2 R0, R0 ;  /* 0x0000000000007308 */ /* 0x000e300000000800 */
[----:B------:R0:W2:Y:S02]  /*36f0*/  F2F.F64.F32 R12, R8 ;  /* 0x00000008000c7310 */ /* 0x0000a40000201800 */
[----:B0-----:R-:W-:Y:S01]  /*3700*/  FMUL.FTZ R8, R0, 1 ;  /* 0x3f80000000087820 */ /* 0x001fe20000410000 */
[----:B--2---:R-:W-:Y:S01]  /*3710*/  DFMA R12, -R12, UR4, R14 ;  /* 0x000000040c0c7c2b */ /* 0x004fe2000800010e */
        /* <DEDUP_REMOVED lines=26> */
[----:B------:R-:W0:Y:S05]  /*38c0*/  F2F.F64.F32 R14, R8 ;  /* 0x00000008000e7310 */ /* 0x000e2a0000201800 */
[----:B------:R-:W-:-:S08]  /*38d0*/  DFMA R20, R12, R20, UR4 ;  /* 0x000000040c147e2b */ /* 0x000fd00008000014 */
[----:B------:R-:W-:Y:S02]  /*38e0*/  DMUL R20, R12, R20 ;  /* 0x000000140c147228 */ /* 0x000fe40000000000 */
[----:B0-----:R-:W-:-:S06]  /*38f0*/  DADD R26, -R14, 1 ;  /* 0x3ff000000e1a7429 */ /* 0x001fcc0000000100 */
[----:B------:R-:W-:Y:S01]  /*3900*/  DFMA R20, R12, R20, R12 ;  /* 0x000000140c14722b */ /* 0x000fe2000000000c */
[----:B------:R-:W-:-:S07]  /*3910*/  IMAD.MOV.U32 R12, RZ, RZ, RZ ;  /* 0x000000ffff0c7224 */ /* 0x000fce00078e00ff */
[----:B------:R-:W-:-:S08]  /*3920*/  DFMA R20, -R20, R14, R26 ;  /* 0x0000000e1414722b */ /* 0x000fd0000000011a */
[----:B------:R-:W-:-:S06]  /*3930*/  DADD R20, -R20, 2 ;  /* 0x4000000014147429 */ /* 0x000fcc0000000100 */
[----:B------:R-:W0:Y:S02]  /*3940*/  MUFU.RCP64H R13, R21 ;  /* 0x00000015000d7308 */ /* 0x000e240000001800 */
[----:B0-----:R-:W-:-:S08]  /*3950*/  DFMA R14, -R20, R12, 1 ;  /* 0x3ff00000140e742b */ /* 0x001fd0000000010c */
[----:B------:R-:W-:-:S08]  /*3960*/  DFMA R14, R14, R14, R14 ;  /* 0x0000000e0e0e722b */ /* 0x000fd0000000000e */
[----:B------:R-:W-:Y:S01]  /*3970*/  DFMA R14, R12, R14, R12 ;  /* 0x0000000e0c0e722b */ /* 0x000fe2000000000c */
[----:B------:R-:W-:Y:S02]  /*3980*/  IMAD.MOV.U32 R12, RZ, RZ, 0x0 ;  /* 0x00000000ff0c7424 */ /* 0x000fe400078e00ff */
[----:B------:R-:W-:-:S06]  /*3990*/  IMAD.MOV.U32 R13, RZ, RZ, 0x40000000 ;  /* 0x40000000ff0d7424 */ /* 0x000fcc00078e00ff */
[----:B------:R-:W-:-:S10]  /*39a0*/  DFMA R14, -R14, R12, 1 ;  /* 0x3ff000000e0e742b */ /* 0x000fd4000000010c */
[----:B------:R-:W-:Y:S02]  /*39b0*/  FSEL R11, R15, 1.875, !P0 ;  /* 0x3ff000000f0b7808 */ /* 0x000fe40004000000 */
[----:B------:R-:W-:Y:S02]  /*39c0*/  FSEL R8, R14, RZ, !P0 ;  /* 0x000000ff0e087208 */ /* 0x000fe40004000000 */
[----:B------:R-:W-:Y:S01]  /*39d0*/  LOP3.LUT R9, R11, 0x80000000, R9, 0xb8, !PT ;  /* 0x800000000b097812 */ /* 0x000fe200078eb809 */
[----:B------:R-:W-:Y:S06]  /*39e0*/  BRA `(.L_x_6485) ;  /* 0x00000000008c7947 */ /* 0x000fec0003800000 */
.L_x_6484:
[----:B------:R-:W-:Y:S01]  /*39f0*/  DMUL R10, R8, R8 ;  /* 0x00000008080a7228 */ /* 0x000fe20000000000 */
[----:B------:R-:W-:Y:S01]  /*3a00*/  IMAD.MOV.U32 R12, RZ, RZ, 0x420afc3d ;  /* 0x420afc3dff0c7424 */ /* 0x000fe200078e00ff */
[----:B------:R-:W-:Y:S01]  /*3a10*/  UMOV UR4, 0xe2f5e964 ;  /* 0xe2f5e96400047882 */ /* 0x000fe20000000000 */
[----:B------:R-:W-:Y:S01]  /*3a20*/  IMAD.MOV.U32 R13, RZ, RZ, 0x3f14359f ;  /* 0x3f14359fff0d7424 */ /* 0x000fe200078e00ff */
[----:B------:R-:W-:-:S05]  /*3a30*/  UMOV UR5, 0x3ef0bc46 ;  /* 0x3ef0bc4600057882 */ /* 0x000fca0000000000 */
[----:B------:R-:W-:Y:S01]  /*3a40*/  DFMA R12, R10, -UR4, R12 ;  /* 0x800000040a0c7c2b */ /* 0x000fe2000800000c */
[----:B------:R-:W-:Y:S01]  /*3a50*/  UMOV UR4, 0x728c5d84 ;  /* 0x728c5d8400047882 */ /* 0x000fe20000000000 */
[----:B------:R-:W-:-:S06]  /*3a60*/  UMOV UR5, 0x3f2df9f0 ;  /* 0x3f2df9f000057882 */ /* 0x000fcc0000000000 */
[----:B------:R-:W-:Y:S01]  /*3a70*/  DFMA R12, R10, R12, -UR4 ;  /* 0x800000040a0c7e2b */ /* 0x000fe2000800000c */
[----:B------:R-:W-:Y:S01]  /*3a80*/  UMOV UR4, 0xcec4f033 ;  /* 0xcec4f03300047882 */ /* 0x000fe20000000000 */
[----:B------:R-:W-:-:S06]  /*3a90*/  UMOV UR5, 0x3f4337d1 ;  /* 0x3f4337d100057882 */ /* 0x000fcc0000000000 */
[----:B------:R-:W-:Y:S01]  /*3aa0*/  DFMA R12, R10, R12, UR4 ;  /* 0x000000040a0c7e2b */ /* 0x000fe2000800000c */
        /* <DEDUP_REMOVED lines=20> */
[----:B------:R-:W-:-:S08]  /*3bf0*/  DFMA R12, R10, R12, -UR4 ;  /* 0x800000040a0c7e2b */ /* 0x000fd0000800000c */
[----:B------:R-:W-:-:S08]  /*3c00*/  DFMA R12, R10, R12, RZ ;  /* 0x0000000c0a0c722b */ /* 0x000fd000000000ff */
[----:B------:R-:W-:-:S11]  /*3c10*/  DFMA R8, R8, R12, R8 ;  /* 0x0000000c0808722b */ /* 0x000fd60000000008 */
.L_x_6485:
[----:B------:R-:W-:Y:S05]  /*3c20*/  BSYNC B0 ;  /* 0x0000000000007941 */ /* 0x000fea0003800000 */
.L_x_6483:
[----:B------:R-:W0:Y:S01]  /*3c30*/  LDC.U8 R0, c[0x0][0x491] ;  /* 0x00012440ff007b82 */ /* 0x000e220000000000 */
[----:B------:R-:W-:Y:S01]  /*3c40*/  IMAD.MOV.U32 R12, RZ, RZ, -0x2e09fe87 ;  /* 0xd1f60179ff0c7424 */ /* 0x000fe200078e00ff */
[----:B------:R-:W-:Y:S01]  /*3c50*/  DMUL R10, R2, 0.5 ;  /* 0x3fe00000020a7828 */ /* 0x000fe20000000000 */
[----:B------:R-:W-:Y:S01]  /*3c60*/  IMAD.MOV.U32 R13, RZ, RZ, 0x3fc12ba9 ;  /* 0x3fc12ba9ff0d7424 */ /* 0x000fe200078e00ff */
[C---:B------:R-:W-:Y:S02]  /*3c70*/  DFMA R2, -R8.reuse, R8, 1 ;  /* 0x3ff000000802742b */ /* 0x040fe40000000108 */
[----:B------:R-:W-:-:S03]  /*3c80*/  DADD R8, R8, 1 ;  /* 0x3ff0000008087429 */ /* 0x000fc60000000000 */
[----:B------:R-:W-:-:S03]  /*3c90*/  DFMA R4, R4, R12, 1 ;  /* 0x3ff000000404742b */ /* 0x000fc6000000000c */
[----:B------:R-:W-:-:S05]  /*3ca0*/  DMUL R2, R2, R10 ;  /* 0x0000000a02027228 */ /* 0x000fca0000000000 */
[----:B------:R-:W-:Y:S01]  /*3cb0*/  DMUL R4, R4, R6 ;  /* 0x0000000604047228 */ /* 0x000fe20000000000 */
[----:B0-----:R-:W-:-:S07]  /*3cc0*/  PRMT R6, R0, 0x9910, RZ ;  /* 0x0000991000067816 */ /* 0x001fce00000000ff */
[----:B------:R-:W-:Y:S01]  /*3cd0*/  DMUL R2, R4, R2 ;  /* 0x0000000204027228 */ /* 0x000fe20000000000 */
        /* <DEDUP_REMOVED lines=15> */
.L_x_6489:
[----:B------:R-:W0:Y:S02]  /*3dd0*/  F2I.S64.F64.TRUNC R4, R4 ;  /* 0x0000000400047311 */ /* 0x000e24000030d900 */
[----:B0-----:R-:W-:-:S05]  /*3de0*/  IMAD.MOV.U32 R3, RZ, RZ, R4 ;  /* 0x000000ffff037224 */ /* 0x001fca00078e0004 */
[----:B------:R0:W-:Y:S01]  /*3df0*/  STG.E.U8 desc[UR36][R16.64], R3 ;  /* 0x0000000310007986 */ /* 0x0001e2000c101124 */
[----:B------:R-:W-:Y:S05]  /*3e00*/  BRA `(.L_x_6491) ;  /* 0x0000000c00f87947 */ /* 0x000fea0003800000 */
.L_x_6488:
        /* <DEDUP_REMOVED lines=9> */
.L_x_6493:
[----:B------:R-:W0:Y:S02]  /*3ea0*/  F2I.F64.TRUNC R5, R4 ;  /* 0x0000000400057311 */ /* 0x000e24000030d100 */
[----:B0-----:R0:W-:Y:S01]  /*3eb0*/  STG.E desc[UR36][R16.64], R5 ;  /* 0x0000000510007986 */ /* 0x0011e2000c101924 */
[----:B------:R-:W-:Y:S05]  /*3ec0*/  BRA `(.L_x_6491) ;  /* 0x0000000c00c87947 */ /* 0x000fea0003800000 */
.L_x_6492:
[----:B------:R-:W0:Y:S02]  /*3ed0*/  F2I.F64.TRUNC R5, R4 ;  /* 0x0000000400057311 */ /* 0x000e24000030d100 */
[----:B0-----:R0:W-:Y:S01]  /*3ee0*/  STG.E.U16 desc[UR36][R16.64], R5 ;  /* 0x0000000510007986 */ /* 0x0011e2000c101524 */
[----:B------:R-:W-:Y:S05]  /*3ef0*/  BRA `(.L_x_6491) ;  /* 0x0000000c00bc7947 */ /* 0x000fea0003800000 */
.L_x_6487:
        /* <DEDUP_REMOVED lines=13> */
.L_x_6495:
        /* <DEDUP_REMOVED lines=8> */
.L_x_6494:
        /* <DEDUP_REMOVED lines=14> */
.L_x_6497:
        /* <DEDUP_REMOVED lines=9> */
.L_x_6496:
[----:B------:R0:W-:Y:S01]  /*41c0*/  STG.E.64 desc[UR36][R16.64], R4 ;  /* 0x0000000410007986 */ /* 0x0001e2000c101b24 */
[----:B------:R-:W-:Y:S05]  /*41d0*/  BRA `(.L_x_6491) ;  /* 0x0000000c00047947 */ /* 0x000fea0003800000 */
.L_x_6486:
        /* <DEDUP_REMOVED lines=12> */
.L_x_6500:
[----:B------:R-:W-:-:S05]  /*42a0*/  CS2R R6, SRZ ;  /* 0x0000000000067805 */ /* 0x000fca000001ff00 */
[----:B------:R0:W-:Y:S01]  /*42b0*/  STG.E.128 desc[UR36][R16.64], R4 ;  /* 0x0000000410007986 */ /* 0x0001e2000c101d24 */
[----:B------:R-:W-:Y:S05]  /*42c0*/  BRA `(.L_x_6491) ;  /* 0x0000000800c87947 */ /* 0x000fea0003800000 */
.L_x_6499:
        /* <DEDUP_REMOVED lines=23> */
[----:B------:R-:W-:Y:S02]  /*4440*/  @P0 SHF.R.U32.HI R0, RZ, 0x14, R0 ;  /* 0x00000014ff000819 */ /* 0x000fe40000011600 */
[----:B------:R-:W-:-:S07]  /*4450*/  @!P0 IADD3 R0, R2, -0x46800000, RZ ;  /* 0xb980000002008810 */ /* 0x000fce0007ffe0ff */
.L_x_6504:
[----:B------:R-:W-:Y:S05]  /*4460*/  BSYNC B0 ;  /* 0x0000000000007941 */ /* 0x000fea0003800000 */
.L_x_6503:
[----:B------:R-:W-:-:S05]  /*4470*/  LOP3.LUT R3, R0, R3, RZ, 0xfc, !PT ;  /* 0x0000000300037212 */ /* 0x000fca00078efcff */
[----:B------:R0:W-:Y:S01]  /*4480*/  STG.E.U8 desc[UR36][R16.64], R3 ;  /* 0x0000000310007986 */ /* 0x0001e2000c101124 */
[----:B------:R-:W-:Y:S05]  /*4490*/  BRA `(.L_x_6491) ;  /* 0x0000000800547947 */ /* 0x000fea0003800000 */
.L_x_6502:
        /* <DEDUP_REMOVED lines=17> */
.L_x_6506:
[----:B------:R-:W-:Y:S01]  /*45b0*/  IMAD.MOV.U32 R0, RZ, RZ, 0x7f ;  /* 0x0000007fff007424 */ /* 0x000fe200078e00ff */
[----:B------:R-:W-:-:S04]  /*45c0*/  ISETP.GT.U32.AND P0, PT, R2, 0x7f800000, PT ;  /* 0x7f8000000200780c */ /* 0x000fc80003f04070 */
[----:B------:R-:W-:-:S09]  /*45d0*/  SEL R0, R0, 0x7c, P0 ;  /* 0x0000007c00007807 */ /* 0x000fd20000000000 */
.L_x_6507:
[----:B------:R-:W-:Y:S05]  /*45e0*/  BSYNC B0 ;  /* 0x0000000000007941 */ /* 0x000fea0003800000 */
.L_x_6505:
[----:B------:R-:W-:-:S04]  /*45f0*/  LOP3.LUT R2, R3, 0x80000000, RZ, 0xc0, !PT ;  /* 0x8000000003027812 */ /* 0x000fc800078ec0ff */
[----:B------:R-:W-:-:S04]  /*4600*/  SHF.R.U32.HI R3, RZ, 0x18, R2 ;  /* 0x00000018ff037819 */ /* 0x000fc80000011602 */
[----:B------:R-:W-:-:S05]  /*4610*/  LOP3.LUT R3, R0, R3, RZ, 0xfc, !PT ;  /* 0x0000000300037212 */ /* 0x000fca00078efcff */
[----:B------:R0:W-:Y:S01]  /*4620*/  STG.E.U8 desc[UR36][R16.64], R3 ;  /* 0x0000000310007986 */ /* 0x0001e2000c101124 */
[----:B------:R-:W-:Y:S05]  /*4630*/  BRA `(.L_x_6491) ;  /* 0x0000000400ec7947 */ /* 0x000fea0003800000 */
.L_x_6501:
        /* <DEDUP_REMOVED lines=8> */
.L_x_6498:
        /* <DEDUP_REMOVED lines=11> */
.L_x_6510:
        /* <DEDUP_REMOVED lines=21> */
.L_x_6513:
[----:B------:R-:W-:-:S04]  /*48c0*/  LOP3.LUT R2, R3, 0x80000000, RZ, 0xc0, !PT ;  /* 0x8000000003027812 */ /* 0x000fc800078ec0ff */
[----:B------:R-:W-:-:S04]  /*48d0*/  SHF.R.U32.HI R3, RZ, 0x18, R2 ;  /* 0x00000018ff037819 */ /* 0x000fc80000011602 */
[----:B------:R-:W-:-:S04]  /*48e0*/  LOP3.LUT R0, R0, R3, RZ, 0xfc, !PT ;  /* 0x0000000300007212 */ /* 0x000fc800078efcff */
[----:B------:R-:W-:-:S07]  /*48f0*/  PRMT R8, R0, 0x7610, R8 ;  /* 0x0000761000087816 */ /* 0x000fce0000000008 */
.L_x_6512:
[----:B------:R-:W-:Y:S05]  /*4900*/  BSYNC B0 ;  /* 0x0000000000007941 */ /* 0x000fea0003800000 */
.L_x_6511:
[----:B------:R3:W-:Y:S01]  /*4910*/  STG.E.U8 desc[UR36][R16.64], R8 ;  /* 0x0000000810007986 */ /* 0x0007e2000c101124 */
[----:B------:R-:W-:Y:S05]  /*4920*/  BRA `(.L_x_6491) ;  /* 0x0000000400307947 */ /* 0x000fea0003800000 */
.L_x_6509:
        /* <DEDUP_REMOVED lines=21> */
.L_x_6516:
[----:B------:R-:W-:-:S04]  /*4a80*/  LOP3.LUT R2, R3, 0x80000000, RZ, 0xc0, !PT ;  /* 0x8000000003027812 */ /* 0x000fc800078ec0ff */
[----:B------:R-:W-:-:S04]  /*4a90*/  SHF.R.U32.HI R3, RZ, 0x18, R2 ;  /* 0x00000018ff037819 */ /* 0x000fc80000011602 */
[----:B------:R-:W-:-:S04]  /*4aa0*/  LOP3.LUT R0, R0, R3, RZ, 0xfc, !PT ;  /* 0x0000000300007212 */ /* 0x000fc800078efcff */
[----:B------:R-:W-:-:S07]  /*4ab0*/  PRMT R8, R0, 0x7610, R8 ;  /* 0x0000761000087816 */ /* 0x000fce0000000008 */
.L_x_6515:
[----:B------:R-:W-:Y:S05]  /*4ac0*/  BSYNC B0 ;  /* 0x0000000000007941 */ /* 0x000fea0003800000 */
.L_x_6514:
[----:B------:R0:W-:Y:S01]  /*4ad0*/  STG.E.U8 desc[UR36][R16.64], R8 ;  /* 0x0000000810007986 */ /* 0x0001e2000c101124 */
[----:B------:R-:W-:Y:S05]  /*4ae0*/  BRA `(.L_x_6491) ;  /* 0x0000000000c07947 */ /* 0x000fea0003800000 */
.L_x_6508:
        /* <DEDUP_REMOVED lines=26> */
.L_x_6490:
        /* <DEDUP_REMOVED lines=16> */
.L_x_6519:
[----:B------:R-:W-:Y:S05]  /*4d90*/  BRA `(.L_x_6491) ;  /* 0x0000000000147947 */ /* 0x000fea0003800000 */
.L_x_6518:
[----:B------:R-:W0:Y:S02]  /*4da0*/  F2I.U64.F64.TRUNC R4, R4 ;  /* 0x0000000400047311 */ /* 0x000e24000030d800 */
[----:B0-----:R2:W-:Y:S01]  /*4db0*/  STG.E.64 desc[UR36][R16.64], R4 ;  /* 0x0000000410007986 */ /* 0x0015e2000c101b24 */
[----:B------:R-:W-:Y:S05]  /*4dc0*/  BRA `(.L_x_6491) ;  /* 0x0000000000087947 */ /* 0x000fea0003800000 */
.L_x_6517:
[----:B------:R-:W0:Y:S02]  /*4dd0*/  F2I.U32.F64.TRUNC R5, R4 ;  /* 0x0000000400057311 */ /* 0x000e24000030d000 */
[----:B0-----:R0:W-:Y:S02]  /*4de0*/  STG.E desc[UR36][R16.64], R5 ;  /* 0x0000000510007986 */ /* 0x0011e4000c101924 */
.L_x_6491:
[----:B------:R-:W-:-:S04]  /*4df0*/  IMAD R22, R25, 0x200, R22 ;  /* 0x0000020019167824 */ /* 0x000fc800078e0216 */
[----:B------:R-:W-:-:S07]  /*4e00*/  VIADD R23, R22, 0x80 ;  /* 0x0000008016177836 */ /* 0x000fce0000000000 */
.L_x_6415:
[----:B------:R-:W-:Y:S05]  /*4e10*/  BSYNC B6 ;  /* 0x0000000000067941 */ /* 0x000fea0003800000 */
.L_x_6414:
        /* <DEDUP_REMOVED lines=358> */
.L_x_6522:
        /* <DEDUP_REMOVED lines=19> */
[----:B--2---:R2:W3:Y:S01]  /*65b0*/  I2F.F64.S16 R18, R2 ;  /* 0x0000000200127312 */ /* 0x0044e20000101c00 */
[----:B------:R-:W-:Y:S05]  /*65c0*/  BRA `(.L_x_6528) ;  /* 0x0000000c007c7947 */ /* 0x000fea0003800000 */
.L_x_6526:
[----:B------:R-:W2:Y:S02]  /*65d0*/  LDG.E.U8 R2, desc[UR36][R2.64] ;  /* 0x0000002402027981 */ /* 0x000ea4000c1e1100 */
[----:B--2---:R0:W1:Y:S01]  /*65e0*/  I2F.F64.U16 R18, R2 ;  /* 0x0000000200127312 */ /* 0x0040620000101800 */
[----:B------:R-:W-:Y:S05]  /*65f0*/  BRA `(.L_x_6528) ;  /* 0x0000000c00707947 */ /* 0x000fea0003800000 */
.L_x_6525:
        /* <DEDUP_REMOVED lines=9> */
.L_x_6530:
[----:B------:R-:W2:Y:S02]  /*6690*/  LDG.E R2, desc[UR36][R2.64] ;  /* 0x0000002402027981 */ /* 0x000ea4000c1e1900 */
[----:B--2---:R0:W1:Y:S01]  /*66a0*/  I2F.F64 R18, R2 ;  /* 0x0000000200127312 */ /* 0x0040620000201c00 */
[----:B------:R-:W-:Y:S05]  /*66b0*/  BRA `(.L_x_6528) ;  /* 0x0000000c00407947 */ /* 0x000fea0003800000 */
.L_x_6529:
[----:B------:R-:W2:Y:S02]  /*66c0*/  LDG.E.U16 R2, desc[UR36][R2.64] ;  /* 0x0000002402027981 */ /* 0x000ea4000c1e1500 */
[----:B--2---:R4:W0:Y:S01]  /*66d0*/  I2F.F64.S16 R18, R2 ;  /* 0x0000000200127312 */ /* 0x0048220000101c00 */
[----:B------:R-:W-:Y:S05]  /*66e0*/  BRA `(.L_x_6528) ;  /* 0x0000000c00347947 */ /* 0x000fea0003800000 */
.L_x_6524:
        /* <DEDUP_REMOVED lines=10> */
.L_x_6532:
[----:B------:R-:W2:Y:S02]  /*6790*/  LDG.E.U16 R0, desc[UR36][R2.64] ;  /* 0x0000002402007981 */ /* 0x000ea4000c1e1500 */
[----:B--2---:R-:W-:-:S05]  /*67a0*/  HADD2.F32 R0, -RZ, R0.H0_H0 ;  /* 0x20000000ff007230 */ /* 0x004fca0000004100 */
[----:B------:R-:W-:-:S04]  /*67b0*/  FMUL.FTZ R0, R0, 1 ;  /* 0x3f80000000007820 */ /* 0x000fc80000410000 */
[----:B------:R0:W1:Y:S01]  /*67c0*/  F2F.F64.F32 R18, R0 ;  /* 0x0000000000127310 */ /* 0x0000620000201800 */
[----:B------:R-:W-:Y:S05]  /*67d0*/  BRA `(.L_x_6528) ;  /* 0x0000000800f87947 */ /* 0x000fea0003800000 */
.L_x_6531:
        /* <DEDUP_REMOVED lines=10> */
.L_x_6534:
[----:B------:R-:W2:Y:S02]  /*6880*/  LDG.E.U16 R2, desc[UR36][R2.64] ;  /* 0x0000002402027981 */ /* 0x000ea4000c1e1500 */
[----:B--2---:R-:W-:-:S05]  /*6890*/  HADD2.F32 R0, -RZ, R2.H0_H0 ;  /* 0x20000002ff007230 */ /* 0x004fca0000004100 */
[----:B------:R-:W-:-:S04]  /*68a0*/  FMUL.FTZ R0, R0, 1 ;  /* 0x3f80000000007820 */ /* 0x000fc80000410000 */
[----:B------:R0:W1:Y:S01]  /*68b0*/  F2F.F64.F32 R18, R0 ;  /* 0x0000000000127310 */ /* 0x0000620000201800 */
[----:B------:R-:W-:Y:S05]  /*68c0*/  BRA `(.L_x_6528) ;  /* 0x0000000800bc7947 */ /* 0x000fea0003800000 */
.L_x_6533:
[----:B------:R0:W5:Y:S01]  /*68d0*/  LDG.E.64 R18, desc[UR36][R2.64] ;  /* 0x0000002402127981 */ /* 0x000162000c1e1b00 */
[----:B------:R-:W-:Y:S05]  /*68e0*/  BRA `(.L_x_6528) ;  /* 0x0000000800b47947 */ /* 0x000fea0003800000 */
.L_x_6523:
        /* <DEDUP_REMOVED lines=13> */
.L_x_6537:
[----:B------:R0:W5:Y:S01]  /*69c0*/  LDG.E.64 R18, desc[UR36][R2.64] ;  /* 0x0000002402127981 */ /* 0x000162000c1e1b00 */
[----:B------:R-:W-:Y:S05]  /*69d0*/  BRA `(.L_x_6528) ;  /* 0x0000000800787947 */ /* 0x000fea0003800000 */
.L_x_6536:
        /* <DEDUP_REMOVED lines=28> */
.L_x_6539:
[----:B------:R-:W2:Y:S02]  /*6ba0*/  LDG.E.U8 R2, desc[UR36][R2.64] ;  /* 0x0000002402027981 */ /* 0x000ea4000c1e1100 */
[C---:B--2---:R-:W-:Y:S01]  /*6bb0*/  IMAD.SHL.U32 R0, R2.reuse, 0x2000000, RZ ;  /* 0x0200000002007824 */ /* 0x044fe200078e00ff */
[----:B------:R-:W-:-:S04]  /*6bc0*/  SHF.L.U32 R5, R2, 0x18, RZ ;  /* 0x0000001802057819 */ /* 0x000fc800000006ff */
        /* <DEDUP_REMOVED lines=12> */
.L_x_6538:
[----:B------:R-:W2:Y:S02]  /*6c90*/  LDG.E.U16 R0, desc[UR36][R2.64] ;  /* 0x0000002402007981 */ /* 0x000ea4000c1e1500 */
[----:B--2---:R-:W-:-:S04]  /*6ca0*/  IMAD.U32 R0, R0, 0x10000, RZ ;  /* 0x0001000000007824 */ /* 0x004fc800078e00ff */
[----:B------:R-:W-:-:S04]  /*6cb0*/  FMUL.FTZ R0, R0, 1 ;  /* 0x3f80000000007820 */ /* 0x000fc80000410000 */
[----:B------:R0:W1:Y:S01]  /*6cc0*/  F2F.F64.F32 R18, R0 ;  /* 0x0000000000127310 */ /* 0x0000620000201800 */
[----:B------:R-:W-:Y:S05]  /*6cd0*/  BRA `(.L_x_6528) ;  /* 0x0000000400b87947 */ /* 0x000fea0003800000 */
.L_x_6535:
        /* <DEDUP_REMOVED lines=11> */
.L_x_6542:
        /* <DEDUP_REMOVED lines=21> */
.L_x_6546:
[----:B------:R-:W-:Y:S05]  /*6ee0*/  BSYNC B1 ;  /* 0x0000000000017941 */ /* 0x000fea0003800000 */
.L_x_6545:
[----:B------:R-:W-:Y:S01]  /*6ef0*/  LEA R3, R0, 0x3b800000, 0x17 ;  /* 0x3b80000000037811 */ /* 0x000fe200078eb8ff */
[----:B------:R-:W-:-:S05]  /*6f00*/  IMAD.SHL.U32 R0, R2, 0x100000, RZ ;  /* 0x0010000002007824 */ /* 0x000fca00078e00ff */
[----:B------:R-:W-:-:S07]  /*6f10*/  LOP3.LUT R0, R3, R0, R4, 0xfe, !PT ;  /* 0x0000000003007212 */ /* 0x000fce00078efe04 */
.L_x_6544:
[----:B------:R-:W-:Y:S05]  /*6f20*/  BSYNC B0 ;  /* 0x0000000000007941 */ /* 0x000fea0003800000 */
.L_x_6543:
[----:B------:R-:W-:-:S04]  /*6f30*/  FMUL.FTZ R0, R0, 1 ;  /* 0x3f80000000007820 */ /* 0x000fc80000410000 */
[----:B------:R0:W1:Y:S01]  /*6f40*/  F2F.F64.F32 R18, R0 ;  /* 0x0000000000127310 */ /* 0x0000620000201800 */
[----:B------:R-:W-:Y:S05]  /*6f50*/  BRA `(.L_x_6528) ;  /* 0x0000000400187947 */ /* 0x000fea0003800000 */
.L_x_6541:
        /* <DEDUP_REMOVED lines=21> */
.L_x_6550:
[----:B------:R-:W-:Y:S05]  /*70b0*/  BSYNC B1 ;  /* 0x0000000000017941 */ /* 0x000fea0003800000 */
.L_x_6549:
[----:B------:R-:W-:Y:S01]  /*70c0*/  LEA R3, R0, 0x37800000, 0x17 ;  /* 0x3780000000037811 */ /* 0x000fe200078eb8ff */
[----:B------:R-:W-:-:S05]  /*70d0*/  IMAD.SHL.U32 R0, R2, 0x200000, RZ ;  /* 0x0020000002007824 */ /* 0x000fca00078e00ff */
[----:B------:R-:W-:-:S07]  /*70e0*/  LOP3.LUT R0, R3, R0, R4, 0xfe, !PT ;  /* 0x0000000003007212 */ /* 0x000fce00078efe04 */
.L_x_6548:
[----:B------:R-:W-:Y:S05]  /*70f0*/  BSYNC B0 ;  /* 0x0000000000007941 */ /* 0x000fea0003800000 */
.L_x_6547:
[----:B------:R-:W-:-:S04]  /*7100*/  FMUL.FTZ R0, R0, 1 ;  /* 0x3f80000000007820 */ /* 0x000fc80000410000 */
[----:B------:R0:W1:Y:S01]  /*7110*/  F2F.F64.F32 R18, R0 ;  /* 0x0000000000127310 */ /* 0x0000620000201800 */
[----:B------:R-:W-:Y:S05]  /*7120*/  BRA `(.L_x_6528) ;  /* 0x0000000000a47947 */ /* 0x000fea0003800000 */
.L_x_6540:
        /* <DEDUP_REMOVED lines=14> */
.L_x_6554:
[----:B------:R-:W-:Y:S05]  /*7210*/  BSYNC B0 ;  /* 0x0000000000007941 */ /* 0x000fea0003800000 */
.L_x_6553:
[----:B------:R-:W-:-:S04]  /*7220*/  FMUL.FTZ R0, R0, 1 ;  /* 0x3f80000000007820 */ /* 0x000fc80000410000 */
[----:B------:R0:W1:Y:S01]  /*7230*/  F2F.F64.F32 R18, R0 ;  /* 0x0000000000127310 */ /* 0x0000620000201800 */
[----:B------:R-:W-:Y:S05]  /*7240*/  BRA `(.L_x_6528) ;  /* 0x00000000005c7947 */ /* 0x000fea0003800000 */
.L_x_6527:
        /* <DEDUP_REMOVED lines=16> */
.L_x_6555:
[----:B------:R-:W-:Y:S01]  /*7350*/  CS2R R18, SRZ ;  /* 0x0000000000127805 */ /* 0x000fe2000001ff00 */
[----:B------:R-:W-:Y:S06]  /*7360*/  BRA `(.L_x_6528) ;  /* 0x0000000000147947 */ /* 0x000fec0003800000 */
.L_x_6552:
[----:B------:R-:W2:Y:S02]  /*7370*/  LDG.E.64 R18, desc[UR36][R2.64] ;  /* 0x0000002402127981 */ /* 0x000ea4000c1e1b00 */
[----:B--2---:R-:W0:Y:S01]  /*7380*/  I2F.F64.U64 R18, R18 ;  /* 0x0000001200127312 */ /* 0x004e220000301800 */
[----:B------:R-:W-:Y:S05]  /*7390*/  BRA `(.L_x_6528) ;  /* 0x0000000000087947 */ /* 0x000fea0003800000 */
.L_x_6551:
[----:B------:R-:W2:Y:S02]  /*73a0*/  LDG.E R2, desc[UR36][R2.64] ;  /* 0x0000002402027981 */ /* 0x000ea4000c1e1900 */
[----:B--2---:R0:W1:Y:S02]  /*73b0*/  I2F.F64.U32 R18, R2 ;  /* 0x0000000200127312 */ /* 0x0040640000201800 */
.L_x_6528:
[----:B0-2-4-:R-:W0:Y:S01]  /*73c0*/  LDC.U8 R2, c[0x0][0x493] ;  /* 0x000124c0ff027b82 */ /* 0x015e220000000000 */
[----:B------:R-:W-:Y:S02]  /*73d0*/  ULDC.64 UR4, c[0x0][0x488] ;  /* 0x0001220000047ab9 */ /* 0x000fe40000000a00 */
[----:B------:R-:W-:-:S05]  /*73e0*/  IADD3 R4, P0, R22, UR4, RZ ;  /* 0x0000000416047c10 */ /* 0x000fca000ff1e0ff */
        /* <DEDUP_REMOVED lines=15> */
.L_x_6559:
[----:B------:R-:W2:Y:S02]  /*74e0*/  LDG.E.U8 R2, desc[UR36][R4.64] ;  /* 0x0000002404027981 */ /* 0x000ea4000c1e1100 */
[----:B--2---:R-:W0:Y:S01]  /*74f0*/  I2F.F64.U16 R2, R2 ;  /* 0x0000000200027312 */ /* 0x004e220000101800 */
[----:B------:R-:W-:Y:S05]  /*7500*/  BRA `(.L_x_6561) ;  /* 0x0000000c00707947 */ /* 0x000fea0003800000 */
.L_x_6558:
        /* <DEDUP_REMOVED lines=9> */
.L_x_6563:
[----:B------:R-:W2:Y:S02]  /*75a0*/  LDG.E R2, desc[UR36][R4.64] ;  /* 0x0000002404027981 */ /* 0x000ea4000c1e1900 */
[----:B--2---:R-:W0:Y:S01]  /*75b0*/  I2F.F64 R2, R2 ;  /* 0x0000000200027312 */ /* 0x004e220000201c00 */
[----:B------:R-:W-:Y:S05]  /*75c0*/  BRA `(.L_x_6561) ;  /* 0x0000000c00407947 */ /* 0x000fea0003800000 */
.L_x_6562:
[----:B------:R-:W2:Y:S02]  /*75d0*/  LDG.E.U16 R2, desc[UR36][R4.64] ;  /* 0x0000002404027981 */ /* 0x000ea4000c1e1500 */
[----:B--2---:R-:W0:Y:S01]  /*75e0*/  I2F.F64.S16 R2, R2 ;  /* 0x0000000200027312 */ /* 0x004e220000101c00 */
[----:B------:R-:W-:Y:S05]  /*75f0*/  BRA `(.L_x_6561) ;  /* 0x0000000c00347947 */ /* 0x000fea0003800000 */
.L_x_6557:
        /* <DEDUP_REMOVED lines=10> */
.L_x_6565:
[----:B------:R-:W2:Y:S02]  /*76a0*/  LDG.E.U16 R0, desc[UR36][R4.64] ;  /* 0x0000002404007981 */ /* 0x000ea4000c1e1500 */
[----:B--2---:R-:W-:-:S05]  /*76b0*/  HADD2.F32 R0, -RZ, R0.H0_H0 ;  /* 0x20000000ff007230 */ /* 0x004fca0000004100 */
[----:B------:R-:W-:-:S04]  /*76c0*/  FMUL.FTZ R0, R0, 1 ;  /* 0x3f80000000007820 */ /* 0x000fc80000410000 */
[----:B------:R0:W2:Y:S01]  /*76d0*/  F2F.F64.F32 R2, R0 ;  /* 0x0000000000027310 */ /* 0x0000a20000201800 */
[----:B------:R-:W-:Y:S05]  /*76e0*/  BRA `(.L_x_6561) ;  /* 0x0000000800f87947 */ /* 0x000fea0003800000 */
.L_x_6564:
        /* <DEDUP_REMOVED lines=10> */
.L_x_6567:
[----:B------:R-:W2:Y:S02]  /*7790*/  LDG.E.U16 R4, desc[UR36][R4.64] ;  /* 0x0000002404047981 */ /* 0x000ea4000c1e1500 */
[----:B--2---:R-:W-:-:S05]  /*77a0*/  HADD2.F32 R0, -RZ, R4.H0_H0 ;  /* 0x20000004ff007230 */ /* 0x004fca0000004100 */
[----:B------:R-:W-:-:S04]  /*77b0*/  FMUL.FTZ R0, R0, 1 ;  /* 0x3f80000000007820 */ /* 0x000fc80000410000 */
[----:B------:R0:W2:Y:S01]  /*77c0*/  F2F.F64.F32 R2, R0 ;  /* 0x0000000000027310 */ /* 0x0000a20000201800 */
[----:B------:R-:W-:Y:S05]  /*77d0*/  BRA `(.L_x_6561) ;  /* 0x0000000800bc7947 */ /* 0x000fea0003800000 */
.L_x_6566:
[----:B------:R0:W5:Y:S01]  /*77e0*/  LDG.E.64 R2, desc[UR36][R4.64] ;  /* 0x0000002404027981 */ /* 0x000162000c1e1b00 */
[----:B------:R-:W-:Y:S05]  /*77f0*/  BRA `(.L_x_6561) ;  /* 0x0000000800b47947 */ /* 0x000fea0003800000 */
.L_x_6556:
        /* <DEDUP_REMOVED lines=13> */
.L_x_6570:
[----:B------:R0:W5:Y:S01]  /*78d0*/  LDG.E.64 R2, desc[UR36][R4.64] ;  /* 0x0000002404027981 */ /* 0x000162000c1e1b00 */
[----:B------:R-:W-:Y:S05]  /*78e0*/  BRA `(.L_x_6561) ;  /* 0x0000000800787947 */ /* 0x000fea0003800000 */
.L_x_6569:
        /* <DEDUP_REMOVED lines=28> */
.L_x_6572:
        /* <DEDUP_REMOVED lines=15> */
.L_x_6571:
[----:B------:R-:W2:Y:S02]  /*7ba0*/  LDG.E.U16 R0, desc[UR36][R4.64] ;  /* 0x0000002404007981 */ /* 0x000ea4000c1e1500 */
[----:B--2---:R-:W-:-:S04]  /*7bb0*/  IMAD.U32 R0, R0, 0x10000, RZ ;  /* 0x0001000000007824 */ /* 0x004fc800078e00ff */
[----:B------:R-:W-:-:S04]  /*7bc0*/  FMUL.FTZ R0, R0, 1 ;  /* 0x3f80000000007820 */ /* 0x000fc80000410000 */
[----:B------:R0:W2:Y:S01]  /*7bd0*/  F2F.F64.F32 R2, R0 ;  /* 0x0000000000027310 */ /* 0x0000a20000201800 */
[----:B------:R-:W-:Y:S05]  /*7be0*/  BRA `(.L_x_6561) ;  /* 0x0000000400b87947 */ /* 0x000fea0003800000 */
.L_x_6568:
        /* <DEDUP_REMOVED lines=11> */
.L_x_6575:
        /* <DEDUP_REMOVED lines=21> */
.L_x_6579:
[----:B------:R-:W-:Y:S05]  /*7df0*/  BSYNC B1 ;  /* 0x0000000000017941 */ /* 0x000fea0003800000 */
.L_x_6578:
[----:B------:R-:W-:Y:S02]  /*7e00*/  LEA R3, R0, 0x3b800000, 0x17 ;  /* 0x3b80000000037811 */ /* 0x000fe400078eb8ff */
[----:B------:R-:W-:-:S04]  /*7e10*/  SHF.L.U32 R0, R2, 0x14, RZ ;  /* 0x0000001402007819 */ /* 0x000fc800000006ff */
[----:B------:R-:W-:-:S07]  /*7e20*/  LOP3.LUT R0, R3, R0, R4, 0xfe, !PT ;  /* 0x0000000003007212 */ /* 0x000fce00078efe04 */
.L_x_6577:
[----:B------:R-:W-:Y:S05]  /*7e30*/  BSYNC B0 ;  /* 0x0000000000007941 */ /* 0x000fea0003800000 */
.L_x_6576:
[----:B------:R-:W-:-:S04]  /*7e40*/  FMUL.FTZ R0, R0, 1 ;  /* 0x3f80000000007820 */ /* 0x000fc80000410000 */
[----:B------:R0:W2:Y:S01]  /*7e50*/  F2F.F64.F32 R2, R0 ;  /* 0x0000000000027310 */ /* 0x0000a20000201800 */
[----:B------:R-:W-:Y:S05]  /*7e60*/  BRA `(.L_x_6561) ;  /* 0x0000000400187947 */ /* 0x000fea0003800000 */
.L_x_6574:
        /* <DEDUP_REMOVED lines=21> */
.L_x_6583:
[----:B------:R-:W-:Y:S05]  /*7fc0*/  BSYNC B1 ;  /* 0x0000000000017941 */ /* 0x000fea0003800000 */
.L_x_6582:
[----:B------:R-:W-:Y:S01]  /*7fd0*/  LEA R3, R0, 0x37800000, 0x17 ;  /* 0x3780000000037811 */ /* 0x000fe200078eb8ff */
[----:B------:R-:W-:-:S05]  /*7fe0*/  IMAD.SHL.U32 R0, R2, 0x200000, RZ ;  /* 0x0020000002007824 */ /* 0x000fca00078e00ff */
[----:B------:R-:W-:-:S07]  /*7ff0*/  LOP3.LUT R0, R3, R0, R4, 0xfe, !PT ;  /* 0x0000000003007212 */ /* 0x000fce00078efe04 */
.L_x_6581:
[----:B------:R-:W-:Y:S05]  /*8000*/  BSYNC B0 ;  /* 0x0000000000007941 */ /* 0x000fea0003800000 */
.L_x_6580:
[----:B------:R-:W-:-:S04]  /*8010*/  FMUL.FTZ R0, R0, 1 ;  /* 0x3f80000000007820 */ /* 0x000fc80000410000 */
[----:B------:R0:W2:Y:S01]  /*8020*/  F2F.F64.F32 R2, R0 ;  /* 0x0000000000027310 */ /* 0x0000a20000201800 */
[----:B------:R-:W-:Y:S05]  /*8030*/  BRA `(.L_x_6561) ;  /* 0x0000000000a47947 */ /* 0x000fea0003800000 */
.L_x_6573:
        /* <DEDUP_REMOVED lines=14> */
.L_x_6587:
[----:B------:R-:W-:Y:S05]  /*8120*/  BSYNC B0 ;  /* 0x0000000000007941 */ /* 0x000fea0003800000 */
.L_x_6586:
[----:B------:R-:W-:-:S04]  /*8130*/  FMUL.FTZ R0, R0, 1 ;  /* 0x3f80000000007820 */ /* 0x000fc80000410000 */
[----:B------:R0:W2:Y:S01]  /*8140*/  F2F.F64.F32 R2, R0 ;  /* 0x0000000000027310 */ /* 0x0000a20000201800 */
[----:B------:R-:W-:Y:S05]  /*8150*/  BRA `(.L_x_6561) ;  /* 0x00000000005c7947 */ /* 0x000fea0003800000 */
.L_x_6560:
        /* <DEDUP_REMOVED lines=16> */
.L_x_6588:
[----:B------:R-:W-:Y:S01]  /*8260*/  CS2R R2, SRZ ;  /* 0x0000000000027805 */ /* 0x000fe2000001ff00 */
[----:B------:R-:W-:Y:S06]  /*8270*/  BRA `(.L_x_6561) ;  /* 0x0000000000147947 */ /* 0x000fec0003800000 */
.L_x_6585:
[----:B------:R-:W2:Y:S02]  /*8280*/  LDG.E.64 R2, desc[UR36][R4.64] ;  /* 0x0000002404027981 */ /* 0x000ea4000c1e1b00 */
[----:B--2---:R-:W0:Y:S01]  /*8290*/  I2F.F64.U64 R2, R2 ;  /* 0x0000000200027312 */ /* 0x004e220000301800 */
[----:B------:R-:W-:Y:S05]  /*82a0*/  BRA `(.L_x_6561) ;  /* 0x0000000000087947 */ /* 0x000fea0003800000 */
.L_x_6584:
[----:B------:R-:W2:Y:S02]  /*82b0*/  LDG.E R2, desc[UR36][R4.64] ;  /* 0x0000002404027981 */ /* 0x000ea4000c1e1900 */
[----:B--2---:R-:W0:Y:S02]  /*82c0*/  I2F.F64.U32 R2, R2 ;  /* 0x0000000200027312 */ /* 0x004e240000201800 */
.L_x_6561:
        /* <DEDUP_REMOVED lines=8> */
[----:B------:R-:W-:Y:S01]  /*8350*/  UMOV UR5, 0x3fe4f922 ;  /* 0x3fe4f92200057882 */ /* 0x000fe20000000000 */
[----:B------:R-:W-:-:S06]  /*8360*/  IMAD.MOV.U32 R7, RZ, RZ, 0x3fe98845 ;  /* 0x3fe98845ff077424 */ /* 0x000fcc00078e00ff */
        /* <DEDUP_REMOVED lines=68> */
.L_x_6590:
[----:B------:R-:W-:Y:S01]  /*87b0*/  DMUL R10, R8, R8 ;  /* 0x00000008080a7228 */ /* 0x000fe20000000000 */
[----:B------:R-:W-:Y:S01]  /*87c0*/  MOV R12, 0x420afc3d ;  /* 0x420afc3d000c7802 */ /* 0x000fe20000000f00 */
[----:B------:R-:W-:Y:S01]  /*87d0*/  IMAD.MOV.U32 R13, RZ, RZ, 0x3f14359f ;  /* 0x3f14359fff0d7424 */ /* 0x000fe200078e00ff */
[----:B------:R-:W-:Y:S01]  /*87e0*/  UMOV UR4, 0xe2f5e964 ;  /* 0xe2f5e96400047882 */ /* 0x000fe20000000000 */
[----:B------:R-:W-:-:S04]  /*87f0*/  UMOV UR5, 0x3ef0bc46 ;  /* 0x3ef0bc4600057882 */ /* 0x000fc80000000000 */
        /* <DEDUP_REMOVED lines=30> */
.L_x_6591:
[----:B------:R-:W-:Y:S05]  /*89e0*/  BSYNC B0 ;  /* 0x0000000000007941 */ /* 0x000fea0003800000 */
.L_x_6589:
        /* <DEDUP_REMOVED lines=26> */
.L_x_6595:
[----:B------:R-:W0:Y:S02]  /*8b90*/  F2I.S64.F64.TRUNC R4, R4 ;  /* 0x0000000400047311 */ /* 0x000e24000030d900 */
[----:B0-----:R-:W-:-:S05]  /*8ba0*/  IMAD.MOV.U32 R3, RZ, RZ, R4 ;  /* 0x000000ffff037224 */ /* 0x001fca00078e0004 */
[----:B------:R0:W-:Y:S01]  /*8bb0*/  STG.E.U8 desc[UR36][R16.64], R3 ;  /* 0x0000000310007986 */ /* 0x0001e2000c101124 */
[----:B------:R-:W-:Y:S05]  /*8bc0*/  BRA `(.L_x_6597) ;  /* 0x0000000c00f87947 */ /* 0x000fea0003800000 */
.L_x_6594:
        /* <DEDUP_REMOVED lines=9> */
.L_x_6599:
[----:B------:R-:W0:Y:S02]  /*8c60*/  F2I.F64.TRUNC R5, R4 ;  /* 0x0000000400057311 */ /* 0x000e24000030d100 */
[----:B0-----:R3:W-:Y:S01]  /*8c70*/  STG.E desc[UR36][R16.64], R5 ;  /* 0x0000000510007986 */ /* 0x0017e2000c101924 */
[----:B------:R-:W-:Y:S05]  /*8c80*/  BRA `(.L_x_6597) ;  /* 0x0000000c00c87947 */ /* 0x000fea0003800000 */
.L_x_6598:
[----:B------:R-:W0:Y:S02]  /*8c90*/  F2I.F64.TRUNC R5, R4 ;  /* 0x0000000400057311 */ /* 0x000e24000030d100 */
[----:B0-----:R2:W-:Y:S01]  /*8ca0*/  STG.E.U16 desc[UR36][R16.64], R5 ;  /* 0x0000000510007986 */ /* 0x0015e2000c101524 */
[----:B------:R-:W-:Y:S05]  /*8cb0*/  BRA `(.L_x_6597) ;  /* 0x0000000c00bc7947 */ /* 0x000fea0003800000 */
.L_x_6593:
        /* <DEDUP_REMOVED lines=13> */
.L_x_6601:
        /* <DEDUP_REMOVED lines=8> */
.L_x_6600:
        /* <DEDUP_REMOVED lines=14> */
.L_x_6603:
        /* <DEDUP_REMOVED lines=9> */
.L_x_6602:
[----:B------:R0:W-:Y:S01]  /*8f80*/  STG.E.64 desc[UR36][R16.64], R4 ;  /* 0x0000000410007986 */ /* 0x0001e2000c101b24 */
[----:B------:R-:W-:Y:S05]  /*8f90*/  BRA `(.L_x_6597) ;  /* 0x0000000c00047947 */ /* 0x000fea0003800000 */
.L_x_6592:
        /* <DEDUP_REMOVED lines=12> */
.L_x_6606:
[----:B------:R-:W-:-:S05]  /*9060*/  CS2R R6, SRZ ;  /* 0x0000000000067805 */ /* 0x000fca000001ff00 */
[----:B------:R0:W-:Y:S01]  /*9070*/  STG.E.128 desc[UR36][R16.64], R4 ;  /* 0x0000000410007986 */ /* 0x0001e2000c101d24 */
[----:B------:R-:W-:Y:S05]  /*9080*/  BRA `(.L_x_6597) ;  /* 0x0000000800c87947 */ /* 0x000fea0003800000 */
.L_x_6605:
        /* <DEDUP_REMOVED lines=25> */
.L_x_6610:
[----:B------:R-:W-:Y:S05]  /*9220*/  BSYNC B0 ;  /* 0x0000000000007941 */ /* 0x000fea0003800000 */
.L_x_6609:
[----:B------:R-:W-:-:S05]  /*9230*/  LOP3.LUT R3, R0, R3, RZ, 0xfc, !PT ;  /* 0x0000000300037212 */ /* 0x000fca00078efcff */
[----:B------:R0:W-:Y:S01]  /*9240*/  STG.E.U8 desc[UR36][R16.64], R3 ;  /* 0x0000000310007986 */ /* 0x0001e2000c101124 */
[----:B------:R-:W-:Y:S05]  /*9250*/  BRA `(.L_x_6597) ;  /* 0x0000000800547947 */ /* 0x000fea0003800000 */
.L_x_6608:
        /* <DEDUP_REMOVED lines=17> */
.L_x_6612:
[----:B------:R-:W-:Y:S01]  /*9370*/  IMAD.MOV.U32 R0, RZ, RZ, 0x7f ;  /* 0x0000007fff007424 */ /* 0x000fe200078e00ff */
[----:B------:R-:W-:-:S04]  /*9380*/  ISETP.GT.U32.AND P0, PT, R2, 0x7f800000, PT ;  /* 0x7f8000000200780c */ /* 0x000fc80003f04070 */
[----:B------:R-:W-:-:S09]  /*9390*/  SEL R0, R0, 0x7c, P0 ;  /* 0x0000007c00007807 */ /* 0x000fd20000000000 */
.L_x_6613:
[----:B------:R-:W-:Y:S05]  /*93a0*/  BSYNC B0 ;  /* 0x0000000000007941 */ /* 0x000fea0003800000 */
.L_x_6611:
[----:B------:R-:W-:-:S04]  /*93b0*/  LOP3.LUT R2, R3, 0x80000000, RZ, 0xc0, !PT ;  /* 0x8000000003027812 */ /* 0x000fc800078ec0ff */
[----:B------:R-:W-:-:S04]  /*93c0*/  SHF.R.U32.HI R3, RZ, 0x18, R2 ;  /* 0x00000018ff037819 */ /* 0x000fc80000011602 */
[----:B------:R-:W-:-:S05]  /*93d0*/  LOP3.LUT R3, R0, R3, RZ, 0xfc, !PT ;  /* 0x0000000300037212 */ /* 0x000fca00078efcff */
[----:B------:R0:W-:Y:S01]  /*93e0*/  STG.E.U8 desc[UR36][R16.64], R3 ;  /* 0x0000000310007986 */ /* 0x0001e2000c101124 */
[----:B------:R-:W-:Y:S05]  /*93f0*/  BRA `(.L_x_6597) ;  /* 0x0000000400ec7947 */ /* 0x000fea0003800000 */
.L_x_6607:
        /* <DEDUP_REMOVED lines=8> */
.L_x_6604:
        /* <DEDUP_REMOVED lines=11> */
.L_x_6616:
        /* <DEDUP_REMOVED lines=21> */
.L_x_6619:
[----:B------:R-:W-:-:S04]  /*9680*/  LOP3.LUT R2, R3, 0x80000000, RZ, 0xc0, !PT ;  /* 0x8000000003027812 */ /* 0x000fc800078ec0ff */
[----:B------:R-:W-:-:S04]  /*9690*/  SHF.R.U32.HI R3, RZ, 0x18, R2 ;  /* 0x00000018ff037819 */ /* 0x000fc80000011602 */
[----:B------:R-:W-:-:S04]  /*96a0*/  LOP3.LUT R0, R0, R3, RZ, 0xfc, !PT ;  /* 0x0000000300007212 */ /* 0x000fc800078efcff */
[----:B------:R-:W-:-:S07]  /*96b0*/  PRMT R8, R0, 0x7610, R8 ;  /* 0x0000761000087816 */ /* 0x000fce0000000008 */
.L_x_6618:
[----:B------:R-:W-:Y:S05]  /*96c0*/  BSYNC B0 ;  /* 0x0000000000007941 */ /* 0x000fea0003800000 */
.L_x_6617:
[----:B------:R0:W-:Y:S01]  /*96d0*/  STG.E.U8 desc[UR36][R16.64], R8 ;  /* 0x0000000810007986 */ /* 0x0001e2000c101124 */
[----:B------:R-:W-:Y:S05]  /*96e0*/  BRA `(.L_x_6597) ;  /* 0x0000000400307947 */ /* 0x000fea0003800000 */
.L_x_6615:
        /* <DEDUP_REMOVED lines=21> */
.L_x_6622:
[----:B------:R-:W-:-:S04]  /*9840*/  LOP3.LUT R2, R3, 0x80000000, RZ, 0xc0, !PT ;  /* 0x8000000003027812 */ /* 0x000fc800078ec0ff */
[----:B------:R-:W-:-:S04]  /*9850*/  SHF.R.U32.HI R3, RZ, 0x18, R2 ;  /* 0x00000018ff037819 */ /* 0x000fc80000011602 */
[----:B------:R-:W-:-:S04]  /*9860*/  LOP3.LUT R0, R0, R3, RZ, 0xfc, !PT ;  /* 0x0000000300007212 */ /* 0x000fc800078efcff */
[----:B------:R-:W-:-:S07]  /*9870*/  PRMT R8, R0, 0x7610, R8 ;  /* 0x0000761000087816 */ /* 0x000fce0000000008 */
.L_x_6621:
[----:B------:R-:W-:Y:S05]  /*9880*/  BSYNC B0 ;  /* 0x0000000000007941 */ /* 0x000fea0003800000 */
.L_x_6620:
[----:B------:R0:W-:Y:S01]  /*9890*/  STG.E.U8 desc[UR36][R16.64], R8 ;  /* 0x0000000810007986 */ /* 0x0001e2000c101124 */
[----:B------:R-:W-:Y:S05]  /*98a0*/  BRA `(.L_x_6597) ;  /* 0x0000000000c07947 */ /* 0x000fea0003800000 */
.L_x_6614:
        /* <DEDUP_REMOVED lines=18> */
[----:B------:R-:W-:Y:S02]  /*99d0*/  @P1 ISETP.EQ.U32.AND P2, PT, R0, 0x1, P0 ;  /* 0x000000010000180c */ /* 0x000fe40000742070 */
[----:B------:R-:W-:Y:S02]  /*99e0*/  PLOP3.LUT P0, PT, PT, PT, PT, 0x80, 0x0 ;  /* 0x000000000000781c */ /* 0x000fe40003f0f070 */
[----:B------:R-:W-:Y:S02]  /*99f0*/  @P1 PLOP3.LUT P0, PT, P2, PT, PT, 0x80, 0x0 ;  /* 0x000000000000181c */ /* 0x000fe4000170f070 */
[----:B------:R-:W-:-:S11]  /*9a00*/  @P1 IADD3 R0, R2, 0x1, RZ ;  /* 0x0000000102001810 */ /* 0x000fd60007ffe0ff */
[----:B------:R-:W-:-:S04]  /*9a10*/  @!P0 IMAD.MOV R0, RZ, RZ, R2 ;  /* 0x000000ffff008224 */ /* 0x000fc800078e0202 */
[----:B------:R-:W-:-:S05]  /*9a20*/  @P1 IMAD.MOV.U32 R3, RZ, RZ, R0 ;  /* 0x000000ffff031224 */ /* 0x000fca00078e0000 */
[----:B------:R0:W-:Y:S01]  /*9a30*/  STG.E.U8 desc[UR36][R16.64], R3 ;  /* 0x0000000310007986 */ /* 0x0001e2000c101124 */
[----:B------:R-:W-:Y:S05]  /*9a40*/  BRA `(.L_x_6597) ;  /* 0x0000000000587947 */ /* 0x000fea0003800000 */
.L_x_6596:
        /* <DEDUP_REMOVED lines=16> */
.L_x_6625:
[----:B------:R-:W-:Y:S05]  /*9b50*/  BRA `(.L_x_6597) ;  /* 0x0000000000147947 */ /* 0x000fea0003800000 */
.L_x_6624:
[----:B------:R-:W0:Y:S02]  /*9b60*/  F2I.U64.F64.TRUNC R4, R4 ;  /* 0x0000000400047311 */ /* 0x000e24000030d800 */
[----:B0-----:R0:W-:Y:S01]  /*9b70*/  STG.E.64 desc[UR36][R16.64], R4 ;  /* 0x0000000410007986 */ /* 0x0011e2000c101b24 */
[----:B------:R-:W-:Y:S05]  /*9b80*/  BRA `(.L_x_6597) ;  /* 0x0000000000087947 */ /* 0x000fea0003800000 */
.L_x_6623:
[----:B------:R-:W0:Y:S02]  /*9b90*/  F2I.U32.F64.TRUNC R5, R4 ;  /* 0x0000000400057311 */ /* 0x000e24000030d000 */
[----:B0-----:R0:W-:Y:S02]  /*9ba0*/  STG.E desc[UR36][R16.64], R5 ;  /* 0x0000000510007986 */ /* 0x0011e4000c101924 */
.L_x_6597:
[----:B------:R-:W-:-:S07]  /*9bb0*/  VIADD R23, R23, 0x80 ;  /* 0x0000008017177836 */ /* 0x000fce0000000000 */
.L_x_6521:
[----:B------:R-:W-:Y:S05]  /*9bc0*/  BSYNC B6 ;  /* 0x0000000000067941 */ /* 0x000fea0003800000 */
.L_x_6520:
[----:B------:R-:W-:Y:S01]  /*9bd0*/  ULDC UR4, c[0x0][0x210] ;  /* 0x0000840000047ab9 */ /* 0x000fe20000000800 */
[----:B------:R-:W-:Y:S01]  /*9be0*/  BSSY B6, `(.L_x_6626) ;  /* 0x00004d9000067945 */ /* 0x000fe20003800000 */
[----:B------:R-:W-:-:S13]  /*9bf0*/  ISETP.GE.AND P0, PT, R23, UR4, PT ;  /* 0x0000000417007c0c */ /* 0x000fda000bf06270 */
[----:B------:R-:W-:Y:S05]  /*9c00*/  @P0 BRA `(.L_x_6627) ;  /* 0x0000004c00580947 */ /* 0x000fea0003800000 */
[----:B0-----:R-:W0:Y:S01]  /*9c10*/  LDC R6, c[0x0][0x218] ;  /* 0x00008600ff067b82 */ /* 0x001e220000000800 */
[----:B------:R-:W-:Y:S01]  /*9c20*/  HFMA2.MMA R22, -RZ, RZ, 0, 0 ;  /* 0x00000000ff167435 */ /* 0x000fe200000001ff */
        /* <DEDUP_REMOVED lines=351> */
[----:B------:R-:W-:-:S07]  /*b220*/  IMAD R22, R5, UR6, R22 ;  /* 0x0000000605167c24 */ /* 0x000fce000f8e0216 */
.L_x_6628:
        /* <DEDUP_REMOVED lines=21> */
.L_x_6632:
[----:B------:R-:W2:Y:S02]  /*b380*/  LDG.E.U8 R2, desc[UR36][R2.64] ;  /* 0x0000002402027981 */ /* 0x000ea4000c1e1100 */
[----:B--2---:R0:W1:Y:S01]  /*b390*/  I2F.F64.U16 R18, R2 ;  /* 0x0000000200127312 */ /* 0x0040620000101800 */
[----:B------:R-:W-:Y:S05]  /*b3a0*/  BRA `(.L_x_6634) ;  /* 0x0000000c00707947 */ /* 0x000fea0003800000 */
.L_x_6631:
        /* <DEDUP_REMOVED lines=9> */
.L_x_6636:
[----:B------:R-:W2:Y:S02]  /*b440*/  LDG.E R2, desc[UR36][R2.64] ;  /* 0x0000002402027981 */ /* 0x000ea4000c1e1900 */
[----:B--2---:R0:W1:Y:S01]  /*b450*/  I2F.F64 R18, R2 ;  /* 0x0000000200127312 */ /* 0x0040620000201c00 */
[----:B------:R-:W-:Y:S05]  /*b460*/  BRA `(.L_x_6634) ;  /* 0x0000000c00407947 */ /* 0x000fea0003800000 */
.L_x_6635:
[----:B------:R-:W2:Y:S02]  /*b470*/  LDG.E.U16 R2, desc[UR36][R2.64] ;  /* 0x0000002402027981 */ /* 0x000ea4000c1e1500 */
[----:B--2---:R0:W1:Y:S01]  /*b480*/  I2F.F64.S16 R18, R2 ;  /* 0x0000000200127312 */ /* 0x0040620000101c00 */
[----:B------:R-:W-:Y:S05]  /*b490*/  BRA `(.L_x_6634) ;  /* 0x0000000c00347947 */ /* 0x000fea0003800000 */
.L_x_6630:
        /* <DEDUP_REMOVED lines=10> */
.L_x_6638:
[----:B------:R-:W2:Y:S02]  /*b540*/  LDG.E.U16 R0, desc[UR36][R2.64] ;  /* 0x0000002402007981 */ /* 0x000ea4000c1e1500 */
[----:B--2---:R-:W-:-:S05]  /*b550*/  HADD2.F32 R0, -RZ, R0.H0_H0 ;  /* 0x20000000ff007230 */ /* 0x004fca0000004100 */
[----:B------:R-:W-:-:S04]  /*b560*/  FMUL.FTZ R0, R0, 1 ;  /* 0x3f80000000007820 */ /* 0x000fc80000410000 */
[----:B------:R1:W2:Y:S01]  /*b570*/  F2F.F64.F32 R18, R0 ;  /* 0x0000000000127310 */ /* 0x0002a20000201800 */
[----:B------:R-:W-:Y:S05]  /*b580*/  BRA `(.L_x_6634) ;  /* 0x0000000800f87947 */ /* 0x000fea0003800000 */
.L_x_6637:
        /* <DEDUP_REMOVED lines=8> */
[----:B------:R-:W4:Y:S01]  /*b610*/  F2F.F64.F32 R18, R18 ;  /* 0x0000001200127310 */ /* 0x000f220000201800 */
[----:B------:R-:W-:Y:S05]  /*b620*/  BRA `(.L_x_6634) ;  /* 0x0000000800d07947 */ /* 0x000fea0003800000 */
.L_x_6640:
[----:B------:R-:W2:Y:S02]  /*b630*/  LDG.E.U16 R2, desc[UR36][R2.64] ;  /* 0x0000002402027981 */ /* 0x000ea4000c1e1500 */
[----:B--2---:R-:W-:-:S05]  /*b640*/  HADD2.F32 R0, -RZ, R2.H0_H0 ;  /* 0x20000002ff007230 */ /* 0x004fca0000004100 */
[----:B------:R-:W-:-:S04]  /*b650*/  FMUL.FTZ R0, R0, 1 ;  /* 0x3f80000000007820 */ /* 0x000fc80000410000 */
[----:B------:R0:W1:Y:S01]  /*b660*/  F2F.F64.F32 R18, R0 ;  /* 0x0000000000127310 */ /* 0x0000620000201800 */
[----:B------:R-:W-:Y:S05]  /*b670*/  BRA `(.L_x_6634) ;  /* 0x0000000800bc7947 */ /* 0x000fea0003800000 */
.L_x_6639:
[----:B------:R3:W5:Y:S01]  /*b680*/  LDG.E.64 R18, desc[UR36][R2.64] ;  /* 0x0000002402127981 */ /* 0x000762000c1e1b00 */
[----:B------:R-:W-:Y:S05]  /*b690*/  BRA `(.L_x_6634) ;  /* 0x0000000800b47947 */ /* 0x000fea0003800000 */
.L_x_6629:
        /* <DEDUP_REMOVED lines=13> */
.L_x_6643:
[----:B------:R0:W5:Y:S01]  /*b770*/  LDG.E.64 R18, desc[UR36][R2.64] ;  /* 0x0000002402127981 */ /* 0x000162000c1e1b00 */
[----:B------:R-:W-:Y:S05]  /*b780*/  BRA `(.L_x_6634) ;  /* 0x0000000800787947 */ /* 0x000fea0003800000 */
.L_x_6642:
        /* <DEDUP_REMOVED lines=28> */
.L_x_6645:
        /* <DEDUP_REMOVED lines=15> */
.L_x_6644:
[----:B------:R-:W2:Y:S02]  /*ba40*/  LDG.E.U16 R0, desc[UR36][R2.64] ;  /* 0x0000002402007981 */ /* 0x000ea4000c1e1500 */
[----:B--2---:R-:W-:-:S05]  /*ba50*/  SHF.L.U32 R0, R0, 0x10, RZ ;  /* 0x0000001000007819 */ /* 0x004fca00000006ff */
[----:B------:R-:W-:-:S04]  /*ba60*/  FMUL.FTZ R0, R0, 1 ;  /* 0x3f80000000007820 */ /* 0x000fc80000410000 */
[----:B------:R0:W1:Y:S01]  /*ba70*/  F2F.F64.F32 R18, R0 ;  /* 0x0000000000127310 */ /* 0x0000620000201800 */
[----:B------:R-:W-:Y:S05]  /*ba80*/  BRA `(.L_x_6634) ;  /* 0x0000000400b87947 */ /* 0x000fea0003800000 */
.L_x_6641:
        /* <DEDUP_REMOVED lines=11> */
.L_x_6648:
        /* <DEDUP_REMOVED lines=21> */
.L_x_6652:
[----:B------:R-:W-:Y:S05]  /*bc90*/  BSYNC B1 ;  /* 0x0000000000017941 */ /* 0x000fea0003800000 */
.L_x_6651:
[----:B------:R-:W-:Y:S01]  /*bca0*/  LEA R3, R0, 0x3b800000, 0x17 ;  /* 0x3b80000000037811 */ /* 0x000fe200078eb8ff */
[----:B------:R-:W-:-:S05]  /*bcb0*/  IMAD.SHL.U32 R0, R2, 0x100000, RZ ;  /* 0x0010000002007824 */ /* 0x000fca00078e00ff */
[----:B------:R-:W-:-:S07]  /*bcc0*/  LOP3.LUT R0, R3, R0, R4, 0xfe, !PT ;  /* 0x0000000003007212 */ /* 0x000fce00078efe04 */
.L_x_6650:
[----:B------:R-:W-:Y:S05]  /*bcd0*/  BSYNC B0 ;  /* 0x0000000000007941 */ /* 0x000fea0003800000 */
.L_x_6649:
[----:B------:R-:W-:-:S04]  /*bce0*/  FMUL.FTZ R0, R0, 1 ;  /* 0x3f80000000007820 */ /* 0x000fc80000410000 */
[----:B------:R0:W1:Y:S01]  /*bcf0*/  F2F.F64.F32 R18, R0 ;  /* 0x0000000000127310 */ /* 0x0000620000201800 */
[----:B------:R-:W-:Y:S05]  /*bd00*/  BRA `(.L_x_6634) ;  /* 0x0000000400187947 */ /* 0x000fea0003800000 */
.L_x_6647:
        /* <DEDUP_REMOVED lines=21> */
.L_x_6656:
[----:B------:R-:W-:Y:S05]  /*be60*/  BSYNC B1 ;  /* 0x0000000000017941 */ /* 0x000fea0003800000 */
.L_x_6655:
[----:B------:R-:W-:Y:S01]  /*be70*/  LEA R3, R0, 0x37800000, 0x17 ;  /* 0x3780000000037811 */ /* 0x000fe200078eb8ff */
[----:B------:R-:W-:-:S05]  /*be80*/  IMAD.SHL.U32 R0, R2, 0x200000, RZ ;  /* 0x0020000002007824 */ /* 0x000fca00078e00ff */
[----:B------:R-:W-:-:S07]  /*be90*/  LOP3.LUT R0, R3, R0, R4, 0xfe, !PT ;  /* 0x0000000003007212 */ /* 0x000fce00078efe04 */
.L_x_6654:
[----:B------:R-:W-:Y:S05]  /*bea0*/  BSYNC B0 ;  /* 0x0000000000007941 */ /* 0x000fea0003800000 */
.L_x_6653:
[----:B------:R-:W-:-:S04]  /*beb0*/  FMUL.FTZ R0, R0, 1 ;  /* 0x3f80000000007820 */ /* 0x000fc80000410000 */
[----:B------:R0:W1:Y:S01]  /*bec0*/  F2F.F64.F32 R18, R0 ;  /* 0x0000000000127310 */ /* 0x0000620000201800 */
[----:B------:R-:W-:Y:S05]  /*bed0*/  BRA `(.L_x_6634) ;  /* 0x0000000000a47947 */ /* 0x000fea0003800000 */
.L_x_6646:
        /* <DEDUP_REMOVED lines=14> */
.L_x_6660:
[----:B------:R-:W-:Y:S05]  /*bfc0*/  BSYNC B0 ;  /* 0x0000000000007941 */ /* 0x000fea0003800000 */
.L_x_6659:
[----:B------:R-:W-:-:S04]  /*bfd0*/  FMUL.FTZ R0, R0, 1 ;  /* 0x3f80000000007820 */ /* 0x000fc80000410000 */
[----:B------:R0:W1:Y:S01]  /*bfe0*/  F2F.F64.F32 R18, R0 ;  /* 0x0000000000127310 */ /* 0x0000620000201800 */
[----:B------:R-:W-:Y:S05]  /*bff0*/  BRA `(.L_x_6634) ;  /* 0x00000000005c7947 */ /* 0x000fea0003800000 */
.L_x_6633:
        /* <DEDUP_REMOVED lines=16> */
.L_x_6661:
[----:B------:R-:W-:Y:S01]  /*c100*/  CS2R R18, SRZ ;  /* 0x0000000000127805 */ /* 0x000fe2000001ff00 */
[----:B------:R-:W-:Y:S06]  /*c110*/  BRA `(.L_x_6634) ;  /* 0x0000000000147947 */ /* 0x000fec0003800000 */
.L_x_6658:
[----:B------:R-:W2:Y:S02]  /*c120*/  LDG.E.64 R18, desc[UR36][R2.64] ;  /* 0x0000002402127981 */ /* 0x000ea4000c1e1b00 */
[----:B--2---:R-:W0:Y:S01]  /*c130*/  I2F.F64.U64 R18, R18 ;  /* 0x0000001200127312 */ /* 0x004e220000301800 */
[----:B------:R-:W-:Y:S05]  /*c140*/  BRA `(.L_x_6634) ;  /* 0x0000000000087947 */ /* 0x000fea0003800000 */
.L_x_6657:
[----:B------:R-:W2:Y:S02]  /*c150*/  LDG.E R2, desc[UR36][R2.64] ;  /* 0x0000002402027981 */ /* 0x000ea4000c1e1900 */
[----:B--2---:R0:W1:Y:S02]  /*c160*/  I2F.F64.U32 R18, R2 ;  /* 0x0000000200127312 */ /* 0x0040640000201800 */
.L_x_6634:
[----:B0--3--:R-:W1:Y:S01]  /*c170*/  LDC.U8 R2, c[0x0][0x493] ;  /* 0x000124c0ff027b82 */ /* 0x009e620000000000 */
[----:B------:R-:W-:Y:S02]  /*c180*/  ULDC.64 UR4, c[0x0][0x488] ;  /* 0x0001220000047ab9 */ /* 0x000fe40000000a00 */
[----:B------:R-:W-:-:S05]  /*c190*/  IADD3 R4, P0, R22, UR4, RZ ;  /* 0x0000000416047c10 */ /* 0x000fca000ff1e0ff */
        /* <DEDUP_REMOVED lines=15> */
.L_x_6665:
[----:B------:R-:W3:Y:S02]  /*c290*/  LDG.E.U8 R2, desc[UR36][R4.64] ;  /* 0x0000002404027981 */ /* 0x000ee4000c1e1100 */
[----:B---3--:R-:W0:Y:S01]  /*c2a0*/  I2F.F64.U16 R2, R2 ;  /* 0x0000000200027312 */ /* 0x008e220000101800 */
[----:B------:R-:W-:Y:S05]  /*c2b0*/  BRA `(.L_x_6667) ;  /* 0x0000000c00707947 */ /* 0x000fea0003800000 */
.L_x_6664:
        /* <DEDUP_REMOVED lines=9> */
.L_x_6669:
[----:B------:R-:W3:Y:S02]  /*c350*/  LDG.E R2, desc[UR36][R4.64] ;  /* 0x0000002404027981 */ /* 0x000ee4000c1e1900 */
[----:B---3--:R-:W0:Y:S01]  /*c360*/  I2F.F64 R2, R2 ;  /* 0x0000000200027312 */ /* 0x008e220000201c00 */
[----:B------:R-:W-:Y:S05]  /*c370*/  BRA `(.L_x_6667) ;  /* 0x0000000c00407947 */ /* 0x000fea0003800000 */
.L_x_6668:
[----:B------:R-:W3:Y:S02]  /*c380*/  LDG.E.U16 R2, desc[UR36][R4.64] ;  /* 0x0000002404027981 */ /* 0x000ee4000c1e1500 */
[----:B---3--:R-:W0:Y:S01]  /*c390*/  I2F.F64.S16 R2, R2 ;  /* 0x0000000200027312 */ /* 0x008e220000101c00 */
[----:B------:R-:W-:Y:S05]  /*c3a0*/  BRA `(.L_x_6667) ;  /* 0x0000000c00347947 */ /* 0x000fea0003800000 */
.L_x_6663:
        /* <DEDUP_REMOVED lines=8> */
[----:B------:R-:W3:Y:S01]  /*c430*/  F2F.F64.F32 R2, R2 ;  /* 0x0000000200027310 */ /* 0x000ee20000201800 */
[----:B------:R-:W-:Y:S05]  /*c440*/  BRA `(.L_x_6667) ;  /* 0x0000000c000c7947 */ /* 0x000fea0003800000 */
.L_x_6671:
[----:B------:R-:W3:Y:S02]  /*c450*/  LDG.E.U16 R0, desc[UR36][R4.64] ;  /* 0x0000002404007981 */ /* 0x000ee4000c1e1500 */
[----:B---3--:R-:W-:-:S05]  /*c460*/  HADD2.F32 R0, -RZ, R0.H0_H0 ;  /* 0x20000000ff007230 */ /* 0x008fca0000004100 */
[----:B------:R-:W-:-:S04]  /*c470*/  FMUL.FTZ R0, R0, 1 ;  /* 0x3f80000000007820 */ /* 0x000fc80000410000 */
[----:B------:R0:W1:Y:S01]  /*c480*/  F2F.F64.F32 R2, R0 ;  /* 0x0000000000027310 */ /* 0x0000620000201800 */
[----:B------:R-:W-:Y:S05]  /*c490*/  BRA `(.L_x_6667) ;  /* 0x0000000800f87947 */ /* 0x000fea0003800000 */
.L_x_6670:
        /* <DEDUP_REMOVED lines=10> */
.L_x_6673:
[----:B------:R-:W3:Y:S02]  /*c540*/  LDG.E.U16 R4, desc[UR36][R4.64] ;  /* 0x0000002404047981 */ /* 0x000ee4000c1e1500 */
[----:B---3--:R-:W-:-:S05]  /*c550*/  HADD2.F32 R0, -RZ, R4.H0_H0 ;  /* 0x20000004ff007230 */ /* 0x008fca0000004100 */
[----:B------:R-:W-:-:S04]  /*c560*/  FMUL.FTZ R0, R0, 1 ;  /* 0x3f80000000007820 */ /* 0x000fc80000410000 */
[----:B------:R0:W1:Y:S01]  /*c570*/  F2F.F64.F32 R2, R0 ;  /* 0x0000000000027310 */ /* 0x0000620000201800 */
[----:B------:R-:W-:Y:S05]  /*c580*/  BRA `(.L_x_6667) ;  /* 0x0000000800bc7947 */ /* 0x000fea0003800000 */
.L_x_6672:
[----:B------:R0:W5:Y:S01]  /*c590*/  LDG.E.64 R2, desc[UR36][R4.64] ;  /* 0x0000002404027981 */ /* 0x000162000c1e1b00 */
[----:B------:R-:W-:Y:S05]  /*c5a0*/  BRA `(.L_x_6667) ;  /* 0x0000000800b47947 */ /* 0x000fea0003800000 */
.L_x_6662:
        /* <DEDUP_REMOVED lines=13> */
.L_x_6676:
[----:B------:R0:W5:Y:S01]  /*c680*/  LDG.E.64 R2, desc[UR36][R4.64] ;  /* 0x0000002404027981 */ /* 0x000162000c1e1b00 */
[----:B------:R-:W-:Y:S05]  /*c690*/  BRA `(.L_x_6667) ;  /* 0x0000000800787947 */ /* 0x000fea0003800000 */
.L_x_6675:
        /* <DEDUP_REMOVED lines=28> */
.L_x_6678:
        /* <DEDUP_REMOVED lines=15> */
.L_x_6677:
[----:B------:R-:W3:Y:S02]  /*c950*/  LDG.E.U16 R0, desc[UR36][R4.64] ;  /* 0x0000002404007981 */ /* 0x000ee4000c1e1500 */
[----:B---3--:R-:W-:-:S04]  /*c960*/  IMAD.U32 R0, R0, 0x10000, RZ ;  /* 0x0001000000007824 */ /* 0x008fc800078e00ff */
[----:B------:R-:W-:-:S04]  /*c970*/  FMUL.FTZ R0, R0, 1 ;  /* 0x3f80000000007820 */ /* 0x000fc80000410000 */
[----:B------:R0:W1:Y:S01]  /*c980*/  F2F.F64.F32 R2, R0 ;  /* 0x0000000000027310 */ /* 0x0000620000201800 */
[----:B------:R-:W-:Y:S05]  /*c990*/  BRA `(.L_x_6667) ;  /* 0x0000000400b87947 */ /* 0x000fea0003800000 */
.L_x_6674:
        /* <DEDUP_REMOVED lines=11> */
.L_x_6681:
        /* <DEDUP_REMOVED lines=21> */
.L_x_6685:
[----:B------:R-:W-:Y:S05]  /*cba0*/  BSYNC B1 ;  /* 0x0000000000017941 */ /* 0x000fea0003800000 */
.L_x_6684:
[----:B------:R-:W-:Y:S02]  /*cbb0*/  LEA R3, R0, 0x3b800000, 0x17 ;  /* 0x3b80000000037811 */ /* 0x000fe400078eb8ff */
[----:B------:R-:W-:-:S04]  /*cbc0*/  SHF.L.U32 R0, R2, 0x14, RZ ;  /* 0x0000001402007819 */ /* 0x000fc800000006ff */
[----:B------:R-:W-:-:S07]  /*cbd0*/  LOP3.LUT R0, R3, R0, R4, 0xfe, !PT ;  /* 0x0000000003007212 */ /* 0x000fce00078efe04 */
.L_x_6683:
[----:B------:R-:W-:Y:S05]  /*cbe0*/  BSYNC B0 ;  /* 0x0000000000007941 */ /* 0x000fea0003800000 */
.L_x_6682:
[----:B------:R-:W-:-:S04]  /*cbf0*/  FMUL.FTZ R0, R0, 1 ;  /* 0x3f80000000007820 */ /* 0x000fc80000410000 */
[----:B------:R0:W1:Y:S01]  /*cc00*/  F2F.F64.F32 R2, R0 ;  /* 0x0000000000027310 */ /* 0x0000620000201800 */
[----:B------:R-:W-:Y:S05]  /*cc10*/  BRA `(.L_x_6667) ;  /* 0x0000000400187947 */ /* 0x000fea0003800000 */
.L_x_6680:
        /* <DEDUP_REMOVED lines=21> */
.L_x_6689:
[----:B------:R-:W-:Y:S05]  /*cd70*/  BSYNC B1 ;  /* 0x0000000000017941 */ /* 0x000fea0003800000 */
.L_x_6688:
[----:B------:R-:W-:Y:S01]  /*cd80*/  LEA R3, R0, 0x37800000, 0x17 ;  /* 0x3780000000037811 */ /* 0x000fe200078eb8ff */
[----:B------:R-:W-:-:S05]  /*cd90*/  IMAD.SHL.U32 R0, R2, 0x200000, RZ ;  /* 0x0020000002007824 */ /* 0x000fca00078e00ff */
[----:B------:R-:W-:-:S07]  /*cda0*/  LOP3.LUT R0, R3, R0, R4, 0xfe, !PT ;  /* 0x0000000003007212 */ /* 0x000fce00078efe04 */
.L_x_6687:
[----:B------:R-:W-:Y:S05]  /*cdb0*/  BSYNC B0 ;  /* 0x0000000000007941 */ /* 0x000fea0003800000 */
.L_x_6686:
[----:B------:R-:W-:-:S04]  /*cdc0*/  FMUL.FTZ R0, R0, 1 ;  /* 0x3f80000000007820 */ /* 0x000fc80000410000 */
[----:B------:R0:W1:Y:S01]  /*cdd0*/  F2F.F64.F32 R2, R0 ;  /* 0x0000000000027310 */ /* 0x0000620000201800 */
[----:B------:R-:W-:Y:S05]  /*cde0*/  BRA `(.L_x_6667) ;  /* 0x0000000000a47947 */ /* 0x000fea0003800000 */
.L_x_6679:
        /* <DEDUP_REMOVED lines=14> */
.L_x_6693:
[----:B------:R-:W-:Y:S05]  /*ced0*/  BSYNC B0 ;  /* 0x0000000000007941 */ /* 0x000fea0003800000 */
.L_x_6692:
[----:B------:R-:W-:-:S04]  /*cee0*/  FMUL.FTZ R0, R0, 1 ;  /* 0x3f80000000007820 */ /* 0x000fc80000410000 */
[----:B------:R0:W1:Y:S01]  /*cef0*/  F2F.F64.F32 R2, R0 ;  /* 0x0000000000027310 */ /* 0x0000620000201800 */
[----:B------:R-:W-:Y:S05]  /*cf00*/  BRA `(.L_x_6667) ;  /* 0x00000000005c7947 */ /* 0x000fea0003800000 */
.L_x_6666:
        /* <DEDUP_REMOVED lines=16> */
.L_x_6694:
[----:B------:R-:W-:Y:S01]  /*d010*/  CS2R R2, SRZ ;  /* 0x0000000000027805 */ /* 0x000fe2000001ff00 */
[----:B------:R-:W-:Y:S06]  /*d020*/  BRA `(.L_x_6667) ;  /* 0x0000000000147947 */ /* 0x000fec0003800000 */
.L_x_6691:
[----:B------:R-:W3:Y:S02]  /*d030*/  LDG.E.64 R2, desc[UR36][R4.64] ;  /* 0x0000002404027981 */ /* 0x000ee4000c1e1b00 */
[----:B---3--:R-:W0:Y:S01]  /*d040*/  I2F.F64.U64 R2, R2 ;  /* 0x0000000200027312 */ /* 0x008e220000301800 */
[----:B------:R-:W-:Y:S05]  /*d050*/  BRA `(.L_x_6667) ;  /* 0x0000000000087947 */ /* 0x000fea0003800000 */
.L_x_6690:
[----:B------:R-:W3:Y:S02]  /*d060*/  LDG.E R2, desc[UR36][R4.64] ;  /* 0x0000002404027981 */ /* 0x000ee4000c1e1900 */
[----:B---3--:R-:W0:Y:S02]  /*d070*/  I2F.F64.U32 R2, R2 ;  /* 0x0000000200027312 */ /* 0x008e240000201800 */
.L_x_6667:
        /* <DEDUP_REMOVED lines=30> */
[----:B------:R0:W1:Y:S02]  /*d260*/  F2F.F64.F32 R12, R8 ;  /* 0x00000008000c7310 */ /* 0x0000640000201800 */
[----:B0-----:R-:W-:Y:S01]  /*d270*/  FMUL.FTZ R8, R0, 1 ;  /* 0x3f80000000087820 */ /* 0x001fe20000410000 */
[----:B-1----:R-:W-:Y:S01]  /*d280*/  DFMA R12, -R12, UR4, R14 ;  /* 0x000000040c0c7c2b */ /* 0x002fe2000800010e */
        /* <DEDUP_REMOVED lines=45> */
.L_x_6696:
        /* <DEDUP_REMOVED lines=35> */
.L_x_6697:
[----:B------:R-:W-:Y:S05]  /*d790*/  BSYNC B0 ;  /* 0x0000000000007941 */ /* 0x000fea0003800000 */
.L_x_6695:
        /* <DEDUP_REMOVED lines=13> */
[----:B--2-4-:R-:W-:Y:S01]  /*d870*/  DMUL R4, R2, R18 ;  /* 0x0000001202047228 */ /* 0x014fe20000000000 */
        /* <DEDUP_REMOVED lines=12> */
.L_x_6701:
[----:B------:R-:W0:Y:S02]  /*d940*/  F2I.S64.F64.TRUNC R4, R4 ;  /* 0x0000000400047311 */ /* 0x000e24000030d900 */
[----:B0-----:R-:W-:-:S05]  /*d950*/  IMAD.MOV.U32 R3, RZ, RZ, R4 ;  /* 0x000000ffff037224 */ /* 0x001fca00078e0004 */
[----:B------:R0:W-:Y:S01]  /*d960*/  STG.E.U8 desc[UR36][R16.64], R3 ;  /* 0x0000000310007986 */ /* 0x0001e2000c101124 */
[----:B------:R-:W-:Y:S05]  /*d970*/  BRA `(.L_x_6703) ;  /* 0x0000000c00f87947 */ /* 0x000fea0003800000 */
.L_x_6700:
        /* <DEDUP_REMOVED lines=9> */
.L_x_6705:
[----:B------:R-:W0:Y:S02]  /*da10*/  F2I.F64.TRUNC R5, R4 ;  /* 0x0000000400057311 */ /* 0x000e24000030d100 */
[----:B0-----:R0:W-:Y:S01]  /*da20*/  STG.E desc[UR36][R16.64], R5 ;  /* 0x0000000510007986 */ /* 0x0011e2000c101924 */
[----:B------:R-:W-:Y:S05]  /*da30*/  BRA `(.L_x_6703) ;  /* 0x0000000c00c87947 */ /* 0x000fea0003800000 */
.L_x_6704:
[----:B------:R-:W0:Y:S02]  /*da40*/  F2I.F64.TRUNC R5, R4 ;  /* 0x0000000400057311 */ /* 0x000e24000030d100 */
[----:B0-----:R0:W-:Y:S01]  /*da50*/  STG.E.U16 desc[UR36][R16.64], R5 ;  /* 0x0000000510007986 */ /* 0x0011e2000c101524 */
[----:B------:R-:W-:Y:S05]  /*da60*/  BRA `(.L_x_6703) ;  /* 0x0000000c00bc7947 */ /* 0x000fea0003800000 */
.L_x_6699:
        /* <DEDUP_REMOVED lines=13> */
.L_x_6707:
        /* <DEDUP_REMOVED lines=8> */
.L_x_6706:
        /* <DEDUP_REMOVED lines=14> */
.L_x_6709:
        /* <DEDUP_REMOVED lines=9> */
.L_x_6708:
[----:B------:R2:W-:Y:S01]  /*dd30*/  STG.E.64 desc[UR36][R16.64], R4 ;  /* 0x0000000410007986 */ /* 0x0005e2000c101b24 */
[----:B------:R-:W-:Y:S05]  /*dd40*/  BRA `(.L_x_6703) ;  /* 0x0000000c00047947 */ /* 0x000fea0003800000 */
.L_x_6698:
        /* <DEDUP_REMOVED lines=12> */
.L_x_6712:
[----:B------:R-:W-:-:S05]  /*de10*/  CS2R R6, SRZ ;  /* 0x0000000000067805 */ /* 0x000fca000001ff00 */
[----:B------:R0:W-:Y:S01]  /*de20*/  STG.E.128 desc[UR36][R16.64], R4 ;  /* 0x0000000410007986 */ /* 0x0001e2000c101d24 */
[----:B------:R-:W-:Y:S05]  /*de30*/  BRA `(.L_x_6703) ;  /* 0x0000000800c87947 */ /* 0x000fea0003800000 */
.L_x_6711:
        /* <DEDUP_REMOVED lines=25> */
.L_x_6716:
[----:B------:R-:W-:Y:S05]  /*dfd0*/  BSYNC B0 ;  /* 0x0000000000007941 */ /* 0x000fea0003800000 */
.L_x_6715:
[----:B------:R-:W-:-:S05]  /*dfe0*/  LOP3.LUT R3, R0, R3, RZ, 0xfc, !PT ;  /* 0x0000000300037212 */ /* 0x000fca00078efcff */
[----:B------:R0:W-:Y:S01]  /*dff0*/  STG.E.U8 desc[UR36][R16.64], R3 ;  /* 0x0000000310007986 */ /* 0x0001e2000c101124 */
[----:B------:R-:W-:Y:S05]  /*e000*/  BRA `(.L_x_6703) ;  /* 0x0000000800547947 */ /* 0x000fea0003800000 */
.L_x_6714:
        /* <DEDUP_REMOVED lines=17> */
.L_x_6718:
[----:B------:R-:W-:Y:S01]  /*e120*/  IMAD.MOV.U32 R0, RZ, RZ, 0x7f ;  /* 0x0000007fff007424 */ /* 0x000fe200078e00ff */
[----:B------:R-:W-:-:S04]  /*e130*/  ISETP.GT.U32.AND P0, PT, R2, 0x7f800000, PT ;  /* 0x7f8000000200780c */ /* 0x000fc80003f04070 */
[----:B------:R-:W-:-:S09]  /*e140*/  SEL R0, R0, 0x7c, P0 ;  /* 0x0000007c00007807 */ /* 0x000fd20000000000 */
.L_x_6719:
[----:B------:R-:W-:Y:S05]  /*e150*/  BSYNC B0 ;  /* 0x0000000000007941 */ /* 0x000fea0003800000 */
.L_x_6717:
[----:B------:R-:W-:-:S04]  /*e160*/  LOP3.LUT R2, R3, 0x80000000, RZ, 0xc0, !PT ;  /* 0x8000000003027812 */ /* 0x000fc800078ec0ff */
[----:B------:R-:W-:-:S04]  /*e170*/  SHF.R.U32.HI R3, RZ, 0x18, R2 ;  /* 0x00000018ff037819 */ /* 0x000fc80000011602 */
[----:B------:R-:W-:-:S05]  /*e180*/  LOP3.LUT R3, R0, R3, RZ, 0xfc, !PT ;  /* 0x0000000300037212 */ /* 0x000fca00078efcff */
[----:B------:R0:W-:Y:S01]  /*e190*/  STG.E.U8 desc[UR36][R16.64], R3 ;  /* 0x0000000310007986 */ /* 0x0001e2000c101124 */
[----:B------:R-:W-:Y:S05]  /*e1a0*/  BRA `(.L_x_6703) ;  /* 0x0000000400ec7947 */ /* 0x000fea0003800000 */
.L_x_6713:
        /* <DEDUP_REMOVED lines=8> */
.L_x_6710:
        /* <DEDUP_REMOVED lines=11> */
.L_x_6722:
        /* <DEDUP_REMOVED lines=21> */
.L_x_6725:
[----:B------:R-:W-:-:S04]  /*e430*/  LOP3.LUT R2, R3, 0x80000000, RZ, 0xc0, !PT ;  /* 0x8000000003027812 */ /* 0x000fc800078ec0ff */
[----:B------:R-:W-:-:S04]  /*e440*/  SHF.R.U32.HI R3, RZ, 0x18, R2 ;  /* 0x00000018ff037819 */ /* 0x000fc80000011602 */
[----:B------:R-:W-:-:S04]  /*e450*/  LOP3.LUT R0, R0, R3, RZ, 0xfc, !PT ;  /* 0x0000000300007212 */ /* 0x000fc800078efcff */
[----:B------:R-:W-:-:S07]  /*e460*/  PRMT R8, R0, 0x7610, R8 ;  /* 0x0000761000087816 */ /* 0x000fce0000000008 */
.L_x_6724:
[----:B------:R-:W-:Y:S05]  /*e470*/  BSYNC B0 ;  /* 0x0000000000007941 */ /* 0x000fea0003800000 */
.L_x_6723:
[----:B------:R0:W-:Y:S01]  /*e480*/  STG.E.U8 desc[UR36][R16.64], R8 ;  /* 0x0000000810007986 */ /* 0x0001e2000c101124 */
[----:B------:R-:W-:Y:S05]  /*e490*/  BRA `(.L_x_6703) ;  /* 0x0000000400307947 */ /* 0x000fea0003800000 */
.L_x_6721:
        /* <DEDUP_REMOVED lines=21> */
.L_x_6728:
[----:B------:R-:W-:-:S04]  /*e5f0*/  LOP3.LUT R2, R3, 0x80000000, RZ, 0xc0, !PT ;  /* 0x8000000003027812 */ /* 0x000fc800078ec0ff */
[----:B------:R-:W-:-:S04]  /*e600*/  SHF.R.U32.HI R3, RZ, 0x18, R2 ;  /* 0x00000018ff037819 */ /* 0x000fc80000011602 */
[----:B------:R-:W-:-:S04]  /*e610*/  LOP3.LUT R0, R0, R3, RZ, 0xfc, !PT ;  /* 0x0000000300007212 */ /* 0x000fc800078efcff */
[----:B------:R-:W-:-:S07]  /*e620*/  PRMT R8, R0, 0x7610, R8 ;  /* 0x0000761000087816 */ /* 0x000fce0000000008 */
.L_x_6727:
[----:B------:R-:W-:Y:S05]  /*e630*/  BSYNC B0 ;  /* 0x0000000000007941 */ /* 0x000fea0003800000 */
.L_x_6726:
[----:B------:R0:W-:Y:S01]  /*e640*/  STG.E.U8 desc[UR36][R16.64], R8 ;  /* 0x0000000810007986 */ /* 0x0001e2000c101124 */
[----:B------:R-:W-:Y:S05]  /*e650*/  BRA `(.L_x_6703) ;  /* 0x0000000000c07947 */ /* 0x000fea0003800000 */
.L_x_6720:
        /* <DEDUP_REMOVED lines=26> */
.L_x_6702:
        /* <DEDUP_REMOVED lines=16> */
.L_x_6731:
[----:B------:R-:W-:Y:S05]  /*e900*/  BRA `(.L_x_6703) ;  /* 0x0000000000147947 */ /* 0x000fea0003800000 */
.L_x_6730:
[----:B------:R-:W0:Y:S02]  /*e910*/  F2I.U64.F64.TRUNC R4, R4 ;  /* 0x0000000400047311 */ /* 0x000e24000030d800 */
[----:B0-----:R0:W-:Y:S01]  /*e920*/  STG.E.64 desc[UR36][R16.64], R4 ;  /* 0x0000000410007986 */ /* 0x0011e2000c101b24 */
[----:B------:R-:W-:Y:S05]  /*e930*/  BRA `(.L_x_6703) ;  /* 0x0000000000087947 */ /* 0x000fea0003800000 */
.L_x_6729:
[----:B------:R-:W0:Y:S02]  /*e940*/  F2I.U32.F64.TRUNC R5, R4 ;  /* 0x0000000400057311 */ /* 0x000e24000030d000 */
[----:B0-----:R0:W-:Y:S02]  /*e950*/  STG.E desc[UR36][R16.64], R5 ;  /* 0x0000000510007986 */ /* 0x0011e4000c101924 */
.L_x_6703:
[----:B------:R-:W-:-:S07]  /*e960*/  VIADD R23, R23, 0x80 ;  /* 0x0000008017177836 */ /* 0x000fce0000000000 */
.L_x_6627:
[----:B------:R-:W-:Y:S05]  /*e970*/  BSYNC B6 ;  /* 0x0000000000067941 */ /* 0x000fea0003800000 */
.L_x_6626:
[----:B------:R-:W-:Y:S02]  /*e980*/  ULDC UR4, c[0x0][0x210] ;  /* 0x0000840000047ab9 */ /* 0x000fe40000000800 */
[----:B------:R-:W-:-:S13]  /*e990*/  ISETP.GE.AND P0, PT, R23, UR4, PT ;  /* 0x0000000417007c0c */ /* 0x000fda000bf06270 */
[----:B------:R-:W-:Y:S05]  /*e9a0*/  @P0 EXIT ;  /* 0x000000000000094d */ /* 0x000fea0003800000 */
[----:B0-----:R-:W0:Y:S01]  /*e9b0*/  LDC R6, c[0x0][0x218] ;  /* 0x00008600ff067b82 */ /* 0x001e220000000800 */
[----:B------:R-:W-:Y:S01]  /*e9c0*/  HFMA2.MMA R22, -RZ, RZ, 0, 0 ;  /* 0x00000000ff167435 */ /* 0x000fe200000001ff */
[----:B-1----:R-:W-:Y:S02]  /*e9d0*/  IMAD.MOV.U32 R0, RZ, RZ, RZ ;  /* 0x000000ffff007224 */ /* 0x002fe400078e00ff */
        /* <DEDUP_REMOVED lines=351> */
.L_x_6732:
        /* <DEDUP_REMOVED lines=21> */
.L_x_6736:
[----:B------:R-:W2:Y:S02]  /*10120*/  LDG.E.U8 R2, desc[UR36][R2.64] ;  /* 0x0000002402027981 */ /* 0x000ea4000c1e1100 */
[----:B--2---:R0:W1:Y:S01]  /*10130*/  I2F.F64.U16 R18, R2 ;  /* 0x0000000200127312 */ /* 0x0040620000101800 */
[----:B------:R-:W-:Y:S05]  /*10140*/  BRA `(.L_x_6738) ;  /* 0x0000000c00707947 */ /* 0x000fea0003800000 */
.L_x_6735:
        /* <DEDUP_REMOVED lines=9> */
.L_x_6740:
[----:B------:R-:W2:Y:S02]  /*101e0*/  LDG.E R2, desc[UR36][R2.64] ;  /* 0x0000002402027981 */ /* 0x000ea4000c1e1900 */
[----:B--2---:R0:W1:Y:S01]  /*101f0*/  I2F.F64 R18, R2 ;  /* 0x0000000200127312 */ /* 0x0040620000201c00 */
[----:B------:R-:W-:Y:S05]  /*10200*/  BRA `(.L_x_6738) ;  /* 0x0000000c00407947 */ /* 0x000fea0003800000 */
.L_x_6739:
[----:B------:R-:W2:Y:S02]  /*10210*/  LDG.E.U16 R2, desc[UR36][R2.64] ;  /* 0x0000002402027981 */ /* 0x000ea4000c1e1500 */
[----:B--2---:R0:W1:Y:S01]  /*10220*/  I2F.F64.S16 R18, R2 ;  /* 0x0000000200127312 */ /* 0x0040620000101c00 */
[----:B------:R-:W-:Y:S05]  /*10230*/  BRA `(.L_x_6738) ;  /* 0x0000000c00347947 */ /* 0x000fea0003800000 */
.L_x_6734:
        /* <DEDUP_REMOVED lines=10> */
.L_x_6742:
[----:B------:R-:W2:Y:S02]  /*102e0*/  LDG.E.U16 R0, desc[UR36][R2.64] ;  /* 0x0000002402007981 */ /* 0x000ea4000c1e1500 */
[----:B--2---:R-:W-:-:S05]  /*102f0*/  HADD2.F32 R0, -RZ, R0.H0_H0 ;  /* 0x20000000ff007230 */ /* 0x004fca0000004100 */
[----:B------:R-:W-:-:S04]  /*10300*/  FMUL.FTZ R0, R0, 1 ;  /* 0x3f80000000007820 */ /* 0x000fc80000410000 */
[----:B------:R0:W1:Y:S01]  /*10310*/  F2F.F64.F32 R18, R0 ;  /* 0x0000000000127310 */ /* 0x0000620000201800 */
[----:B------:R-:W-:Y:S05]  /*10320*/  BRA `(.L_x_6738) ;  /* 0x0000000800f87947 */ /* 0x000fea0003800000 */
.L_x_6741:
        /* <DEDUP_REMOVED lines=10> */
.L_x_6744:
[----:B------:R-:W2:Y:S02]  /*103d0*/  LDG.E.U16 R2, desc[UR36][R2.64] ;  /* 0x0000002402027981 */ /* 0x000ea4000c1e1500 */
[----:B--2---:R-:W-:-:S05]  /*103e0*/  HADD2.F32 R0, -RZ, R2.H0_H0 ;  /* 0x20000002ff007230 */ /* 0x004fca0000004100 */
[----:B------:R-:W-:-:S04]  /*103f0*/  FMUL.FTZ R0, R0, 1 ;  /* 0x3f80000000007820 */ /* 0x000fc80000410000 */
[----:B------:R1:W2:Y:S01]  /*10400*/  F2F.F64.F32 R18, R0 ;  /* 0x0000000000127310 */ /* 0x0002a20000201800 */
[----:B------:R-:W-:Y:S05]  /*10410*/  BRA `(.L_x_6738) ;  /* 0x0000000800bc7947 */ /* 0x000fea0003800000 */
.L_x_6743:
[----:B------:R3:W5:Y:S01]  /*10420*/  LDG.E.64 R18, desc[UR36][R2.64] ;  /* 0x0000002402127981 */ /* 0x000762000c1e1b00 */
[----:B------:R-:W-:Y:S05]  /*10430*/  BRA `(.L_x_6738) ;  /* 0x0000000800b47947 */ /* 0x000fea0003800000 */
.L_x_6733:
        /* <DEDUP_REMOVED lines=13> */
.L_x_6747:
[----:B------:R0:W5:Y:S01]  /*10510*/  LDG.E.64 R18, desc[UR36][R2.64] ;  /* 0x0000002402127981 */ /* 0x000162000c1e1b00 */
[----:B------:R-:W-:Y:S05]  /*10520*/  BRA `(.L_x_6738) ;  /* 0x0000000800787947 */ /* 0x000fea0003800000 */
.L_x_6746:
        /* <DEDUP_REMOVED lines=28> */
.L_x_6749:
        /* <DEDUP_REMOVED lines=15> */
.L_x_6748:
[----:B------:R-:W2:Y:S02]  /*107e0*/  LDG.E.U16 R0, desc[UR36][R2.64] ;  /* 0x0000002402007981 */ /* 0x000ea4000c1e1500 */
[----:B--2---:R-:W-:-:S05]  /*107f0*/  SHF.L.U32 R0, R0, 0x10, RZ ;  /* 0x0000001000007819 */ /* 0x004fca00000006ff */
[----:B------:R-:W-:-:S04]  /*10800*/  FMUL.FTZ R0, R0, 1 ;  /* 0x3f80000000007820 */ /* 0x000fc80000410000 */
[----:B------:R0:W1:Y:S01]  /*10810*/  F2F.F64.F32 R18, R0 ;  /* 0x0000000000127310 */ /* 0x0000620000201800 */
[----:B------:R-:W-:Y:S05]  /*10820*/  BRA `(.L_x_6738) ;  /* 0x0000000400b87947 */ /* 0x000fea0003800000 */
.L_x_6745:
        /* <DEDUP_REMOVED lines=11> */
.L_x_6752:
        /* <DEDUP_REMOVED lines=21> */
.L_x_6756:
[----:B------:R-:W-:Y:S05]  /*10a30*/  BSYNC B1 ;  /* 0x0000000000017941 */ /* 0x000fea0003800000 */
.L_x_6755:
[----:B------:R-:W-:Y:S01]  /*10a40*/  LEA R3, R0, 0x3b800000, 0x17 ;  /* 0x3b80000000037811 */ /* 0x000fe200078eb8ff */
[----:B------:R-:W-:-:S05]  /*10a50*/  IMAD.SHL.U32 R0, R2, 0x100000, RZ ;  /* 0x0010000002007824 */ /* 0x000fca00078e00ff */
[----:B------:R-:W-:-:S07]  /*10a60*/  LOP3.LUT R0, R3, R0, R4, 0xfe, !PT ;  /* 0x0000000003007212 */ /* 0x000fce00078efe04 */
.L_x_6754:
[----:B------:R-:W-:Y:S05]  /*10a70*/  BSYNC B0 ;  /* 0x0000000000007941 */ /* 0x000fea0003800000 */
.L_x_6753:
[----:B------:R-:W-:-:S04]  /*10a80*/  FMUL.FTZ R0, R0, 1 ;  /* 0x3f80000000007820 */ /* 0x000fc80000410000 */
[----:B------:R0:W1:Y:S01]  /*10a90*/  F2F.F64.F32 R18, R0 ;  /* 0x0000000000127310 */ /* 0x0000620000201800 */
[----:B------:R-:W-:Y:S05]  /*10aa0*/  BRA `(.L_x_6738) ;  /* 0x0000000400187947 */ /* 0x000fea0003800000 */
.L_x_6751:
        /* <DEDUP_REMOVED lines=21> */
.L_x_6760:
[----:B------:R-:W-:Y:S05]  /*10c00*/  BSYNC B1 ;  /* 0x0000000000017941 */ /* 0x000fea0003800000 */
.L_x_6759:
[----:B------:R-:W-:Y:S01]  /*10c10*/  LEA R3, R0, 0x37800000, 0x17 ;  /* 0x3780000000037811 */ /* 0x000fe200078eb8ff */
[----:B------:R-:W-:-:S05]  /*10c20*/  IMAD.SHL.U32 R0, R2, 0x200000, RZ ;  /* 0x0020000002007824 */ /* 0x000fca00078e00ff */
[----:B------:R-:W-:-:S07]  /*10c30*/  LOP3.LUT R0, R3, R0, R4, 0xfe, !PT ;  /* 0x0000000003007212 */ /* 0x000fce00078efe04 */
.L_x_6758:
[----:B------:R-:W-:Y:S05]  /*10c40*/  BSYNC B0 ;  /* 0x0000000000007941 */ /* 0x000fea0003800000 */
.L_x_6757:
[----:B------:R-:W-:-:S04]  /*10c50*/  FMUL.FTZ R0, R0, 1 ;  /* 0x3f80000000007820 */ /* 0x000fc80000410000 */
[----:B------:R0:W1:Y:S01]  /*10c60*/  F2F.F64.F32 R18, R0 ;  /* 0x0000000000127310 */ /* 0x0000620000201800 */
[----:B------:R-:W-:Y:S05]  /*10c70*/  BRA `(.L_x_6738) ;  /* 0x0000000000a47947 */ /* 0x000fea0003800000 */
.L_x_6750:
        /* <DEDUP_REMOVED lines=14> */
.L_x_6764:
[----:B------:R-:W-:Y:S05]  /*10d60*/  BSYNC B0 ;  /* 0x0000000000007941 */ /* 0x000fea0003800000 */
.L_x_6763:
[----:B------:R-:W-:-:S04]  /*10d70*/  FMUL.FTZ R0, R0, 1 ;  /* 0x3f80000000007820 */ /* 0x000fc80000410000 */
[----:B------:R0:W1:Y:S01]  /*10d80*/  F2F.F64.F32 R18, R0 ;  /* 0x0000000000127310 */ /* 0x0000620000201800 */
[----:B------:R-:W-:Y:S05]  /*10d90*/  BRA `(.L_x_6738) ;  /* 0x00000000005c7947 */ /* 0x000fea0003800000 */
.L_x_6737:
        /* <DEDUP_REMOVED lines=16> */
.L_x_6765:
[----:B------:R-:W-:Y:S01]  /*10ea0*/  CS2R R18, SRZ ;  /* 0x0000000000127805 */ /* 0x000fe2000001ff00 */
[----:B------:R-:W-:Y:S06]  /*10eb0*/  BRA `(.L_x_6738) ;  /* 0x0000000000147947 */ /* 0x000fec0003800000 */
.L_x_6762:
[----:B------:R-:W2:Y:S02]  /*10ec0*/  LDG.E.64 R18, desc[UR36][R2.64] ;  /* 0x0000002402127981 */ /* 0x000ea4000c1e1b00 */
[----:B--2---:R-:W0:Y:S01]  /*10ed0*/  I2F.F64.U64 R18, R18 ;  /* 0x0000001200127312 */ /* 0x004e220000301800 */
[----:B------:R-:W-:Y:S05]  /*10ee0*/  BRA `(.L_x_6738) ;  /* 0x0000000000087947 */ /* 0x000fea0003800000 */
.L_x_6761:
[----:B------:R-:W2:Y:S02]  /*10ef0*/  LDG.E R2, desc[UR36][R2.64] ;  /* 0x0000002402027981 */ /* 0x000ea4000c1e1900 */
[----:B--2---:R0:W1:Y:S02]  /*10f00*/  I2F.F64.U32 R18, R2 ;  /* 0x0000000200127312 */ /* 0x0040640000201800 */
.L_x_6738:
        /* <DEDUP_REMOVED lines=18> */
.L_x_6769:
[----:B------:R-:W3:Y:S02]  /*11030*/  LDG.E.U8 R2, desc[UR36][R22.64] ;  /* 0x0000002416027981 */ /* 0x000ee4000c1e1100 */
[----:B---3--:R-:W0:Y:S01]  /*11040*/  I2F.F64.U16 R2, R2 ;  /* 0x0000000200027312 */ /* 0x008e220000101800 */
[----:B------:R-:W-:Y:S05]  /*11050*/  BRA `(.L_x_6771) ;  /* 0x0000000c00707947 */ /* 0x000fea0003800000 */
.L_x_6768:
        /* <DEDUP_REMOVED lines=9> */
.L_x_6773:
[----:B------:R-:W3:Y:S02]  /*110f0*/  LDG.E R2, desc[UR36][R22.64] ;  /* 0x0000002416027981 */ /* 0x000ee4000c1e1900 */
[----:B---3--:R-:W0:Y:S01]  /*11100*/  I2F.F64 R2, R2 ;  /* 0x0000000200027312 */ /* 0x008e220000201c00 */
[----:B------:R-:W-:Y:S05]  /*11110*/  BRA `(.L_x_6771) ;  /* 0x0000000c00407947 */ /* 0x000fea0003800000 */
.L_x_6772:
[----:B------:R-:W3:Y:S02]  /*11120*/  LDG.E.U16 R2, desc[UR36][R22.64] ;  /* 0x0000002416027981 */ /* 0x000ee4000c1e1500 */
[----:B---3--:R-:W0:Y:S01]  /*11130*/  I2F.F64.S16 R2, R2 ;  /* 0x0000000200027312 */ /* 0x008e220000101c00 */
[----:B------:R-:W-:Y:S05]  /*11140*/  BRA `(.L_x_6771) ;  /* 0x0000000c00347947 */ /* 0x000fea0003800000 */
.L_x_6767:
        /* <DEDUP_REMOVED lines=10> */
.L_x_6775:
[----:B------:R-:W3:Y:S02]  /*111f0*/  LDG.E.U16 R0, desc[UR36][R22.64] ;  /* 0x0000002416007981 */ /* 0x000ee4000c1e1500 */
[----:B---3--:R-:W-:-:S05]  /*11200*/  HADD2.F32 R0, -RZ, R0.H0_H0 ;  /* 0x20000000ff007230 */ /* 0x008fca0000004100 */
[----:B------:R-:W-:-:S04]  /*11210*/  FMUL.FTZ R0, R0, 1 ;  /* 0x3f80000000007820 */ /* 0x000fc80000410000 */
[----:B------:R1:W3:Y:S01]  /*11220*/  F2F.F64.F32 R2, R0 ;  /* 0x0000000000027310 */ /* 0x0002e20000201800 */
[----:B------:R-:W-:Y:S05]  /*11230*/  BRA `(.L_x_6771) ;  /* 0x0000000800f87947 */ /* 0x000fea0003800000 */
.L_x_6774:
        /* <DEDUP_REMOVED lines=10> */
.L_x_6777:
[----:B------:R-:W3:Y:S02]  /*112e0*/  LDG.E.U16 R22, desc[UR36][R22.64] ;  /* 0x0000002416167981 */ /* 0x000ee4000c1e1500 */
[----:B---3--:R-:W-:-:S05]  /*112f0*/  HADD2.F32 R0, -RZ, R22.H0_H0 ;  /* 0x20000016ff007230 */ /* 0x008fca0000004100 */
[----:B------:R-:W-:-:S04]  /*11300*/  FMUL.FTZ R0, R0, 1 ;  /* 0x3f80000000007820 */ /* 0x000fc80000410000 */
[----:B------:R0:W1:Y:S01]  /*11310*/  F2F.F64.F32 R2, R0 ;  /* 0x0000000000027310 */ /* 0x0000620000201800 */
[----:B------:R-:W-:Y:S05]  /*11320*/  BRA `(.L_x_6771) ;  /* 0x0000000800bc7947 */ /* 0x000fea0003800000 */
.L_x_6776:
[----:B------:R0:W5:Y:S01]  /*11330*/  LDG.E.64 R2, desc[UR36][R22.64] ;  /* 0x0000002416027981 */ /* 0x000162000c1e1b00 */
[----:B------:R-:W-:Y:S05]  /*11340*/  BRA `(.L_x_6771) ;  /* 0x0000000800b47947 */ /* 0x000fea0003800000 */
.L_x_6766:
        /* <DEDUP_REMOVED lines=13> */
.L_x_6780:
[----:B------:R0:W5:Y:S01]  /*11420*/  LDG.E.64 R2, desc[UR36][R22.64] ;  /* 0x0000002416027981 */ /* 0x000162000c1e1b00 */
[----:B------:R-:W-:Y:S05]  /*11430*/  BRA `(.L_x_6771) ;  /* 0x0000000800787947 */ /* 0x000fea0003800000 */
.L_x_6779:
        /* <DEDUP_REMOVED lines=28> */
.L_x_6782:
        /* <DEDUP_REMOVED lines=15> */
.L_x_6781:
[----:B------:R-:W3:Y:S02]  /*116f0*/  LDG.E.U16 R0, desc[UR36][R22.64] ;  /* 0x0000002416007981 */ /* 0x000ee4000c1e1500 */
[----:B---3--:R-:W-:-:S04]  /*11700*/  IMAD.U32 R0, R0, 0x10000, RZ ;  /* 0x0001000000007824 */ /* 0x008fc800078e00ff */
[----:B------:R-:W-:-:S04]  /*11710*/  FMUL.FTZ R0, R0, 1 ;  /* 0x3f80000000007820 */ /* 0x000fc80000410000 */
[----:B------:R0:W1:Y:S01]  /*11720*/  F2F.F64.F32 R2, R0 ;  /* 0x0000000000027310 */ /* 0x0000620000201800 */
[----:B------:R-:W-:Y:S05]  /*11730*/  BRA `(.L_x_6771) ;  /* 0x0000000400b87947 */ /* 0x000fea0003800000 */
.L_x_6778:
        /* <DEDUP_REMOVED lines=11> */
.L_x_6785:
        /* <DEDUP_REMOVED lines=21> */
.L_x_6789:
[----:B------:R-:W-:Y:S05]  /*11940*/  BSYNC B1 ;  /* 0x0000000000017941 */ /* 0x000fea0003800000 */
.L_x_6788:
[----:B------:R-:W-:Y:S02]  /*11950*/  LEA R3, R0, 0x3b800000, 0x17 ;  /* 0x3b80000000037811 */ /* 0x000fe400078eb8ff */
[----:B------:R-:W-:-:S04]  /*11960*/  SHF.L.U32 R0, R2, 0x14, RZ ;  /* 0x0000001402007819 */ /* 0x000fc800000006ff */
[----:B------:R-:W-:-:S07]  /*11970*/  LOP3.LUT R0, R3, R0, R4, 0xfe, !PT ;  /* 0x0000000003007212 */ /* 0x000fce00078efe04 */
.L_x_6787:
[----:B------:R-:W-:Y:S05]  /*11980*/  BSYNC B0 ;  /* 0x0000000000007941 */ /* 0x000fea0003800000 */
.L_x_6786:
[----:B------:R-:W-:-:S04]  /*11990*/  FMUL.FTZ R0, R0, 1 ;  /* 0x3f80000000007820 */ /* 0x000fc80000410000 */
[----:B------:R0:W1:Y:S01]  /*119a0*/  F2F.F64.F32 R2, R0 ;  /* 0x0000000000027310 */ /* 0x0000620000201800 */
[----:B------:R-:W-:Y:S05]  /*119b0*/  BRA `(.L_x_6771) ;  /* 0x0000000400187947 */ /* 0x000fea0003800000 */
.L_x_6784:
        /* <DEDUP_REMOVED lines=21> */
.L_x_6793:
[----:B------:R-:W-:Y:S05]  /*11b10*/  BSYNC B1 ;  /* 0x0000000000017941 */ /* 0x000fea0003800000 */
.L_x_6792:
[----:B------:R-:W-:Y:S01]  /*11b20*/  LEA R3, R0, 0x37800000, 0x17 ;  /* 0x3780000000037811 */ /* 0x000fe200078eb8ff */
[----:B------:R-:W-:-:S05]  /*11b30*/  IMAD.SHL.U32 R0, R2, 0x200000, RZ ;  /* 0x0020000002007824 */ /* 0x000fca00078e00ff */
[----:B------:R-:W-:-:S07]  /*11b40*/  LOP3.LUT R0, R3, R0, R4, 0xfe, !PT ;  /* 0x0000000003007212 */ /* 0x000fce00078efe04 */
.L_x_6791:
[----:B------:R-:W-:Y:S05]  /*11b50*/  BSYNC B0 ;  /* 0x0000000000007941 */ /* 0x000fea0003800000 */
.L_x_6790:
[----:B------:R-:W-:-:S04]  /*11b60*/  FMUL.FTZ R0, R0, 1 ;  /* 0x3f80000000007820 */ /* 0x000fc80000410000 */
[----:B------:R0:W1:Y:S01]  /*11b70*/  F2F.F64.F32 R2, R0 ;  /* 0x0000000000027310 */ /* 0x0000620000201800 */
[----:B------:R-:W-:Y:S05]  /*11b80*/  BRA `(.L_x_6771) ;  /* 0x0000000000a47947 */ /* 0x000fea0003800000 */
.L_x_6783:
        /* <DEDUP_REMOVED lines=14> */
.L_x_6797:
[----:B------:R-:W-:Y:S05]  /*11c70*/  BSYNC B0 ;  /* 0x0000000000007941 */ /* 0x000fea0003800000 */
.L_x_6796:
[----:B------:R-:W-:-:S04]  /*11c80*/  FMUL.FTZ R0, R0, 1 ;  /* 0x3f80000000007820 */ /* 0x000fc80000410000 */
[----:B------:R0:W1:Y:S01]  /*11c90*/  F2F.F64.F32 R2, R0 ;  /* 0x0000000000027310 */ /* 0x0000620000201800 */
[----:B------:R-:W-:Y:S05]  /*11ca0*/  BRA `(.L_x_6771) ;  /* 0x00000000005c7947 */ /* 0x000fea0003800000 */
.L_x_6770:
        /* <DEDUP_REMOVED lines=16> */
.L_x_6798:
[----:B------:R-:W-:Y:S01]  /*11db0*/  CS2R R2, SRZ ;  /* 0x0000000000027805 */ /* 0x000fe2000001ff00 */
[----:B------:R-:W-:Y:S06]  /*11dc0*/  BRA `(.L_x_6771) ;  /* 0x0000000000147947 */ /* 0x000fec0003800000 */
.L_x_6795:
[----:B------:R-:W3:Y:S02]  /*11dd0*/  LDG.E.64 R2, desc[UR36][R22.64] ;  /* 0x0000002416027981 */ /* 0x000ee4000c1e1b00 */
[----:B---3--:R-:W0:Y:S01]  /*11de0*/  I2F.F64.U64 R2, R2 ;  /* 0x0000000200027312 */ /* 0x008e220000301800 */
[----:B------:R-:W-:Y:S05]  /*11df0*/  BRA `(.L_x_6771) ;  /* 0x0000000000087947 */ /* 0x000fea0003800000 */
.L_x_6794:
[----:B------:R-:W3:Y:S02]  /*11e00*/  LDG.E R2, desc[UR36][R22.64] ;  /* 0x0000002416027981 */ /* 0x000ee4000c1e1900 */
[----:B---3--:R-:W0:Y:S02]  /*11e10*/  I2F.F64.U32 R2, R2 ;  /* 0x0000000200027312 */ /* 0x008e240000201800 */
.L_x_6771:
        /* <DEDUP_REMOVED lines=44> */
[----:B------:R-:W-:Y:S01]  /*120e0*/  UMOV UR5, 0x3f2a01a0 ;  /* 0x3f2a01a000057882 */ /* 0x000fe20000000000 */
[----:B0-----:R-:W-:-:S05]  /*120f0*/  DADD R22, -R20, 1 ;  /* 0x3ff0000014167429 */ /* 0x001fca0000000100 */
        /* <DEDUP_REMOVED lines=16> */
[----:B------:R-:W-:-:S08]  /*12200*/  DMUL R14, R12, R14 ;  /* 0x0000000e0c0e7228 */ /* 0x000fd00000000000 */
        /* <DEDUP_REMOVED lines=15> */
.L_x_6800:
        /* <DEDUP_REMOVED lines=35> */
.L_x_6801:
[----:B------:R-:W-:Y:S05]  /*12530*/  BSYNC B0 ;  /* 0x0000000000007941 */ /* 0x000fea0003800000 */
.L_x_6799:
        /* <DEDUP_REMOVED lines=26> */
.L_x_6805:
[----:B------:R-:W0:Y:S02]  /*126e0*/  F2I.S64.F64.TRUNC R4, R4 ;  /* 0x0000000400047311 */ /* 0x000e24000030d900 */
[----:B0-----:R-:W-:-:S05]  /*126f0*/  IMAD.MOV.U32 R3, RZ, RZ, R4 ;  /* 0x000000ffff037224 */ /* 0x001fca00078e0004 */
[----:B------:R-:W-:Y:S01]  /*12700*/  STG.E.U8 desc[UR36][R16.64], R3 ;  /* 0x0000000310007986 */ /* 0x000fe2000c101124 */
[----:B------:R-:W-:Y:S05]  /*12710*/  EXIT ;  /* 0x000000000000794d */ /* 0x000fea0003800000 */
.L_x_6804:
        /* <DEDUP_REMOVED lines=9> */
.L_x_6808:
[----:B------:R-:W0:Y:S02]  /*127b0*/  F2I.F64.TRUNC R5, R4 ;  /* 0x0000000400057311 */ /* 0x000e24000030d100 */
[----:B0-----:R-:W-:Y:S01]  /*127c0*/  STG.E desc[UR36][R16.64], R5 ;  /* 0x0000000510007986 */ /* 0x001fe2000c101924 */
[----:B------:R-:W-:Y:S05]  /*127d0*/  EXIT ;  /* 0x000000000000794d */ /* 0x000fea0003800000 */
.L_x_6807:
[----:B------:R-:W0:Y:S02]  /*127e0*/  F2I.F64.TRUNC R5, R4 ;  /* 0x0000000400057311 */ /* 0x000e24000030d100 */
[----:B0-----:R-:W-:Y:S01]  /*127f0*/  STG.E.U16 desc[UR36][R16.64], R5 ;  /* 0x0000000510007986 */ /* 0x001fe2000c101524 */
[----:B------:R-:W-:Y:S05]  /*12800*/  EXIT ;  /* 0x000000000000794d */ /* 0x000fea0003800000 */
.L_x_6803:
        /* <DEDUP_REMOVED lines=13> */
.L_x_6810:
        /* <DEDUP_REMOVED lines=8> */
.L_x_6809:
        /* <DEDUP_REMOVED lines=14> */
.L_x_6812:
        /* <DEDUP_REMOVED lines=9> */
.L_x_6811:
[----:B------:R-:W-:Y:S01]  /*12ad0*/  STG.E.64 desc[UR36][R16.64], R4 ;  /* 0x0000000410007986 */ /* 0x000fe2000c101b24 */
[----:B------:R-:W-:Y:S05]  /*12ae0*/  EXIT ;  /* 0x000000000000794d */ /* 0x000fea0003800000 */
.L_x_6802:
        /* <DEDUP_REMOVED lines=12> */
.L_x_6815:
[----:B------:R-:W-:-:S05]  /*12bb0*/  CS2R R6, SRZ ;  /* 0x0000000000067805 */ /* 0x000fca000001ff00 */
[----:B------:R-:W-:Y:S01]  /*12bc0*/  STG.E.128 desc[UR36][R16.64], R4 ;  /* 0x0000000410007986 */ /* 0x000fe2000c101d24 */
[----:B------:R-:W-:Y:S05]  /*12bd0*/  EXIT ;  /* 0x000000000000794d */ /* 0x000fea0003800000 */
.L_x_6814:
        /* <DEDUP_REMOVED lines=25> */
.L_x_6819:
[----:B------:R-:W-:Y:S05]  /*12d70*/  BSYNC B0 ;  /* 0x0000000000007941 */ /* 0x000fea0003800000 */
.L_x_6818:
[----:B------:R-:W-:-:S05]  /*12d80*/  LOP3.LUT R3, R0, R3, RZ, 0xfc, !PT ;  /* 0x0000000300037212 */ /* 0x000fca00078efcff */
[----:B------:R-:W-:Y:S01]  /*12d90*/  STG.E.U8 desc[UR36][R16.64], R3 ;  /* 0x0000000310007986 */ /* 0x000fe2000c101124 */
[----:B------:R-:W-:Y:S05]  /*12da0*/  EXIT ;  /* 0x000000000000794d */ /* 0x000fea0003800000 */
.L_x_6817:
        /* <DEDUP_REMOVED lines=17> */
.L_x_6821:
[----:B------:R-:W-:Y:S01]  /*12ec0*/  IMAD.MOV.U32 R0, RZ, RZ, 0x7f ;  /* 0x0000007fff007424 */ /* 0x000fe200078e00ff */
[----:B------:R-:W-:-:S04]  /*12ed0*/  ISETP.GT.U32.AND P0, PT, R2, 0x7f800000, PT ;  /* 0x7f8000000200780c */ /* 0x000fc80003f04070 */
[----:B------:R-:W-:-:S09]  /*12ee0*/  SEL R0, R0, 0x7c, P0 ;  /* 0x0000007c00007807 */ /* 0x000fd20000000000 */
.L_x_6822:
[----:B------:R-:W-:Y:S05]  /*12ef0*/  BSYNC B0 ;  /* 0x0000000000007941 */ /* 0x000fea0003800000 */
.L_x_6820:
[----:B------:R-:W-:-:S04]  /*12f00*/  LOP3.LUT R2, R3, 0x80000000, RZ, 0xc0, !PT ;  /* 0x8000000003027812 */ /* 0x000fc800078ec0ff */
[----:B------:R-:W-:-:S04]  /*12f10*/  SHF.R.U32.HI R3, RZ, 0x18, R2 ;  /* 0x00000018ff037819 */ /* 0x000fc80000011602 */
[----:B------:R-:W-:-:S05]  /*12f20*/  LOP3.LUT R3, R0, R3, RZ, 0xfc, !PT ;  /* 0x0000000300037212 */ /* 0x000fca00078efcff */
[----:B------:R-:W-:Y:S01]  /*12f30*/  STG.E.U8 desc[UR36][R16.64], R3 ;  /* 0x0000000310007986 */ /* 0x000fe2000c101124 */
[----:B------:R-:W-:Y:S05]  /*12f40*/  EXIT ;  /* 0x000000000000794d */ /* 0x000fea0003800000 */
.L_x_6816:
        /* <DEDUP_REMOVED lines=8> */
.L_x_6813:
        /* <DEDUP_REMOVED lines=11> */
.L_x_6825:
        /* <DEDUP_REMOVED lines=21> */
.L_x_6828:
[----:B------:R-:W-:-:S04]  /*131d0*/  LOP3.LUT R2, R3, 0x80000000, RZ, 0xc0, !PT ;  /* 0x8000000003027812 */ /* 0x000fc800078ec0ff */
[----:B------:R-:W-:-:S04]  /*131e0*/  SHF.R.U32.HI R3, RZ, 0x18, R2 ;  /* 0x00000018ff037819 */ /* 0x000fc80000011602 */
[----:B------:R-:W-:-:S04]  /*131f0*/  LOP3.LUT R0, R0, R3, RZ, 0xfc, !PT ;  /* 0x0000000300007212 */ /* 0x000fc800078efcff */
[----:B------:R-:W-:-:S07]  /*13200*/  PRMT R8, R0, 0x7610, R8 ;  /* 0x0000761000087816 */ /* 0x000fce0000000008 */
.L_x_6827:
[----:B------:R-:W-:Y:S05]  /*13210*/  BSYNC B0 ;  /* 0x0000000000007941 */ /* 0x000fea0003800000 */
.L_x_6826:
[----:B------:R-:W-:Y:S01]  /*13220*/  STG.E.U8 desc[UR36][R16.64], R8 ;  /* 0x0000000810007986 */ /* 0x000fe2000c101124 */
[----:B------:R-:W-:Y:S05]  /*13230*/  EXIT ;  /* 0x000000000000794d */ /* 0x000fea0003800000 */
.L_x_6824:
        /* <DEDUP_REMOVED lines=21> */
.L_x_6831:
[----:B------:R-:W-:-:S04]  /*13390*/  LOP3.LUT R2, R3, 0x80000000, RZ, 0xc0, !PT ;  /* 0x8000000003027812 */ /* 0x000fc800078ec0ff */
[----:B------:R-:W-:-:S04]  /*133a0*/  SHF.R.U32.HI R3, RZ, 0x18, R2 ;  /* 0x00000018ff037819 */ /* 0x000fc80000011602 */
[----:B------:R-:W-:-:S04]  /*133b0*/  LOP3.LUT R0, R0, R3, RZ, 0xfc, !PT ;  /* 0x0000000300007212 */ /* 0x000fc800078efcff */
[----:B------:R-:W-:-:S07]  /*133c0*/  PRMT R8, R0, 0x7610, R8 ;  /* 0x0000761000087816 */ /* 0x000fce0000000008 */
.L_x_6830:
[----:B------:R-:W-:Y:S05]  /*133d0*/  BSYNC B0 ;  /* 0x0000000000007941 */ /* 0x000fea0003800000 */
.L_x_6829:
[----:B------:R-:W-:Y:S01]  /*133e0*/  STG.E.U8 desc[UR36][R16.64], R8 ;  /* 0x0000000810007986 */ /* 0x000fe2000c101124 */
[----:B------:R-:W-:Y:S05]  /*133f0*/  EXIT ;  /* 0x000000000000794d */ /* 0x000fea0003800000 */
.L_x_6823:
        /* <DEDUP_REMOVED lines=24> */
[----:B------:R-:W-:Y:S01]  /*13580*/  STG.E.U8 desc[UR36][R16.64], R3 ;  /* 0x0000000310007986 */ /* 0x000fe2000c101124 */
[----:B------:R-:W-:Y:S05]  /*13590*/  EXIT ;  /* 0x000000000000794d */ /* 0x000fea0003800000 */
.L_x_6806:
        /* <DEDUP_REMOVED lines=16> */
.L_x_6834:
[----:B------:R-:W-:Y:S05]  /*136a0*/  EXIT ;  /* 0x000000000000794d */ /* 0x000fea0003800000 */
.L_x_6833:
[----:B------:R-:W0:Y:S02]  /*136b0*/  F2I.U64.F64.TRUNC R4, R4 ;  /* 0x0000000400047311 */ /* 0x000e24000030d800 */
[----:B0-----:R-:W-:Y:S01]  /*136c0*/  STG.E.64 desc[UR36][R16.64], R4 ;  /* 0x0000000410007986 */ /* 0x001fe2000c101b24 */
[----:B------:R-:W-:Y:S05]  /*136d0*/  EXIT ;  /* 0x000000000000794d */ /* 0x000fea0003800000 */
.L_x_6832:
[----:B------:R-:W0:Y:S02]  /*136e0*/  F2I.U32.F64.TRUNC R5, R4 ;  /* 0x0000000400057311 */ /* 0x000e24000030d000 */
[----:B0-----:R-:W-:Y:S01]  /*136f0*/  STG.E desc[UR36][R16.64], R5 ;  /* 0x0000000510007986 */ /* 0x001fe2000c101924 */
[----:B------:R-:W-:Y:S05]  /*13700*/  EXIT ;  /* 0x000000000000794d */ /* 0x000fea0003800000 */
.L_x_6835:
        /* <DEDUP_REMOVED lines=15> */
.L_x_12872:


//--------------------- .text._ZN2at6native27unrolled_elementwise_kernelIZZZNS0_26GeluBackwardCUDAKernelImplERNS_18TensorIteratorBaseENS0_8GeluTypeEENKUlvE_clEvENKUlvE_clEvEUlddE_St5arrayIPcLm3EELi4E23TrivialOffsetCalculatorILi2EjESB_ILi1EjENS0_6memory12LoadWithCastILi2EEENSE_13StoreWithCastILi1EEEEEviT_T0_T2_T3_T4_T5_ --------------------------
	.section	.text._ZN2at6native27unrolled_elementwise_kernelIZZZNS0_26GeluBackwardCUDAKernelImplERNS_18TensorIteratorBaseENS0_8GeluTypeEENKUlvE_clEvENKUlvE_clEvEUlddE_St5arrayIPcLm3EELi4E23TrivialOffsetCalculatorILi2EjESB_ILi1EjENS0_6memory12LoadWithCastILi2EEENSE_13StoreWithCastILi1EEEEEviT_T0_T2_T3_T4_T5_,"ax",@progbits
	.align	128
        .global         _ZN2at6native27unrolled_elementwise_kernelIZZZNS0_26GeluBackwardCUDAKernelImplERNS_18TensorIteratorBaseENS0_8GeluTypeEENKUlvE_clEvENKUlvE_clEvEUlddE_St5arrayIPcLm3EELi4E23TrivialOffsetCalculatorILi2EjESB_ILi1EjENS0_6memory12LoadWithCastILi2EEENSE_13StoreWithCastILi1EEEEEviT_T0_T2_T3_T4_T5_
        .type           _ZN2at6native27unrolled_elementwise_kernelIZZZNS0_26GeluBackwardCUDAKernelImplERNS_18TensorIteratorBaseENS0_8GeluTypeEENKUlvE_clEvENKUlvE_clEvEUlddE_St5arrayIPcLm3EELi4E23TrivialOffsetCalculatorILi2EjESB_ILi1EjENS0_6memory12LoadWithCastILi2EEENSE_13StoreWithCastILi1EEEEEviT_T0_T2_T3_T4_T5_,@function
        .size           _ZN2at6native27unrolled_elementwise_kernelIZZZNS0_26GeluBackwardCUDAKernelImplERNS_18TensorIteratorBaseENS0_8GeluTypeEENKUlvE_clEvENKUlvE_clEvEUlddE_St5arrayIPcLm3EELi4E23TrivialOffsetCalculatorILi2EjESB_ILi1EjENS0_6memory12LoadWithCastILi2EEENSE_13StoreWithCastILi1EEEEEviT_T0_T2_T3_T4_T5_,(.L_x_12873 - _ZN2at6native27unrolled_elementwise_kernelIZZZNS0_26GeluBackwardCUDAKernelImplERNS_18TensorIteratorBaseENS0_8GeluTypeEENKUlvE_clEvENKUlvE_clEvEUlddE_St5arrayIPcLm3EELi4E23TrivialOffsetCalculatorILi2EjESB_ILi1EjENS0_6memory12LoadWithCastILi2EEENSE_13StoreWithCastILi1EEEEEviT_T0_T2_T3_T4_T5_)
        .other          _ZN2at6native27unrolled_elementwise_kernelIZZZNS0_26GeluBackwardCUDAKernelImplERNS_18TensorIteratorBaseENS0_8GeluTypeEENKUlvE_clEvENKUlvE_clEvEUlddE_St5arrayIPcLm3EELi4E23TrivialOffsetCalculatorILi2EjESB_ILi1EjENS0_6memory12LoadWithCastILi2EEENSE_13StoreWithCastILi1EEEEEviT_T0_T2_T3_T4_T5_,@"STO_CUDA_ENTRY STV_DEFAULT"
_ZN2at6native27unrolled_elementwise_kernelIZZZNS0_26GeluBackwardCUDAKernelImplERNS_18TensorIteratorBaseENS0_8GeluTypeEENKUlvE_clEvENKUlvE_clEvEUlddE_St5arrayIPcLm3EELi4E23TrivialOffsetCalculatorILi2EjESB_ILi1EjENS0_6memory12LoadWithCastILi2EEENSE_13StoreWithCastILi1EEEEEviT_T0_T2_T3_T4_T5_:
.text._ZN2at6native27unrolled_elementwise_kernelIZZZNS0_26GeluBackwardCUDAKernelImplERNS_18TensorIteratorBaseENS0_8GeluTypeEENKUlvE_clEvENKUlvE_clEvEUlddE_St5arrayIPcLm3EELi4E23TrivialOffsetCalculatorILi2EjESB_ILi1EjENS0_6memory12LoadWithCastILi2EEENSE_13StoreWithCastILi1EEEEEviT_T0_T2_T3_T4_T5_:
        /* <DEDUP_REMOVED lines=34> */
.L_x_6841:
[----:B------:R-:W2:Y:S02]  /*0220*/  LDG.E.U8 R4, desc[UR36][R4.64] ;  /* 0x0000002404047981 */ /* 0x000ea4000c1e1100 */
[----:B--2---:R0:W1:Y:S01]  /*0230*/  I2F.F64.U16 R36, R4 ;  /* 0x0000000400247312 */ /* 0x0040620000101800 */
[----:B------:R-:W-:Y:S05]  /*0240*/  BRA `(.L_x_6843) ;  /* 0x0000000c00747947 */ /* 0x000fea0003800000 */
.L_x_6840:
        /* <DEDUP_REMOVED lines=9> */
.L_x_6845:
[----:B------:R-:W2:Y:S02]  /*02e0*/  LDG.E R4, desc[UR36][R4.64] ;  /* 0x0000002404047981 */ /* 0x000ea4000c1e1900 */
[----:B--2---:R1:W2:Y:S01]  /*02f0*/  I2F.F64 R36, R4 ;  /* 0x0000000400247312 */ /* 0x0042a20000201c00 */
[----:B------:R-:W-:Y:S05]  /*0300*/  BRA `(.L_x_6843) ;  /* 0x0000000c00447947 */ /* 0x000fea0003800000 */
.L_x_6844:
[----:B------:R-:W2:Y:S02]  /*0310*/  LDG.E.U16 R4, desc[UR36][R4.64] ;  /* 0x0000002404047981 */ /* 0x000ea4000c1e1500 */
[----:B--2---:R3:W4:Y:S01]  /*0320*/  I2F.F64.S16 R36, R4 ;  /* 0x0000000400247312 */ /* 0x0047220000101c00 */
[----:B------:R-:W-:Y:S05]  /*0330*/  BRA `(.L_x_6843) ;  /* 0x0000000c00387947 */ /* 0x000fea0003800000 */
.L_x_6839:
        /* <DEDUP_REMOVED lines=10> */
.L_x_6847:
[----:B------:R-:W2:Y:S02]  /*03e0*/  LDG.E.U16 R0, desc[UR36][R4.64] ;  /* 0x0000002404007981 */ /* 0x000ea4000c1e1500 */
[----:B--2---:R-:W-:-:S05]  /*03f0*/  HADD2.F32 R0, -RZ, R0.H0_H0 ;  /* 0x20000000ff007230 */ /* 0x004fca0000004100 */
[----:B------:R-:W-:-:S04]  /*0400*/  FMUL.FTZ R0, R0, 1 ;  /* 0x3f80000000007820 */ /* 0x000fc80000410000 */
[----:B------:R0:W1:Y:S01]  /*0410*/  F2F.F64.F32 R36, R0 ;  /* 0x0000000000247310 */ /* 0x0000620000201800 */
[----:B------:R-:W-:Y:S05]  /*0420*/  BRA `(.L_x_6843) ;  /* 0x0000000800fc7947 */ /* 0x000fea0003800000 */
.L_x_6846:
        /* <DEDUP_REMOVED lines=10> */
.L_x_6849:
[----:B------:R-:W2:Y:S02]  /*04d0*/  LDG.E.U16 R4, desc[UR36][R4.64] ;  /* 0x0000002404047981 */ /* 0x000ea4000c1e1500 */
[----:B--2---:R-:W-:-:S05]  /*04e0*/  HADD2.F32 R0, -RZ, R4.H0_H0 ;  /* 0x20000004ff007230 */ /* 0x004fca0000004100 */
[----:B------:R-:W-:-:S04]  /*04f0*/  FMUL.FTZ R0, R0, 1 ;  /* 0x3f80000000007820 */ /* 0x000fc80000410000 */
[----:B------:R0:W1:Y:S01]  /*0500*/  F2F.F64.F32 R36, R0 ;  /* 0x0000000000247310 */ /* 0x0000620000201800 */
[----:B------:R-:W-:Y:S05]  /*0510*/  BRA `(.L_x_6843) ;  /* 0x0000000800c07947 */ /* 0x000fea0003800000 */
.L_x_6848:
[----:B------:R0:W5:Y:S01]  /*0520*/  LDG.E.64 R36, desc[UR36][R4.64] ;  /* 0x0000002404247981 */ /* 0x000162000c1e1b00 */
[----:B------:R-:W-:Y:S05]  /*0530*/  BRA `(.L_x_6843) ;  /* 0x0000000800b87947 */ /* 0x000fea0003800000 */
.L_x_6838:
        /* <DEDUP_REMOVED lines=13> */
.L_x_6852:
[----:B------:R0:W5:Y:S01]  /*0610*/  LDG.E.64 R36, desc[UR36][R4.64] ;  /* 0x0000002404247981 */ /* 0x000162000c1e1b00 */
[----:B------:R-:W-:Y:S05]  /*0620*/  BRA `(.L_x_6843) ;  /* 0x00000008007c7947 */ /* 0x000fea0003800000 */
.L_x_6851:
        /* <DEDUP_REMOVED lines=28> */
.L_x_6854:
        /* <DEDUP_REMOVED lines=16> */
.L_x_6853:
[----:B------:R-:W2:Y:S02]  /*08f0*/  LDG.E.U16 R0, desc[UR36][R4.64] ;  /* 0x0000002404007981 */ /* 0x000ea4000c1e1500 */
[----:B--2---:R-:W-:-:S04]  /*0900*/  IMAD.U32 R0, R0, 0x10000, RZ ;  /* 0x0001000000007824 */ /* 0x004fc800078e00ff */
[----:B------:R-:W-:-:S04]  /*0910*/  FMUL.FTZ R0, R0, 1 ;  /* 0x3f80000000007820 */ /* 0x000fc80000410000 */
[----:B------:R0:W1:Y:S01]  /*0920*/  F2F.F64.F32 R36, R0 ;  /* 0x0000000000247310 */ /* 0x0000620000201800 */
[----:B------:R-:W-:Y:S05]  /*0930*/  BRA `(.L_x_6843) ;  /* 0x0000000400b87947 */ /* 0x000fea0003800000 */
.L_x_6850:
        /* <DEDUP_REMOVED lines=11> */
.L_x_6857:
        /* <DEDUP_REMOVED lines=21> */
.L_x_6861:
[----:B------:R-:W-:Y:S05]  /*0b40*/  BSYNC B1 ;  /* 0x0000000000017941 */ /* 0x000fea0003800000 */
.L_x_6860:
[----:B------:R-:W-:Y:S01]  /*0b50*/  LEA R5, R0, 0x3b800000, 0x17 ;  /* 0x3b80000000057811 */ /* 0x000fe200078eb8ff */
[----:B------:R-:W-:-:S05]  /*0b60*/  IMAD.SHL.U32 R0, R3, 0x100000, RZ ;  /* 0x0010000003007824 */ /* 0x000fca00078e00ff */
[----:B------:R-:W-:-:S07]  /*0b70*/  LOP3.LUT R0, R5, R0, R6, 0xfe, !PT ;  /* 0x0000000005007212 */ /* 0x000fce00078efe06 */
.L_x_6859:
[----:B------:R-:W-:Y:S05]  /*0b80*/  BSYNC B0 ;  /* 0x0000000000007941 */ /* 0x000fea0003800000 */
.L_x_6858:
[----:B------:R-:W-:-:S04]  /*0b90*/  FMUL.FTZ R0, R0, 1 ;  /* 0x3f80000000007820 */ /* 0x000fc80000410000 */
[----:B------:R0:W1:Y:S01]  /*0ba0*/  F2F.F64.F32 R36, R0 ;  /* 0x0000000000247310 */ /* 0x0000620000201800 */
[----:B------:R-:W-:Y:S05]  /*0bb0*/  BRA `(.L_x_6843) ;  /* 0x0000000400187947 */ /* 0x000fea0003800000 */
.L_x_6856:
        /* <DEDUP_REMOVED lines=21> */
.L_x_6865:
[----:B------:R-:W-:Y:S05]  /*0d10*/  BSYNC B1 ;  /* 0x0000000000017941 */ /* 0x000fea0003800000 */
.L_x_6864:
[----:B------:R-:W-:Y:S01]  /*0d20*/  LEA R5, R0, 0x37800000, 0x17 ;  /* 0x3780000000057811 */ /* 0x000fe200078eb8ff */
[----:B------:R-:W-:-:S05]  /*0d30*/  IMAD.SHL.U32 R0, R3, 0x200000, RZ ;  /* 0x0020000003007824 */ /* 0x000fca00078e00ff */
[----:B------:R-:W-:-:S07]  /*0d40*/  LOP3.LUT R0, R5, R0, R6, 0xfe, !PT ;  /* 0x0000000005007212 */ /* 0x000fce00078efe06 */
.L_x_6863:
[----:B------:R-:W-:Y:S05]  /*0d50*/  BSYNC B0 ;  /* 0x0000000000007941 */ /* 0x000fea0003800000 */
.L_x_6862:
[----:B------:R-:W-:-:S04]  /*0d60*/  FMUL.FTZ R0, R0, 1 ;  /* 0x3f80000000007820 */ /* 0x000fc80000410000 */
[----:B------:R0:W1:Y:S01]  /*0d70*/  F2F.F64.F32 R36, R0 ;  /* 0x0000000000247310 */ /* 0x0000620000201800 */
[----:B------:R-:W-:Y:S05]  /*0d80*/  BRA `(.L_x_6843) ;  /* 0x0000000000a47947 */ /* 0x000fea0003800000 */
.L_x_6855:
        /* <DEDUP_REMOVED lines=14> */
.L_x_6869:
[----:B------:R-:W-:Y:S05]  /*0e70*/  BSYNC B0 ;  /* 0x0000000000007941 */ /* 0x000fea0003800000 */
.L_x_6868:
[----:B------:R-:W-:-:S04]  /*0e80*/  FMUL.FTZ R0, R0, 1 ;  /* 0x3f80000000007820 */ /* 0x000fc80000410000 */
[----:B------:R0:W1:Y:S01]  /*0e90*/  F2F.F64.F32 R36, R0 ;  /* 0x0000000000247310 */ /* 0x0000620000201800 */
[----:B------:R-:W-:Y:S05]  /*0ea0*/  BRA `(.L_x_6843) ;  /* 0x00000000005c7947 */ /* 0x000fea0003800000 */
.L_x_6842:
        /* <DEDUP_REMOVED lines=16> */
.L_x_6870:
[----:B------:R-:W-:Y:S01]  /*0fb0*/  CS2R R36, SRZ ;  /* 0x0000000000247805 */ /* 0x000fe2000001ff00 */
[----:B------:R-:W-:Y:S06]  /*0fc0*/  BRA `(.L_x_6843) ;  /* 0x0000000000147947 */ /* 0x000fec0003800000 */
.L_x_6867:
[----:B------:R-:W2:Y:S02]  /*0fd0*/  LDG.E.64 R36, desc[UR36][R4.64] ;  /* 0x0000002404247981 */ /* 0x000ea4000c1e1b00 */
[----:B--2---:R-:W0:Y:S01]  /*0fe0*/  I2F.F64.U64 R36, R36 ;  /* 0x0000002400247312 */ /* 0x004e220000301800 */
[----:B------:R-:W-:Y:S05]  /*0ff0*/  BRA `(.L_x_6843) ;  /* 0x0000000000087947 */ /* 0x000fea0003800000 */
.L_x_6866:
[----:B------:R-:W2:Y:S02]  /*1000*/  LDG.E R4, desc[UR36][R4.64] ;  /* 0x0000002404047981 */ /* 0x000ea4000c1e1900 */
[----:B--2---:R0:W1:Y:S02]  /*1010*/  I2F.F64.U32 R36, R4 ;  /* 0x0000000400247312 */ /* 0x0040640000201800 */
.L_x_6843:
        /* <DEDUP_REMOVED lines=19> */
.L_x_6874:
[----:B------:R-:W3:Y:S02]  /*1150*/  LDG.E.U8 R4, desc[UR36][R4.64] ;  /* 0x0000002404047981 */ /* 0x000ee4000c1e1100 */
[----:B---3--:R3:W0:Y:S01]  /*1160*/  I2F.F64.U16 R32, R4 ;  /* 0x0000000400207312 */ /* 0x0086220000101800 */
[----:B------:R-:W-:Y:S05]  /*1170*/  BRA `(.L_x_6876) ;  /* 0x0000000c00707947 */ /* 0x000fea0003800000 */
.L_x_6873:
        /* <DEDUP_REMOVED lines=9> */
.L_x_6878:
[----:B------:R-:W3:Y:S02]  /*1210*/  LDG.E R4, desc[UR36][R4.64] ;  /* 0x0000002404047981 */ /* 0x000ee4000c1e1900 */
[----:B---3--:R0:W1:Y:S01]  /*1220*/  I2F.F64 R32, R4 ;  /* 0x0000000400207312 */ /* 0x0080620000201c00 */
[----:B------:R-:W-:Y:S05]  /*1230*/  BRA `(.L_x_6876) ;  /* 0x0000000c00407947 */ /* 0x000fea0003800000 */
.L_x_6877:
[----:B------:R-:W3:Y:S02]  /*1240*/  LDG.E.U16 R4, desc[UR36][R4.64] ;  /* 0x0000002404047981 */ /* 0x000ee4000c1e1500 */
[----:B---3--:R0:W1:Y:S01]  /*1250*/  I2F.F64.S16 R32, R4 ;  /* 0x0000000400207312 */ /* 0x0080620000101c00 */
[----:B------:R-:W-:Y:S05]  /*1260*/  BRA `(.L_x_6876) ;  /* 0x0000000c00347947 */ /* 0x000fea0003800000 */
.L_x_6872:
        /* <DEDUP_REMOVED lines=10> */
.L_x_6880:
[----:B------:R-:W3:Y:S02]  /*1310*/  LDG.E.U16 R0, desc[UR36][R4.64] ;  /* 0x0000002404007981 */ /* 0x000ee4000c1e1500 */
[----:B---3--:R-:W-:-:S05]  /*1320*/  HADD2.F32 R0, -RZ, R0.H0_H0 ;  /* 0x20000000ff007230 */ /* 0x008fca0000004100 */
[----:B------:R-:W-:-:S04]  /*1330*/  FMUL.FTZ R0, R0, 1 ;  /* 0x3f80000000007820 */ /* 0x000fc80000410000 */
[----:B------:R0:W1:Y:S01]  /*1340*/  F2F.F64.F32 R32, R0 ;  /* 0x0000000000207310 */ /* 0x0000620000201800 */
[----:B------:R-:W-:Y:S05]  /*1350*/  BRA `(.L_x_6876) ;  /* 0x0000000800f87947 */ /* 0x000fea0003800000 */
.L_x_6879:
        /* <DEDUP_REMOVED lines=10> */
.L_x_6882:
[----:B------:R-:W3:Y:S02]  /*1400*/  LDG.E.U16 R4, desc[UR36][R4.64] ;  /* 0x0000002404047981 */ /* 0x000ee4000c1e1500 */
[----:B---3--:R-:W-:-:S05]  /*1410*/  HADD2.F32 R0, -RZ, R4.H0_H0 ;  /* 0x20000004ff007230 */ /* 0x008fca0000004100 */
[----:B------:R-:W-:-:S04]  /*1420*/  FMUL.FTZ R0, R0, 1 ;  /* 0x3f80000000007820 */ /* 0x000fc80000410000 */
[----:B------:R0:W1:Y:S01]  /*1430*/  F2F.F64.F32 R32, R0 ;  /* 0x0000000000207310 */ /* 0x0000620000201800 */
[----:B------:R-:W-:Y:S05]  /*1440*/  BRA `(.L_x_6876) ;  /* 0x0000000800bc7947 */ /* 0x000fea0003800000 */
.L_x_6881:
[----:B------:R0:W5:Y:S01]  /*1450*/  LDG.E.64 R32, desc[UR36][R4.64] ;  /* 0x0000002404207981 */ /* 0x000162000c1e1b00 */
[----:B------:R-:W-:Y:S05]  /*1460*/  BRA `(.L_x_6876) ;  /* 0x0000000800b47947 */ /* 0x000fea0003800000 */
.L_x_6871:
        /* <DEDUP_REMOVED lines=13> */
.L_x_6885:
[----:B------:R0:W5:Y:S01]  /*1540*/  LDG.E.64 R32, desc[UR36][R4.64] ;  /* 0x0000002404207981 */ /* 0x000162000c1e1b00 */
[----:B------:R-:W-:Y:S05]  /*1550*/  BRA `(.L_x_6876) ;  /* 0x0000000800787947 */ /* 0x000fea0003800000 */
.L_x_6884:
        /* <DEDUP_REMOVED lines=28> */
.L_x_6887:
        /* <DEDUP_REMOVED lines=15> */
.L_x_6886:
[----:B------:R-:W3:Y:S02]  /*1810*/  LDG.E.U16 R0, desc[UR36][R4.64] ;  /* 0x0000002404007981 */ /* 0x000ee4000c1e1500 */
[----:B---3--:R-:W-:-:S04]  /*1820*/  IMAD.U32 R0, R0, 0x10000, RZ ;  /* 0x0001000000007824 */ /* 0x008fc800078e00ff */
[----:B------:R-:W-:-:S04]  /*1830*/  FMUL.FTZ R0, R0, 1 ;  /* 0x3f80000000007820 */ /* 0x000fc80000410000 */
[----:B------:R0:W1:Y:S01]  /*1840*/  F2F.F64.F32 R32, R0 ;  /* 0x0000000000207310 */ /* 0x0000620000201800 */
[----:B------:R-:W-:Y:S05]  /*1850*/  BRA `(.L_x_6876) ;  /* 0x0000000400b87947 */ /* 0x000fea0003800000 */
.L_x_6883:
        /* <DEDUP_REMOVED lines=11> */
.L_x_6890:
        /* <DEDUP_REMOVED lines=21> */
.L_x_6894:
[----:B------:R-:W-:Y:S05]  /*1a60*/  BSYNC B1 ;  /* 0x0000000000017941 */ /* 0x000fea0003800000 */
.L_x_6893:
[----:B------:R-:W-:Y:S01]  /*1a70*/  LEA R5, R0, 0x3b800000, 0x17 ;  /* 0x3b80000000057811 */ /* 0x000fe200078eb8ff */
[----:B------:R-:W-:-:S05]  /*1a80*/  IMAD.SHL.U32 R0, R3, 0x100000, RZ ;  /* 0x0010000003007824 */ /* 0x000fca00078e00ff */
[----:B------:R-:W-:-:S07]  /*1a90*/  LOP3.LUT R0, R5, R0, R6, 0xfe, !PT ;  /* 0x0000000005007212 */ /* 0x000fce00078efe06 */
.L_x_6892:
[----:B------:R-:W-:Y:S05]  /*1aa0*/  BSYNC B0 ;  /* 0x0000000000007941 */ /* 0x000fea0003800000 */
.L_x_6891:
[----:B------:R-:W-:-:S04]  /*1ab0*/  FMUL.FTZ R0, R0, 1 ;  /* 0x3f80000000007820 */ /* 0x000fc80000410000 */
[----:B------:R0:W1:Y:S01]  /*1ac0*/  F2F.F64.F32 R32, R0 ;  /* 0x0000000000207310 */ /* 0x0000620000201800 */
[----:B------:R-:W-:Y:S05]  /*1ad0*/  BRA `(.L_x_6876) ;  /* 0x0000000400187947 */ /* 0x000fea0003800000 */
.L_x_6889:
        /* <DEDUP_REMOVED lines=21> */
.L_x_6898:
[----:B------:R-:W-:Y:S05]  /*1c30*/  BSYNC B1 ;  /* 0x0000000000017941 */ /* 0x000fea0003800000 */
.L_x_6897:
[----:B------:R-:W-:Y:S01]  /*1c40*/  LEA R5, R0, 0x37800000, 0x17 ;  /* 0x3780000000057811 */ /* 0x000fe200078eb8ff */
[----:B------:R-:W-:-:S05]  /*1c50*/  IMAD.SHL.U32 R0, R3, 0x200000, RZ ;  /* 0x0020000003007824 */ /* 0x000fca00078e00ff */
[----:B------:R-:W-:-:S07]  /*1c60*/  LOP3.LUT R0, R5, R0, R6, 0xfe, !PT ;  /* 0x0000000005007212 */ /* 0x000fce00078efe06 */
.L_x_6896:
[----:B------:R-:W-:Y:S05]  /*1c70*/  BSYNC B0 ;  /* 0x0000000000007941 */ /* 0x000fea0003800000 */
.L_x_6895:
[----:B------:R-:W-:-:S04]  /*1c80*/  FMUL.FTZ R0, R0, 1 ;  /* 0x3f80000000007820 */ /* 0x000fc80000410000 */
[----:B------:R0:W1:Y:S01]  /*1c90*/  F2F.F64.F32 R32, R0 ;  /* 0x0000000000207310 */ /* 0x0000620000201800 */
[----:B------:R-:W-:Y:S05]  /*1ca0*/  BRA `(.L_x_6876) ;  /* 0x0000000000a47947 */ /* 0x000fea0003800000 */
.L_x_6888:
        /* <DEDUP_REMOVED lines=14> */
.L_x_6902:
[----:B------:R-:W-:Y:S05]  /*1d90*/  BSYNC B0 ;  /* 0x0000000000007941 */ /* 0x000fea0003800000 */
.L_x_6901:
[----:B------:R-:W-:-:S04]  /*1da0*/  FMUL.FTZ R0, R0, 1 ;  /* 0x3f80000000007820 */ /* 0x000fc80000410000 */
[----:B------:R0:W1:Y:S01]  /*1db0*/  F2F.F64.F32 R32, R0 ;  /* 0x0000000000207310 */ /* 0x0000620000201800 */
[----:B------:R-:W-:Y:S05]  /*1dc0*/  BRA `(.L_x_6876) ;  /* 0x00000000005c7947 */ /* 0x000fea0003800000 */
.L_x_6875:
        /* <DEDUP_REMOVED lines=16> */
.L_x_6903:
[----:B------:R-:W-:Y:S01]  /*1ed0*/  CS2R R32, SRZ ;  /* 0x0000000000207805 */ /* 0x000fe2000001ff00 */
[----:B------:R-:W-:Y:S06]  /*1ee0*/  BRA `(.L_x_6876) ;  /* 0x0000000000147947 */ /* 0x000fec0003800000 */
.L_x_6900:
[----:B------:R-:W3:Y:S02]  /*1ef0*/  LDG.E.64 R32, desc[UR36][R4.64] ;  /* 0x0000002404207981 */ /* 0x000ee4000c1e1b00 */
[----:B---3--:R-:W0:Y:S01]  /*1f00*/  I2F.F64.U64 R32, R32 ;  /* 0x0000002000207312 */ /* 0x008e220000301800 */
[----:B------:R-:W-:Y:S05]  /*1f10*/  BRA `(.L_x_6876) ;  /* 0x0000000000087947 */ /* 0x000fea0003800000 */
.L_x_6899:
[----:B------:R-:W3:Y:S02]  /*1f20*/  LDG.E R4, desc[UR36][R4.64] ;  /* 0x0000002404047981 */ /* 0x000ee4000c1e1900 */
[----:B---3--:R0:W1:Y:S02]  /*1f30*/  I2F.F64.U32 R32, R4 ;  /* 0x0000000400207312 */ /* 0x0080640000201800 */
.L_x_6876:
[----:B------:R-:W2:Y:S02]  /*1f40*/  S2R R30, SR_TID.X ;  /* 0x00000000001e7919 */ /* 0x000ea40000002100 */
[----:B--2---:R-:W-:-:S07]  /*1f50*/  VIADD R30, R30, 0x80 ;  /* 0x000000801e1e7836 */ /* 0x004fce0000000000 */
.L_x_6837:
[----:B------:R-:W-:Y:S05]  /*1f60*/  BSYNC B6 ;  /* 0x0000000000067941 */ /* 0x000fea0003800000 */
.L_x_6836:
        /* <DEDUP_REMOVED lines=24> */
.L_x_6909:
[----:B------:R-:W2:Y:S02]  /*20f0*/  LDG.E.U8 R4, desc[UR36][R4.64] ;  /* 0x0000002404047981 */ /* 0x000ea4000c1e1100 */
[----:B--2---:R0:W2:Y:S01]  /*2100*/  I2F.F64.U16 R28, R4 ;  /* 0x00000004001c7312 */ /* 0x0040a20000101800 */
[----:B------:R-:W-:Y:S05]  /*2110*/  BRA `(.L_x_6911) ;  /* 0x0000000c00707947 */ /* 0x000fea0003800000 */
.L_x_6908:
        /* <DEDUP_REMOVED lines=9> */
.L_x_6913:
[----:B------:R-:W2:Y:S02]  /*21b0*/  LDG.E R4, desc[UR36][R4.64] ;  /* 0x0000002404047981 */ /* 0x000ea4000c1e1900 */
[----:B--2---:R0:W2:Y:S01]  /*21c0*/  I2F.F64 R28, R4 ;  /* 0x00000004001c7312 */ /* 0x0040a20000201c00 */
[----:B------:R-:W-:Y:S05]  /*21d0*/  BRA `(.L_x_6911) ;  /* 0x0000000c00407947 */ /* 0x000fea0003800000 */
.L_x_6912:
[----:B------:R-:W2:Y:S02]  /*21e0*/  LDG.E.U16 R4, desc[UR36][R4.64] ;  /* 0x0000002404047981 */ /* 0x000ea4000c1e1500 */
[----:B--2---:R0:W2:Y:S01]  /*21f0*/  I2F.F64.S16 R28, R4 ;  /* 0x00000004001c7312 */ /* 0x0040a20000101c00 */
[----:B------:R-:W-:Y:S05]  /*2200*/  BRA `(.L_x_6911) ;  /* 0x0000000c00347947 */ /* 0x000fea0003800000 */
.L_x_6907:
        /* <DEDUP_REMOVED lines=10> */
.L_x_6915:
[----:B------:R-:W2:Y:S02]  /*22b0*/  LDG.E.U16 R0, desc[UR36][R4.64] ;  /* 0x0000002404007981 */ /* 0x000ea4000c1e1500 */
[----:B--2---:R-:W-:-:S05]  /*22c0*/  HADD2.F32 R0, -RZ, R0.H0_H0 ;  /* 0x20000000ff007230 */ /* 0x004fca0000004100 */
[----:B------:R-:W-:-:S04]  /*22d0*/  FMUL.FTZ R0, R0, 1 ;  /* 0x3f80000000007820 */ /* 0x000fc80000410000 */
[----:B------:R0:W2:Y:S01]  /*22e0*/  F2F.F64.F32 R28, R0 ;  /* 0x00000000001c7310 */ /* 0x0000a20000201800 */
[----:B------:R-:W-:Y:S05]  /*22f0*/  BRA `(.L_x_6911) ;  /* 0x0000000800f87947 */ /* 0x000fea0003800000 */
.L_x_6914:
        /* <DEDUP_REMOVED lines=10> */
.L_x_6917:
[----:B------:R-:W2:Y:S02]  /*23a0*/  LDG.E.U16 R4, desc[UR36][R4.64] ;  /* 0x0000002404047981 */ /* 0x000ea4000c1e1500 */
[----:B--2---:R-:W-:-:S05]  /*23b0*/  HADD2.F32 R0, -RZ, R4.H0_H0 ;  /* 0x20000004ff007230 */ /* 0x004fca0000004100 */
[----:B------:R-:W-:-:S04]  /*23c0*/  FMUL.FTZ R0, R0, 1 ;  /* 0x3f80000000007820 */ /* 0x000fc80000410000 */
[----:B------:R0:W2:Y:S01]  /*23d0*/  F2F.F64.F32 R28, R0 ;  /* 0x00000000001c7310 */ /* 0x0000a20000201800 */
[----:B------:R-:W-:Y:S05]  /*23e0*/  BRA `(.L_x_6911) ;  /* 0x0000000800bc7947 */ /* 0x000fea0003800000 */
.L_x_6916:
[----:B------:R0:W5:Y:S01]  /*23f0*/  LDG.E.64 R28, desc[UR36][R4.64] ;  /* 0x00000024041c7981 */ /* 0x000162000c1e1b00 */
[----:B------:R-:W-:Y:S05]  /*2400*/  BRA `(.L_x_6911) ;  /* 0x0000000800b47947 */ /* 0x000fea0003800000 */
.L_x_6906:
        /* <DEDUP_REMOVED lines=13> */
.L_x_6920:
[----:B------:R0:W5:Y:S01]  /*24e0*/  LDG.E.64 R28, desc[UR36][R4.64] ;  /* 0x00000024041c7981 */ /* 0x000162000c1e1b00 */
[----:B------:R-:W-:Y:S05]  /*24f0*/  BRA `(.L_x_6911) ;  /* 0x0000000800787947 */ /* 0x000fea0003800000 */
.L_x_6919:
        /* <DEDUP_REMOVED lines=28> */
.L_x_6922:
        /* <DEDUP_REMOVED lines=15> */
.L_x_6921:
[----:B------:R-:W2:Y:S02]  /*27b0*/  LDG.E.U16 R0, desc[UR36][R4.64] ;  /* 0x0000002404007981 */ /* 0x000ea4000c1e1500 */
[----:B--2---:R-:W-:-:S04]  /*27c0*/  IMAD.U32 R0, R0, 0x10000, RZ ;  /* 0x0001000000007824 */ /* 0x004fc800078e00ff */
[----:B------:R-:W-:-:S04]  /*27d0*/  FMUL.FTZ R0, R0, 1 ;  /* 0x3f80000000007820 */ /* 0x000fc80000410000 */
[----:B------:R2:W3:Y:S01]  /*27e0*/  F2F.F64.F32 R28, R0 ;  /* 0x00000000001c7310 */ /* 0x0004e20000201800 */
[----:B------:R-:W-:Y:S05]  /*27f0*/  BRA `(.L_x_6911) ;  /* 0x0000000400b87947 */ /* 0x000fea0003800000 */
.L_x_6918:
        /* <DEDUP_REMOVED lines=11> */
.L_x_6925:
        /* <DEDUP_REMOVED lines=21> */
.L_x_6929:
[----:B------:R-:W-:Y:S05]  /*2a00*/  BSYNC B1 ;  /* 0x0000000000017941 */ /* 0x000fea0003800000 */
.L_x_6928:
[----:B------:R-:W-:Y:S01]  /*2a10*/  LEA R5, R0, 0x3b800000, 0x17 ;  /* 0x3b80000000057811 */ /* 0x000fe200078eb8ff */
[----:B------:R-:W-:-:S05]  /*2a20*/  IMAD.SHL.U32 R0, R3, 0x100000, RZ ;  /* 0x0010000003007824 */ /* 0x000fca00078e00ff */
[----:B------:R-:W-:-:S07]  /*2a30*/  LOP3.LUT R0, R5, R0, R6, 0xfe, !PT ;  /* 0x0000000005007212 */ /* 0x000fce00078efe06 */
.L_x_6927:
[----:B------:R-:W-:Y:S05]  /*2a40*/  BSYNC B0 ;  /* 0x0000000000007941 */ /* 0x000fea0003800000 */
.L_x_6926:
[----:B------:R-:W-:-:S04]  /*2a50*/  FMUL.FTZ R0, R0, 1 ;  /* 0x3f80000000007820 */ /* 0x000fc80000410000 */
[----:B------:R0:W2:Y:S01]  /*2a60*/  F2F.F64.F32 R28, R0 ;  /* 0x00000000001c7310 */ /* 0x0000a20000201800 */
[----:B------:R-:W-:Y:S05]  /*2a70*/  BRA `(.L_x_6911) ;  /* 0x0000000400187947 */ /* 0x000fea0003800000 */
.L_x_6924:
        /* <DEDUP_REMOVED lines=21> */
.L_x_6933:
[----:B------:R-:W-:Y:S05]  /*2bd0*/  BSYNC B1 ;  /* 0x0000000000017941 */ /* 0x000fea0003800000 */
.L_x_6932:
[----:B------:R-:W-:Y:S01]  /*2be0*/  LEA R5, R0, 0x37800000, 0x17 ;  /* 0x3780000000057811 */ /* 0x000fe200078eb8ff */
[----:B------:R-:W-:-:S05]  /*2bf0*/  IMAD.SHL.U32 R0, R3, 0x200000, RZ ;  /* 0x0020000003007824 */ /* 0x000fca00078e00ff */
[----:B------:R-:W-:-:S07]  /*2c00*/  LOP3.LUT R0, R5, R0, R6, 0xfe, !PT ;  /* 0x0000000005007212 */ /* 0x000fce00078efe06 */
.L_x_6931:
[----:B------:R-:W-:Y:S05]  /*2c10*/  BSYNC B0 ;  /* 0x0000000000007941 */ /* 0x000fea0003800000 */
.L_x_6930:
[----:B------:R-:W-:-:S04]  /*2c20*/  FMUL.FTZ R0, R0, 1 ;  /* 0x3f80000000007820 */ /* 0x000fc80000410000 */
[----:B------:R0:W2:Y:S01]  /*2c30*/  F2F.F64.F32 R28, R0 ;  /* 0x00000000001c7310 */ /* 0x0000a20000201800 */
[----:B------:R-:W-:Y:S05]  /*2c40*/  BRA `(.L_x_6911) ;  /* 0x0000000000a47947 */ /* 0x000fea0003800000 */
.L_x_6923:
        /* <DEDUP_REMOVED lines=14> */
.L_x_6937:
[----:B------:R-:W-:Y:S05]  /*2d30*/  BSYNC B0 ;  /* 0x0000000000007941 */ /* 0x000fea0003800000 */
.L_x_6936:
[----:B------:R-:W-:-:S04]  /*2d40*/  FMUL.FTZ R0, R0, 1 ;  /* 0x3f80000000007820 */ /* 0x000fc80000410000 */
[----:B------:R0:W2:Y:S01]  /*2d50*/  F2F.F64.F32 R28, R0 ;  /* 0x00000000001c7310 */ /* 0x0000a20000201800 */
[----:B------:R-:W-:Y:S05]  /*2d60*/  BRA `(.L_x_6911) ;  /* 0x00000000005c7947 */ /* 0x000fea0003800000 */
.L_x_6910:
        /* <DEDUP_REMOVED lines=16> */
.L_x_6938:
[----:B------:R-:W-:Y:S01]  /*2e70*/  CS2R R28, SRZ ;  /* 0x00000000001c7805 */ /* 0x000fe2000001ff00 */
[----:B------:R-:W-:Y:S06]  /*2e80*/  BRA `(.L_x_6911) ;  /* 0x0000000000147947 */ /* 0x000fec0003800000 */
.L_x_6935:
[----:B------:R-:W2:Y:S02]  /*2e90*/  LDG.E.64 R28, desc[UR36][R4.64] ;  /* 0x00000024041c7981 */ /* 0x000ea4000c1e1b00 */
[----:B--2---:R-:W0:Y:S01]  /*2ea0*/  I2F.F64.U64 R28, R28 ;  /* 0x0000001c001c7312 */ /* 0x004e220000301800 */
[----:B------:R-:W-:Y:S05]  /*2eb0*/  BRA `(.L_x_6911) ;  /* 0x0000000000087947 */ /* 0x000fea0003800000 */
.L_x_6934:
[----:B------:R-:W2:Y:S02]  /*2ec0*/  LDG.E R4, desc[UR36][R4.64] ;  /* 0x0000002404047981 */ /* 0x000ea4000c1e1900 */
[----:B--2---:R0:W2:Y:S02]  /*2ed0*/  I2F.F64.U32 R28, R4 ;  /* 0x00000004001c7312 */ /* 0x0040a40000201800 */
.L_x_6911:
        /* <DEDUP_REMOVED lines=19> */
.L_x_6942:
[----:B------:R-:W2:Y:S02]  /*3010*/  LDG.E.U8 R4, desc[UR36][R4.64] ;  /* 0x0000002404047981 */ /* 0x000ea4000c1e1100 */
[----:B--2---:R0:W2:Y:S01]  /*3020*/  I2F.F64.U16 R26, R4 ;  /* 0x00000004001a7312 */ /* 0x0040a20000101800 */
[----:B------:R-:W-:Y:S05]  /*3030*/  BRA `(.L_x_6944) ;  /* 0x0000000c00707947 */ /* 0x000fea0003800000 */
.L_x_6941:
        /* <DEDUP_REMOVED lines=9> */
.L_x_6946:
[----:B------:R-:W2:Y:S02]  /*30d0*/  LDG.E R4, desc[UR36][R4.64] ;  /* 0x0000002404047981 */ /* 0x000ea4000c1e1900 */
[----:B--2---:R0:W2:Y:S01]  /*30e0*/  I2F.F64 R26, R4 ;  /* 0x00000004001a7312 */ /* 0x0040a20000201c00 */
[----:B------:R-:W-:Y:S05]  /*30f0*/  BRA `(.L_x_6944) ;  /* 0x0000000c00407947 */ /* 0x000fea0003800000 */
.L_x_6945:
[----:B------:R-:W2:Y:S02]  /*3100*/  LDG.E.U16 R4, desc[UR36][R4.64] ;  /* 0x0000002404047981 */ /* 0x000ea4000c1e1500 */
[----:B--2---:R0:W2:Y:S01]  /*3110*/  I2F.F64.S16 R26, R4 ;  /* 0x00000004001a7312 */ /* 0x0040a20000101c00 */
[----:B------:R-:W-:Y:S05]  /*3120*/  BRA `(.L_x_6944) ;  /* 0x0000000c00347947 */ /* 0x000fea0003800000 */
.L_x_6940:
        /* <DEDUP_REMOVED lines=10> */
.L_x_6948:
[----:B------:R-:W2:Y:S02]  /*31d0*/  LDG.E.U16 R0, desc[UR36][R4.64] ;  /* 0x0000002404007981 */ /* 0x000ea4000c1e1500 */
[----:B--2---:R-:W-:-:S05]  /*31e0*/  HADD2.F32 R0, -RZ, R0.H0_H0 ;  /* 0x20000000ff007230 */ /* 0x004fca0000004100 */
[----:B------:R-:W-:-:S04]  /*31f0*/  FMUL.FTZ R0, R0, 1 ;  /* 0x3f80000000007820 */ /* 0x000fc80000410000 */
[----:B------:R0:W2:Y:S01]  /*3200*/  F2F.F64.F32 R26, R0 ;  /* 0x00000000001a7310 */ /* 0x0000a20000201800 */
[----:B------:R-:W-:Y:S05]  /*3210*/  BRA `(.L_x_6944) ;  /* 0x0000000800f87947 */ /* 0x000fea0003800000 */
.L_x_6947:
        /* <DEDUP_REMOVED lines=10> */
.L_x_6950:
[----:B------:R-:W2:Y:S02]  /*32c0*/  LDG.E.U16 R4, desc[UR36][R4.64] ;  /* 0x0000002404047981 */ /* 0x000ea4000c1e1500 */
[----:B--2---:R-:W-:-:S05]  /*32d0*/  HADD2.F32 R0, -RZ, R4.H0_H0 ;  /* 0x20000004ff007230 */ /* 0x004fca0000004100 */
[----:B------:R-:W-:-:S04]  /*32e0*/  FMUL.FTZ R0, R0, 1 ;  /* 0x3f80000000007820 */ /* 0x000fc80000410000 */
[----:B------:R0:W2:Y:S01]  /*32f0*/  F2F.F64.F32 R26, R0 ;  /* 0x00000000001a7310 */ /* 0x0000a20000201800 */
[----:B------:R-:W-:Y:S05]  /*3300*/  BRA `(.L_x_6944) ;  /* 0x0000000800bc7947 */ /* 0x000fea0003800000 */
.L_x_6949:
[----:B------:R0:W5:Y:S01]  /*3310*/  LDG.E.64 R26, desc[UR36][R4.64] ;  /* 0x00000024041a7981 */ /* 0x000162000c1e1b00 */
[----:B------:R-:W-:Y:S05]  /*3320*/  BRA `(.L_x_6944) ;  /* 0x0000000800b47947 */ /* 0x000fea0003800000 */
.L_x_6939:
        /* <DEDUP_REMOVED lines=13> */
.L_x_6953:
[----:B------:R0:W5:Y:S01]  /*3400*/  LDG.E.64 R26, desc[UR36][R4.64] ;  /* 0x00000024041a7981 */ /* 0x000162000c1e1b00 */
[----:B------:R-:W-:Y:S05]  /*3410*/  BRA `(.L_x_6944) ;  /* 0x0000000800787947 */ /* 0x000fea0003800000 */
.L_x_6952:
        /* <DEDUP_REMOVED lines=28> */
.L_x_6955:
        /* <DEDUP_REMOVED lines=15> */
.L_x_6954:
[----:B------:R-:W2:Y:S02]  /*36d0*/  LDG.E.U16 R0, desc[UR36][R4.64] ;  /* 0x0000002404007981 */ /* 0x000ea4000c1e1500 */
[----:B--2---:R-:W-:-:S04]  /*36e0*/  IMAD.U32 R0, R0, 0x10000, RZ ;  /* 0x0001000000007824 */ /* 0x004fc800078e00ff */
[----:B------:R-:W-:-:S04]  /*36f0*/  FMUL.FTZ R0, R0, 1 ;  /* 0x3f80000000007820 */ /* 0x000fc80000410000 */
[----:B------:R0:W2:Y:S01]  /*3700*/  F2F.F64.F32 R26, R0 ;  /* 0x00000000001a7310 */ /* 0x0000a20000201800 */
[----:B------:R-:W-:Y:S05]  /*3710*/  BRA `(.L_x_6944) ;  /* 0x0000000400b87947 */ /* 0x000fea0003800000 */
.L_x_6951:
        /* <DEDUP_REMOVED lines=11> */
.L_x_6958:
        /* <DEDUP_REMOVED lines=21> */
.L_x_6962:
[----:B------:R-:W-:Y:S05]  /*3920*/  BSYNC B1 ;  /* 0x0000000000017941 */ /* 0x000fea0003800000 */
.L_x_6961:
[----:B------:R-:W-:Y:S01]  /*3930*/  LEA R5, R0, 0x3b800000, 0x17 ;  /* 0x3b80000000057811 */ /* 0x000fe200078eb8ff */
[----:B------:R-:W-:-:S05]  /*3940*/  IMAD.SHL.U32 R0, R3, 0x100000, RZ ;  /* 0x0010000003007824 */ /* 0x000fca00078e00ff */
[----:B------:R-:W-:-:S07]  /*3950*/  LOP3.LUT R0, R5, R0, R6, 0xfe, !PT ;  /* 0x0000000005007212 */ /* 0x000fce00078efe06 */
.L_x_6960:
[----:B------:R-:W-:Y:S05]  /*3960*/  BSYNC B0 ;  /* 0x0000000000007941 */ /* 0x000fea0003800000 */
.L_x_6959:
[----:B------:R-:W-:-:S04]  /*3970*/  FMUL.FTZ R0, R0, 1 ;  /* 0x3f80000000007820 */ /* 0x000fc80000410000 */
[----:B------:R0:W2:Y:S01]  /*3980*/  F2F.F64.F32 R26, R0 ;  /* 0x00000000001a7310 */ /* 0x0000a20000201800 */
[----:B------:R-:W-:Y:S05]  /*3990*/  BRA `(.L_x_6944) ;  /* 0x0000000400187947 */ /* 0x000fea0003800000 */
.L_x_6957:
        /* <DEDUP_REMOVED lines=21> */
.L_x_6966:
[----:B------:R-:W-:Y:S05]  /*3af0*/  BSYNC B1 ;  /* 0x0000000000017941 */ /* 0x000fea0003800000 */
.L_x_6965:
[----:B------:R-:W-:Y:S01]  /*3b00*/  LEA R5, R0, 0x37800000, 0x17 ;  /* 0x3780000000057811 */ /* 0x000fe200078eb8ff */
[----:B------:R-:W-:-:S05]  /*3b10*/  IMAD.SHL.U32 R0, R3, 0x200000, RZ ;  /* 0x0020000003007824 */ /* 0x000fca00078e00ff */
[----:B------:R-:W-:-:S07]  /*3b20*/  LOP3.LUT R0, R5, R0, R6, 0xfe, !PT ;  /* 0x0000000005007212 */ /* 0x000fce00078efe06 */
.L_x_6964:
[----:B------:R-:W-:Y:S05]  /*3b30*/  BSYNC B0 ;  /* 0x0000000000007941 */ /* 0x000fea0003800000 */
.L_x_6963:
[----:B------:R-:W-:-:S04]  /*3b40*/  FMUL.FTZ R0, R0, 1 ;  /* 0x3f80000000007820 */ /* 0x000fc80000410000 */
[----:B------:R0:W2:Y:S01]  /*3b50*/  F2F.F64.F32 R26, R0 ;  /* 0x00000000001a7310 */ /* 0x0000a20000201800 */
[----:B------:R-:W-:Y:S05]  /*3b60*/  BRA `(.L_x_6944) ;  /* 0x0000000000a47947 */ /* 0x000fea0003800000 */
.L_x_6956:
        /* <DEDUP_REMOVED lines=14> */
.L_x_6970:
[----:B------:R-:W-:Y:S05]  /*3c50*/  BSYNC B0 ;  /* 0x0000000000007941 */ /* 0x000fea0003800000 */
.L_x_6969:
[----:B------:R-:W-:-:S04]  /*3c60*/  FMUL.FTZ R0, R0, 1 ;  /* 0x3f80000000007820 */ /* 0x000fc80000410000 */
[----:B------:R0:W2:Y:S01]  /*3c70*/  F2F.F64.F32 R26, R0 ;  /* 0x00000000001a7310 */ /* 0x0000a20000201800 */
[----:B------:R-:W-:Y:S05]  /*3c80*/  BRA `(.L_x_6944) ;  /* 0x00000000005c7947 */ /* 0x000fea0003800000 */
.L_x_6943:
        /* <DEDUP_REMOVED lines=16> */
.L_x_6971:
[----:B------:R-:W-:Y:S01]  /*3d90*/  CS2R R26, SRZ ;  /* 0x00000000001a7805 */ /* 0x000fe2000001ff00 */
[----:B------:R-:W-:Y:S06]  /*3da0*/  BRA `(.L_x_6944) ;  /* 0x0000000000147947 */ /* 0x000fec0003800000 */
.L_x_6968:
[----:B------:R-:W2:Y:S02]  /*3db0*/  LDG.E.64 R26, desc[UR36][R4.64] ;  /* 0x00000024041a7981 */ /* 0x000ea4000c1e1b00 */
[----:B--2---:R-:W0:Y:S01]  /*3dc0*/  I2F.F64.U64 R26, R26 ;  /* 0x0000001a001a7312 */ /* 0x004e220000301800 */
[----:B------:R-:W-:Y:S05]  /*3dd0*/  BRA `(.L_x_6944) ;  /* 0x0000000000087947 */ /* 0x000fea0003800000 */
.L_x_6967:
[----:B------:R-:W2:Y:S02]  /*3de0*/  LDG.E R4, desc[UR36][R4.64] ;  /* 0x0000002404047981 */ /* 0x000ea4000c1e1900 */
[----:B--2---:R0:W2:Y:S02]  /*3df0*/  I2F.F64.U32 R26, R4 ;  /* 0x00000004001a7312 */ /* 0x0040a40000201800 */
.L_x_6944:
[----:B------:R-:W-:-:S07]  /*3e00*/  VIADD R30, R30, 0x80 ;  /* 0x000000801e1e7836 */ /* 0x000fce0000000000 */
.L_x_6905:
[----:B------:R-:W-:Y:S05]  /*3e10*/  BSYNC B6 ;  /* 0x0000000000067941 */ /* 0x000fea0003800000 */
.L_x_6904:
        /* <DEDUP_REMOVED lines=26> */
.L_x_6977:
[----:B------:R-:W3:Y:S02]  /*3fc0*/  LDG.E.U8 R4, desc[UR36][R4.64] ;  /* 0x0000002404047981 */ /* 0x000ee4000c1e1100 */
[----:B---3--:R0:W3:Y:S01]  /*3fd0*/  I2F.F64.U16 R24, R4 ;  /* 0x0000000400187312 */ /* 0x0080e20000101800 */
[----:B------:R-:W-:Y:S05]  /*3fe0*/  BRA `(.L_x_6979) ;  /* 0x0000000c00707947 */ /* 0x000fea0003800000 */
.L_x_6976:
        /* <DEDUP_REMOVED lines=9> */
.L_x_6981:
[----:B------:R-:W3:Y:S02]  /*4080*/  LDG.E R4, desc[UR36][R4.64] ;  /* 0x0000002404047981 */ /* 0x000ee4000c1e1900 */
[----:B---3--:R0:W3:Y:S01]  /*4090*/  I2F.F64 R24, R4 ;  /* 0x0000000400187312 */ /* 0x0080e20000201c00 */
[----:B------:R-:W-:Y:S05]  /*40a0*/  BRA `(.L_x_6979) ;  /* 0x0000000c00407947 */ /* 0x000fea0003800000 */
.L_x_6980:
[----:B------:R-:W3:Y:S02]  /*40b0*/  LDG.E.U16 R4, desc[UR36][R4.64] ;  /* 0x0000002404047981 */ /* 0x000ee4000c1e1500 */
[----:B---3--:R0:W3:Y:S01]  /*40c0*/  I2F.F64.S16 R24, R4 ;  /* 0x0000000400187312 */ /* 0x0080e20000101c00 */
[----:B------:R-:W-:Y:S05]  /*40d0*/  BRA `(.L_x_6979) ;  /* 0x0000000c00347947 */ /* 0x000fea0003800000 */
.L_x_6975:
        /* <DEDUP_REMOVED lines=10> */
.L_x_6983:
[----:B------:R-:W3:Y:S02]  /*4180*/  LDG.E.U16 R0, desc[UR36][R4.64] ;  /* 0x0000002404007981 */ /* 0x000ee4000c1e1500 */
[----:B---3--:R-:W-:-:S05]  /*4190*/  HADD2.F32 R0, -RZ, R0.H0_H0 ;  /* 0x20000000ff007230 */ /* 0x008fca0000004100 */
[----:B------:R-:W-:-:S04]  /*41a0*/  FMUL.FTZ R0, R0, 1 ;  /* 0x3f80000000007820 */ /* 0x000fc80000410000 */
[----:B------:R0:W3:Y:S01]  /*41b0*/  F2F.F64.F32 R24, R0 ;  /* 0x0000000000187310 */ /* 0x0000e20000201800 */
[----:B------:R-:W-:Y:S05]  /*41c0*/  BRA `(.L_x_6979) ;  /* 0x0000000800f87947 */ /* 0x000fea0003800000 */
.L_x_6982:
        /* <DEDUP_REMOVED lines=10> */
.L_x_6985:
[----:B------:R-:W3:Y:S02]  /*4270*/  LDG.E.U16 R4, desc[UR36][R4.64] ;  /* 0x0000002404047981 */ /* 0x000ee4000c1e1500 */
[----:B---3--:R-:W-:-:S05]  /*4280*/  HADD2.F32 R0, -RZ, R4.H0_H0 ;  /* 0x20000004ff007230 */ /* 0x008fca0000004100 */
[----:B------:R-:W-:-:S04]  /*4290*/  FMUL.FTZ R0, R0, 1 ;  /* 0x3f80000000007820 */ /* 0x000fc80000410000 */
[----:B------:R0:W3:Y:S01]  /*42a0*/  F2F.F64.F32 R24, R0 ;  /* 0x0000000000187310 */ /* 0x0000e20000201800 */
[----:B------:R-:W-:Y:S05]  /*42b0*/  BRA `(.L_x_6979) ;  /* 0x0000000800bc7947 */ /* 0x000fea0003800000 */
.L_x_6984:
[----:B------:R0:W5:Y:S01]  /*42c0*/  LDG.E.64 R24, desc[UR36][R4.64] ;  /* 0x0000002404187981 */ /* 0x000162000c1e1b00 */
[----:B------:R-:W-:Y:S05]  /*42d0*/  BRA `(.L_x_6979) ;  /* 0x0000000800b47947 */ /* 0x000fea0003800000 */
.L_x_6974:
        /* <DEDUP_REMOVED lines=13> */
.L_x_6988:
[----:B------:R0:W5:Y:S01]  /*43b0*/  LDG.E.64 R24, desc[UR36][R4.64] ;  /* 0x0000002404187981 */ /* 0x000162000c1e1b00 */
[----:B------:R-:W-:Y:S05]  /*43c0*/  BRA `(.L_x_6979) ;  /* 0x0000000800787947 */ /* 0x000fea0003800000 */
.L_x_6987:
        /* <DEDUP_REMOVED lines=28> */
.L_x_6990:
        /* <DEDUP_REMOVED lines=15> */
.L_x_6989:
[----:B------:R-:W3:Y:S02]  /*4680*/  LDG.E.U16 R0, desc[UR36][R4.64] ;  /* 0x0000002404007981 */ /* 0x000ee4000c1e1500 */
[----:B---3--:R-:W-:-:S04]  /*4690*/  IMAD.U32 R0, R0, 0x10000, RZ ;  /* 0x0001000000007824 */ /* 0x008fc800078e00ff */
[----:B------:R-:W-:-:S04]  /*46a0*/  FMUL.FTZ R0, R0, 1 ;  /* 0x3f80000000007820 */ /* 0x000fc80000410000 */
[----:B------:R3:W0:Y:S01]  /*46b0*/  F2F.F64.F32 R24, R0 ;  /* 0x0000000000187310 */ /* 0x0006220000201800 */
[----:B------:R-:W-:Y:S05]  /*46c0*/  BRA `(.L_x_6979) ;  /* 0x0000000400b87947 */ /* 0x000fea0003800000 */
.L_x_6986:
        /* <DEDUP_REMOVED lines=11> */
.L_x_6993:
        /* <DEDUP_REMOVED lines=21> */
.L_x_6997:
[----:B------:R-:W-:Y:S05]  /*48d0*/  BSYNC B1 ;  /* 0x0000000000017941 */ /* 0x000fea0003800000 */
.L_x_6996:
[----:B------:R-:W-:Y:S01]  /*48e0*/  LEA R5, R0, 0x3b800000, 0x17 ;  /* 0x3b80000000057811 */ /* 0x000fe200078eb8ff */
[----:B------:R-:W-:-:S05]  /*48f0*/  IMAD.SHL.U32 R0, R3, 0x100000, RZ ;  /* 0x0010000003007824 */ /* 0x000fca00078e00ff */
[----:B------:R-:W-:-:S07]  /*4900*/  LOP3.LUT R0, R5, R0, R6, 0xfe, !PT ;  /* 0x0000000005007212 */ /* 0x000fce00078efe06 */
.L_x_6995:
[----:B------:R-:W-:Y:S05]  /*4910*/  BSYNC B0 ;  /* 0x0000000000007941 */ /* 0x000fea0003800000 */
.L_x_6994:
[----:B------:R-:W-:-:S04]  /*4920*/  FMUL.FTZ R0, R0, 1 ;  /* 0x3f80000000007820 */ /* 0x000fc80000410000 */
[----:B------:R0:W3:Y:S01]  /*4930*/  F2F.F64.F32 R24, R0 ;  /* 0x0000000000187310 */ /* 0x0000e20000201800 */
[----:B------:R-:W-:Y:S05]  /*4940*/  BRA `(.L_x_6979) ;  /* 0x0000000400187947 */ /* 0x000fea0003800000 */
.L_x_6992:
        /* <DEDUP_REMOVED lines=21> */
.L_x_7001:
[----:B------:R-:W-:Y:S05]  /*4aa0*/  BSYNC B1 ;  /* 0x0000000000017941 */ /* 0x000fea0003800000 */
.L_x_7000:
[----:B------:R-:W-:Y:S01]  /*4ab0*/  LEA R5, R0, 0x37800000, 0x17 ;  /* 0x3780000000057811 */ /* 0x000fe200078eb8ff */
[----:B------:R-:W-:-:S05]  /*4ac0*/  IMAD.SHL.U32 R0, R3, 0x200000, RZ ;  /* 0x0020000003007824 */ /* 0x000fca00078e00ff */
[----:B------:R-:W-:-:S07]  /*4ad0*/  LOP3.LUT R0, R5, R0, R6, 0xfe, !PT ;  /* 0x0000000005007212 */ /* 0x000fce00078efe06 */
.L_x_6999:
[----:B------:R-:W-:Y:S05]  /*4ae0*/  BSYNC B0 ;  /* 0x0000000000007941 */ /* 0x000fea0003800000 */
.L_x_6998:
[----:B------:R-:W-:-:S04]  /*4af0*/  FMUL.FTZ R0, R0, 1 ;  /* 0x3f80000000007820 */ /* 0x000fc80000410000 */
[----:B------:R0:W3:Y:S01]  /*4b00*/  F2F.F64.F32 R24, R0 ;  /* 0x0000000000187310 */ /* 0x0000e20000201800 */
[----:B------:R-:W-:Y:S05]  /*4b10*/  BRA `(.L_x_6979) ;  /* 0x0000000000a47947 */ /* 0x000fea0003800000 */
.L_x_6991:
        /* <DEDUP_REMOVED lines=14> */
.L_x_7005:
[----:B------:R-:W-:Y:S05]  /*4c00*/  BSYNC B0 ;  /* 0x0000000000007941 */ /* 0x000fea0003800000 */
.L_x_7004:
[----:B------:R-:W-:-:S04]  /*4c10*/  FMUL.FTZ R0, R0, 1 ;  /* 0x3f80000000007820 */ /* 0x000fc80000410000 */
[----:B------:R0:W3:Y:S01]  /*4c20*/  F2F.F64.F32 R24, R0 ;  /* 0x0000000000187310 */ /* 0x0000e20000201800 */
[----:B------:R-:W-:Y:S05]  /*4c30*/  BRA `(.L_x_6979) ;  /* 0x00000000005c7947 */ /* 0x000fea0003800000 */
.L_x_6978:
        /* <DEDUP_REMOVED lines=16> */
.L_x_7006:
[----:B------:R-:W-:Y:S01]  /*4d40*/  CS2R R24, SRZ ;  /* 0x0000000000187805 */ /* 0x000fe2000001ff00 */
[----:B------:R-:W-:Y:S06]  /*4d50*/  BRA `(.L_x_6979) ;  /* 0x0000000000147947 */ /* 0x000fec0003800000 */
.L_x_7003:
[----:B------:R-:W3:Y:S02]  /*4d60*/  LDG.E.64 R24, desc[UR36][R4.64] ;  /* 0x0000002404187981 */ /* 0x000ee4000c1e1b00 */
[----:B---3--:R-:W0:Y:S01]  /*4d70*/  I2F.F64.U64 R24, R24 ;  /* 0x0000001800187312 */ /* 0x008e220000301800 */
[----:B------:R-:W-:Y:S05]  /*4d80*/  BRA `(.L_x_6979) ;  /* 0x0000000000087947 */ /* 0x000fea0003800000 */
.L_x_7002:
[----:B------:R-:W3:Y:S02]  /*4d90*/  LDG.E R4, desc[UR36][R4.64] ;  /* 0x0000002404047981 */ /* 0x000ee4000c1e1900 */
[----:B---3--:R0:W3:Y:S02]  /*4da0*/  I2F.F64.U32 R24, R4 ;  /* 0x0000000400187312 */ /* 0x0080e40000201800 */
.L_x_6979:
        /* <DEDUP_REMOVED lines=19> */
.L_x_7010:
[----:B------:R-:W3:Y:S02]  /*4ee0*/  LDG.E.U8 R4, desc[UR36][R4.64] ;  /* 0x0000002404047981 */ /* 0x000ee4000c1e1100 */
[----:B---3--:R0:W3:Y:S01]  /*4ef0*/  I2F.F64.U16 R22, R4 ;  /* 0x0000000400167312 */ /* 0x0080e20000101800 */
[----:B------:R-:W-:Y:S05]  /*4f00*/  BRA `(.L_x_7012) ;  /* 0x0000000c00707947 */ /* 0x000fea0003800000 */
.L_x_7009:
        /* <DEDUP_REMOVED lines=9> */
.L_x_7014:
[----:B------:R-:W3:Y:S02]  /*4fa0*/  LDG.E R4, desc[UR36][R4.64] ;  /* 0x0000002404047981 */ /* 0x000ee4000c1e1900 */
[----:B---3--:R0:W3:Y:S01]  /*4fb0*/  I2F.F64 R22, R4 ;  /* 0x0000000400167312 */ /* 0x0080e20000201c00 */
[----:B------:R-:W-:Y:S05]  /*4fc0*/  BRA `(.L_x_7012) ;  /* 0x0000000c00407947 */ /* 0x000fea0003800000 */
.L_x_7013:
[----:B------:R-:W3:Y:S02]  /*4fd0*/  LDG.E.U16 R4, desc[UR36][R4.64] ;  /* 0x0000002404047981 */ /* 0x000ee4000c1e1500 */
[----:B---3--:R0:W3:Y:S01]  /*4fe0*/  I2F.F64.S16 R22, R4 ;  /* 0x0000000400167312 */ /* 0x0080e20000101c00 */
[----:B------:R-:W-:Y:S05]  /*4ff0*/  BRA `(.L_x_7012) ;  /* 0x0000000c00347947 */ /* 0x000fea0003800000 */
.L_x_7008:
        /* <DEDUP_REMOVED lines=10> */
.L_x_7016:
[----:B------:R-:W3:Y:S02]  /*50a0*/  LDG.E.U16 R0, desc[UR36][R4.64] ;  /* 0x0000002404007981 */ /* 0x000ee4000c1e1500 */
[----:B---3--:R-:W-:-:S05]  /*50b0*/  HADD2.F32 R0, -RZ, R0.H0_H0 ;  /* 0x20000000ff007230 */ /* 0x008fca0000004100 */
[----:B------:R-:W-:-:S04]  /*50c0*/  FMUL.FTZ R0, R0, 1 ;  /* 0x3f80000000007820 */ /* 0x000fc80000410000 */
[----:B------:R0:W3:Y:S01]  /*50d0*/  F2F.F64.F32 R22, R0 ;  /* 0x0000000000167310 */ /* 0x0000e20000201800 */
[----:B------:R-:W-:Y:S05]  /*50e0*/  BRA `(.L_x_7012) ;  /* 0x0000000800f87947 */ /* 0x000fea0003800000 */
.L_x_7015:
        /* <DEDUP_REMOVED lines=10> */
.L_x_7018:
[----:B------:R-:W3:Y:S02]  /*5190*/  LDG.E.U16 R4, desc[UR36][R4.64] ;  /* 0x0000002404047981 */ /* 0x000ee4000c1e1500 */
[----:B---3--:R-:W-:-:S05]  /*51a0*/  HADD2.F32 R0, -RZ, R4.H0_H0 ;  /* 0x20000004ff007230 */ /* 0x008fca0000004100 */
[----:B------:R-:W-:-:S04]  /*51b0*/  FMUL.FTZ R0, R0, 1 ;  /* 0x3f80000000007820 */ /* 0x000fc80000410000 */
[----:B------:R0:W3:Y:S01]  /*51c0*/  F2F.F64.F32 R22, R0 ;  /* 0x0000000000167310 */ /* 0x0000e20000201800 */
[----:B------:R-:W-:Y:S05]  /*51d0*/  BRA `(.L_x_7012) ;  /* 0x0000000800bc7947 */ /* 0x000fea0003800000 */
.L_x_7017:
[----:B------:R0:W5:Y:S01]  /*51e0*/  LDG.E.64 R22, desc[UR36][R4.64] ;  /* 0x0000002404167981 */ /* 0x000162000c1e1b00 */
[----:B------:R-:W-:Y:S05]  /*51f0*/  BRA `(.L_x_7012) ;  /* 0x0000000800b47947 */ /* 0x000fea0003800000 */
.L_x_7007:
        /* <DEDUP_REMOVED lines=13> */
.L_x_7021:
[----:B------:R0:W5:Y:S01]  /*52d0*/  LDG.E.64 R22, desc[UR36][R4.64] ;  /* 0x0000002404167981 */ /* 0x000162000c1e1b00 */
[----:B------:R-:W-:Y:S05]  /*52e0*/  BRA `(.L_x_7012) ;  /* 0x0000000800787947 */ /* 0x000fea0003800000 */
.L_x_7020:
        /* <DEDUP_REMOVED lines=28> */
.L_x_7023:
        /* <DEDUP_REMOVED lines=15> */
.L_x_7022:
[----:B------:R-:W3:Y:S02]  /*55a0*/  LDG.E.U16 R0, desc[UR36][R4.64] ;  /* 0x0000002404007981 */ /* 0x000ee4000c1e1500 */
[----:B---3--:R-:W-:-:S04]  /*55b0*/  IMAD.U32 R0, R0, 0x10000, RZ ;  /* 0x0001000000007824 */ /* 0x008fc800078e00ff */
[----:B------:R-:W-:-:S04]  /*55c0*/  FMUL.FTZ R0, R0, 1 ;  /* 0x3f80000000007820 */ /* 0x000fc80000410000 */
[----:B------:R0:W3:Y:S01]  /*55d0*/  F2F.F64.F32 R22, R0 ;  /* 0x0000000000167310 */ /* 0x0000e20000201800 */
[----:B------:R-:W-:Y:S05]  /*55e0*/  BRA `(.L_x_7012) ;  /* 0x0000000400b87947 */ /* 0x000fea0003800000 */
.L_x_7019:
        /* <DEDUP_REMOVED lines=11> */
.L_x_7026:
        /* <DEDUP_REMOVED lines=21> */
.L_x_7030:
[----:B------:R-:W-:Y:S05]  /*57f0*/  BSYNC B1 ;  /* 0x0000000000017941 */ /* 0x000fea0003800000 */
.L_x_7029:
[----:B------:R-:W-:Y:S01]  /*5800*/  LEA R5, R0, 0x3b800000, 0x17 ;  /* 0x3b80000000057811 */ /* 0x000fe200078eb8ff */
[----:B------:R-:W-:-:S05]  /*5810*/  IMAD.SHL.U32 R0, R3, 0x100000, RZ ;  /* 0x0010000003007824 */ /* 0x000fca00078e00ff */
[----:B------:R-:W-:-:S07]  /*5820*/  LOP3.LUT R0, R5, R0, R6, 0xfe, !PT ;  /* 0x0000000005007212 */ /* 0x000fce00078efe06 */
.L_x_7028:
[----:B------:R-:W-:Y:S05]  /*5830*/  BSYNC B0 ;  /* 0x0000000000007941 */ /* 0x000fea0003800000 */
.L_x_7027:
[----:B------:R-:W-:-:S04]  /*5840*/  FMUL.FTZ R0, R0, 1 ;  /* 0x3f80000000007820 */ /* 0x000fc80000410000 */
[----:B------:R0:W3:Y:S01]  /*5850*/  F2F.F64.F32 R22, R0 ;  /* 0x0000000000167310 */ /* 0x0000e20000201800 */
[----:B------:R-:W-:Y:S05]  /*5860*/  BRA `(.L_x_7012) ;  /* 0x0000000400187947 */ /* 0x000fea0003800000 */
.L_x_7025:
        /* <DEDUP_REMOVED lines=21> */
.L_x_7034:
[----:B------:R-:W-:Y:S05]  /*59c0*/  BSYNC B1 ;  /* 0x0000000000017941 */ /* 0x000fea0003800000 */
.L_x_7033:
[----:B------:R-:W-:Y:S01]  /*59d0*/  LEA R5, R0, 0x37800000, 0x17 ;  /* 0x3780000000057811 */ /* 0x000fe200078eb8ff */
[----:B------:R-:W-:-:S05]  /*59e0*/  IMAD.SHL.U32 R0, R3, 0x200000, RZ ;  /* 0x0020000003007824 */ /* 0x000fca00078e00ff */
[----:B------:R-:W-:-:S07]  /*59f0*/  LOP3.LUT R0, R5, R0, R6, 0xfe, !PT ;  /* 0x0000000005007212 */ /* 0x000fce00078efe06 */
.L_x_7032:
[----:B------:R-:W-:Y:S05]  /*5a00*/  BSYNC B0 ;  /* 0x0000000000007941 */ /* 0x000fea0003800000 */
.L_x_7031:
[----:B------:R-:W-:-:S04]  /*5a10*/  FMUL.FTZ R0, R0, 1 ;  /* 0x3f80000000007820 */ /* 0x000fc80000410000 */
[----:B------:R0:W3:Y:S01]  /*5a20*/  F2F.F64.F32 R22, R0 ;  /* 0x0000000000167310 */ /* 0x0000e20000201800 */
[----:B------:R-:W-:Y:S05]  /*5a30*/  BRA `(.L_x_7012) ;  /* 0x0000000000a47947 */ /* 0x000fea0003800000 */
.L_x_7024:
        /* <DEDUP_REMOVED lines=14> */
.L_x_7038:
[----:B------:R-:W-:Y:S05]  /*5b20*/  BSYNC B0 ;  /* 0x0000000000007941 */ /* 0x000fea0003800000 */
.L_x_7037:
[----:B------:R-:W-:-:S04]  /*5b30*/  FMUL.FTZ R0, R0, 1 ;  /* 0x3f80000000007820 */ /* 0x000fc80000410000 */
[----:B------:R0:W3:Y:S01]  /*5b40*/  F2F.F64.F32 R22, R0 ;  /* 0x0000000000167310 */ /* 0x0000e20000201800 */
[----:B------:R-:W-:Y:S05]  /*5b50*/  BRA `(.L_x_7012) ;  /* 0x00000000005c7947 */ /* 0x000fea0003800000 */
.L_x_7011:
        /* <DEDUP_REMOVED lines=16> */
.L_x_7039:
[----:B------:R-:W-:Y:S01]  /*5c60*/  CS2R R22, SRZ ;  /* 0x0000000000167805 */ /* 0x000fe2000001ff00 */
[----:B------:R-:W-:Y:S06]  /*5c70*/  BRA `(.L_x_7012) ;  /* 0x0000000000147947 */ /* 0x000fec0003800000 */
.L_x_7036:
[----:B------:R-:W3:Y:S02]  /*5c80*/  LDG.E.64 R22, desc[UR36][R4.64] ;  /* 0x0000002404167981 */ /* 0x000ee4000c1e1b00 */
[----:B---3--:R-:W0:Y:S01]  /*5c90*/  I2F.F64.U64 R22, R22 ;  /* 0x0000001600167312 */ /* 0x008e220000301800 */
[----:B------:R-:W-:Y:S05]  /*5ca0*/  BRA `(.L_x_7012) ;  /* 0x0000000000087947 */ /* 0x000fea0003800000 */
.L_x_7035:
[----:B------:R-:W3:Y:S02]  /*5cb0*/  LDG.E R4, desc[UR36][R4.64] ;  /* 0x0000002404047981 */ /* 0x000ee4000c1e1900 */
[----:B---3--:R0:W3:Y:S02]  /*5cc0*/  I2F.F64.U32 R22, R4 ;  /* 0x0000000400167312 */ /* 0x0080e40000201800 */
.L_x_7012:
[----:B------:R-:W-:-:S07]  /*5cd0*/  VIADD R30, R30, 0x80 ;  /* 0x000000801e1e7836 */ /* 0x000fce0000000000 */
.L_x_6973:
[----:B------:R-:W-:Y:S05]  /*5ce0*/  BSYNC B6 ;  /* 0x0000000000067941 */ /* 0x000fea0003800000 */
.L_x_6972:
        /* <DEDUP_REMOVED lines=24> */
.L_x_7045:
[----:B------:R-:W3:Y:S02]  /*5e70*/  LDG.E.U8 R4, desc[UR36][R4.64] ;  /* 0x0000002404047981 */ /* 0x000ee4000c1e1100 */
[----:B---3--:R0:W3:Y:S01]  /*5e80*/  I2F.F64.U16 R16, R4 ;  /* 0x0000000400107312 */ /* 0x0080e20000101800 */
[----:B------:R-:W-:Y:S05]  /*5e90*/  BRA `(.L_x_7047) ;  /* 0x0000000c00707947 */ /* 0x000fea0003800000 */
.L_x_7044:
        /* <DEDUP_REMOVED lines=9> */
.L_x_7049:
[----:B------:R-:W3:Y:S02]  /*5f30*/  LDG.E R4, desc[UR36][R4.64] ;  /* 0x0000002404047981 */ /* 0x000ee4000c1e1900 */
[----:B---3--:R0:W3:Y:S01]  /*5f40*/  I2F.F64 R16, R4 ;  /* 0x0000000400107312 */ /* 0x0080e20000201c00 */
[----:B------:R-:W-:Y:S05]  /*5f50*/  BRA `(.L_x_7047) ;  /* 0x0000000c00407947 */ /* 0x000fea0003800000 */
.L_x_7048:
[----:B------:R-:W3:Y:S02]  /*5f60*/  LDG.E.U16 R4, desc[UR36][R4.64] ;  /* 0x0000002404047981 */ /* 0x000ee4000c1e1500 */
[----:B---3--:R0:W3:Y:S01]  /*5f70*/  I2F.F64.S16 R16, R4 ;  /* 0x0000000400107312 */ /* 0x0080e20000101c00 */
[----:B------:R-:W-:Y:S05]  /*5f80*/  BRA `(.L_x_7047) ;  /* 0x0000000c00347947 */ /* 0x000fea0003800000 */
.L_x_7043:
        /* <DEDUP_REMOVED lines=10> */
.L_x_7051:
[----:B------:R-:W3:Y:S02]  /*6030*/  LDG.E.U16 R0, desc[UR36][R4.64] ;  /* 0x0000002404007981 */ /* 0x000ee4000c1e1500 */
[----:B---3--:R-:W-:-:S05]  /*6040*/  HADD2.F32 R0, -RZ, R0.H0_H0 ;  /* 0x20000000ff007230 */ /* 0x008fca0000004100 */
[----:B------:R-:W-:-:S04]  /*6050*/  FMUL.FTZ R0, R0, 1 ;  /* 0x3f80000000007820 */ /* 0x000fc80000410000 */
[----:B------:R0:W3:Y:S01]  /*6060*/  F2F.F64.F32 R16, R0 ;  /* 0x0000000000107310 */ /* 0x0000e20000201800 */
[----:B------:R-:W-:Y:S05]  /*6070*/  BRA `(.L_x_7047) ;  /* 0x0000000800f87947 */ /* 0x000fea0003800000 */
.L_x_7050:
        /* <DEDUP_REMOVED lines=10> */
.L_x_7053:
[----:B------:R-:W3:Y:S02]  /*6120*/  LDG.E.U16 R4, desc[UR36][R4.64] ;  /* 0x0000002404047981 */ /* 0x000ee4000c1e1500 */
[----:B---3--:R-:W-:-:S05]  /*6130*/  HADD2.F32 R0, -RZ, R4.H0_H0 ;  /* 0x20000004ff007230 */ /* 0x008fca0000004100 */
[----:B------:R-:W-:-:S04]  /*6140*/  FMUL.FTZ R0, R0, 1 ;  /* 0x3f80000000007820 */ /* 0x000fc80000410000 */
[----:B------:R0:W3:Y:S01]  /*6150*/  F2F.F64.F32 R16, R0 ;  /* 0x0000000000107310 */ /* 0x0000e20000201800 */
[----:B------:R-:W-:Y:S05]  /*6160*/  BRA `(.L_x_7047) ;  /* 0x0000000800bc7947 */ /* 0x000fea0003800000 */
.L_x_7052:
[----:B------:R0:W5:Y:S01]  /*6170*/  LDG.E.64 R16, desc[UR36][R4.64] ;  /* 0x0000002404107981 */ /* 0x000162000c1e1b00 */
[----:B------:R-:W-:Y:S05]  /*6180*/  BRA `(.L_x_7047) ;  /* 0x0000000800b47947 */ /* 0x000fea0003800000 */
.L_x_7042:
        /* <DEDUP_REMOVED lines=13> */
.L_x_7056:
[----:B------:R0:W5:Y:S01]  /*6260*/  LDG.E.64 R16, desc[UR36][R4.64] ;  /* 0x0000002404107981 */ /* 0x000162000c1e1b00 */
[----:B------:R-:W-:Y:S05]  /*6270*/  BRA `(.L_x_7047) ;  /* 0x0000000800787947 */ /* 0x000fea0003800000 */
.L_x_7055:
        /* <DEDUP_REMOVED lines=28> */
.L_x_7058:
        /* <DEDUP_REMOVED lines=15> */
.L_x_7057:
[----:B------:R-:W3:Y:S02]  /*6530*/  LDG.E.U16 R0, desc[UR36][R4.64] ;  /* 0x0000002404007981 */ /* 0x000ee4000c1e1500 */
[----:B---3--:R-:W-:-:S04]  /*6540*/  IMAD.U32 R0, R0, 0x10000, RZ ;  /* 0x0001000000007824 */ /* 0x008fc800078e00ff */
[----:B------:R-:W-:-:S04]  /*6550*/  FMUL.FTZ R0, R0, 1 ;  /* 0x3f80000000007820 */ /* 0x000fc80000410000 */
[----:B------:R0:W3:Y:S01]  /*6560*/  F2F.F64.F32 R16, R0 ;  /* 0x0000000000107310 */ /* 0x0000e20000201800 */
[----:B------:R-:W-:Y:S05]  /*6570*/  BRA `(.L_x_7047) ;  /* 0x0000000400b87947 */ /* 0x000fea0003800000 */
.L_x_7054:
        /* <DEDUP_REMOVED lines=11> */
.L_x_7061:
        /* <DEDUP_REMOVED lines=21> */
.L_x_7065:
[----:B------:R-:W-:Y:S05]  /*6780*/  BSYNC B1 ;  /* 0x0000000000017941 */ /* 0x000fea0003800000 */
.L_x_7064:
[----:B------:R-:W-:Y:S01]  /*6790*/  LEA R3, R0, 0x3b800000, 0x17 ;  /* 0x3b80000000037811 */ /* 0x000fe200078eb8ff */
[----:B------:R-:W-:-:S05]  /*67a0*/  IMAD.SHL.U32 R0, R2, 0x100000, RZ ;  /* 0x0010000002007824 */ /* 0x000fca00078e00ff */
[----:B------:R-:W-:-:S07]  /*67b0*/  LOP3.LUT R0, R3, R0, R4, 0xfe, !PT ;  /* 0x0000000003007212 */ /* 0x000fce00078efe04 */
.L_x_7063:
[----:B------:R-:W-:Y:S05]  /*67c0*/  BSYNC B0 ;  /* 0x0000000000007941 */ /* 0x000fea0003800000 */
.L_x_7062:
[----:B------:R-:W-:-:S04]  /*67d0*/  FMUL.FTZ R0, R0, 1 ;  /* 0x3f80000000007820 */ /* 0x000fc80000410000 */
[----:B------:R0:W3:Y:S01]  /*67e0*/  F2F.F64.F32 R16, R0 ;  /* 0x0000000000107310 */ /* 0x0000e20000201800 */
[----:B------:R-:W-:Y:S05]  /*67f0*/  BRA `(.L_x_7047) ;  /* 0x0000000400187947 */ /* 0x000fea0003800000 */
.L_x_7060:
        /* <DEDUP_REMOVED lines=21> */
.L_x_7069:
[----:B------:R-:W-:Y:S05]  /*6950*/  BSYNC B1 ;  /* 0x0000000000017941 */ /* 0x000fea0003800000 */
.L_x_7068:
[----:B------:R-:W-:Y:S01]  /*6960*/  LEA R3, R0, 0x37800000, 0x17 ;  /* 0x3780000000037811 */ /* 0x000fe200078eb8ff */
[----:B------:R-:W-:-:S05]  /*6970*/  IMAD.SHL.U32 R0, R2, 0x200000, RZ ;  /* 0x0020000002007824 */ /* 0x000fca00078e00ff */
[----:B------:R-:W-:-:S07]  /*6980*/  LOP3.LUT R0, R3, R0, R4, 0xfe, !PT ;  /* 0x0000000003007212 */ /* 0x000fce00078efe04 */
.L_x_7067:
[----:B------:R-:W-:Y:S05]  /*6990*/  BSYNC B0 ;  /* 0x0000000000007941 */ /* 0x000fea0003800000 */
.L_x_7066:
[----:B------:R-:W-:-:S04]  /*69a0*/  FMUL.FTZ R0, R0, 1 ;  /* 0x3f80000000007820 */ /* 0x000fc80000410000 */
[----:B------:R0:W3:Y:S01]  /*69b0*/  F2F.F64.F32 R16, R0 ;  /* 0x0000000000107310 */ /* 0x0000e20000201800 */
[----:B------:R-:W-:Y:S05]  /*69c0*/  BRA `(.L_x_7047) ;  /* 0x0000000000a47947 */ /* 0x000fea0003800000 */
.L_x_7059:
        /* <DEDUP_REMOVED lines=14> */
.L_x_7073:
[----:B------:R-:W-:Y:S05]  /*6ab0*/  BSYNC B0 ;  /* 0x0000000000007941 */ /* 0x000fea0003800000 */
.L_x_7072:
[----:B------:R-:W-:-:S04]  /*6ac0*/  FMUL.FTZ R0, R0, 1 ;  /* 0x3f80000000007820 */ /* 0x000fc80000410000 */
[----:B------:R0:W3:Y:S01]  /*6ad0*/  F2F.F64.F32 R16, R0 ;  /* 0x0000000000107310 */ /* 0x0000e20000201800 */
[----:B------:R-:W-:Y:S05]  /*6ae0*/  BRA `(.L_x_7047) ;  /* 0x00000000005c7947 */ /* 0x000fea0003800000 */
.L_x_7046:
        /* <DEDUP_REMOVED lines=16> */
.L_x_7074:
[----:B------:R-:W-:Y:S01]  /*6bf0*/  CS2R R16, SRZ ;  /* 0x0000000000107805 */ /* 0x000fe2000001ff00 */
[----:B------:R-:W-:Y:S06]  /*6c00*/  BRA `(.L_x_7047) ;  /* 0x0000000000147947 */ /* 0x000fec0003800000 */
.L_x_7071:
[----:B------:R-:W3:Y:S02]  /*6c10*/  LDG.E.64 R16, desc[UR36][R4.64] ;  /* 0x0000002404107981 */ /* 0x000ee4000c1e1b00 */
[----:B---3--:R-:W0:Y:S01]  /*6c20*/  I2F.F64.U64 R16, R16 ;  /* 0x0000001000107312 */ /* 0x008e220000301800 */
[----:B------:R-:W-:Y:S05]  /*6c30*/  BRA `(.L_x_7047) ;  /* 0x0000000000087947 */ /* 0x000fea0003800000 */
.L_x_7070:
[----:B------:R-:W3:Y:S02]  /*6c40*/  LDG.E R4, desc[UR36][R4.64] ;  /* 0x0000002404047981 */ /* 0x000ee4000c1e1900 */
[----:B---3--:R0:W3:Y:S02]  /*6c50*/  I2F.F64.U32 R16, R4 ;  /* 0x0000000400107312 */ /* 0x0080e40000201800 */
.L_x_7047:
        /* <DEDUP_REMOVED lines=20> */
.L_x_7078:
[----:B------:R-:W2:Y:S02]  /*6da0*/  LDG.E.U8 R2, desc[UR36][R2.64] ;  /* 0x0000002402027981 */ /* 0x000ea4000c1e1100 */
[----:B--2---:R0:W1:Y:S01]  /*6db0*/  I2F.F64.U16 R18, R2 ;  /* 0x0000000200127312 */ /* 0x0040620000101800 */
[----:B------:R-:W-:Y:S05]  /*6dc0*/  BRA `(.L_x_7041) ;  /* 0x0000000c006c7947 */ /* 0x000fea0003800000 */
.L_x_7077:
        /* <DEDUP_REMOVED lines=9> */
.L_x_7081:
[----:B------:R-:W2:Y:S02]  /*6e60*/  LDG.E R2, desc[UR36][R2.64] ;  /* 0x0000002402027981 */ /* 0x000ea4000c1e1900 */
[----:B--2---:R0:W1:Y:S01]  /*6e70*/  I2F.F64 R18, R2 ;  /* 0x0000000200127312 */ /* 0x0040620000201c00 */
[----:B------:R-:W-:Y:S05]  /*6e80*/  BRA `(.L_x_7041) ;  /* 0x0000000c003c7947 */ /* 0x000fea0003800000 */
.L_x_7080:
[----:B------:R-:W2:Y:S02]  /*6e90*/  LDG.E.U16 R2, desc[UR36][R2.64] ;  /* 0x0000002402027981 */ /* 0x000ea4000c1e1500 */
[----:B--2---:R0:W1:Y:S01]  /*6ea0*/  I2F.F64.S16 R18, R2 ;  /* 0x0000000200127312 */ /* 0x0040620000101c00 */
[----:B------:R-:W-:Y:S05]  /*6eb0*/  BRA `(.L_x_7041) ;  /* 0x0000000c00307947 */ /* 0x000fea0003800000 */
.L_x_7076:
        /* <DEDUP_REMOVED lines=10> */
.L_x_7083:
[----:B------:R-:W2:Y:S02]  /*6f60*/  LDG.E.U16 R0, desc[UR36][R2.64] ;  /* 0x0000002402007981 */ /* 0x000ea4000c1e1500 */
[----:B--2---:R-:W-:-:S05]  /*6f70*/  HADD2.F32 R0, -RZ, R0.H0_H0 ;  /* 0x20000000ff007230 */ /* 0x004fca0000004100 */
[----:B------:R-:W-:-:S04]  /*6f80*/  FMUL.FTZ R0, R0, 1 ;  /* 0x3f80000000007820 */ /* 0x000fc80000410000 */
[----:B------:R0:W1:Y:S01]  /*6f90*/  F2F.F64.F32 R18, R0 ;  /* 0x0000000000127310 */ /* 0x0000620000201800 */
[----:B------:R-:W-:Y:S05]  /*6fa0*/  BRA `(.L_x_7041) ;  /* 0x0000000800f47947 */ /* 0x000fea0003800000 */
.L_x_7082:
        /* <DEDUP_REMOVED lines=10> */
.L_x_7085:
[----:B------:R-:W2:Y:S02]  /*7050*/  LDG.E.U16 R2, desc[UR36][R2.64] ;  /* 0x0000002402027981 */ /* 0x000ea4000c1e1500 */
[----:B--2---:R-:W-:-:S05]  /*7060*/  HADD2.F32 R0, -RZ, R2.H0_H0 ;  /* 0x20000002ff007230 */ /* 0x004fca0000004100 */
[----:B------:R-:W-:-:S04]  /*7070*/  FMUL.FTZ R0, R0, 1 ;  /* 0x3f80000000007820 */ /* 0x000fc80000410000 */
[----:B------:R0:W1:Y:S01]  /*7080*/  F2F.F64.F32 R18, R0 ;  /* 0x0000000000127310 */ /* 0x0000620000201800 */
[----:B------:R-:W-:Y:S05]  /*7090*/  BRA `(.L_x_7041) ;  /* 0x0000000800b87947 */ /* 0x000fea0003800000 */
.L_x_7084:
[----:B------:R0:W5:Y:S01]  /*70a0*/  LDG.E.64 R18, desc[UR36][R2.64] ;  /* 0x0000002402127981 */ /* 0x000162000c1e1b00 */
[----:B------:R-:W-:Y:S05]  /*70b0*/  BRA `(.L_x_7041) ;  /* 0x0000000800b07947 */ /* 0x000fea0003800000 */
.L_x_7075:
        /* <DEDUP_REMOVED lines=13> */
.L_x_7088:
[----:B------:R0:W5:Y:S01]  /*7190*/  LDG.E.64 R18, desc[UR36][R2.64] ;  /* 0x0000002402127981 */ /* 0x000162000c1e1b00 */
[----:B------:R-:W-:Y:S05]  /*71a0*/  BRA `(.L_x_7041) ;  /* 0x0000000800747947 */ /* 0x000fea0003800000 */
.L_x_7087:
        /* <DEDUP_REMOVED lines=28> */
.L_x_7090:
        /* <DEDUP_REMOVED lines=15> */
.L_x_7089:
[----:B------:R-:W2:Y:S02]  /*7460*/  LDG.E.U16 R0, desc[UR36][R2.64] ;  /* 0x0000002402007981 */ /* 0x000ea4000c1e1500 */
[----:B--2---:R-:W-:-:S04]  /*7470*/  IMAD.U32 R0, R0, 0x10000, RZ ;  /* 0x0001000000007824 */ /* 0x004fc800078e00ff */
[----:B------:R-:W-:-:S04]  /*7480*/  FMUL.FTZ R0, R0, 1 ;  /* 0x3f80000000007820 */ /* 0x000fc80000410000 */
[----:B------:R0:W1:Y:S01]  /*7490*/  F2F.F64.F32 R18, R0 ;  /* 0x0000000000127310 */ /* 0x0000620000201800 */
[----:B------:R-:W-:Y:S05]  /*74a0*/  BRA `(.L_x_7041) ;  /* 0x0000000400b47947 */ /* 0x000fea0003800000 */
.L_x_7086:
        /* <DEDUP_REMOVED lines=11> */
.L_x_7093:
        /* <DEDUP_REMOVED lines=21> */
.L_x_7097:
[----:B------:R-:W-:Y:S05]  /*76b0*/  BSYNC B1 ;  /* 0x0000000000017941 */ /* 0x000fea0003800000 */
.L_x_7096:
[----:B------:R-:W-:Y:S01]  /*76c0*/  LEA R3, R0, 0x3b800000, 0x17 ;  /* 0x3b80000000037811 */ /* 0x000fe200078eb8ff */
[----:B------:R-:W-:-:S05]  /*76d0*/  IMAD.SHL.U32 R0, R2, 0x100000, RZ ;  /* 0x0010000002007824 */ /* 0x000fca00078e00ff */
[----:B------:R-:W-:-:S07]  /*76e0*/  LOP3.LUT R0, R3, R0, R4, 0xfe, !PT ;  /* 0x0000000003007212 */ /* 0x000fce00078efe04 */
.L_x_7095:
[----:B------:R-:W-:Y:S05]  /*76f0*/  BSYNC B0 ;  /* 0x0000000000007941 */ /* 0x000fea0003800000 */
.L_x_7094:
[----:B------:R-:W-:-:S04]  /*7700*/  FMUL.FTZ R0, R0, 1 ;  /* 0x3f80000000007820 */ /* 0x000fc80000410000 */
[----:B------:R0:W1:Y:S01]  /*7710*/  F2F.F64.F32 R18, R0 ;  /* 0x0000000000127310 */ /* 0x0000620000201800 */
[----:B------:R-:W-:Y:S05]  /*7720*/  BRA `(.L_x_7041) ;  /* 0x0000000400147947 */ /* 0x000fea0003800000 */
.L_x_7092:
        /* <DEDUP_REMOVED lines=21> */
.L_x_7101:
[----:B------:R-:W-:Y:S05]  /*7880*/  BSYNC B1 ;  /* 0x0000000000017941 */ /* 0x000fea0003800000 */
.L_x_7100:
[----:B------:R-:W-:Y:S01]  /*7890*/  LEA R3, R0, 0x37800000, 0x17 ;  /* 0x3780000000037811 */ /* 0x000fe200078eb8ff */
[----:B------:R-:W-:-:S05]  /*78a0*/  IMAD.SHL.U32 R0, R2, 0x200000, RZ ;  /* 0x0020000002007824 */ /* 0x000fca00078e00ff */
[----:B------:R-:W-:-:S07]  /*78b0*/  LOP3.LUT R0, R3, R0, R4, 0xfe, !PT ;  /* 0x0000000003007212 */ /* 0x000fce00078efe04 */
.L_x_7099:
[----:B------:R-:W-:Y:S05]  /*78c0*/  BSYNC B0 ;  /* 0x0000000000007941 */ /* 0x000fea0003800000 */
.L_x_7098:
[----:B------:R-:W-:-:S04]  /*78d0*/  FMUL.FTZ R0, R0, 1 ;  /* 0x3f80000000007820 */ /* 0x000fc80000410000 */
[----:B------:R0:W1:Y:S01]  /*78e0*/  F2F.F64.F32 R18, R0 ;  /* 0x0000000000127310 */ /* 0x0000620000201800 */
[----:B------:R-:W-:Y:S05]  /*78f0*/  BRA `(.L_x_7041) ;  /* 0x0000000000a07947 */ /* 0x000fea0003800000 */
.L_x_7091:
        /* <DEDUP_REMOVED lines=14> */
.L_x_7105:
[----:B------:R-:W-:Y:S05]  /*79e0*/  BSYNC B0 ;  /* 0x0000000000007941 */ /* 0x000fea0003800000 */
.L_x_7104:
[----:B------:R-:W-:-:S04]  /*79f0*/  FMUL.FTZ R0, R0, 1 ;  /* 0x3f80000000007820 */ /* 0x000fc80000410000 */
[----:B------:R0:W1:Y:S01]  /*7a00*/  F2F.F64.F32 R18, R0 ;  /* 0x0000000000127310 */ /* 0x0000620000201800 */
[----:B------:R-:W-:Y:S05]  /*7a10*/  BRA `(.L_x_7041) ;  /* 0x0000000000587947 */ /* 0x000fea0003800000 */
.L_x_7079:
        /* <DEDUP_REMOVED lines=16> */
.L_x_7106:
[----:B------:R-:W-:Y:S05]  /*7b20*/  BRA `(.L_x_7041) ;  /* 0x0000000000147947 */ /* 0x000fea0003800000 */
.L_x_7103:
[----:B------:R-:W2:Y:S02]  /*7b30*/  LDG.E.64 R18, desc[UR36][R2.64] ;  /* 0x0000002402127981 */ /* 0x000ea4000c1e1b00 */
[----:B--2---:R-:W0:Y:S01]  /*7b40*/  I2F.F64.U64 R18, R18 ;  /* 0x0000001200127312 */ /* 0x004e220000301800 */
[----:B------:R-:W-:Y:S05]  /*7b50*/  BRA `(.L_x_7041) ;  /* 0x0000000000087947 */ /* 0x000fea0003800000 */
.L_x_7102:
[----:B------:R-:W2:Y:S02]  /*7b60*/  LDG.E R2, desc[UR36][R2.64] ;  /* 0x0000002402027981 */ /* 0x000ea4000c1e1900 */
[----:B--2---:R0:W1:Y:S02]  /*7b70*/  I2F.F64.U32 R18, R2 ;  /* 0x0000000200127312 */ /* 0x0040640000201800 */
.L_x_7041:
[----:B------:R-:W-:Y:S05]  /*7b80*/  BSYNC B6 ;  /* 0x0000000000067941 */ /* 0x000fea0003800000 */
.L_x_7040:
[----:B0-----:R-:W0:Y:S01]  /*7b90*/  S2R R0, SR_TID.X ;  /* 0x0000000000007919 */ /* 0x001e220000002100 */
[----:B------:R-:W-:Y:S01]  /*7ba0*/  BSSY B0, `(.L_x_7107) ;  /* 0x0000080000007945 */ /* 0x000fe20003800000 */
[----:B0-----:R-:W-:-:S13]  /*7bb0*/  ISETP.GE.AND P0, PT, R0, R31, PT ;  /* 0x0000001f0000720c */ /* 0x001fda0003f06270 */
[----:B------:R-:W-:Y:S05]  /*7bc0*/  @P0 BRA `(.L_x_7108) ;  /* 0x0000000400f40947 */ /* 0x000fea0003800000 */
[-C--:B-1-3-5:R-:W-:Y:S01]  /*7bd0*/  DMUL R4, R32, R32.reuse ;  /* 0x0000002020047228 */ /* 0x0aafe20000000000 */
        /* <DEDUP_REMOVED lines=58> */
[C---:B------:R-:W-:Y:S02]  /*7f80*/  DFMA R14, R10.reuse, R12, UR4 ;  /* 0x000000040a0e7e2b */ /* 0x040fe4000800000c */
[----:B------:R-:W0:Y:S06]  /*7f90*/  F2F.F64.F32 R12, R8 ;  /* 0x00000008000c7310 */ /* 0x000e2c0000201800 */
[----:B------:R-:W-:-:S08]  /*7fa0*/  DMUL R14, R10, R14 ;  /* 0x0000000e0a0e7228 */ /* 0x000fd00000000000 */
[----:B------:R-:W-:Y:S02]  /*7fb0*/  DFMA R14, R10, R14, R10 ;  /* 0x0000000e0a0e722b */ /* 0x000fe4000000000a */
[----:B0-----:R-:W-:-:S08]  /*7fc0*/  DADD R10, -R12, 1 ;  /* 0x3ff000000c0a7429 */ /* 0x001fd00000000100 */
[----:B------:R-:W-:Y:S01]  /*7fd0*/  DFMA R10, -R14, R12, R10 ;  /* 0x0000000c0e0a722b */ /* 0x000fe2000000010a */
[----:B------:R-:W-:-:S07]  /*7fe0*/  IMAD.MOV.U32 R12, RZ, RZ, RZ ;  /* 0x000000ffff0c7224 */ /* 0x000fce00078e00ff */
        /* <DEDUP_REMOVED lines=12> */
.L_x_7110:
        /* <DEDUP_REMOVED lines=35> */
.L_x_7111:
[----:B------:R-:W-:Y:S05]  /*82e0*/  BSYNC B1 ;  /* 0x0000000000017941 */ /* 0x000fea0003800000 */
.L_x_7109:
[----:B------:R-:W-:Y:S01]  /*82f0*/  IMAD.MOV.U32 R10, RZ, RZ, -0x2e09fe87 ;  /* 0xd1f60179ff0a7424 */ /* 0x000fe200078e00ff */
[----:B------:R-:W-:Y:S01]  /*8300*/  DMUL R32, R32, 0.5 ;  /* 0x3fe0000020207828 */ /* 0x000fe20000000000 */
[----:B------:R-:W-:Y:S01]  /*8310*/  IMAD.MOV.U32 R11, RZ, RZ, 0x3fc12ba9 ;  /* 0x3fc12ba9ff0b7424 */ /* 0x000fe200078e00ff */
[C---:B------:R-:W-:Y:S02]  /*8320*/  DFMA R8, -R6.reuse, R6, 1 ;  /* 0x3ff000000608742b */ /* 0x040fe40000000106 */
[----:B------:R-:W-:-:S03]  /*8330*/  DADD R6, R6, 1 ;  /* 0x3ff0000006067429 */ /* 0x000fc60000000000 */
[----:B------:R-:W-:-:S03]  /*8340*/  DFMA R4, R4, R10, 1 ;  /* 0x3ff000000404742b */ /* 0x000fc6000000000a */
[----:B------:R-:W-:-:S05]  /*8350*/  DMUL R8, R8, R32 ;  /* 0x0000002008087228 */ /* 0x000fca0000000000 */
[----:B------:R-:W-:-:S08]  /*8360*/  DMUL R4, R4, R2 ;  /* 0x0000000204047228 */ /* 0x000fd00000000000 */
[----:B------:R-:W-:-:S08]  /*8370*/  DMUL R4, R4, R8 ;  /* 0x0000000804047228 */ /* 0x000fd00000000000 */
[----:B------:R-:W-:-:S08]  /*8380*/  DFMA R4, R6, 0.5, R4 ;  /* 0x3fe000000604782b */ /* 0x000fd00000000004 */
[----:B----4-:R-:W-:-:S11]  /*8390*/  DMUL R4, R4, R36 ;  /* 0x0000002404047228 */ /* 0x010fd60000000000 */
.L_x_7108:
[----:B------:R-:W-:Y:S05]  /*83a0*/  BSYNC B0 ;  /* 0x0000000000007941 */ /* 0x000fea0003800000 */
.L_x_7107:
[----:B------:R-:W-:Y:S01]  /*83b0*/  VIADD R2, R0, 0x80 ;  /* 0x0000008000027836 */ /* 0x000fe20000000000 */
[----:B------:R-:W-:Y:S04]  /*83c0*/  BSSY B0, `(.L_x_7112) ;  /* 0x0000080000007945 */ /* 0x000fe80003800000 */
[----:B------:R-:W-:-:S13]  /*83d0*/  ISETP.GE.AND P1, PT, R2, R31, PT ;  /* 0x0000001f0200720c */ /* 0x000fda0003f26270 */
[----:B------:R-:W-:Y:S05]  /*83e0*/  @P1 BRA `(.L_x_7113) ;  /* 0x0000000400f41947 */ /* 0x000fea0003800000 */
[-C--:B--2--5:R-:W-:Y:S01]  /*83f0*/  DMUL R8, R26, R26.reuse ;  /* 0x0000001a1a087228 */ /* 0x0a4fe20000000000 */
        /* <DEDUP_REMOVED lines=17> */
[----:B-1----:R-:W-:Y:S02]  /*8510*/  IMAD.MOV.U32 R32, RZ, RZ, -0x7649667 ;  /* 0xf89b6999ff207424 */ /* 0x002fe400078e00ff */
        /* <DEDUP_REMOVED lines=59> */
.L_x_7115:
        /* <DEDUP_REMOVED lines=35> */
.L_x_7116:
[----:B------:R-:W-:Y:S05]  /*8b00*/  BSYNC B1 ;  /* 0x0000000000017941 */ /* 0x000fea0003800000 */
.L_x_7114:
        /* <DEDUP_REMOVED lines=10> */
[----:B---3--:R-:W-:-:S11]  /*8bb0*/  DMUL R28, R8, R28 ;  /* 0x0000001c081c7228 */ /* 0x008fd60000000000 */
.L_x_7113:
[----:B------:R-:W-:Y:S05]  /*8bc0*/  BSYNC B0 ;  /* 0x0000000000007941 */ /* 0x000fea0003800000 */
.L_x_7112:
[----:B------:R-:W-:Y:S01]  /*8bd0*/  VIADD R6, R0, 0x100 ;  /* 0x0000010000067836 */ /* 0x000fe20000000000 */
[----:B------:R-:W-:Y:S04]  /*8be0*/  BSSY B0, `(.L_x_7117) ;  /* 0x0000080000007945 */ /* 0x000fe80003800000 */
[----:B------:R-:W-:-:S13]  /*8bf0*/  ISETP.GE.AND P1, PT, R6, R31, PT ;  /* 0x0000001f0600720c */ /* 0x000fda0003f26270 */
[----:B------:R-:W-:Y:S05]  /*8c00*/  @P1 BRA `(.L_x_7118) ;  /* 0x0000000400f41947 */ /* 0x000fea0003800000 */
[-C--:B---3-5:R-:W-:Y:S01]  /*8c10*/  DMUL R8, R22, R22.reuse ;  /* 0x0000001616087228 */ /* 0x0a8fe20000000000 */
        /* <DEDUP_REMOVED lines=17> */
[----:B--2---:R-:W-:Y:S02]  /*8d30*/  IMAD.MOV.U32 R26, RZ, RZ, -0x7649667 ;  /* 0xf89b6999ff1a7424 */ /* 0x004fe400078e00ff */
        /* <DEDUP_REMOVED lines=40> */
[----:B------:R-:W1:Y:S05]  /*8fc0*/  F2F.F64.F32 R20, R10 ;  /* 0x0000000a00147310 */ /* 0x000e6a0000201800 */
[----:B------:R-:W-:-:S08]  /*8fd0*/  DFMA R26, R14, R26, UR4 ;  /* 0x000000040e1a7e2b */ /* 0x000fd0000800001a */
[----:B------:R-:W-:Y:S02]  /*8fe0*/  DMUL R26, R14, R26 ;  /* 0x0000001a0e1a7228 */ /* 0x000fe40000000000 */
[----:B-1----:R-:W-:-:S06]  /*8ff0*/  DADD R32, -R20, 1 ;  /* 0x3ff0000014207429 */ /* 0x002fcc0000000100 */
        /* <DEDUP_REMOVED lines=15> */
.L_x_7120:
        /* <DEDUP_REMOVED lines=35> */
.L_x_7121:
[----:B------:R-:W-:Y:S05]  /*9320*/  BSYNC B1 ;  /* 0x0000000000017941 */ /* 0x000fea0003800000 */
.L_x_7119:
        /* <DEDUP_REMOVED lines=10> */
[----:B------:R-:W-:-:S11]  /*93d0*/  DMUL R24, R8, R24 ;  /* 0x0000001808187228 */ /* 0x000fd60000000000 */
.L_x_7118:
[----:B------:R-:W-:Y:S05]  /*93e0*/  BSYNC B0 ;  /* 0x0000000000007941 */ /* 0x000fea0003800000 */
.L_x_7117:
[----:B------:R-:W-:Y:S01]  /*93f0*/  VIADD R6, R0, 0x180 ;  /* 0x0000018000067836 */ /* 0x000fe20000000000 */
[----:B------:R-:W-:Y:S04]  /*9400*/  BSSY B0, `(.L_x_7122) ;  /* 0x0000080000007945 */ /* 0x000fe80003800000 */
[----:B------:R-:W-:-:S13]  /*9410*/  ISETP.GE.AND P1, PT, R6, R31, PT ;  /* 0x0000001f0600720c */ /* 0x000fda0003f26270 */
[----:B------:R-:W-:Y:S05]  /*9420*/  @P1 BRA `(.L_x_7123) ;  /* 0x0000000400f41947 */ /* 0x000fea0003800000 */
[-C--:B-1---5:R-:W-:Y:S01]  /*9430*/  DMUL R6, R18, R18.reuse ;  /* 0x0000001212067228 */ /* 0x0a2fe20000000000 */
        /* <DEDUP_REMOVED lines=17> */
[----:B---3--:R-:W-:Y:S02]  /*9550*/  IMAD.MOV.U32 R22, RZ, RZ, -0x7649667 ;  /* 0xf89b6999ff167424 */ /* 0x008fe400078e00ff */
        /* <DEDUP_REMOVED lines=19> */
[----:B------:R-:W2:Y:S05]  /*9690*/  F2F.F64.F32 R22, R10 ;  /* 0x0000000a00167310 */ /* 0x000eaa0000201800 */
[----:B------:R-:W-:Y:S01]  /*96a0*/  DFMA R20, R14, R20, UR4 ;  /* 0x000000040e147e2b */ /* 0x000fe20008000014 */
[----:B------:R-:W-:Y:S01]  /*96b0*/  UMOV UR4, 0x6b0ac45a ;  /* 0x6b0ac45a00047882 */ /* 0x000fe20000000000 */
[----:B------:R-:W-:-:S06]  /*96c0*/  UMOV UR5, 0x3efa019a ;  /* 0x3efa019a00057882 */ /* 0x000fcc0000000000 */
[----:B------:R-:W-:Y:S01]  /*96d0*/  DFMA R20, R14, R20, UR4 ;  /* 0x000000040e147e2b */ /* 0x000fe20008000014 */
[----:B------:R-:W-:Y:S01]  /*96e0*/  UMOV UR4, 0x17eed94f ;  /* 0x17eed94f00047882 */ /* 0x000fe20000000000 */
[----:B------:R-:W-:Y:S01]  /*96f0*/  UMOV UR5, 0x3f2a01a0 ;  /* 0x3f2a01a000057882 */ /* 0x000fe20000000000 */
[----:B--2---:R-:W-:-:S05]  /*9700*/  DADD R26, -R22, 1 ;  /* 0x3ff00000161a7429 */ /* 0x004fca0000000100 */
        /* <DEDUP_REMOVED lines=32> */
.L_x_7125:
        /* <DEDUP_REMOVED lines=35> */
.L_x_7126:
[----:B------:R-:W-:Y:S05]  /*9b40*/  BSYNC B1 ;  /* 0x0000000000017941 */ /* 0x000fea0003800000 */
.L_x_7124:
        /* <DEDUP_REMOVED lines=11> */
.L_x_7123:
[----:B------:R-:W-:Y:S05]  /*9c00*/  BSYNC B0 ;  /* 0x0000000000007941 */ /* 0x000fea0003800000 */
.L_x_7122:
        /* <DEDUP_REMOVED lines=29> */
.L_x_7132:
[----:B------:R-:W0:Y:S01]  /*9de0*/  F2I.S64.F64.TRUNC R4, R4 ;  /* 0x0000000400047311 */ /* 0x000e22000030d900 */
[----:B------:R-:W-:Y:S02]  /*9df0*/  IMAD.MOV.U32 R23, RZ, RZ, R2 ;  /* 0x000000ffff177224 */ /* 0x000fe400078e0002 */
[----:B0-----:R-:W-:-:S05]  /*9e00*/  IMAD.MOV.U32 R3, RZ, RZ, R4 ;  /* 0x000000ffff037224 */ /* 0x001fca00078e0004 */
[----:B------:R0:W-:Y:S01]  /*9e10*/  STG.E.U8 desc[UR36][R8.64], R3 ;  /* 0x0000000308007986 */ /* 0x0001e2000c101124 */
[----:B------:R-:W-:Y:S05]  /*9e20*/  BRA `(.L_x_7128) ;  /* 0x0000001000407947 */ /* 0x000fea0003800000 */
.L_x_7131:
        /* <DEDUP_REMOVED lines=10> */
.L_x_7135:
[----:B------:R-:W0:Y:S01]  /*9ed0*/  F2I.F64.TRUNC R5, R4 ;  /* 0x0000000400057311 */ /* 0x000e22000030d100 */
[----:B------:R-:W-:Y:S01]  /*9ee0*/  IMAD.MOV.U32 R23, RZ, RZ, R2 ;  /* 0x000000ffff177224 */ /* 0x000fe200078e0002 */
[----:B0-----:R0:W-:Y:S01]  /*9ef0*/  STG.E desc[UR36][R8.64], R5 ;  /* 0x0000000508007986 */ /* 0x0011e2000c101924 */
[----:B------:R-:W-:Y:S05]  /*9f00*/  BRA `(.L_x_7128) ;  /* 0x0000001000087947 */ /* 0x000fea0003800000 */
.L_x_7134:
[----:B------:R-:W0:Y:S01]  /*9f10*/  F2I.F64.TRUNC R5, R4 ;  /* 0x0000000400057311 */ /* 0x000e22000030d100 */
[----:B------:R-:W-:Y:S01]  /*9f20*/  IMAD.MOV.U32 R23, RZ, RZ, R2 ;  /* 0x000000ffff177224 */ /* 0x000fe200078e0002 */
[----:B0-----:R0:W-:Y:S01]  /*9f30*/  STG.E.U16 desc[UR36][R8.64], R5 ;  /* 0x0000000508007986 */ /* 0x0011e2000c101524 */
[----:B------:R-:W-:Y:S05]  /*9f40*/  BRA `(.L_x_7128) ;  /* 0x0000000c00f87947 */ /* 0x000fea0003800000 */
.L_x_7130:
        /* <DEDUP_REMOVED lines=14> */
.L_x_7137:
        /* <DEDUP_REMOVED lines=9> */
.L_x_7136:
        /* <DEDUP_REMOVED lines=15> */
.L_x_7139:
        /* <DEDUP_REMOVED lines=10> */
.L_x_7138:
[----:B------:R0:W-:Y:S01]  /*a250*/  STG.E.64 desc[UR36][R8.64], R4 ;  /* 0x0000000408007986 */ /* 0x0001e2000c101b24 */
[----:B------:R-:W-:Y:S01]  /*a260*/  IMAD.MOV.U32 R23, RZ, RZ, R2 ;  /* 0x000000ffff177224 */ /* 0x000fe200078e0002 */
[----:B------:R-:W-:Y:S06]  /*a270*/  BRA `(.L_x_7128) ;  /* 0x0000000c002c7947 */ /* 0x000fec0003800000 */
.L_x_7129:
        /* <DEDUP_REMOVED lines=13> */
.L_x_7142:
[----:B------:R-:W-:Y:S01]  /*a350*/  CS2R R6, SRZ ;  /* 0x0000000000067805 */ /* 0x000fe2000001ff00 */
[----:B------:R-:W-:-:S04]  /*a360*/  IMAD.MOV.U32 R23, RZ, RZ, R2 ;  /* 0x000000ffff177224 */ /* 0x000fc800078e0002 */
[----:B------:R0:W-:Y:S01]  /*a370*/  STG.E.128 desc[UR36][R8.64], R4 ;  /* 0x0000000408007986 */ /* 0x0001e2000c101d24 */
[----:B------:R-:W-:Y:S05]  /*a380*/  BRA `(.L_x_7128) ;  /* 0x0000000800e87947 */ /* 0x000fea0003800000 */
.L_x_7141:
        /* <DEDUP_REMOVED lines=25> */
.L_x_7146:
[----:B------:R-:W-:Y:S05]  /*a520*/  BSYNC B0 ;  /* 0x0000000000007941 */ /* 0x000fea0003800000 */
.L_x_7145:
[----:B------:R-:W-:Y:S01]  /*a530*/  LOP3.LUT R7, R0, R7, RZ, 0xfc, !PT ;  /* 0x0000000700077212 */ /* 0x000fe200078efcff */
[----:B------:R-:W-:-:S04]  /*a540*/  IMAD.MOV.U32 R23, RZ, RZ, R2 ;  /* 0x000000ffff177224 */ /* 0x000fc800078e0002 */
[----:B------:R0:W-:Y:S01]  /*a550*/  STG.E.U8 desc[UR36][R8.64], R7 ;  /* 0x0000000708007986 */ /* 0x0001e2000c101124 */
[----:B------:R-:W-:Y:S05]  /*a560*/  BRA `(.L_x_7128) ;  /* 0x0000000800707947 */ /* 0x000fea0003800000 */
.L_x_7144:
        /* <DEDUP_REMOVED lines=17> */
.L_x_7148:
[----:B------:R-:W-:Y:S01]  /*a680*/  IMAD.MOV.U32 R0, RZ, RZ, 0x7f ;  /* 0x0000007fff007424 */ /* 0x000fe200078e00ff */
[----:B------:R-:W-:-:S04]  /*a690*/  ISETP.GT.U32.AND P0, PT, R3, 0x7f800000, PT ;  /* 0x7f8000000300780c */ /* 0x000fc80003f04070 */
[----:B------:R-:W-:-:S09]  /*a6a0*/  SEL R0, R0, 0x7c, P0 ;  /* 0x0000007c00007807 */ /* 0x000fd20000000000 */
.L_x_7149:
[----:B------:R-:W-:Y:S05]  /*a6b0*/  BSYNC B0 ;  /* 0x0000000000007941 */ /* 0x000fea0003800000 */
.L_x_7147:
[----:B------:R-:W-:Y:S01]  /*a6c0*/  LOP3.LUT R3, R7, 0x80000000, RZ, 0xc0, !PT ;  /* 0x8000000007037812 */ /* 0x000fe200078ec0ff */
[----:B------:R-:W-:-:S03]  /*a6d0*/  IMAD.MOV.U32 R23, RZ, RZ, R2 ;  /* 0x000000ffff177224 */ /* 0x000fc600078e0002 */
[----:B------:R-:W-:-:S04]  /*a6e0*/  SHF.R.U32.HI R3, RZ, 0x18, R3 ;  /* 0x00000018ff037819 */ /* 0x000fc80000011603 */
[----:B------:R-:W-:-:S05]  /*a6f0*/  LOP3.LUT R3, R0, R3, RZ, 0xfc, !PT ;  /* 0x0000000300037212 */ /* 0x000fca00078efcff */
[----:B------:R0:W-:Y:S01]  /*a700*/  STG.E.U8 desc[UR36][R8.64], R3 ;  /* 0x0000000308007986 */ /* 0x0001e2000c101124 */
[----:B------:R-:W-:Y:S05]  /*a710*/  BRA `(.L_x_7128) ;  /* 0x0000000800047947 */ /* 0x000fea0003800000 */
.L_x_7143:
        /* <DEDUP_REMOVED lines=9> */
.L_x_7140:
        /* <DEDUP_REMOVED lines=12> */
.L_x_7152:
        /* <DEDUP_REMOVED lines=21> */
.L_x_7155:
[----:B------:R-:W-:-:S04]  /*a9c0*/  LOP3.LUT R0, R7, 0x80000000, RZ, 0xc0, !PT ;  /* 0x8000000007007812 */ /* 0x000fc800078ec0ff */
[----:B------:R-:W-:-:S04]  /*a9d0*/  SHF.R.U32.HI R0, RZ, 0x18, R0 ;  /* 0x00000018ff007819 */ /* 0x000fc80000011600 */
[----:B------:R-:W-:-:S07]  /*a9e0*/  LOP3.LUT R0, R3, R0, RZ, 0xfc, !PT ;  /* 0x0000000003007212 */ /* 0x000fce00078efcff */
.L_x_7154:
[----:B------:R-:W-:Y:S05]  /*a9f0*/  BSYNC B0 ;  /* 0x0000000000007941 */ /* 0x000fea0003800000 */
.L_x_7153:
[----:B------:R0:W-:Y:S01]  /*aa00*/  STG.E.U8 desc[UR36][R8.64], R0 ;  /* 0x0000000008007986 */ /* 0x0001e2000c101124 */
[----:B------:R-:W-:Y:S01]  /*aa10*/  IMAD.MOV.U32 R23, RZ, RZ, R2 ;  /* 0x000000ffff177224 */ /* 0x000fe200078e0002 */
[----:B------:R-:W-:Y:S06]  /*aa20*/  BRA `(.L_x_7128) ;  /* 0x0000000400407947 */ /* 0x000fec0003800000 */
.L_x_7151:
        /* <DEDUP_REMOVED lines=21> */
.L_x_7158:
[----:B------:R-:W-:-:S04]  /*ab80*/  LOP3.LUT R0, R7, 0x80000000, RZ, 0xc0, !PT ;  /* 0x8000000007007812 */ /* 0x000fc800078ec0ff */
[----:B------:R-:W-:-:S04]  /*ab90*/  SHF.R.U32.HI R0, RZ, 0x18, R0 ;  /* 0x00000018ff007819 */ /* 0x000fc80000011600 */
[----:B------:R-:W-:-:S07]  /*aba0*/  LOP3.LUT R0, R3, R0, RZ, 0xfc, !PT ;  /* 0x0000000003007212 */ /* 0x000fce00078efcff */
.L_x_7157:
[----:B------:R-:W-:Y:S05]  /*abb0*/  BSYNC B0 ;  /* 0x0000000000007941 */ /* 0x000fea0003800000 */
.L_x_7156:
[----:B------:R0:W-:Y:S01]  /*abc0*/  STG.E.U8 desc[UR36][R8.64], R0 ;  /* 0x0000000008007986 */ /* 0x0001e2000c101124 */
[----:B------:R-:W-:Y:S01]  /*abd0*/  IMAD.MOV.U32 R23, RZ, RZ, R2 ;  /* 0x000000ffff177224 */ /* 0x000fe200078e0002 */
[----:B------:R-:W-:Y:S06]  /*abe0*/  BRA `(.L_x_7128) ;  /* 0x0000000000d07947 */ /* 0x000fec0003800000 */
.L_x_7150:
        /* <DEDUP_REMOVED lines=27> */
.L_x_7133:
        /* <DEDUP_REMOVED lines=16> */
.L_x_7161:
[----:B------:R-:W-:Y:S01]  /*aea0*/  IMAD.MOV.U32 R23, RZ, RZ, R2 ;  /* 0x000000ffff177224 */ /* 0x000fe200078e0002 */
[----:B------:R-:W-:Y:S06]  /*aeb0*/  BRA `(.L_x_7128) ;  /* 0x00000000001c7947 */ /* 0x000fec0003800000 */
.L_x_7160:
[----:B------:R-:W0:Y:S01]  /*aec0*/  F2I.U64.F64.TRUNC R4, R4 ;  /* 0x0000000400047311 */ /* 0x000e22000030d800 */
[----:B------:R-:W-:Y:S01]  /*aed0*/  IMAD.MOV.U32 R23, RZ, RZ, R2 ;  /* 0x000000ffff177224 */ /* 0x000fe200078e0002 */
[----:B0-----:R0:W-:Y:S01]  /*aee0*/  STG.E.64 desc[UR36][R8.64], R4 ;  /* 0x0000000408007986 */ /* 0x0011e2000c101b24 */
[----:B------:R-:W-:Y:S05]  /*aef0*/  BRA `(.L_x_7128) ;  /* 0x00000000000c7947 */ /* 0x000fea0003800000 */
.L_x_7159:
[----:B------:R-:W0:Y:S01]  /*af00*/  F2I.U32.F64.TRUNC R5, R4 ;  /* 0x0000000400057311 */ /* 0x000e22000030d000 */
[----:B------:R-:W-:Y:S01]  /*af10*/  IMAD.MOV.U32 R23, RZ, RZ, R2 ;  /* 0x000000ffff177224 */ /* 0x000fe200078e0002 */
[----:B0-----:R0:W-:Y:S06]  /*af20*/  STG.E desc[UR36][R8.64], R5 ;  /* 0x0000000508007986 */ /* 0x0011ec000c101924 */
.L_x_7128:
[----:B------:R-:W-:Y:S05]  /*af30*/  BSYNC B6 ;  /* 0x0000000000067941 */ /* 0x000fea0003800000 */
.L_x_7127:
        /* <DEDUP_REMOVED lines=25> */
.L_x_7167:
[----:B------:R-:W0:Y:S02]  /*b0d0*/  F2I.S64.F64.TRUNC R28, R28 ;  /* 0x0000001c001c7311 */ /* 0x000e24000030d900 */
[----:B0-----:R-:W-:-:S05]  /*b0e0*/  IMAD.MOV.U32 R5, RZ, RZ, R28 ;  /* 0x000000ffff057224 */ /* 0x001fca00078e001c */
[----:B------:R0:W-:Y:S01]  /*b0f0*/  STG.E.U8 desc[UR36][R2.64], R5 ;  /* 0x0000000502007986 */ /* 0x0001e2000c101124 */
[----:B------:R-:W-:Y:S05]  /*b100*/  BRA `(.L_x_7169) ;  /* 0x0000000c00f87947 */ /* 0x000fea0003800000 */
.L_x_7166:
        /* <DEDUP_REMOVED lines=9> */
.L_x_7171:
[----:B------:R-:W0:Y:S02]  /*b1a0*/  F2I.F64.TRUNC R29, R28 ;  /* 0x0000001c001d7311 */ /* 0x000e24000030d100 */
[----:B0-----:R0:W-:Y:S01]  /*b1b0*/  STG.E desc[UR36][R2.64], R29 ;  /* 0x0000001d02007986 */ /* 0x0011e2000c101924 */
[----:B------:R-:W-:Y:S05]  /*b1c0*/  BRA `(.L_x_7169) ;  /* 0x0000000c00c87947 */ /* 0x000fea0003800000 */
.L_x_7170:
[----:B------:R-:W0:Y:S02]  /*b1d0*/  F2I.F64.TRUNC R29, R28 ;  /* 0x0000001c001d7311 */ /* 0x000e24000030d100 */
[----:B0-----:R0:W-:Y:S01]  /*b1e0*/  STG.E.U16 desc[UR36][R2.64], R29 ;  /* 0x0000001d02007986 */ /* 0x0011e2000c101524 */
[----:B------:R-:W-:Y:S05]  /*b1f0*/  BRA `(.L_x_7169) ;  /* 0x0000000c00bc7947 */ /* 0x000fea0003800000 */
.L_x_7165:
        /* <DEDUP_REMOVED lines=13> */
.L_x_7173:
        /* <DEDUP_REMOVED lines=8> */
.L_x_7172:
        /* <DEDUP_REMOVED lines=14> */
.L_x_7175:
        /* <DEDUP_REMOVED lines=9> */
.L_x_7174:
[----:B------:R0:W-:Y:S01]  /*b4c0*/  STG.E.64 desc[UR36][R2.64], R28 ;  /* 0x0000001c02007986 */ /* 0x0001e2000c101b24 */
[----:B------:R-:W-:Y:S05]  /*b4d0*/  BRA `(.L_x_7169) ;  /* 0x0000000c00047947 */ /* 0x000fea0003800000 */
.L_x_7164:
        /* <DEDUP_REMOVED lines=12> */
.L_x_7178:
[----:B------:R-:W-:-:S05]  /*b5a0*/  CS2R R30, SRZ ;  /* 0x00000000001e7805 */ /* 0x000fca000001ff00 */
[----:B------:R0:W-:Y:S01]  /*b5b0*/  STG.E.128 desc[UR36][R2.64], R28 ;  /* 0x0000001c02007986 */ /* 0x0001e2000c101d24 */
[----:B------:R-:W-:Y:S05]  /*b5c0*/  BRA `(.L_x_7169) ;  /* 0x0000000800c87947 */ /* 0x000fea0003800000 */
.L_x_7177:
        /* <DEDUP_REMOVED lines=25> */
.L_x_7182:
[----:B------:R-:W-:Y:S05]  /*b760*/  BSYNC B0 ;  /* 0x0000000000007941 */ /* 0x000fea0003800000 */
.L_x_7181:
[----:B------:R-:W-:-:S05]  /*b770*/  LOP3.LUT R5, R0, R5, RZ, 0xfc, !PT ;  /* 0x0000000500057212 */ /* 0x000fca00078efcff */
[----:B------:R0:W-:Y:S01]  /*b780*/  STG.E.U8 desc[UR36][R2.64], R5 ;  /* 0x0000000502007986 */ /* 0x0001e2000c101124 */
[----:B------:R-:W-:Y:S05]  /*b790*/  BRA `(.L_x_7169) ;  /* 0x0000000800547947 */ /* 0x000fea0003800000 */
.L_x_7180:
        /* <DEDUP_REMOVED lines=17> */
.L_x_7184:
[----:B------:R-:W-:Y:S01]  /*b8b0*/  IMAD.MOV.U32 R0, RZ, RZ, 0x7f ;  /* 0x0000007fff007424 */ /* 0x000fe200078e00ff */
[----:B------:R-:W-:-:S04]  /*b8c0*/  ISETP.GT.U32.AND P0, PT, R4, 0x7f800000, PT ;  /* 0x7f8000000400780c */ /* 0x000fc80003f04070 */
[----:B------:R-:W-:-:S09]  /*b8d0*/  SEL R0, R0, 0x7c, P0 ;  /* 0x0000007c00007807 */ /* 0x000fd20000000000 */
.L_x_7185:
[----:B------:R-:W-:Y:S05]  /*b8e0*/  BSYNC B0 ;  /* 0x0000000000007941 */ /* 0x000fea0003800000 */
.L_x_7183:
[----:B------:R-:W-:-:S04]  /*b8f0*/  LOP3.LUT R4, R5, 0x80000000, RZ, 0xc0, !PT ;  /* 0x8000000005047812 */ /* 0x000fc800078ec0ff */
[----:B------:R-:W-:-:S04]  /*b900*/  SHF.R.U32.HI R5, RZ, 0x18, R4 ;  /* 0x00000018ff057819 */ /* 0x000fc80000011604 */
[----:B------:R-:W-:-:S05]  /*b910*/  LOP3.LUT R5, R0, R5, RZ, 0xfc, !PT ;  /* 0x0000000500057212 */ /* 0x000fca00078efcff */
[----:B------:R0:W-:Y:S01]  /*b920*/  STG.E.U8 desc[UR36][R2.64], R5 ;  /* 0x0000000502007986 */ /* 0x0001e2000c101124 */
[----:B------:R-:W-:Y:S05]  /*b930*/  BRA `(.L_x_7169) ;  /* 0x0000000400ec7947 */ /* 0x000fea0003800000 */
.L_x_7179:
        /* <DEDUP_REMOVED lines=8> */
.L_x_7176:
        /* <DEDUP_REMOVED lines=11> */
.L_x_7188:
        /* <DEDUP_REMOVED lines=21> */
.L_x_7191:
[----:B------:R-:W-:-:S04]  /*bbc0*/  LOP3.LUT R0, R7, 0x80000000, RZ, 0xc0, !PT ;  /* 0x8000000007007812 */ /* 0x000fc800078ec0ff */
[----:B------:R-:W-:-:S04]  /*bbd0*/  SHF.R.U32.HI R5, RZ, 0x18, R0 ;  /* 0x00000018ff057819 */ /* 0x000fc80000011600 */
[----:B------:R-:W-:-:S04]  /*bbe0*/  LOP3.LUT R4, R4, R5, RZ, 0xfc, !PT ;  /* 0x0000000504047212 */ /* 0x000fc800078efcff */
[----:B------:R-:W-:-:S07]  /*bbf0*/  PRMT R0, R4, 0x7610, R0 ;  /* 0x0000761004007816 */ /* 0x000fce0000000000 */
.L_x_7190:
[----:B------:R-:W-:Y:S05]  /*bc00*/  BSYNC B0 ;  /* 0x0000000000007941 */ /* 0x000fea0003800000 */
.L_x_7189:
[----:B------:R0:W-:Y:S01]  /*bc10*/  STG.E.U8 desc[UR36][R2.64], R0 ;  /* 0x0000000002007986 */ /* 0x0001e2000c101124 */
[----:B------:R-:W-:Y:S05]  /*bc20*/  BRA `(.L_x_7169) ;  /* 0x0000000400307947 */ /* 0x000fea0003800000 */
.L_x_7187:
        /* <DEDUP_REMOVED lines=21> */
.L_x_7194:
[----:B------:R-:W-:-:S04]  /*bd80*/  LOP3.LUT R0, R7, 0x80000000, RZ, 0xc0, !PT ;  /* 0x8000000007007812 */ /* 0x000fc800078ec0ff */
[----:B------:R-:W-:-:S04]  /*bd90*/  SHF.R.U32.HI R5, RZ, 0x18, R0 ;  /* 0x00000018ff057819 */ /* 0x000fc80000011600 */
[----:B------:R-:W-:-:S04]  /*bda0*/  LOP3.LUT R4, R4, R5, RZ, 0xfc, !PT ;  /* 0x0000000504047212 */ /* 0x000fc800078efcff */
[----:B------:R-:W-:-:S07]  /*bdb0*/  PRMT R0, R4, 0x7610, R0 ;  /* 0x0000761004007816 */ /* 0x000fce0000000000 */
.L_x_7193:
[----:B------:R-:W-:Y:S05]  /*bdc0*/  BSYNC B0 ;  /* 0x0000000000007941 */ /* 0x000fea0003800000 */
.L_x_7192:
[----:B------:R0:W-:Y:S01]  /*bdd0*/  STG.E.U8 desc[UR36][R2.64], R0 ;  /* 0x0000000002007986 */ /* 0x0001e2000c101124 */
[----:B------:R-:W-:Y:S05]  /*bde0*/  BRA `(.L_x_7169) ;  /* 0x0000000000c07947 */ /* 0x000fea0003800000 */
.L_x_7186:
        /* <DEDUP_REMOVED lines=26> */
.L_x_7168:
        /* <DEDUP_REMOVED lines=16> */
.L_x_7197:
[----:B------:R-:W-:Y:S05]  /*c090*/  BRA `(.L_x_7169) ;  /* 0x0000000000147947 */ /* 0x000fea0003800000 */
.L_x_7196:
[----:B------:R-:W0:Y:S02]  /*c0a0*/  F2I.U64.F64.TRUNC R28, R28 ;  /* 0x0000001c001c7311 */ /* 0x000e24000030d800 */
[----:B0-----:R0:W-:Y:S01]  /*c0b0*/  STG.E.64 desc[UR36][R2.64], R28 ;  /* 0x0000001c02007986 */ /* 0x0011e2000c101b24 */
[----:B------:R-:W-:Y:S05]  /*c0c0*/  BRA `(.L_x_7169) ;  /* 0x0000000000087947 */ /* 0x000fea0003800000 */
.L_x_7195:
[----:B------:R-:W0:Y:S02]  /*c0d0*/  F2I.U32.F64.TRUNC R29, R28 ;  /* 0x0000001c001d7311 */ /* 0x000e24000030d000 */
[----:B0-----:R0:W-:Y:S02]  /*c0e0*/  STG.E desc[UR36][R2.64], R29 ;  /* 0x0000001d02007986 */ /* 0x0011e4000c101924 */
.L_x_7169:
[----:B------:R-:W-:-:S05]  /*c0f0*/  VIADD R23, R23, 0x80 ;  /* 0x0000008017177836 */ /* 0x000fca0000000000 */
[----:B------:R-:W-:-:S13]  /*c100*/  ISETP.GE.AND P0, PT, R23, R18, PT ;  /* 0x000000121700720c */ /* 0x000fda0003f06270 */
[----:B------:R-:W-:Y:S05]  /*c110*/  @P0 BRA `(.L_x_7163) ;  /* 0x0000001000640947 */ /* 0x000fea0003800000 */
[----:B0--3--:R-:W0:Y:S01]  /*c120*/  S2R R0, SR_CTAID.X ;  /* 0x0000000000007919 */ /* 0x009e220000002500 */
[----:B-1----:R-:W1:Y:S01]  /*c130*/  LDC.64 R2, c[0x0][0x218] ;  /* 0x00008600ff027b82 */ /* 0x002e620000000a00 */
        /* <DEDUP_REMOVED lines=20> */
.L_x_7201:
[----:B------:R-:W0:Y:S02]  /*c280*/  F2I.S64.F64.TRUNC R24, R24 ;  /* 0x0000001800187311 */ /* 0x000e24000030d900 */
[----:B0-----:R-:W-:-:S05]  /*c290*/  IMAD.MOV.U32 R5, RZ, RZ, R24 ;  /* 0x000000ffff057224 */ /* 0x001fca00078e0018 */
[----:B------:R0:W-:Y:S01]  /*c2a0*/  STG.E.U8 desc[UR36][R2.64], R5 ;  /* 0x0000000502007986 */ /* 0x0001e2000c101124 */
[----:B------:R-:W-:Y:S05]  /*c2b0*/  BRA `(.L_x_7203) ;  /* 0x0000000c00f87947 */ /* 0x000fea0003800000 */
.L_x_7200:
        /* <DEDUP_REMOVED lines=9> */
.L_x_7205:
[----:B------:R-:W0:Y:S02]  /*c350*/  F2I.F64.TRUNC R25, R24 ;  /* 0x0000001800197311 */ /* 0x000e24000030d100 */
[----:B0-----:R0:W-:Y:S01]  /*c360*/  STG.E desc[UR36][R2.64], R25 ;  /* 0x0000001902007986 */ /* 0x0011e2000c101924 */
[----:B------:R-:W-:Y:S05]  /*c370*/  BRA `(.L_x_7203) ;  /* 0x0000000c00c87947 */ /* 0x000fea0003800000 */
.L_x_7204:
[----:B------:R-:W0:Y:S02]  /*c380*/  F2I.F64.TRUNC R25, R24 ;  /* 0x0000001800197311 */ /* 0x000e24000030d100 */
[----:B0-----:R0:W-:Y:S01]  /*c390*/  STG.E.U16 desc[UR36][R2.64], R25 ;  /* 0x0000001902007986 */ /* 0x0011e2000c101524 */
[----:B------:R-:W-:Y:S05]  /*c3a0*/  BRA `(.L_x_7203) ;  /* 0x0000000c00bc7947 */ /* 0x000fea0003800000 */
.L_x_7199:
        /* <DEDUP_REMOVED lines=13> */
.L_x_7207:
        /* <DEDUP_REMOVED lines=8> */
.L_x_7206:
        /* <DEDUP_REMOVED lines=14> */
.L_x_7209:
        /* <DEDUP_REMOVED lines=9> */
.L_x_7208:
[----:B------:R0:W-:Y:S01]  /*c670*/  STG.E.64 desc[UR36][R2.64], R24 ;  /* 0x0000001802007986 */ /* 0x0001e2000c101b24 */
[----:B------:R-:W-:Y:S05]  /*c680*/  BRA `(.L_x_7203) ;  /* 0x0000000c00047947 */ /* 0x000fea0003800000 */
.L_x_7198:
        /* <DEDUP_REMOVED lines=12> */
.L_x_7212:
[----:B--2---:R-:W-:-:S05]  /*c750*/  CS2R R26, SRZ ;  /* 0x00000000001a7805 */ /* 0x004fca000001ff00 */
[----:B------:R0:W-:Y:S01]  /*c760*/  STG.E.128 desc[UR36][R2.64], R24 ;  /* 0x0000001802007986 */ /* 0x0001e2000c101d24 */
[----:B------:R-:W-:Y:S05]  /*c770*/  BRA `(.L_x_7203) ;  /* 0x0000000800c87947 */ /* 0x000fea0003800000 */
.L_x_7211:
        /* <DEDUP_REMOVED lines=25> */
.L_x_7216:
[----:B------:R-:W-:Y:S05]  /*c910*/  BSYNC B0 ;  /* 0x0000000000007941 */ /* 0x000fea0003800000 */
.L_x_7215:
[----:B------:R-:W-:-:S05]  /*c920*/  LOP3.LUT R5, R0, R5, RZ, 0xfc, !PT ;  /* 0x0000000500057212 */ /* 0x000fca00078efcff */
[----:B------:R0:W-:Y:S01]  /*c930*/  STG.E.U8 desc[UR36][R2.64], R5 ;  /* 0x0000000502007986 */ /* 0x0001e2000c101124 */
[----:B------:R-:W-:Y:S05]  /*c940*/  BRA `(.L_x_7203) ;  /* 0x0000000800547947 */ /* 0x000fea0003800000 */
.L_x_7214:
        /* <DEDUP_REMOVED lines=17> */
.L_x_7218:
[----:B------:R-:W-:Y:S01]  /*ca60*/  IMAD.MOV.U32 R0, RZ, RZ, 0x7f ;  /* 0x0000007fff007424 */ /* 0x000fe200078e00ff */
[----:B------:R-:W-:-:S04]  /*ca70*/  ISETP.GT.U32.AND P0, PT, R4, 0x7f800000, PT ;  /* 0x7f8000000400780c */ /* 0x000fc80003f04070 */
[----:B------:R-:W-:-:S09]  /*ca80*/  SEL R0, R0, 0x7c, P0 ;  /* 0x0000007c00007807 */ /* 0x000fd20000000000 */
.L_x_7219:
[----:B------:R-:W-:Y:S05]  /*ca90*/  BSYNC B0 ;  /* 0x0000000000007941 */ /* 0x000fea0003800000 */
.L_x_7217:
[----:B------:R-:W-:-:S04]  /*caa0*/  LOP3.LUT R4, R5, 0x80000000, RZ, 0xc0, !PT ;  /* 0x8000000005047812 */ /* 0x000fc800078ec0ff */
[----:B------:R-:W-:-:S04]  /*cab0*/  SHF.R.U32.HI R5, RZ, 0x18, R4 ;  /* 0x00000018ff057819 */ /* 0x000fc80000011604 */
[----:B------:R-:W-:-:S05]  /*cac0*/  LOP3.LUT R5, R0, R5, RZ, 0xfc, !PT ;  /* 0x0000000500057212 */ /* 0x000fca00078efcff */
[----:B------:R0:W-:Y:S01]  /*cad0*/  STG.E.U8 desc[UR36][R2.64], R5 ;  /* 0x0000000502007986 */ /* 0x0001e2000c101124 */
[----:B------:R-:W-:Y:S05]  /*cae0*/  BRA `(.L_x_7203) ;  /* 0x0000000400ec7947 */ /* 0x000fea0003800000 */
.L_x_7213:
        /* <DEDUP_REMOVED lines=8> */
.L_x_7210:
        /* <DEDUP_REMOVED lines=11> */
.L_x_7222:
        /* <DEDUP_REMOVED lines=21> */
.L_x_7225:
[----:B------:R-:W-:-:S04]  /*cd70*/  LOP3.LUT R0, R7, 0x80000000, RZ, 0xc0, !PT ;  /* 0x8000000007007812 */ /* 0x000fc800078ec0ff */
[----:B------:R-:W-:-:S04]  /*cd80*/  SHF.R.U32.HI R5, RZ, 0x18, R0 ;  /* 0x00000018ff057819 */ /* 0x000fc80000011600 */
[----:B------:R-:W-:-:S04]  /*cd90*/  LOP3.LUT R4, R4, R5, RZ, 0xfc, !PT ;  /* 0x0000000504047212 */ /* 0x000fc800078efcff */
[----:B------:R-:W-:-:S07]  /*cda0*/  PRMT R0, R4, 0x7610, R0 ;  /* 0x0000761004007816 */ /* 0x000fce0000000000 */
.L_x_7224:
[----:B------:R-:W-:Y:S05]  /*cdb0*/  BSYNC B0 ;  /* 0x0000000000007941 */ /* 0x000fea0003800000 */
.L_x_7223:
[----:B------:R0:W-:Y:S01]  /*cdc0*/  STG.E.U8 desc[UR36][R2.64], R0 ;  /* 0x0000000002007986 */ /* 0x0001e2000c101124 */
[----:B------:R-:W-:Y:S05]  /*cdd0*/  BRA `(.L_x_7203) ;  /* 0x0000000400307947 */ /* 0x000fea0003800000 */
.L_x_7221:
        /* <DEDUP_REMOVED lines=21> */
.L_x_7228:
[----:B------:R-:W-:-:S04]  /*cf30*/  LOP3.LUT R0, R7, 0x80000000, RZ, 0xc0, !PT ;  /* 0x8000000007007812 */ /* 0x000fc800078ec0ff */
[----:B------:R-:W-:-:S04]  /*cf40*/  SHF.R.U32.HI R5, RZ, 0x18, R0 ;  /* 0x00000018ff057819 */ /* 0x000fc80000011600 */
[----:B------:R-:W-:-:S04]  /*cf50*/  LOP3.LUT R4, R4, R5, RZ, 0xfc, !PT ;  /* 0x0000000504047212 */ /* 0x000fc800078efcff */
[----:B------:R-:W-:-:S07]  /*cf60*/  PRMT R0, R4, 0x7610, R0 ;  /* 0x0000761004007816 */ /* 0x000fce0000000000 */
.L_x_7227:
[----:B------:R-:W-:Y:S05]  /*cf70*/  BSYNC B0 ;  /* 0x0000000000007941 */ /* 0x000fea0003800000 */
.L_x_7226:
[----:B------:R0:W-:Y:S01]  /*cf80*/  STG.E.U8 desc[UR36][R2.64], R0 ;  /* 0x0000000002007986 */ /* 0x0001e2000c101124 */
[----:B------:R-:W-:Y:S05]  /*cf90*/  BRA `(.L_x_7203) ;  /* 0x0000000000c07947 */ /* 0x000fea0003800000 */
.L_x_7220:
        /* <DEDUP_REMOVED lines=26> */
.L_x_7202:
        /* <DEDUP_REMOVED lines=16> */
.L_x_7231:
[----:B------:R-:W-:Y:S05]  /*d240*/  BRA `(.L_x_7203) ;  /* 0x0000000000147947 */ /* 0x000fea0003800000 */
.L_x_7230:
[----:B------:R-:W0:Y:S02]  /*d250*/  F2I.U64.F64.TRUNC R24, R24 ;  /* 0x0000001800187311 */ /* 0x000e24000030d800 */
[----:B0-----:R0:W-:Y:S01]  /*d260*/  STG.E.64 desc[UR36][R2.64], R24 ;  /* 0x0000001802007986 */ /* 0x0011e2000c101b24 */
[----:B------:R-:W-:Y:S05]  /*d270*/  BRA `(.L_x_7203) ;  /* 0x0000000000087947 */ /* 0x000fea0003800000 */
.L_x_7229:
[----:B------:R-:W0:Y:S02]  /*d280*/  F2I.U32.F64.TRUNC R25, R24 ;  /* 0x0000001800197311 */ /* 0x000e24000030d000 */
[----:B0-----:R0:W-:Y:S02]  /*d290*/  STG.E desc[UR36][R2.64], R25 ;  /* 0x0000001902007986 */ /* 0x0011e4000c101924 */
.L_x_7203:
[----:B------:R-:W-:-:S07]  /*d2a0*/  VIADD R23, R23, 0x80 ;  /* 0x0000008017177836 */ /* 0x000fce0000000000 */
.L_x_7163:
[----:B------:R-:W-:Y:S05]  /*d2b0*/  BSYNC B6 ;  /* 0x0000000000067941 */ /* 0x000fea0003800000 */
.L_x_7162:
[----:B------:R-:W-:-:S13]  /*d2c0*/  ISETP.GE.AND P0, PT, R23, R18, PT ;  /* 0x000000121700720c */ /* 0x000fda0003f06270 */
[----:B------:R-:W-:Y:S05]  /*d2d0*/  @P0 EXIT ;  /* 0x000000000000094d */ /* 0x000fea0003800000 */
[----:B0--3--:R-:W0:Y:S01]  /*d2e0*/  S2R R0, SR_CTAID.X ;  /* 0x0000000000007919 */ /* 0x009e220000002500 */
[----:B-1----:R-:W1:Y:S01]  /*d2f0*/  LDC.64 R2, c[0x0][0x218] ;  /* 0x00008600ff027b82 */ /* 0x002e620000000a00 */
        /* <DEDUP_REMOVED lines=19> */
.L_x_7235:
[----:B------:R-:W0:Y:S02]  /*d430*/  F2I.S64.F64.TRUNC R16, R16 ;  /* 0x0000001000107311 */ /* 0x000e24000030d900 */
[----:B0-----:R-:W-:-:S05]  /*d440*/  IMAD.MOV.U32 R5, RZ, RZ, R16 ;  /* 0x000000ffff057224 */ /* 0x001fca00078e0010 */
[----:B------:R-:W-:Y:S01]  /*d450*/  STG.E.U8 desc[UR36][R2.64], R5 ;  /* 0x0000000502007986 */ /* 0x000fe2000c101124 */
[----:B------:R-:W-:Y:S05]  /*d460*/  EXIT ;  /* 0x000000000000794d */ /* 0x000fea0003800000 */
.L_x_7234:
        /* <DEDUP_REMOVED lines=9> */
.L_x_7238:
[----:B------:R-:W0:Y:S02]  /*d500*/  F2I.F64.TRUNC R17, R16 ;  /* 0x0000001000117311 */ /* 0x000e24000030d100 */
[----:B0-----:R-:W-:Y:S01]  /*d510*/  STG.E desc[UR36][R2.64], R17 ;  /* 0x0000001102007986 */ /* 0x001fe2000c101924 */
[----:B------:R-:W-:Y:S05]  /*d520*/  EXIT ;  /* 0x000000000000794d */ /* 0x000fea0003800000 */
.L_x_7237:
[----:B------:R-:W0:Y:S02]  /*d530*/  F2I.F64.TRUNC R17, R16 ;  /* 0x0000001000117311 */ /* 0x000e24000030d100 */
[----:B0-----:R-:W-:Y:S01]  /*d540*/  STG.E.U16 desc[UR36][R2.64], R17 ;  /* 0x0000001102007986 */ /* 0x001fe2000c101524 */
[----:B------:R-:W-:Y:S05]  /*d550*/  EXIT ;  /* 0x000000000000794d */ /* 0x000fea0003800000 */
.L_x_7233:
        /* <DEDUP_REMOVED lines=13> */
.L_x_7240:
        /* <DEDUP_REMOVED lines=8> */
.L_x_7239:
        /* <DEDUP_REMOVED lines=14> */
.L_x_7242:
        /* <DEDUP_REMOVED lines=9> */
.L_x_7241:
[----:B------:R-:W-:Y:S01]  /*d820*/  STG.E.64 desc[UR36][R2.64], R16 ;  /* 0x0000001002007986 */ /* 0x000fe2000c101b24 */
[----:B------:R-:W-:Y:S05]  /*d830*/  EXIT ;  /* 0x000000000000794d */ /* 0x000fea0003800000 */
.L_x_7232:
        /* <DEDUP_REMOVED lines=12> */
.L_x_7245:
[----:B------:R-:W-:-:S05]  /*d900*/  CS2R R18, SRZ ;  /* 0x0000000000127805 */ /* 0x000fca000001ff00 */
[----:B------:R-:W-:Y:S01]  /*d910*/  STG.E.128 desc[UR36][R2.64], R16 ;  /* 0x0000001002007986 */ /* 0x000fe2000c101d24 */
[----:B------:R-:W-:Y:S05]  /*d920*/  EXIT ;  /* 0x000000000000794d */ /* 0x000fea0003800000 */
.L_x_7244:
        /* <DEDUP_REMOVED lines=25> */
.L_x_7249:
[----:B------:R-:W-:Y:S05]  /*dac0*/  BSYNC B0 ;  /* 0x0000000000007941 */ /* 0x000fea0003800000 */
.L_x_7248:
[----:B------:R-:W-:-:S05]  /*dad0*/  LOP3.LUT R5, R0, R5, RZ, 0xfc, !PT ;  /* 0x0000000500057212 */ /* 0x000fca00078efcff */
[----:B------:R-:W-:Y:S01]  /*dae0*/  STG.E.U8 desc[UR36][R2.64], R5 ;  /* 0x0000000502007986 */ /* 0x000fe2000c101124 */
[----:B------:R-:W-:Y:S05]  /*daf0*/  EXIT ;  /* 0x000000000000794d */ /* 0x000fea0003800000 */
.L_x_7247:
        /* <DEDUP_REMOVED lines=17> */
.L_x_7251:
[----:B------:R-:W-:Y:S01]  /*dc10*/  IMAD.MOV.U32 R0, RZ, RZ, 0x7f ;  /* 0x0000007fff007424 */ /* 0x000fe200078e00ff */
[----:B------:R-:W-:-:S04]  /*dc20*/  ISETP.GT.U32.AND P0, PT, R4, 0x7f800000, PT ;  /* 0x7f8000000400780c */ /* 0x000fc80003f04070 */
[----:B------:R-:W-:-:S09]  /*dc30*/  SEL R0, R0, 0x7c, P0 ;  /* 0x0000007c00007807 */ /* 0x000fd20000000000 */
.L_x_7252:
[----:B------:R-:W-:Y:S05]  /*dc40*/  BSYNC B0 ;  /* 0x0000000000007941 */ /* 0x000fea0003800000 */
.L_x_7250:
[----:B------:R-:W-:-:S04]  /*dc50*/  LOP3.LUT R4, R5, 0x80000000, RZ, 0xc0, !PT ;  /* 0x8000000005047812 */ /* 0x000fc800078ec0ff */
[----:B------:R-:W-:-:S04]  /*dc60*/  SHF.R.U32.HI R5, RZ, 0x18, R4 ;  /* 0x00000018ff057819 */ /* 0x000fc80000011604 */
[----:B------:R-:W-:-:S05]  /*dc70*/  LOP3.LUT R5, R0, R5, RZ, 0xfc, !PT ;  /* 0x0000000500057212 */ /* 0x000fca00078efcff */
[----:B------:R-:W-:Y:S01]  /*dc80*/  STG.E.U8 desc[UR36][R2.64], R5 ;  /* 0x0000000502007986 */ /* 0x000fe2000c101124 */
[----:B------:R-:W-:Y:S05]  /*dc90*/  EXIT ;  /* 0x000000000000794d */ /* 0x000fea0003800000 */
.L_x_7246:
        /* <DEDUP_REMOVED lines=8> */
.L_x_7243:
        /* <DEDUP_REMOVED lines=11> */
.L_x_7255:
        /* <DEDUP_REMOVED lines=21> */
.L_x_7258:
[----:B------:R-:W-:-:S04]  /*df20*/  LOP3.LUT R0, R7, 0x80000000, RZ, 0xc0, !PT ;  /* 0x8000000007007812 */ /* 0x000fc800078ec0ff */
[----:B------:R-:W-:-:S04]  /*df30*/  SHF.R.U32.HI R5, RZ, 0x18, R0 ;  /* 0x00000018ff057819 */ /* 0x000fc80000011600 */
[----:B------:R-:W-:-:S04]  /*df40*/  LOP3.LUT R4, R4, R5, RZ, 0xfc, !PT ;  /* 0x0000000504047212 */ /* 0x000fc800078efcff */
[----:B------:R-:W-:-:S07]  /*df50*/  PRMT R0, R4, 0x7610, R0 ;  /* 0x0000761004007816 */ /* 0x000fce0000000000 */
.L_x_7257:
[----:B------:R-:W-:Y:S05]  /*df60*/  BSYNC B0 ;  /* 0x0000000000007941 */ /* 0x000fea0003800000 */
.L_x_7256:
[----:B------:R-:W-:Y:S01]  /*df70*/  STG.E.U8 desc[UR36][R2.64], R0 ;  /* 0x0000000002007986 */ /* 0x000fe2000c101124 */
[----:B------:R-:W-:Y:S05]  /*df80*/  EXIT ;  /* 0x000000000000794d */ /* 0x000fea0003800000 */
.L_x_7254:
        /* <DEDUP_REMOVED lines=21> */
.L_x_7261:
[----:B------:R-:W-:-:S04]  /*e0e0*/  LOP3.LUT R0, R7, 0x80000000, RZ, 0xc0, !PT ;  /* 0x8000000007007812 */ /* 0x000fc800078ec0ff */
[----:B------:R-:W-:-:S04]  /*e0f0*/  SHF.R.U32.HI R5, RZ, 0x18, R0 ;  /* 0x00000018ff057819 */ /* 0x000fc80000011600 */
[----:B------:R-:W-:-:S04]  /*e100*/  LOP3.LUT R4, R4, R5, RZ, 0xfc, !PT ;  /* 0x0000000504047212 */ /* 0x000fc800078efcff */
[----:B------:R-:W-:-:S07]  /*e110*/  PRMT R0, R4, 0x7610, R0 ;  /* 0x0000761004007816 */ /* 0x000fce0000000000 */
.L_x_7260:
[----:B------:R-:W-:Y:S05]  /*e120*/  BSYNC B0 ;  /* 0x0000000000007941 */ /* 0x000fea0003800000 */
.L_x_7259:
[----:B------:R-:W-:Y:S01]  /*e130*/  STG.E.U8 desc[UR36][R2.64], R0 ;  /* 0x0000000002007986 */ /* 0x000fe2000c101124 */
[----:B------:R-:W-:Y:S05]  /*e140*/  EXIT ;  /* 0x000000000000794d */ /* 0x000fea0003800000 */
.L_x_7253:
        /* <DEDUP_REMOVED lines=26> */
.L_x_7236:
        /* <DEDUP_REMOVED lines=16> */
.L_x_7264:
[----:B------:R-:W-:Y:S05]  /*e3f0*/  EXIT ;  /* 0x000000000000794d */ /* 0x000fea0003800000 */
.L_x_7263:
[----:B------:R-:W0:Y:S02]  /*e400*/  F2I.U64.F64.TRUNC R16, R16 ;  /* 0x0000001000107311 */ /* 0x000e24000030d800 */
[----:B0-----:R-:W-:Y:S01]  /*e410*/  STG.E.64 desc[UR36][R2.64], R16 ;  /* 0x0000001002007986 */ /* 0x001fe2000c101b24 */
[----:B------:R-:W-:Y:S05]  /*e420*/  EXIT ;  /* 0x000000000000794d */ /* 0x000fea0003800000 */
.L_x_7262:
[----:B------:R-:W0:Y:S02]  /*e430*/  F2I.U32.F64.TRUNC R17, R16 ;  /* 0x0000001000117311 */ /* 0x000e24000030d000 */
[----:B0-----:R-:W-:Y:S01]  /*e440*/  STG.E desc[UR36][R2.64], R17 ;  /* 0x0000001102007986 */ /* 0x001fe2000c101924 */
[----:B------:R-:W-:Y:S05]  /*e450*/  EXIT ;  /* 0x000000000000794d */ /* 0x000fea0003800000 */
.L_x_7265:
        /* <DEDUP_REMOVED lines=10> */
.L_x_12873:


//--------------------- .text._ZN2at6native18elementwise_kernelILi128ELi2EZNS0_22gpu_kernel_impl_nocastIZZZNS0_26GeluBackwardCUDAKernelImplERNS_18TensorIteratorBaseENS0_8GeluTypeEENKUlvE_clEvENKUlvE_clEvEUlddE_EEvS4_RKT_EUliE_EEviT1_ --------------------------
	.section	.text._ZN2at6native18elementwise_kernelILi128ELi2EZNS0_22gpu_kernel_impl_nocastIZZZNS0_26GeluBackwardCUDAKernelImplERNS_18TensorIteratorBaseENS0_8GeluTypeEENKUlvE_clEvENKUlvE_clEvEUlddE_EEvS4_RKT_EUliE_EEviT1_,"ax",@progbits
	.align	128
        .global         _ZN2at6native18elementwise_kernelILi128ELi2EZNS0_22gpu_kernel_impl_nocastIZZZNS0_26GeluBackwardCUDAKernelImplERNS_18TensorIteratorBaseENS0_8GeluTypeEENKUlvE_clEvENKUlvE_clEvEUlddE_EEvS4_RKT_EUliE_EEviT1_
        .type           _ZN2at6native18elementwise_kernelILi128ELi2EZNS0_22gpu_kernel_impl_nocastIZZZNS0_26GeluBackwardCUDAKernelImplERNS_18TensorIteratorBaseENS0_8GeluTypeEENKUlvE_clEvENKUlvE_clEvEUlddE_EEvS4_RKT_EUliE_EEviT1_,@function
        .size           _ZN2at6native18elementwise_kernelILi128ELi2EZNS0_22gpu_kernel_impl_nocastIZZZNS0_26GeluBackwardCUDAKernelImplERNS_18TensorIteratorBaseENS0_8GeluTypeEENKUlvE_clEvENKUlvE_clEvEUlddE_EEvS4_RKT_EUliE_EEviT1_,(.L_x_12874 - _ZN2at6native18elementwise_kernelILi128ELi2EZNS0_22gpu_kernel_impl_nocastIZZZNS0_26GeluBackwardCUDAKernelImplERNS_18TensorIteratorBaseENS0_8GeluTypeEENKUlvE_clEvENKUlvE_clEvEUlddE_EEvS4_RKT_EUliE_EEviT1_)
        .other          _ZN2at6native18elementwise_kernelILi128ELi2EZNS0_22gpu_kernel_impl_nocastIZZZNS0_26GeluBackwardCUDAKernelImplERNS_18TensorIteratorBaseENS0_8GeluTypeEENKUlvE_clEvENKUlvE_clEvEUlddE_EEvS4_RKT_EUliE_EEviT1_,@"STO_CUDA_ENTRY STV_DEFAULT"
_ZN2at6native18elementwise_kernelILi128ELi2EZNS0_22gpu_kernel_impl_nocastIZZZNS0_26GeluBackwardCUDAKernelImplERNS_18TensorIteratorBaseENS0_8GeluTypeEENKUlvE_clEvENKUlvE_clEvEUlddE_EEvS4_RKT_EUliE_EEviT1_:
.text._ZN2at6native18elementwise_kernelILi128ELi2EZNS0_22gpu_kernel_impl_nocastIZZZNS0_26GeluBackwardCUDAKernelImplERNS_18TensorIteratorBaseENS0_8GeluTypeEENKUlvE_clEvENKUlvE_clEvEUlddE_EEvS4_RKT_EUliE_EEviT1_:
        /* <DEDUP_REMOVED lines=362> */
.L_x_7268:
[----:B------:R-:W-:Y:S02]  /*16a0*/  ULDC.64 UR8, c[0x0][0x488] ;  /* 0x0001220000087ab9 */ /* 0x000fe40000000a00 */
[----:B------:R-:W-:-:S04]  /*16b0*/  IADD3 R6, P0, R2, UR8, RZ ;  /* 0x0000000802067c10 */ /* 0x000fc8000ff1e0ff */
[----:B------:R-:W-:Y:S01]  /*16c0*/  IADD3.X R7, RZ, UR9, RZ, P0, !PT ;  /* 0x00000009ff077c10 */ /* 0x000fe200087fe4ff */
[----:B------:R-:W-:-:S05]  /*16d0*/  ULDC.64 UR8, c[0x0][0x480] ;  /* 0x0001200000087ab9 */ /* 0x000fca0000000a00 */
[----:B------:R-:W2:Y:S01]  /*16e0*/  LDG.E.64 R6, desc[UR4][R6.64] ;  /* 0x0000000406067981 */ /* 0x000ea2000c1e1b00 */
[----:B------:R-:W-:-:S04]  /*16f0*/  IADD3 R8, P0, R0, UR8, RZ ;  /* 0x0000000800087c10 */ /* 0x000fc8000ff1e0ff */
[----:B------:R-:W-:-:S06]  /*1700*/  IADD3.X R9, RZ, UR9, RZ, P0, !PT ;  /* 0x00000009ff097c10 */ /* 0x000fcc00087fe4ff */
[----:B------:R-:W5:Y:S01]  /*1710*/  LDG.E.64 R8, desc[UR4][R8.64] ;  /* 0x0000000408087981 */ /* 0x000f62000c1e1b00 */
[----:B------:R-:W-:Y:S01]  /*1720*/  UMOV UR8, 0x6d4801f7 ;  /* 0x6d4801f700087882 */ /* 0x000fe20000000000 */
[----:B------:R-:W-:Y:S01]  /*1730*/  UMOV UR9, 0x3fa6e4e2 ;  /* 0x3fa6e4e200097882 */ /* 0x000fe20000000000 */
[----:B------:R-:W-:Y:S01]  /*1740*/  BSSY B1, `(.L_x_7269) ;  /* 0x000006f000017945 */ /* 0x000fe20003800000 */
[----:B--2---:R-:W-:-:S08]  /*1750*/  DMUL R10, R6, R6 ;  /* 0x00000006060a7228 */ /* 0x004fd00000000000 */
[----:B------:R-:W-:-:S08]  /*1760*/  DMUL R12, R6, R10 ;  /* 0x0000000a060c7228 */ /* 0x000fd00000000000 */
[----:B------:R-:W-:Y:S01]  /*1770*/  DFMA R14, R12, UR8, R6 ;  /* 0x000000080c0e7c2b */ /* 0x000fe20008000006 */
[----:B------:R-:W-:Y:S01]  /*1780*/  UMOV UR8, 0x24dd2f1a ;  /* 0x24dd2f1a00087882 */ /* 0x000fe20000000000 */
[----:B------:R-:W-:Y:S01]  /*1790*/  MOV R12, 0x33d43651 ;  /* 0x33d43651000c7802 */ /* 0x000fe20000000f00 */
[----:B------:R-:W-:Y:S01]  /*17a0*/  UMOV UR9, 0x3fe4f922 ;  /* 0x3fe4f92200097882 */ /* 0x000fe20000000000 */
[----:B------:R-:W-:-:S06]  /*17b0*/  MOV R13, 0x3fe98845 ;  /* 0x3fe98845000d7802 */ /* 0x000fcc0000000f00 */
[----:B------:R-:W-:-:S10]  /*17c0*/  DMUL R14, R14, R12 ;  /* 0x0000000c0e0e7228 */ /* 0x000fd40000000000 */
[----:B------:R-:W-:Y:S02]  /*17d0*/  LOP3.LUT R17, R15, 0x7fffffff, RZ, 0xc0, !PT ;  /* 0x7fffffff0f117812 */ /* 0x000fe400078ec0ff */
[----:B------:R-:W-:-:S06]  /*17e0*/  MOV R16, R14 ;  /* 0x0000000e00107202 */ /* 0x000fcc0000000f00 */
[----:B------:R-:W-:-:S14]  /*17f0*/  DSETP.GE.AND P0, PT, R16, UR8, PT ;  /* 0x0000000810007e2a */ /* 0x000fdc000bf06000 */
[----:B------:R-:W-:Y:S05]  /*1800*/  @!P0 BRA `(.L_x_7270) ;  /* 0x0000000000fc8947 */ /* 0x000fea0003800000 */
[----:B------:R-:W-:Y:S01]  /*1810*/  DADD R20, R16, R16 ;  /* 0x0000000010147229 */ /* 0x000fe20000000010 */
[----:B------:R-:W-:Y:S01]  /*1820*/  UMOV UR8, 0xf0000000 ;  /* 0xf000000000087882 */ /* 0x000fe20000000000 */
[----:B------:R-:W-:Y:S01]  /*1830*/  UMOV UR9, 0x380fffff ;  /* 0x380fffff00097882 */ /* 0x000fe20000000000 */
[----:B------:R-:W-:Y:S02]  /*1840*/  MOV R22, 0xf89b6999 ;  /* 0xf89b699900167802 */ /* 0x000fe40000000f00 */
[----:B------:R-:W-:Y:S01]  /*1850*/  MOV R23, 0x3e928a27 ;  /* 0x3e928a2700177802 */ /* 0x000fe20000000f00 */
        /* <DEDUP_REMOVED lines=44> */
[----:B------:R-:W-:-:S07]  /*1b20*/  MOV R18, RZ ;  /* 0x000000ff00127202 */ /* 0x000fce0000000f00 */
[----:B------:R-:W-:-:S08]  /*1b30*/  DFMA R22, -R22, R20, R24 ;  /* 0x000000141616722b */ /* 0x000fd00000000118 */
[----:B------:R-:W-:-:S06]  /*1b40*/  DADD R22, -R22, 2 ;  /* 0x4000000016167429 */ /* 0x000fcc0000000100 */
[----:B------:R-:W0:Y:S02]  /*1b50*/  MUFU.RCP64H R19, R23 ;  /* 0x0000001700137308 */ /* 0x000e240000001800 */
[----:B0-----:R-:W-:-:S08]  /*1b60*/  DFMA R20, -R22, R18, 1 ;  /* 0x3ff000001614742b */ /* 0x001fd00000000112 */
[----:B------:R-:W-:-:S08]  /*1b70*/  DFMA R20, R20, R20, R20 ;  /* 0x000000141414722b */ /* 0x000fd00000000014 */
[----:B------:R-:W-:Y:S01]  /*1b80*/  DFMA R20, R18, R20, R18 ;  /* 0x000000141214722b */ /* 0x000fe20000000012 */
[----:B------:R-:W-:Y:S02]  /*1b90*/  MOV R18, 0x0 ;  /* 0x0000000000127802 */ /* 0x000fe40000000f00 */
[----:B------:R-:W-:-:S06]  /*1ba0*/  MOV R19, 0x40000000 ;  /* 0x4000000000137802 */ /* 0x000fcc0000000f00 */
[----:B------:R-:W-:-:S10]  /*1bb0*/  DFMA R20, -R20, R18, 1 ;  /* 0x3ff000001414742b */ /* 0x000fd40000000112 */
[----:B------:R-:W-:Y:S02]  /*1bc0*/  FSEL R17, R21, 1.875, !P0 ;  /* 0x3ff0000015117808 */ /* 0x000fe40004000000 */
[----:B------:R-:W-:Y:S02]  /*1bd0*/  FSEL R14, R20, RZ, !P0 ;  /* 0x000000ff140e7208 */ /* 0x000fe40004000000 */
[----:B------:R-:W-:Y:S01]  /*1be0*/  LOP3.LUT R15, R17, 0x80000000, R15, 0xb8, !PT ;  /* 0x80000000110f7812 */ /* 0x000fe200078eb80f */
[----:B------:R-:W-:Y:S06]  /*1bf0*/  BRA `(.L_x_7271) ;  /* 0x00000000008c7947 */ /* 0x000fec0003800000 */
.L_x_7270:
[----:B------:R-:W-:Y:S01]  /*1c00*/  DMUL R16, R14, R14 ;  /* 0x0000000e0e107228 */ /* 0x000fe20000000000 */
[----:B------:R-:W-:Y:S01]  /*1c10*/  MOV R18, 0x420afc3d ;  /* 0x420afc3d00127802 */ /* 0x000fe20000000f00 */
[----:B------:R-:W-:Y:S01]  /*1c20*/  UMOV UR8, 0xe2f5e964 ;  /* 0xe2f5e96400087882 */ /* 0x000fe20000000000 */
[----:B------:R-:W-:Y:S01]  /*1c30*/  MOV R19, 0x3f14359f ;  /* 0x3f14359f00137802 */ /* 0x000fe20000000f00 */
        /* <DEDUP_REMOVED lines=31> */
.L_x_7271:
[----:B------:R-:W-:Y:S05]  /*1e30*/  BSYNC B1 ;  /* 0x0000000000017941 */ /* 0x000fea0003800000 */
.L_x_7269:
[----:B------:R-:W-:Y:S01]  /*1e40*/  HFMA2.MMA R19, -RZ, RZ, 1.9384765625, 0.059844970703125 ;  /* 0x3fc12ba9ff137435 */ /* 0x000fe200000001ff */
[----:B------:R-:W-:Y:S01]  /*1e50*/  MOV R18, 0xd1f60179 ;  /* 0xd1f6017900127802 */ /* 0x000fe20000000f00 */
[----:B------:R-:W-:Y:S01]  /*1e60*/  DMUL R16, R6, 0.5 ;  /* 0x3fe0000006107828 */ /* 0x000fe20000000000 */
[----:B------:R-:W-:Y:S01]  /*1e70*/  ULDC.64 UR8, c[0x0][0x478] ;  /* 0x00011e0000087ab9 */ /* 0x000fe20000000a00 */
[C---:B------:R-:W-:Y:S01]  /*1e80*/  DFMA R6, -R14.reuse, R14, 1 ;  /* 0x3ff000000e06742b */ /* 0x040fe2000000010e */
[----:B------:R-:W-:Y:S01]  /*1e90*/  IADD3 R4, P0, R5, UR8, RZ ;  /* 0x0000000805047c10 */ /* 0x000fe2000ff1e0ff */
[----:B------:R-:W-:Y:S01]  /*1ea0*/  DADD R14, R14, 1 ;  /* 0x3ff000000e0e7429 */ /* 0x000fe20000000000 */
[----:B------:R-:W-:Y:S01]  /*1eb0*/  IADD3 R3, R3, 0x80, RZ ;  /* 0x0000008003037810 */ /* 0x000fe20007ffe0ff */
[----:B------:R-:W-:Y:S01]  /*1ec0*/  DFMA R10, R10, R18, 1 ;  /* 0x3ff000000a0a742b */ /* 0x000fe20000000012 */
[----:B------:R-:W-:-:S03]  /*1ed0*/  IADD3.X R5, RZ, UR9, RZ, P0, !PT ;  /* 0x00000009ff057c10 */ /* 0x000fc600087fe4ff */
[----:B------:R-:W-:-:S04]  /*1ee0*/  DMUL R6, R6, R16 ;  /* 0x0000001006067228 */ /* 0x000fc80000000000 */
[----:B------:R-:W-:-:S08]  /*1ef0*/  DMUL R10, R10, R12 ;  /* 0x0000000c0a0a7228 */ /* 0x000fd00000000000 */
[----:B------:R-:W-:-:S08]  /*1f00*/  DMUL R6, R10, R6 ;  /* 0x000000060a067228 */ /* 0x000fd00000000000 */
[----:B------:R-:W-:-:S08]  /*1f10*/  DFMA R6, R14, 0.5, R6 ;  /* 0x3fe000000e06782b */ /* 0x000fd00000000006 */
[----:B-----5:R-:W-:-:S07]  /*1f20*/  DMUL R6, R8, R6 ;  /* 0x0000000608067228 */ /* 0x020fce0000000000 */
[----:B------:R0:W-:Y:S04]  /*1f30*/  STG.E.64 desc[UR4][R4.64], R6 ;  /* 0x0000000604007986 */ /* 0x0001e8000c101b04 */
.L_x_7267:
[----:B------:R-:W-:Y:S05]  /*1f40*/  BSYNC B0 ;  /* 0x0000000000007941 */ /* 0x000fea0003800000 */
.L_x_7266:
        /* <DEDUP_REMOVED lines=355> */
.L_x_7272:
[----:B------:R-:W-:Y:S02]  /*3580*/  ULDC.64 UR6, c[0x0][0x488] ;  /* 0x0001220000067ab9 */ /* 0x000fe40000000a00 */
[----:B------:R-:W-:-:S04]  /*3590*/  IADD3 R2, P0, R2, UR6, RZ ;  /* 0x0000000602027c10 */ /* 0x000fc8000ff1e0ff */
[----:B------:R-:W-:Y:S01]  /*35a0*/  IADD3.X R3, RZ, UR7, RZ, P0, !PT ;  /* 0x00000007ff037c10 */ /* 0x000fe200087fe4ff */
[----:B------:R-:W-:-:S05]  /*35b0*/  ULDC.64 UR6, c[0x0][0x480] ;  /* 0x0001200000067ab9 */ /* 0x000fca0000000a00 */
[----:B------:R-:W2:Y:S01]  /*35c0*/  LDG.E.64 R2, desc[UR4][R2.64] ;  /* 0x0000000402027981 */ /* 0x000ea2000c1e1b00 */
[----:B0-----:R-:W-:-:S04]  /*35d0*/  IADD3 R4, P0, R0, UR6, RZ ;  /* 0x0000000600047c10 */ /* 0x001fc8000ff1e0ff */
[----:B------:R-:W-:-:S06]  /*35e0*/  IADD3.X R5, RZ, UR7, RZ, P0, !PT ;  /* 0x00000007ff057c10 */ /* 0x000fcc00087fe4ff */
[----:B------:R-:W5:Y:S01]  /*35f0*/  LDG.E.64 R4, desc[UR4][R4.64] ;  /* 0x0000000404047981 */ /* 0x000f62000c1e1b00 */
[----:B------:R-:W-:Y:S01]  /*3600*/  UMOV UR6, 0x6d4801f7 ;  /* 0x6d4801f700067882 */ /* 0x000fe20000000000 */
[----:B------:R-:W-:Y:S01]  /*3610*/  UMOV UR7, 0x3fa6e4e2 ;  /* 0x3fa6e4e200077882 */ /* 0x000fe20000000000 */
[----:B------:R-:W-:Y:S01]  /*3620*/  UMOV UR8, 0x33d43651 ;  /* 0x33d4365100087882 */ /* 0x000fe20000000000 */
[----:B------:R-:W-:Y:S01]  /*3630*/  UMOV UR9, 0x3fe98845 ;  /* 0x3fe9884500097882 */ /* 0x000fe20000000000 */
[----:B------:R-:W-:Y:S01]  /*3640*/  UMOV UR10, 0x24dd2f1a ;  /* 0x24dd2f1a000a7882 */ /* 0x000fe20000000000 */
[----:B------:R-:W-:Y:S01]  /*3650*/  UMOV UR11, 0x3fe4f922 ;  /* 0x3fe4f922000b7882 */ /* 0x000fe20000000000 */
[----:B------:R-:W-:Y:S01]  /*3660*/  BSSY B0, `(.L_x_7273) ;  /* 0x000006e000007945 */ /* 0x000fe20003800000 */
[----:B--2---:R-:W-:-:S08]  /*3670*/  DMUL R6, R2, R2 ;  /* 0x0000000202067228 */ /* 0x004fd00000000000 */
[----:B------:R-:W-:-:S08]  /*3680*/  DMUL R8, R2, R6 ;  /* 0x0000000602087228 */ /* 0x000fd00000000000 */
[----:B------:R-:W-:Y:S01]  /*3690*/  DFMA R8, R8, UR6, R2 ;  /* 0x0000000608087c2b */ /* 0x000fe20008000002 */
[----:B------:R-:W-:Y:S02]  /*36a0*/  ULDC.64 UR6, c[0x0][0x478] ;  /* 0x00011e0000067ab9 */ /* 0x000fe40000000a00 */
[----:B------:R-:W-:-:S04]  /*36b0*/  IADD3 R10, P1, R11, UR6, RZ ;  /* 0x000000060b0a7c10 */ /* 0x000fc8000ff3e0ff */
[----:B------:R-:W-:Y:S01]  /*36c0*/  IADD3.X R11, RZ, UR7, RZ, P1, !PT ;  /* 0x00000007ff0b7c10 */ /* 0x000fe20008ffe4ff */
[----:B------:R-:W-:-:S10]  /*36d0*/  DMUL R8, R8, UR8 ;  /* 0x0000000808087c28 */ /* 0x000fd40008000000 */
        /* <DEDUP_REMOVED lines=67> */
.L_x_7274:
        /* <DEDUP_REMOVED lines=35> */
.L_x_7275:
[----:B------:R-:W-:Y:S05]  /*3d40*/  BSYNC B0 ;  /* 0x0000000000007941 */ /* 0x000fea0003800000 */
.L_x_7273:
[----:B------:R-:W-:Y:S01]  /*3d50*/  HFMA2.MMA R15, -RZ, RZ, 1.9384765625, 0.059844970703125 ;  /* 0x3fc12ba9ff0f7435 */ /* 0x000fe200000001ff */
[----:B------:R-:W-:Y:S01]  /*3d60*/  MOV R14, 0xd1f60179 ;  /* 0xd1f60179000e7802 */ /* 0x000fe20000000f00 */
[----:B------:R-:W-:Y:S02]  /*3d70*/  DMUL R12, R2, 0.5 ;  /* 0x3fe00000020c7828 */ /* 0x000fe40000000000 */
[C---:B------:R-:W-:Y:S02]  /*3d80*/  DFMA R2, -R8.reuse, R8, 1 ;  /* 0x3ff000000802742b */ /* 0x040fe40000000108 */
[----:B------:R-:W-:Y:S02]  /*3d90*/  DADD R8, R8, 1 ;  /* 0x3ff0000008087429 */ /* 0x000fe40000000000 */
[----:B------:R-:W-:-:S04]  /*3da0*/  DFMA R6, R6, R14, 1 ;  /* 0x3ff000000606742b */ /* 0x000fc8000000000e */
[----:B------:R-:W-:-:S04]  /*3db0*/  DMUL R2, R2, R12 ;  /* 0x0000000c02027228 */ /* 0x000fc80000000000 */
[----:B------:R-:W-:-:S08]  /*3dc0*/  DMUL R6, R6, UR8 ;  /* 0x0000000806067c28 */ /* 0x000fd00008000000 */
[----:B------:R-:W-:-:S08]  /*3dd0*/  DMUL R2, R6, R2 ;  /* 0x0000000206027228 */ /* 0x000fd00000000000 */
[----:B------:R-:W-:-:S08]  /*3de0*/  DFMA R2, R8, 0.5, R2 ;  /* 0x3fe000000802782b */ /* 0x000fd00000000002 */
[----:B-----5:R-:W-:-:S07]  /*3df0*/  DMUL R2, R4, R2 ;  /* 0x0000000204027228 */ /* 0x020fce0000000000 */
[----:B------:R-:W-:Y:S01]  /*3e00*/  STG.E.64 desc[UR4][R10.64], R2 ;  /* 0x000000020a007986 */ /* 0x000fe2000c101b04 */
[----:B------:R-:W-:Y:S05]  /*3e10*/  EXIT ;  /* 0x000000000000794d */ /* 0x000fea0003800000 */
.L_x_7276:
        /* <DEDUP_REMOVED lines=14> */
.L_x_12874:


//--------------------- .text._ZN2at6native27unrolled_elementwise_kernelIZZZNS0_26GeluBackwardCUDAKernelImplERNS_18TensorIteratorBaseENS0_8GeluTypeEENKUlvE_clEvENKUlvE_clEvEUlddE_St5arrayIPcLm3EELi4E23TrivialOffsetCalculatorILi2EjESB_ILi1EjENS0_6memory15LoadWithoutCastENSE_16StoreWithoutCastEEEviT_T0_T2_T3_T4_T5_ --------------------------
	.section	.text._ZN2at6native27unrolled_elementwise_kernelIZZZNS0_26GeluBackwardCUDAKernelImplERNS_18TensorIteratorBaseENS0_8GeluTypeEENKUlvE_clEvENKUlvE_clEvEUlddE_St5arrayIPcLm3EELi4E23TrivialOffsetCalculatorILi2EjESB_ILi1EjENS0_6memory15LoadWithoutCastENSE_16StoreWithoutCastEEEviT_T0_T2_T3_T4_T5_,"ax",@progbits
	.align	128
        .global         _ZN2at6native27unrolled_elementwise_kernelIZZZNS0_26GeluBackwardCUDAKernelImplERNS_18TensorIteratorBaseENS0_8GeluTypeEENKUlvE_clEvENKUlvE_clEvEUlddE_St5arrayIPcLm3EELi4E23TrivialOffsetCalculatorILi2EjESB_ILi1EjENS0_6memory15LoadWithoutCastENSE_16StoreWithoutCastEEEviT_T0_T2_T3_T4_T5_
        .type           _ZN2at6native27unrolled_elementwise_kernelIZZZNS0_26GeluBackwardCUDAKernelImplERNS_18TensorIteratorBaseENS0_8GeluTypeEENKUlvE_clEvENKUlvE_clEvEUlddE_St5arrayIPcLm3EELi4E23TrivialOffsetCalculatorILi2EjESB_ILi1EjENS0_6memory15LoadWithoutCastENSE_16StoreWithoutCastEEEviT_T0_T2_T3_T4_T5_,@function
        .size           _ZN2at6native27unrolled_elementwise_kernelIZZZNS0_26GeluBackwardCUDAKernelImplERNS_18TensorIteratorBaseENS0_8GeluTypeEENKUlvE_clEvENKUlvE_clEvEUlddE_St5arrayIPcLm3EELi4E23TrivialOffsetCalculatorILi2EjESB_ILi1EjENS0_6memory15LoadWithoutCastENSE_16StoreWithoutCastEEEviT_T0_T2_T3_T4_T5_,(.L_x_12875 - _ZN2at6native27unrolled_elementwise_kernelIZZZNS0_26GeluBackwardCUDAKernelImplERNS_18TensorIteratorBaseENS0_8GeluTypeEENKUlvE_clEvENKUlvE_clEvEUlddE_St5arrayIPcLm3EELi4E23TrivialOffsetCalculatorILi2EjESB_ILi1EjENS0_6memory15LoadWithoutCastENSE_16StoreWithoutCastEEEviT_T0_T2_T3_T4_T5_)
        .other          _ZN2at6native27unrolled_elementwise_kernelIZZZNS0_26GeluBackwardCUDAKernelImplERNS_18TensorIteratorBaseENS0_8GeluTypeEENKUlvE_clEvENKUlvE_clEvEUlddE_St5arrayIPcLm3EELi4E23TrivialOffsetCalculatorILi2EjESB_ILi1EjENS0_6memory15LoadWithoutCastENSE_16StoreWithoutCastEEEviT_T0_T2_T3_T4_T5_,@"STO_CUDA_ENTRY STV_DEFAULT"
_ZN2at6native27unrolled_elementwise_kernelIZZZNS0_26GeluBackwardCUDAKernelImplERNS_18TensorIteratorBaseENS0_8GeluTypeEENKUlvE_clEvENKUlvE_clEvEUlddE_St5arrayIPcLm3EELi4E23TrivialOffsetCalculatorILi2EjESB_ILi1EjENS0_6memory15LoadWithoutCastENSE_16StoreWithoutCastEEEviT_T0_T2_T3_T4_T5_:
.text._ZN2at6native27unrolled_elementwise_kernelIZZZNS0_26GeluBackwardCUDAKernelImplERNS_18TensorIteratorBaseENS0_8GeluTypeEENKUlvE_clEvENKUlvE_clEvEUlddE_St5arrayIPcLm3EELi4E23TrivialOffsetCalculatorILi2EjESB_ILi1EjENS0_6memory15LoadWithoutCastENSE_16StoreWithoutCastEEEviT_T0_T2_T3_T4_T5_:
[----:B------:R-:W-:Y:S01]  /*0000*/  LDC R1, c[0x0][0x28] ;  /* 0x00000a00ff017b82 */ /* 0x000fe20000000800 */
[----:B------:R-:W0:Y:S07]  /*0010*/  S2R R14, SR_CTAID.X ;  /* 0x00000000000e7919 */ /* 0x000e2e0000002500 */
[----:B------:R-:W0:Y:S01]  /*0020*/  LDC R3, c[0x0][0x210] ;  /* 0x00008400ff037b82 */ /* 0x000e220000000800 */
[----:B------:R-:W-:Y:S02]  /*0030*/  CS2R R18, SRZ ;  /* 0x0000000000127805 */ /* 0x000fe4000001ff00 */
[----:B------:R-:W-:Y:S01]  /*0040*/  CS2R R16, SRZ ;  /* 0x0000000000107805 */ /* 0x000fe2000001ff00 */
[----:B------:R-:W1:Y:S01]  /*0050*/  S2R R15, SR_TID.X ;  /* 0x00000000000f7919 */ /* 0x000e620000002100 */
[----:B------:R-:W-:Y:S01]  /*0060*/  ULDC.64 UR4, c[0x0][0x208] ;  /* 0x0000820000047ab9 */ /* 0x000fe20000000a00 */
[----:B0-----:R-:W-:-:S02]  /*0070*/  IMAD R0, R14, -0x200, R3 ;  /* 0xfffffe000e007824 */ /* 0x001fc400078e0203 */
[----:B-1----:R-:W-:-:S03]  /*0080*/  IMAD.MOV.U32 R27, RZ, RZ, R15 ;  /* 0x000000ffff1b7224 */ /* 0x002fc600078e000f */
[----:B------:R-:W-:-:S13]  /*0090*/  ISETP.GE.AND P0, PT, R15, R0, PT ;  /* 0x000000000f00720c */ /* 0x000fda0003f06270 */
[----:B------:R-:W-:Y:S01]  /*00a0*/  @!P0 IMAD R13, R14, 0x200, R27 ;  /* 0x000002000e0d8824 */ /* 0x000fe200078e021b */
[----:B------:R-:W-:Y:S01]  /*00b0*/  @!P0 IADD3 R27, R27, 0x80, RZ ;  /* 0x000000801b1b8810 */ /* 0x000fe20007ffe0ff */
[----:B------:R-:W0:Y:S03]  /*00c0*/  @!P0 LDC.64 R24, c[0x0][0x220] ;  /* 0x00008800ff188b82 */ /* 0x000e260000000a00 */
[----:B------:R-:W-:-:S05]  /*00d0*/  ISETP.GE.AND P1, PT, R27, R0, PT ;  /* 0x000000001b00720c */ /* 0x000fca0003f26270 */
[----:B------:R-:W1:Y:S08]  /*00e0*/  @!P0 LDC.64 R28, c[0x0][0x228] ;  /* 0x00008a00ff1c8b82 */ /* 0x000e700000000a00 */
[----:B------:R-:W-:Y:S01]  /*00f0*/  @!P1 IMAD R31, R14, 0x200, R27 ;  /* 0x000002000e1f9824 */ /* 0x000fe200078e021b */
[----:B------:R-:W2:Y:S01]  /*0100*/  @!P1 LDC.64 R10, c[0x0][0x220] ;  /* 0x00008800ff0a9b82 */ /* 0x000ea20000000a00 */
[----:B------:R-:W-:-:S05]  /*0110*/  @!P1 VIADD R27, R27, 0x80 ;  /* 0x000000801b1b9836 */ /* 0x000fca0000000000 */
[----:B------:R-:W-:Y:S01]  /*0120*/  ISETP.GE.AND P3, PT, R27, R0, PT ;  /* 0x000000001b00720c */ /* 0x000fe20003f66270 */
[C---:B0-----:R-:W-:Y:S01]  /*0130*/  @!P0 IMAD.WIDE.U32 R24, R13.reuse, 0x8, R24 ;  /* 0x000000080d188825 */ /* 0x041fe200078e0018 */
[----:B------:R-:W0:Y:S04]  /*0140*/  @!P1 LDC.64 R20, c[0x0][0x228] ;  /* 0x00008a00ff149b82 */ /* 0x000e280000000a00 */
[----:B------:R3:W5:Y:S01]  /*0150*/  @!P0 LDG.E.64 R18, desc[UR4][R24.64] ;  /* 0x0000000418128981 */ /* 0x000762000c1e1b00 */
[----:B-1----:R-:W-:Y:S01]  /*0160*/  @!P0 IMAD.WIDE.U32 R28, R13, 0x8, R28 ;  /* 0x000000080d1c8825 */ /* 0x002fe200078e001c */
[----:B------:R-:W-:-:S05]  /*0170*/  CS2R R12, SRZ ;  /* 0x00000000000c7805 */ /* 0x000fca000001ff00 */
[----:B------:R-:W-:Y:S01]  /*0180*/  @!P3 LEA R9, R14, R27, 0x9 ;  /* 0x0000001b0e09b211 */ /* 0x000fe200078e48ff */
[----:B------:R-:W-:Y:S01]  /*0190*/  @!P3 VIADD R27, R27, 0x80 ;  /* 0x000000801b1bb836 */ /* 0x000fe20000000000 */
[----:B------:R-:W1:Y:S01]  /*01a0*/  @!P3 LDC.64 R22, c[0x0][0x220] ;  /* 0x00008800ff16bb82 */ /* 0x000e620000000a00 */
[----:B------:R3:W5:Y:S01]  /*01b0*/  @!P0 LDG.E.64 R16, desc[UR4][R28.64] ;  /* 0x000000041c108981 */ /* 0x000762000c1e1b00 */
[----:B--2---:R-:W-:Y:S02]  /*01c0*/  @!P1 IMAD.WIDE.U32 R34, R31, 0x8, R10 ;  /* 0x000000081f229825 */ /* 0x004fe400078e000a */
[----:B------:R-:W-:-:S04]  /*01d0*/  ISETP.GE.AND P2, PT, R27, R0, PT ;  /* 0x000000001b00720c */ /* 0x000fc80003f46270 */
[----:B------:R-:W2:Y:S01]  /*01e0*/  @!P3 LDC.64 R6, c[0x0][0x228] ;  /* 0x00008a00ff06bb82 */ /* 0x000ea20000000a00 */
[----:B0-----:R-:W-:Y:S01]  /*01f0*/  @!P1 IMAD.WIDE.U32 R20, R31, 0x8, R20 ;  /* 0x000000081f149825 */ /* 0x001fe200078e0014 */
[----:B------:R-:W-:Y:S01]  /*0200*/  CS2R R10, SRZ ;  /* 0x00000000000a7805 */ /* 0x000fe2000001ff00 */
[----:B------:R3:W5:Y:S06]  /*0210*/  @!P1 LDG.E.64 R12, desc[UR4][R34.64] ;  /* 0x00000004220c9981 */ /* 0x00076c000c1e1b00 */
[----:B------:R-:W0:Y:S01]  /*0220*/  @!P2 LDC.64 R4, c[0x0][0x220] ;  /* 0x00008800ff04ab82 */ /* 0x000e220000000a00 */
[----:B------:R-:W-:Y:S01]  /*0230*/  @!P2 IMAD R33, R14, 0x200, R27 ;  /* 0x000002000e21a824 */ /* 0x000fe200078e021b */
[----:B------:R3:W5:Y:S06]  /*0240*/  @!P1 LDG.E.64 R10, desc[UR4][R20.64] ;  /* 0x00000004140a9981 */ /* 0x00076c000c1e1b00 */
[----:B------:R-:W4:Y:S01]  /*0250*/  @!P2 LDC.64 R2, c[0x0][0x228] ;  /* 0x00008a00ff02ab82 */ /* 0x000f220000000a00 */
[----:B-1----:R-:W-:-:S04]  /*0260*/  @!P3 IMAD.WIDE.U32 R22, R9, 0x8, R22 ;  /* 0x000000080916b825 */ /* 0x002fc800078e0016 */
[----:B--2---:R-:W-:Y:S01]  /*0270*/  @!P3 IMAD.WIDE.U32 R26, R9, 0x8, R6 ;  /* 0x00000008091ab825 */ /* 0x004fe200078e0006 */
[----:B------:R-:W-:Y:S02]  /*0280*/  CS2R R8, SRZ ;  /* 0x0000000000087805 */ /* 0x000fe4000001ff00 */
[----:B------:R-:W-:-:S04]  /*0290*/  CS2R R6, SRZ ;  /* 0x0000000000067805 */ /* 0x000fc8000001ff00 */
[----:B------:R3:W5:Y:S01]  /*02a0*/  @!P3 LDG.E.64 R8, desc[UR4][R22.64] ;  /* 0x000000041608b981 */ /* 0x000762000c1e1b00 */
[C---:B0-----:R-:W-:Y:S01]  /*02b0*/  @!P2 IMAD.WIDE.U32 R30, R33.reuse, 0x8, R4 ;  /* 0x00000008211ea825 */ /* 0x041fe200078e0004 */
[----:B------:R-:W-:Y:S02]  /*02c0*/  CS2R R4, SRZ ;  /* 0x0000000000047805 */ /* 0x000fe4000001ff00 */
[----:B------:R3:W5:Y:S04]  /*02d0*/  @!P3 LDG.E.64 R6, desc[UR4][R26.64] ;  /* 0x000000041a06b981 */ /* 0x000768000c1e1b00 */
[----:B------:R3:W5:Y:S01]  /*02e0*/  @!P2 LDG.E.64 R4, desc[UR4][R30.64] ;  /* 0x000000041e04a981 */ /* 0x000762000c1e1b00 */
[----:B----4-:R-:W-:Y:S01]  /*02f0*/  @!P2 IMAD.WIDE.U32 R32, R33, 0x8, R2 ;  /* 0x000000082120a825 */ /* 0x010fe200078e0002 */
[----:B------:R-:W-:-:S06]  /*0300*/  CS2R R2, SRZ ;  /* 0x0000000000027805 */ /* 0x000fcc000001ff00 */
[----:B------:R3:W5:Y:S01]  /*0310*/  @!P2 LDG.E.64 R2, desc[UR4][R32.64] ;  /* 0x000000042002a981 */ /* 0x000762000c1e1b00 */
[----:B------:R-:W-:Y:S04]  /*0320*/  BSSY B0, `(.L_x_7277) ;  /* 0x000007f000007945 */ /* 0x000fe80003800000 */
        /* <DEDUP_REMOVED lines=8> */
[----:B------:R-:W-:Y:S01]  /*03b0*/  MOV R22, 0x33d43651 ;  /* 0x33d4365100167802 */ /* 0x000fe20000000f00 */
[----:B------:R-:W-:Y:S01]  /*03c0*/  IMAD.MOV.U32 R23, RZ, RZ, 0x3fe98845 ;  /* 0x3fe98845ff177424 */ /* 0x000fe200078e00ff */
        /* <DEDUP_REMOVED lines=9> */
[----:B------:R-:W-:Y:S01]  /*0460*/  MOV R32, 0xf89b6999 ;  /* 0xf89b699900207802 */ /* 0x000fe20000000f00 */
[----:B------:R-:W-:Y:S02]  /*0470*/  IMAD.MOV.U32 R33, RZ, RZ, 0x3e928a27 ;  /* 0x3e928a27ff217424 */ /* 0x000fe400078e00ff */
        /* <DEDUP_REMOVED lines=44> */
[----:B------:R-:W-:-:S08]  /*0740*/  DFMA R28, -R32, R30, R28 ;  /* 0x0000001e201c722b */ /* 0x000fd0000000011c */
[----:B------:R-:W-:Y:S01]  /*0750*/  DADD R30, -R28, 2 ;  /* 0x400000001c1e7429 */ /* 0x000fe20000000100 */
[----:B------:R-:W-:-:S05]  /*0760*/  IMAD.MOV.U32 R28, RZ, RZ, RZ ;  /* 0x000000ffff1c7224 */ /* 0x000fca00078e00ff */
[----:B------:R-:W0:Y:S02]  /*0770*/  MUFU.RCP64H R29, R31 ;  /* 0x0000001f001d7308 */ /* 0x000e240000001800 */
[----:B0-----:R-:W-:-:S08]  /*0780*/  DFMA R32, -R30, R28, 1 ;  /* 0x3ff000001e20742b */ /* 0x001fd0000000011c */
[----:B------:R-:W-:-:S08]  /*0790*/  DFMA R32, R32, R32, R32 ;  /* 0x000000202020722b */ /* 0x000fd00000000020 */
[----:B------:R-:W-:Y:S01]  /*07a0*/  DFMA R32, R28, R32, R28 ;  /* 0x000000201c20722b */ /* 0x000fe2000000001c */
[----:B------:R-:W-:Y:S01]  /*07b0*/  MOV R28, 0x0 ;  /* 0x00000000001c7802 */ /* 0x000fe20000000f00 */
[----:B------:R-:W-:-:S06]  /*07c0*/  IMAD.MOV.U32 R29, RZ, RZ, 0x40000000 ;  /* 0x40000000ff1d7424 */ /* 0x000fcc00078e00ff */
[----:B------:R-:W-:-:S10]  /*07d0*/  DFMA R32, -R32, R28, 1 ;  /* 0x3ff000002020742b */ /* 0x000fd4000000011c */
[----:B------:R-:W-:Y:S02]  /*07e0*/  FSEL R27, R33, 1.875, !P1 ;  /* 0x3ff00000211b7808 */ /* 0x000fe40004800000 */
[----:B------:R-:W-:Y:S02]  /*07f0*/  FSEL R24, R32, RZ, !P1 ;  /* 0x000000ff20187208 */ /* 0x000fe40004800000 */
[----:B------:R-:W-:Y:S01]  /*0800*/  LOP3.LUT R25, R27, 0x80000000, R25, 0xb8, !PT ;  /* 0x800000001b197812 */ /* 0x000fe200078eb819 */
[----:B------:R-:W-:Y:S06]  /*0810*/  BRA `(.L_x_7281) ;  /* 0x00000000008c7947 */ /* 0x000fec0003800000 */
.L_x_7280:
[----:B------:R-:W-:Y:S01]  /*0820*/  DMUL R26, R24, R24 ;  /* 0x00000018181a7228 */ /* 0x000fe20000000000 */
[----:B------:R-:W-:Y:S01]  /*0830*/  IMAD.MOV.U32 R28, RZ, RZ, 0x420afc3d ;  /* 0x420afc3dff1c7424 */ /* 0x000fe200078e00ff */
[----:B------:R-:W-:Y:S01]  /*0840*/  MOV R29, 0x3f14359f ;  /* 0x3f14359f001d7802 */ /* 0x000fe20000000f00 */
        /* <DEDUP_REMOVED lines=32> */
.L_x_7281:
[----:B------:R-:W-:Y:S05]  /*0a50*/  BSYNC B1 ;  /* 0x0000000000017941 */ /* 0x000fea0003800000 */
.L_x_7279:
        /* <DEDUP_REMOVED lines=11> */
.L_x_7278:
[----:B------:R-:W-:Y:S05]  /*0b10*/  BSYNC B0 ;  /* 0x0000000000007941 */ /* 0x000fea0003800000 */
.L_x_7277:
[----:B-----5:R-:W-:Y:S01]  /*0b20*/  IADD3 R19, R15, 0x80, RZ ;  /* 0x000000800f137810 */ /* 0x020fe20007ffe0ff */
[----:B------:R-:W-:Y:S03]  /*0b30*/  BSSY B0, `(.L_x_7282) ;  /* 0x0000080000007945 */ /* 0x000fe60003800000 */
[----:B------:R-:W-:-:S13]  /*0b40*/  ISETP.GE.AND P1, PT, R19, R0, PT ;  /* 0x000000001300720c */ /* 0x000fda0003f26270 */
[----:B------:R-:W-:Y:S05]  /*0b50*/  @P1 BRA `(.L_x_7283) ;  /* 0x0000000400f41947 */ /* 0x000fea0003800000 */
[-C--:B---3--:R-:W-:Y:S01]  /*0b60*/  DMUL R20, R10, R10.reuse ;  /* 0x0000000a0a147228 */ /* 0x088fe20000000000 */
        /* <DEDUP_REMOVED lines=65> */
[----:B------:R-:W-:-:S05]  /*0f80*/  MOV R28, RZ ;  /* 0x000000ff001c7202 */ /* 0x000fca0000000f00 */
[----:B------:R-:W0:Y:S02]  /*0f90*/  MUFU.RCP64H R29, R31 ;  /* 0x0000001f001d7308 */ /* 0x000e240000001800 */
[----:B0-----:R-:W-:-:S08]  /*0fa0*/  DFMA R32, -R30, R28, 1 ;  /* 0x3ff000001e20742b */ /* 0x001fd0000000011c */
[----:B------:R-:W-:-:S08]  /*0fb0*/  DFMA R32, R32, R32, R32 ;  /* 0x000000202020722b */ /* 0x000fd00000000020 */
[----:B------:R-:W-:Y:S01]  /*0fc0*/  DFMA R32, R28, R32, R28 ;  /* 0x000000201c20722b */ /* 0x000fe2000000001c */
[----:B------:R-:W-:Y:S01]  /*0fd0*/  IMAD.MOV.U32 R28, RZ, RZ, 0x0 ;  /* 0x00000000ff1c7424 */ /* 0x000fe200078e00ff */
[----:B------:R-:W-:-:S06]  /*0fe0*/  MOV R29, 0x40000000 ;  /* 0x40000000001d7802 */ /* 0x000fcc0000000f00 */
[----:B------:R-:W-:-:S10]  /*0ff0*/  DFMA R32, -R32, R28, 1 ;  /* 0x3ff000002020742b */ /* 0x000fd4000000011c */
[----:B------:R-:W-:Y:S02]  /*1000*/  FSEL R27, R33, 1.875, !P1 ;  /* 0x3ff00000211b7808 */ /* 0x000fe40004800000 */
[----:B------:R-:W-:Y:S02]  /*1010*/  FSEL R24, R32, RZ, !P1 ;  /* 0x000000ff20187208 */ /* 0x000fe40004800000 */
[----:B------:R-:W-:Y:S01]  /*1020*/  LOP3.LUT R25, R27, 0x80000000, R25, 0xb8, !PT ;  /* 0x800000001b197812 */ /* 0x000fe200078eb819 */
[----:B------:R-:W-:Y:S06]  /*1030*/  BRA `(.L_x_7286) ;  /* 0x00000000008c7947 */ /* 0x000fec0003800000 */
.L_x_7285:
        /* <DEDUP_REMOVED lines=35> */
.L_x_7286:
[----:B------:R-:W-:Y:S05]  /*1270*/  BSYNC B1 ;  /* 0x0000000000017941 */ /* 0x000fea0003800000 */
.L_x_7284:
[----:B------:R-:W-:Y:S01]  /*1280*/  IMAD.MOV.U32 R28, RZ, RZ, -0x2e09fe87 ;  /* 0xd1f60179ff1c7424 */ /* 0x000fe200078e00ff */
[----:B------:R-:W-:Y:S01]  /*1290*/  MOV R29, 0x3fc12ba9 ;  /* 0x3fc12ba9001d7802 */ /* 0x000fe20000000f00 */
[----:B------:R-:W-:Y:S02]  /*12a0*/  DMUL R26, R10, 0.5 ;  /* 0x3fe000000a1a7828 */ /* 0x000fe40000000000 */
[C---:B------:R-:W-:Y:S02]  /*12b0*/  DFMA R10, -R24.reuse, R24, 1 ;  /* 0x3ff00000180a742b */ /* 0x040fe40000000118 */
[----:B------:R-:W-:Y:S02]  /*12c0*/  DADD R24, R24, 1 ;  /* 0x3ff0000018187429 */ /* 0x000fe40000000000 */
[----:B------:R-:W-:-:S04]  /*12d0*/  DFMA R20, R20, R28, 1 ;  /* 0x3ff000001414742b */ /* 0x000fc8000000001c */
[----:B------:R-:W-:-:S04]  /*12e0*/  DMUL R10, R10, R26 ;  /* 0x0000001a0a0a7228 */ /* 0x000fc80000000000 */
[----:B------:R-:W-:-:S08]  /*12f0*/  DMUL R20, R20, R22 ;  /* 0x0000001614147228 */ /* 0x000fd00000000000 */
[----:B------:R-:W-:-:S08]  /*1300*/  DMUL R10, R20, R10 ;  /* 0x0000000a140a7228 */ /* 0x000fd00000000000 */
[----:B------:R-:W-:-:S08]  /*1310*/  DFMA R10, R24, 0.5, R10 ;  /* 0x3fe00000180a782b */ /* 0x000fd0000000000a */
[----:B------:R-:W-:-:S11]  /*1320*/  DMUL R12, R10, R12 ;  /* 0x0000000c0a0c7228 */ /* 0x000fd60000000000 */
.L_x_7283:
[----:B------:R-:W-:Y:S05]  /*1330*/  BSYNC B0 ;  /* 0x0000000000007941 */ /* 0x000fea0003800000 */
.L_x_7282:
[----:B------:R-:W-:Y:S01]  /*1340*/  VIADD R11, R15, 0x100 ;  /* 0x000001000f0b7836 */ /* 0x000fe20000000000 */
[----:B------:R-:W-:Y:S04]  /*1350*/  BSSY B0, `(.L_x_7287) ;  /* 0x0000080000007945 */ /* 0x000fe80003800000 */
[----:B------:R-:W-:-:S13]  /*1360*/  ISETP.GE.AND P1, PT, R11, R0, PT ;  /* 0x000000000b00720c */ /* 0x000fda0003f26270 */
[----:B------:R-:W-:Y:S05]  /*1370*/  @P1 BRA `(.L_x_7288) ;  /* 0x0000000400f41947 */ /* 0x000fea0003800000 */
[-C--:B------:R-:W-:Y:S01]  /*1380*/  DMUL R10, R6, R6.reuse ;  /* 0x00000006060a7228 */ /* 0x080fe20000000000 */
[----:B------:R-:W-:Y:S01]  /*1390*/  UMOV UR6, 0x6d4801f7 ;  /* 0x6d4801f700067882 */ /* 0x000fe20000000000 */
[----:B------:R-:W-:Y:S01]  /*13a0*/  UMOV UR7, 0x3fa6e4e2 ;  /* 0x3fa6e4e200077882 */ /* 0x000fe20000000000 */
[----:B------:R-:W-:Y:S05]  /*13b0*/  BSSY B1, `(.L_x_7289) ;  /* 0x000006e000017945 */ /* 0x000fea0003800000 */
[----:B---3--:R-:W-:-:S08]  /*13c0*/  DMUL R20, R10, R6 ;  /* 0x000000060a147228 */ /* 0x008fd00000000000 */
[----:B------:R-:W-:Y:S01]  /*13d0*/  DFMA R22, R20, UR6, R6 ;  /* 0x0000000614167c2b */ /* 0x000fe20008000006 */
[----:B------:R-:W-:Y:S01]  /*13e0*/  UMOV UR6, 0x24dd2f1a ;  /* 0x24dd2f1a00067882 */ /* 0x000fe20000000000 */
[----:B------:R-:W-:Y:S01]  /*13f0*/  MOV R20, 0x33d43651 ;  /* 0x33d4365100147802 */ /* 0x000fe20000000f00 */
[----:B------:R-:W-:Y:S01]  /*1400*/  IMAD.MOV.U32 R21, RZ, RZ, 0x3fe98845 ;  /* 0x3fe98845ff157424 */ /* 0x000fe200078e00ff */
[----:B------:R-:W-:-:S05]  /*1410*/  UMOV UR7, 0x3fe4f922 ;  /* 0x3fe4f92200077882 */ /* 0x000fca0000000000 */
        /* <DEDUP_REMOVED lines=8> */
[----:B------:R-:W-:Y:S01]  /*14a0*/  IMAD.MOV.U32 R30, RZ, RZ, -0x7649667 ;  /* 0xf89b6999ff1e7424 */ /* 0x000fe200078e00ff */
[----:B------:R-:W-:Y:S02]  /*14b0*/  MOV R31, 0x3e928a27 ;  /* 0x3e928a27001f7802 */ /* 0x000fe40000000f00 */
        /* <DEDUP_REMOVED lines=58> */
.L_x_7290:
        /* <DEDUP_REMOVED lines=35> */
.L_x_7291:
[----:B------:R-:W-:Y:S05]  /*1a90*/  BSYNC B1 ;  /* 0x0000000000017941 */ /* 0x000fea0003800000 */
.L_x_7289:
[----:B------:R-:W-:Y:S01]  /*1aa0*/  MOV R26, 0xd1f60179 ;  /* 0xd1f60179001a7802 */ /* 0x000fe20000000f00 */
[----:B------:R-:W-:Y:S01]  /*1ab0*/  IMAD.MOV.U32 R27, RZ, RZ, 0x3fc12ba9 ;  /* 0x3fc12ba9ff1b7424 */ /* 0x000fe200078e00ff */
        /* <DEDUP_REMOVED lines=9> */
.L_x_7288:
[----:B------:R-:W-:Y:S05]  /*1b50*/  BSYNC B0 ;  /* 0x0000000000007941 */ /* 0x000fea0003800000 */
.L_x_7287:
[----:B------:R-:W-:Y:S01]  /*1b60*/  IADD3 R7, R15, 0x180, RZ ;  /* 0x000001800f077810 */ /* 0x000fe20007ffe0ff */
[----:B------:R-:W-:Y:S03]  /*1b70*/  BSSY B0, `(.L_x_7292) ;  /* 0x0000080000007945 */ /* 0x000fe60003800000 */
[----:B------:R-:W-:-:S13]  /*1b80*/  ISETP.GE.AND P1, PT, R7, R0, PT ;  /* 0x000000000700720c */ /* 0x000fda0003f26270 */
[----:B------:R-:W-:Y:S05]  /*1b90*/  @P1 BRA `(.L_x_7293) ;  /* 0x0000000400f41947 */ /* 0x000fea0003800000 */
[-C--:B------:R-:W-:Y:S01]  /*1ba0*/  DMUL R10, R2, R2.reuse ;  /* 0x00000002020a7228 */ /* 0x080fe20000000000 */
[----:B------:R-:W-:Y:S01]  /*1bb0*/  UMOV UR6, 0x6d4801f7 ;  /* 0x6d4801f700067882 */ /* 0x000fe20000000000 */
[----:B------:R-:W-:Y:S01]  /*1bc0*/  UMOV UR7, 0x3fa6e4e2 ;  /* 0x3fa6e4e200077882 */ /* 0x000fe20000000000 */
[----:B------:R-:W-:Y:S05]  /*1bd0*/  BSSY B1, `(.L_x_7294) ;  /* 0x000006e000017945 */ /* 0x000fea0003800000 */
[----:B------:R-:W-:-:S08]  /*1be0*/  DMUL R6, R10, R2 ;  /* 0x000000020a067228 */ /* 0x000fd00000000000 */
[----:B---3--:R-:W-:Y:S01]  /*1bf0*/  DFMA R20, R6, UR6, R2 ;  /* 0x0000000606147c2b */ /* 0x008fe20008000002 */
        /* <DEDUP_REMOVED lines=72> */
.L_x_7295:
        /* <DEDUP_REMOVED lines=35> */
.L_x_7296:
[----:B------:R-:W-:Y:S05]  /*22b0*/  BSYNC B1 ;  /* 0x0000000000017941 */ /* 0x000fea0003800000 */
.L_x_7294:
        /* <DEDUP_REMOVED lines=11> */
.L_x_7293:
[----:B------:R-:W-:Y:S05]  /*2370*/  BSYNC B0 ;  /* 0x0000000000007941 */ /* 0x000fea0003800000 */
.L_x_7292:
[----:B------:R-:W0:Y:S01]  /*2380*/  @!P0 LDC.64 R2, c[0x0][0x218] ;  /* 0x00008600ff028b82 */ /* 0x000e220000000a00 */
[--C-:B------:R-:W-:Y:S01]  /*2390*/  @!P0 IMAD R7, R14, 0x200, R15.reuse ;  /* 0x000002000e078824 */ /* 0x100fe200078e020f */
[----:B------:R-:W-:Y:S01]  /*23a0*/  BSSY B0, `(.L_x_7297) ;  /* 0x0000011000007945 */ /* 0x000fe20003800000 */
[----:B------:R-:W-:Y:S01]  /*23b0*/  IMAD.MOV.U32 R11, RZ, RZ, R15 ;  /* 0x000000ffff0b7224 */ /* 0x000fe200078e000f */
[----:B------:R-:W-:-:S04]  /*23c0*/  @!P0 MOV R11, R19 ;  /* 0x00000013000b8202 */ /* 0x000fc80000000f00 */
        /* <DEDUP_REMOVED lines=8> */
[----:B------:R-:W-:Y:S01]  /*2450*/  @!P0 LEA R15, R14, R11, 0x9 ;  /* 0x0000000b0e0f8211 */ /* 0x000fe200078e48ff */
[----:B------:R-:W-:Y:S02]  /*2460*/  @!P0 VIADD R11, R11, 0x80 ;  /* 0x000000800b0b8836 */ /* 0x000fe40000000000 */
[----:B-1----:R-:W-:-:S04]  /*2470*/  IMAD.WIDE.U32 R2, R3, 0x8, R6 ;  /* 0x0000000803027825 */ /* 0x002fc800078e0006 */
[----:B------:R-:W-:Y:S01]  /*2480*/  @!P0 IMAD.WIDE.U32 R6, R15, 0x8, R6 ;  /* 0x000000080f068825 */ /* 0x000fe200078e0006 */
[----:B------:R1:W-:Y:S04]  /*2490*/  STG.E.64 desc[UR4][R2.64], R12 ;  /* 0x0000000c02007986 */ /* 0x0003e8000c101b04 */
[----:B------:R1:W-:Y:S02]  /*24a0*/  @!P0 STG.E.64 desc[UR4][R6.64], R8 ;  /* 0x0000000806008986 */ /* 0x0003e4000c101b04 */
.L_x_7298:
[----:B------:R-:W-:Y:S05]  /*24b0*/  BSYNC B0 ;  /* 0x0000000000007941 */ /* 0x000fea0003800000 */
.L_x_7297:
[----:B------:R-:W-:-:S13]  /*24c0*/  ISETP.GE.AND P0, PT, R11, R0, PT ;  /* 0x000000000b00720c */ /* 0x000fda0003f06270 */
[----:B------:R-:W-:Y:S05]  /*24d0*/  @P0 EXIT ;  /* 0x000000000000094d */ /* 0x000fea0003800000 */
[----:B01----:R-:W0:Y:S01]  /*24e0*/  LDC.64 R2, c[0x0][0x218] ;  /* 0x00008600ff027b82 */ /* 0x003e220000000a00 */
[----:B------:R-:W-:-:S05]  /*24f0*/  LEA R11, R14, R11, 0x9 ;  /* 0x0000000b0e0b7211 */ /* 0x000fca00078e48ff */
[----:B0-----:R-:W-:-:S05]  /*2500*/  IMAD.WIDE.U32 R2, R11, 0x8, R2 ;  /* 0x000000080b027825 */ /* 0x001fca00078e0002 */
[----:B------:R-:W-:Y:S01]  /*2510*/  STG.E.64 desc[UR4][R2.64], R4 ;  /* 0x0000000402007986 */ /* 0x000fe2000c101b04 */
[----:B------:R-:W-:Y:S05]  /*2520*/  EXIT ;  /* 0x000000000000794d */ /* 0x000fea0003800000 */
.L_x_7299:
        /* <DEDUP_REMOVED lines=13> */
.L_x_12875:


//--------------------- .text._ZN2at6native29vectorized_elementwise_kernelILi2EZZZNS0_26GeluBackwardCUDAKernelImplERNS_18TensorIteratorBaseENS0_8GeluTypeEENKUlvE_clEvENKUlvE_clEvEUlddE_St5arrayIPcLm3EEEEviT0_T1_ --------------------------
	.section	.text._ZN2at6native29vectorized_elementwise_kernelILi2EZZZNS0_26GeluBackwardCUDAKernelImplERNS_18TensorIteratorBaseENS0_8GeluTypeEENKUlvE_clEvENKUlvE_clEvEUlddE_St5arrayIPcLm3EEEEviT0_T1_,"ax",@progbits
	.align	128
        .global         _ZN2at6native29vectorized_elementwise_kernelILi2EZZZNS0_26GeluBackwardCUDAKernelImplERNS_18TensorIteratorBaseENS0_8GeluTypeEENKUlvE_clEvENKUlvE_clEvEUlddE_St5arrayIPcLm3EEEEviT0_T1_
        .type           _ZN2at6native29vectorized_elementwise_kernelILi2EZZZNS0_26GeluBackwardCUDAKernelImplERNS_18TensorIteratorBaseENS0_8GeluTypeEENKUlvE_clEvENKUlvE_clEvEUlddE_St5arrayIPcLm3EEEEviT0_T1_,@function
        .size           _ZN2at6native29vectorized_elementwise_kernelILi2EZZZNS0_26GeluBackwardCUDAKernelImplERNS_18TensorIteratorBaseENS0_8GeluTypeEENKUlvE_clEvENKUlvE_clEvEUlddE_St5arrayIPcLm3EEEEviT0_T1_,(.L_x_12876 - _ZN2at6native29vectorized_elementwise_kernelILi2EZZZNS0_26GeluBackwardCUDAKernelImplERNS_18TensorIteratorBaseENS0_8GeluTypeEENKUlvE_clEvENKUlvE_clEvEUlddE_St5arrayIPcLm3EEEEviT0_T1_)
        .other          _ZN2at6native29vectorized_elementwise_kernelILi2EZZZNS0_26GeluBackwardCUDAKernelImplERNS_18TensorIteratorBaseENS0_8GeluTypeEENKUlvE_clEvENKUlvE_clEvEUlddE_St5arrayIPcLm3EEEEviT0_T1_,@"STO_CUDA_ENTRY STV_DEFAULT"
_ZN2at6native29vectorized_elementwise_kernelILi2EZZZNS0_26GeluBackwardCUDAKernelImplERNS_18TensorIteratorBaseENS0_8GeluTypeEENKUlvE_clEvENKUlvE_clEvEUlddE_St5arrayIPcLm3EEEEviT0_T1_:
.text._ZN2at6native29vectorized_elementwise_kernelILi2EZZZNS0_26GeluBackwardCUDAKernelImplERNS_18TensorIteratorBaseENS0_8GeluTypeEENKUlvE_clEvENKUlvE_clEvEUlddE_St5arrayIPcLm3EEEEviT0_T1_:
        /* <DEDUP_REMOVED lines=13> */
[----:B------:R-:W-:Y:S01]  /*00d0*/  IMAD.U32 R39, RZ, RZ, UR7 ;  /* 0x00000007ff277e24 */ /* 0x000fe2000f8e00ff */
[----:B------:R-:W-:Y:S01]  /*00e0*/  ULDC.64 UR6, c[0x0][0x220] ;  /* 0x0000880000067ab9 */ /* 0x000fe20000000a00 */
[----:B0-----:R-:W-:-:S05]  /*00f0*/  IMAD.WIDE.U32 R38, R0, 0x10, R38 ;  /* 0x0000001000267825 */ /* 0x001fca00078e0026 */
[----:B------:R-:W2:Y:S01]  /*0100*/  LDG.E.128 R32, desc[UR8][R38.64] ;  /* 0x0000000826207981 */ /* 0x000ea2000c1e1d00 */
[----:B------:R-:W-:-:S03]  /*0110*/  UIMAD.WIDE UR6, UR4, 0x8, UR6 ;  /* 0x00000008040678a5 */ /* 0x000fc6000f8e0206 */
[----:B------:R0:W5:Y:S03]  /*0120*/  LDG.E.128 R16, desc[UR8][R38.64+0x800] ;  /* 0x0008000826107981 */ /* 0x000166000c1e1d00 */
[----:B------:R-:W-:Y:S01]  /*0130*/  MOV R36, UR6 ;  /* 0x0000000600247c02 */ /* 0x000fe20008000f00 */
[----:B------:R-:W-:Y:S01]  /*0140*/  IMAD.U32 R37, RZ, RZ, UR7 ;  /* 0x00000007ff257e24 */ /* 0x000fe2000f8e00ff */
[----:B------:R0:W5:Y:S03]  /*0150*/  LDG.E.128 R20, desc[UR8][R38.64+0x1000] ;  /* 0x0010000826147981 */ /* 0x000166000c1e1d00 */
[----:B------:R-:W-:Y:S01]  /*0160*/  IMAD.WIDE.U32 R36, R0, 0x10, R36 ;  /* 0x0000001000247825 */ /* 0x000fe200078e0024 */
[----:B------:R0:W5:Y:S04]  /*0170*/  LDG.E.128 R24, desc[UR8][R38.64+0x1800] ;  /* 0x0018000826187981 */ /* 0x000168000c1e1d00 */
[----:B------:R0:W5:Y:S04]  /*0180*/  LDG.E.128 R28, desc[UR8][R36.64] ;  /* 0x00000008241c7981 */ /* 0x000168000c1e1d00 */
[----:B------:R0:W5:Y:S04]  /*0190*/  LDG.E.128 R4, desc[UR8][R36.64+0x800] ;  /* 0x0008000824047981 */ /* 0x000168000c1e1d00 */
[----:B------:R0:W5:Y:S04]  /*01a0*/  LDG.E.128 R8, desc[UR8][R36.64+0x1000] ;  /* 0x0010000824087981 */ /* 0x000168000c1e1d00 */
[----:B------:R0:W5:Y:S01]  /*01b0*/  LDG.E.128 R12, desc[UR8][R36.64+0x1800] ;  /* 0x00180008240c7981 */ /* 0x000162000c1e1d00 */
        /* <DEDUP_REMOVED lines=9> */
[----:B------:R-:W-:-:S08]  /*0250*/  DFMA R2, R2, UR6, R32 ;  /* 0x0000000602027c2b */ /* 0x000fd00008000020 */
[----:B------:R-:W-:-:S10]  /*0260*/  DMUL R2, R2, UR10 ;  /* 0x0000000a02027c28 */ /* 0x000fd40008000000 */
[----:B------:R-:W-:Y:S01]  /*0270*/  LOP3.LUT R41, R3, 0x7fffffff, RZ, 0xc0, !PT ;  /* 0x7fffffff03297812 */ /* 0x000fe200078ec0ff */
[----:B------:R-:W-:-:S06]  /*0280*/  IMAD.MOV.U32 R40, RZ, RZ, R2 ;  /* 0x000000ffff287224 */ /* 0x000fcc00078e0002 */
[----:B------:R-:W-:-:S14]  /*0290*/  DSETP.GE.AND P0, PT, R40, UR12, PT ;  /* 0x0000000c28007e2a */ /* 0x000fdc000bf06000 */
[----:B0-----:R-:W-:Y:S05]  /*02a0*/  @!P0 BRA `(.L_x_7302) ;  /* 0x0000000400008947 */ /* 0x001fea0003800000 */
        /* <DEDUP_REMOVED lines=9> */
[----:B0-----:R-:W-:-:S04]  /*0340*/  @!P0 FMUL R2, R2, 1.175494350822287508e-38 ;  /* 0x0080000002028820 */ /* 0x001fc80000400000 */
[----:B------:R-:W-:-:S06]  /*0350*/  FMUL.FTZ R2, R2, 1.4426950216293334961 ;  /* 0x3fb8aa3b02027820 */ /* 0x000fcc0000410000 */
[----:B------:R-:W0:Y:S02]  /*0360*/  FRND R2, R2 ;  /* 0x0000000200027307 */ /* 0x000e240000201000 */
[----:B0-----:R-:W-:-:S06]  /*0370*/  FMUL.FTZ R42, R2, 1 ;  /* 0x3f800000022a7820 */ /* 0x001fcc0000410000 */
[----:B------:R-:W0:Y:S08]  /*0380*/  MUFU.EX2 R2, R2 ;  /* 0x0000000200027308 */ /* 0x000e300000000800 */
[----:B------:R0:W1:Y:S02]  /*0390*/  F2F.F64.F32 R36, R42 ;  /* 0x0000002a00247310 */ /* 0x0000640000201800 */
[----:B0-----:R-:W-:Y:S01]  /*03a0*/  FMUL.FTZ R42, R2, 1 ;  /* 0x3f800000022a7820 */ /* 0x001fe20000410000 */
[----:B------:R-:W-:-:S04]  /*03b0*/  LOP3.LUT R2, R3, 0x7fffffff, RZ, 0xc0, !PT ;  /* 0x7fffffff03027812 */ /* 0x000fc800078ec0ff */
[----:B------:R-:W-:Y:S01]  /*03c0*/  ISETP.GT.U32.AND P0, PT, R2, 0x40330fc1, PT ;  /* 0x40330fc10200780c */ /* 0x000fe20003f04070 */
        /* <DEDUP_REMOVED lines=46> */
.L_x_7302:
        /* <DEDUP_REMOVED lines=35> */
.L_x_7303:
[----:B------:R-:W-:Y:S05]  /*08e0*/  BSYNC B0 ;  /* 0x0000000000007941 */ /* 0x000fea0003800000 */
.L_x_7301:
[----:B------:R-:W-:Y:S01]  /*08f0*/  DMUL R2, R34, R34 ;  /* 0x0000002222027228 */ /* 0x000fe20000000000 */
[----:B------:R-:W-:Y:S01]  /*0900*/  IMAD.MOV.U32 R38, RZ, RZ, -0x2e09fe87 ;  /* 0xd1f60179ff267424 */ /* 0x000fe200078e00ff */
[C---:B------:R-:W-:Y:S01]  /*0910*/  DMUL R40, R32.reuse, R32 ;  /* 0x0000002020287228 */ /* 0x040fe20000000000 */
[----:B------:R-:W-:Y:S01]  /*0920*/  IMAD.MOV.U32 R39, RZ, RZ, 0x3fc12ba9 ;  /* 0x3fc12ba9ff277424 */ /* 0x000fe200078e00ff */
[----:B------:R-:W-:Y:S01]  /*0930*/  DMUL R32, R32, 0.5 ;  /* 0x3fe0000020207828 */ /* 0x000fe20000000000 */
[----:B------:R-:W-:Y:S03]  /*0940*/  BSSY B0, `(.L_x_7304) ;  /* 0x0000071000007945 */ /* 0x000fe60003800000 */
[----:B------:R-:W-:Y:S02]  /*0950*/  DMUL R2, R34, R2 ;  /* 0x0000000222027228 */ /* 0x000fe40000000000 */
[----:B------:R-:W-:-:S06]  /*0960*/  DFMA R38, R40, R38, 1 ;  /* 0x3ff000002826742b */ /* 0x000fcc0000000026 */
[----:B------:R-:W-:Y:S02]  /*0970*/  DFMA R40, R2, UR6, R34 ;  /* 0x0000000602287c2b */ /* 0x000fe40008000022 */
[----:B------:R-:W-:Y:S02]  /*0980*/  DFMA R2, -R36, R36, 1 ;  /* 0x3ff000002402742b */ /* 0x000fe40000000124 */
[----:B------:R-:W-:Y:S02]  /*0990*/  DMUL R38, R38, UR10 ;  /* 0x0000000a26267c28 */ /* 0x000fe40008000000 */
[----:B------:R-:W-:-:S04]  /*09a0*/  DADD R36, R36, 1 ;  /* 0x3ff0000024247429 */ /* 0x000fc80000000000 */
[----:B------:R-:W-:Y:S02]  /*09b0*/  DMUL R32, R2, R32 ;  /* 0x0000002002207228 */ /* 0x000fe40000000000 */
[----:B------:R-:W-:-:S06]  /*09c0*/  DMUL R2, R40, UR10 ;  /* 0x0000000a28027c28 */ /* 0x000fcc0008000000 */
[----:B------:R-:W-:-:S04]  /*09d0*/  DMUL R38, R38, R32 ;  /* 0x0000002026267228 */ /* 0x000fc80000000000 */
[----:B------:R-:W-:Y:S02]  /*09e0*/  LOP3.LUT R33, R3, 0x7fffffff, RZ, 0xc0, !PT ;  /* 0x7fffffff03217812 */ /* 0x000fe400078ec0ff */
[----:B------:R-:W-:Y:S02]  /*09f0*/  MOV R32, R2 ;  /* 0x0000000200207202 */ /* 0x000fe40000000f00 */
[----:B------:R-:W-:-:S04]  /*0a00*/  DFMA R36, R36, 0.5, R38 ;  /* 0x3fe000002424782b */ /* 0x000fc80000000026 */
        /* <DEDUP_REMOVED lines=65> */
.L_x_7305:
        /* <DEDUP_REMOVED lines=35> */
.L_x_7306:
[----:B------:R-:W-:Y:S05]  /*1050*/  BSYNC B0 ;  /* 0x0000000000007941 */ /* 0x000fea0003800000 */
.L_x_7304:
[C---:B------:R-:W-:Y:S01]  /*1060*/  DMUL R32, R34.reuse, R34 ;  /* 0x0000002222207228 */ /* 0x040fe20000000000 */
[----:B------:R-:W-:Y:S01]  /*1070*/  IMAD.MOV.U32 R2, RZ, RZ, -0x2e09fe87 ;  /* 0xd1f60179ff027424 */ /* 0x000fe200078e00ff */
[----:B------:R-:W-:Y:S01]  /*1080*/  MOV R3, 0x3fc12ba9 ;  /* 0x3fc12ba900037802 */ /* 0x000fe20000000f00 */
[----:B------:R-:W-:Y:S01]  /*1090*/  DMUL R40, R34, 0.5 ;  /* 0x3fe0000022287828 */ /* 0x000fe20000000000 */
[----:B------:R-:W-:Y:S01]  /*10a0*/  BSSY B0, `(.L_x_7307) ;  /* 0x0000074000007945 */ /* 0x000fe20003800000 */
[----:B-----5:R-:W-:-:S03]  /*10b0*/  DMUL R28, R28, R36 ;  /* 0x000000241c1c7228 */ /* 0x020fc60000000000 */
[----:B------:R-:W-:Y:S02]  /*10c0*/  DFMA R34, R32, R2, 1 ;  /* 0x3ff000002022742b */ /* 0x000fe40000000002 */
[C---:B------:R-:W-:Y:S02]  /*10d0*/  DFMA R32, -R38.reuse, R38, 1 ;  /* 0x3ff000002620742b */ /* 0x040fe40000000126 */
[----:B------:R-:W-:-:S04]  /*10e0*/  DADD R38, R38, 1 ;  /* 0x3ff0000026267429 */ /* 0x000fc80000000000 */
[----:B------:R-:W-:Y:S02]  /*10f0*/  DMUL R34, R34, UR10 ;  /* 0x0000000a22227c28 */ /* 0x000fe40008000000 */
[----:B------:R-:W-:Y:S02]  /*1100*/  DMUL R40, R32, R40 ;  /* 0x0000002820287228 */ /* 0x000fe40000000000 */
[----:B------:R-:W-:-:S06]  /*1110*/  DMUL R32, R16, R16 ;  /* 0x0000001010207228 */ /* 0x000fcc0000000000 */
[----:B------:R-:W-:Y:S02]  /*1120*/  DMUL R40, R34, R40 ;  /* 0x0000002822287228 */ /* 0x000fe40000000000 */
[----:B------:R-:W-:-:S06]  /*1130*/  DMUL R34, R16, R32 ;  /* 0x0000002010227228 */ /* 0x000fcc0000000000 */
[----:B------:R-:W-:Y:S02]  /*1140*/  DFMA R40, R38, 0.5, R40 ;  /* 0x3fe000002628782b */ /* 0x000fe40000000028 */
[----:B------:R-:W-:-:S06]  /*1150*/  DFMA R34, R34, UR6, R16 ;  /* 0x0000000622227c2b */ /* 0x000fcc0008000010 */
[----:B------:R-:W-:Y:S02]  /*1160*/  DMUL R30, R30, R40 ;  /* 0x000000281e1e7228 */ /* 0x000fe40000000000 */
[----:B------:R-:W-:-:S10]  /*1170*/  DMUL R34, R34, UR10 ;  /* 0x0000000a22227c28 */ /* 0x000fd40008000000 */
[----:B------:R-:W-:Y:S01]  /*1180*/  LOP3.LUT R39, R35, 0x7fffffff, RZ, 0xc0, !PT ;  /* 0x7fffffff23277812 */ /* 0x000fe200078ec0ff */
[----:B------:R-:W-:-:S06]  /*1190*/  IMAD.MOV.U32 R38, RZ, RZ, R34 ;  /* 0x000000ffff267224 */ /* 0x000fcc00078e0022 */
        /* <DEDUP_REMOVED lines=65> */
.L_x_7308:
        /* <DEDUP_REMOVED lines=35> */
.L_x_7309:
[----:B------:R-:W-:Y:S05]  /*17e0*/  BSYNC B0 ;  /* 0x0000000000007941 */ /* 0x000fea0003800000 */
.L_x_7307:
[----:B------:R-:W-:Y:S01]  /*17f0*/  DMUL R34, R18, R18 ;  /* 0x0000001212227228 */ /* 0x000fe20000000000 */
[----:B------:R-:W-:Y:S01]  /*1800*/  BSSY B0, `(.L_x_7310) ;  /* 0x0000072000007945 */ /* 0x000fe20003800000 */
[----:B------:R-:W-:Y:S02]  /*1810*/  DFMA R36, R32, R2, 1 ;  /* 0x3ff000002024742b */ /* 0x000fe40000000002 */
[----:B------:R-:W-:Y:S02]  /*1820*/  DMUL R32, R16, 0.5 ;  /* 0x3fe0000010207828 */ /* 0x000fe40000000000 */
[----:B------:R-:W-:Y:S02]  /*1830*/  DFMA R16, -R38, R38, 1 ;  /* 0x3ff000002610742b */ /* 0x000fe40000000126 */
[----:B------:R-:W-:Y:S02]  /*1840*/  DMUL R40, R18, R34 ;  /* 0x0000002212287228 */ /* 0x000fe40000000000 */
[----:B------:R-:W-:-:S04]  /*1850*/  DMUL R36, R36, UR10 ;  /* 0x0000000a24247c28 */ /* 0x000fc80008000000 */
[----:B------:R-:W-:Y:S02]  /*1860*/  DMUL R16, R16, R32 ;  /* 0x0000002010107228 */ /* 0x000fe40000000000 */
[----:B------:R-:W-:-:S08]  /*1870*/  DFMA R40, R40, UR6, R18 ;  /* 0x0000000628287c2b */ /* 0x000fd00008000012 */
[----:B------:R-:W-:Y:S02]  /*1880*/  DMUL R32, R40, UR10 ;  /* 0x0000000a28207c28 */ /* 0x000fe40008000000 */
[----:B------:R-:W-:Y:S02]  /*1890*/  DMUL R40, R36, R16 ;  /* 0x0000001024287228 */ /* 0x000fe40000000000 */
[----:B------:R-:W-:-:S06]  /*18a0*/  DADD R16, R38, 1 ;  /* 0x3ff0000026107429 */ /* 0x000fcc0000000000 */
[----:B------:R-:W-:Y:S02]  /*18b0*/  LOP3.LUT R37, R33, 0x7fffffff, RZ, 0xc0, !PT ;  /* 0x7fffffff21257812 */ /* 0x000fe400078ec0ff */
[----:B------:R-:W-:Y:S01]  /*18c0*/  MOV R36, R32 ;  /* 0x0000002000247202 */ /* 0x000fe20000000f00 */
[----:B------:R-:W-:-:S05]  /*18d0*/  DFMA R16, R16, 0.5, R40 ;  /* 0x3fe000001010782b */ /* 0x000fca0000000028 */
        /* <DEDUP_REMOVED lines=65> */
.L_x_7311:
        /* <DEDUP_REMOVED lines=35> */
.L_x_7312:
[----:B------:R-:W-:Y:S05]  /*1f20*/  BSYNC B0 ;  /* 0x0000000000007941 */ /* 0x000fea0003800000 */
.L_x_7310:
[----:B------:R-:W-:Y:S01]  /*1f30*/  DMUL R32, R20, R20 ;  /* 0x0000001414207228 */ /* 0x000fe20000000000 */
[----:B------:R-:W-:Y:S01]  /*1f40*/  BSSY B0, `(.L_x_7313) ;  /* 0x0000074000007945 */ /* 0x000fe20003800000 */
[----:B------:R-:W-:Y:S02]  /*1f50*/  DMUL R42, R18, 0.5 ;  /* 0x3fe00000122a7828 */ /* 0x000fe40000000000 */
[----:B------:R-:W-:Y:S02]  /*1f60*/  DFMA R40, -R36, R36, 1 ;  /* 0x3ff000002428742b */ /* 0x000fe40000000124 */
[----:B------:R-:W-:Y:S02]  /*1f70*/  DFMA R38, R34, R2, 1 ;  /* 0x3ff000002226742b */ /* 0x000fe40000000002 */
[----:B------:R-:W-:Y:S02]  /*1f80*/  DMUL R18, R20, R32 ;  /* 0x0000002014127228 */ /* 0x000fe40000000000 */
[----:B------:R-:W-:-:S02]  /*1f90*/  DADD R36, R36, 1 ;  /* 0x3ff0000024247429 */ /* 0x000fc40000000000 */
[----:B------:R-:W-:Y:S02]  /*1fa0*/  DMUL R34, R40, R42 ;  /* 0x0000002a28227228 */ /* 0x000fe40000000000 */
[----:B------:R-:W-:Y:S02]  /*1fb0*/  DMUL R38, R38, UR10 ;  /* 0x0000000a26267c28 */ /* 0x000fe40008000000 */
[----:B------:R-:W-:Y:S02]  /*1fc0*/  DFMA R18, R18, UR6, R20 ;  /* 0x0000000612127c2b */ /* 0x000fe40008000014 */
[----:B------:R-:W-:-:S04]  /*1fd0*/  DMUL R4, R4, R16 ;  /* 0x0000001004047228 */ /* 0x000fc80000000000 */
[----:B------:R-:W-:Y:S02]  /*1fe0*/  DMUL R38, R38, R34 ;  /* 0x0000002226267228 */ /* 0x000fe40000000000 */
[----:B------:R-:W-:-:S06]  /*1ff0*/  DMUL R18, R18, UR10 ;  /* 0x0000000a12127c28 */ /* 0x000fcc0008000000 */
[----:B------:R-:W-:-:S04]  /*2000*/  DFMA R36, R36, 0.5, R38 ;  /* 0x3fe000002424782b */ /* 0x000fc80000000026 */
[----:B------:R-:W-:Y:S01]  /*2010*/  LOP3.LUT R35, R19, 0x7fffffff, RZ, 0xc0, !PT ;  /* 0x7fffffff13237812 */ /* 0x000fe200078ec0ff */
[----:B------:R-:W-:-:S03]  /*2020*/  IMAD.MOV.U32 R34, RZ, RZ, R18 ;  /* 0x000000ffff227224 */ /* 0x000fc600078e0012 */
[----:B------:R-:W-:-:S03]  /*2030*/  DMUL R6, R6, R36 ;  /* 0x0000002406067228 */ /* 0x000fc60000000000 */
        /* <DEDUP_REMOVED lines=17> */
[----:B------:R-:W1:Y:S01]  /*2150*/  F2F.F64.F32 R36, R17 ;  /* 0x0000001100247310 */ /* 0x000e620000201800 */
        /* <DEDUP_REMOVED lines=32> */
[----:B0-----:R-:W-:Y:S01]  /*2360*/  DADD R16, -R38, 1 ;  /* 0x3ff0000026107429 */ /* 0x001fe20000000100 */
        /* <DEDUP_REMOVED lines=14> */
.L_x_7314:
        /* <DEDUP_REMOVED lines=35> */
.L_x_7315:
[----:B------:R-:W-:Y:S05]  /*2680*/  BSYNC B0 ;  /* 0x0000000000007941 */ /* 0x000fea0003800000 */
.L_x_7313:
[----:B------:R-:W-:Y:S01]  /*2690*/  DMUL R16, R22, R22 ;  /* 0x0000001616107228 */ /* 0x000fe20000000000 */
[----:B------:R-:W-:Y:S01]  /*26a0*/  BSSY B0, `(.L_x_7316) ;  /* 0x0000072000007945 */ /* 0x000fe20003800000 */
[----:B------:R-:W-:Y:S02]  /*26b0*/  DMUL R36, R20, 0.5 ;  /* 0x3fe0000014247828 */ /* 0x000fe40000000000 */
[----:B------:R-:W-:-:S04]  /*26c0*/  DFMA R32, R32, R2, 1 ;  /* 0x3ff000002020742b */ /* 0x000fc80000000002 */
[----:B------:R-:W-:-:S08]  /*26d0*/  DMUL R34, R22, R16 ;  /* 0x0000001016227228 */ /* 0x000fd00000000000 */
[----:B------:R-:W-:Y:S02]  /*26e0*/  DFMA R20, R34, UR6, R22 ;  /* 0x0000000622147c2b */ /* 0x000fe40008000016 */
[C---:B------:R-:W-:Y:S02]  /*26f0*/  DFMA R34, -R18.reuse, R18, 1 ;  /* 0x3ff000001222742b */ /* 0x040fe40000000112 */
[----:B------:R-:W-:-:S04]  /*2700*/  DADD R18, R18, 1 ;  /* 0x3ff0000012127429 */ /* 0x000fc80000000000 */
[----:B------:R-:W-:Y:S02]  /*2710*/  DMUL R20, R20, UR10 ;  /* 0x0000000a14147c28 */ /* 0x000fe40008000000 */
[----:B------:R-:W-:Y:S02]  /*2720*/  DMUL R36, R34, R36 ;  /* 0x0000002422247228 */ /* 0x000fe40000000000 */
[----:B------:R-:W-:-:S06]  /*2730*/  DMUL R34, R32, UR10 ;  /* 0x0000000a20227c28 */ /* 0x000fcc0008000000 */
[----:B------:R-:W-:Y:S01]  /*2740*/  LOP3.LUT R33, R21, 0x7fffffff, RZ, 0xc0, !PT ;  /* 0x7fffffff15217812 */ /* 0x000fe200078ec0ff */
[----:B------:R-:W-:Y:S01]  /*2750*/  IMAD.MOV.U32 R32, RZ, RZ, R20 ;  /* 0x000000ffff207224 */ /* 0x000fe200078e0014 */
[----:B------:R-:W-:-:S05]  /*2760*/  DMUL R34, R34, R36 ;  /* 0x0000002422227228 */ /* 0x000fca0000000000 */
[----:B------:R-:W-:-:S03]  /*2770*/  DSETP.GE.AND P0, PT, R32, UR12, PT ;  /* 0x0000000c20007e2a */ /* 0x000fc6000bf06000 */
[----:B------:R-:W-:-:S11]  /*2780*/  DFMA R18, R18, 0.5, R34 ;  /* 0x3fe000001212782b */ /* 0x000fd60000000022 */
        /* <DEDUP_REMOVED lines=64> */
.L_x_7317:
        /* <DEDUP_REMOVED lines=35> */
.L_x_7318:
[----:B------:R-:W-:Y:S05]  /*2dc0*/  BSYNC B0 ;  /* 0x0000000000007941 */ /* 0x000fea0003800000 */
.L_x_7316:
        /* <DEDUP_REMOVED lines=14> */
[----:B------:R-:W-:Y:S02]  /*2eb0*/  LOP3.LUT R23, R17, 0x7fffffff, RZ, 0xc0, !PT ;  /* 0x7fffffff11177812 */ /* 0x000fe400078ec0ff */
[----:B------:R-:W-:Y:S02]  /*2ec0*/  MOV R22, R16 ;  /* 0x0000001000167202 */ /* 0x000fe40000000f00 */
[----:B------:R-:W-:-:S04]  /*2ed0*/  DMUL R10, R10, R32 ;  /* 0x000000200a0a7228 */ /* 0x000fc80000000000 */
        /* <DEDUP_REMOVED lines=65> */
.L_x_7320:
        /* <DEDUP_REMOVED lines=35> */
.L_x_7321:
[----:B------:R-:W-:Y:S05]  /*3520*/  BSYNC B0 ;  /* 0x0000000000007941 */ /* 0x000fea0003800000 */
.L_x_7319:
[----:B------:R-:W-:Y:S01]  /*3530*/  DMUL R16, R26, R26 ;  /* 0x0000001a1a107228 */ /* 0x000fe20000000000 */
[----:B------:R-:W-:Y:S01]  /*3540*/  BSSY B0, `(.L_x_7322) ;  /* 0x0000072000007945 */ /* 0x000fe20003800000 */
[----:B------:R-:W-:Y:S02]  /*3550*/  DMUL R32, R24, 0.5 ;  /* 0x3fe0000018207828 */ /* 0x000fe40000000000 */
[----:B------:R-:W-:Y:S02]  /*3560*/  DFMA R24, -R22, R22, 1 ;  /* 0x3ff000001618742b */ /* 0x000fe40000000116 */
[----:B------:R-:W-:Y:S02]  /*3570*/  DFMA R20, R20, R2, 1 ;  /* 0x3ff000001414742b */ /* 0x000fe40000000002 */
[----:B------:R-:W-:-:S04]  /*3580*/  DMUL R18, R26, R16 ;  /* 0x000000101a127228 */ /* 0x000fc80000000000 */
[----:B------:R-:W-:Y:S02]  /*3590*/  DMUL R32, R24, R32 ;  /* 0x0000002018207228 */ /* 0x000fe40000000000 */
[----:B------:R-:W-:Y:S02]  /*35a0*/  DMUL R24, R20, UR10 ;  /* 0x0000000a14187c28 */ /* 0x000fe40008000000 */
[----:B------:R-:W-:Y:S02]  /*35b0*/  DFMA R18, R18, UR6, R26 ;  /* 0x0000000612127c2b */ /* 0x000fe4000800001a */
[----:B------:R-:W-:-:S04]  /*35c0*/  DADD R20, R22, 1 ;  /* 0x3ff0000016147429 */ /* 0x000fc80000000000 */
[----:B------:R-:W-:Y:S02]  /*35d0*/  DMUL R24, R24, R32 ;  /* 0x0000002018187228 */ /* 0x000fe40000000000 */
[----:B------:R-:W-:-:S06]  /*35e0*/  DMUL R18, R18, UR10 ;  /* 0x0000000a12127c28 */ /* 0x000fcc0008000000 */
[----:B------:R-:W-:-:S04]  /*35f0*/  DFMA R20, R20, 0.5, R24 ;  /* 0x3fe000001414782b */ /* 0x000fc80000000018 */
        /* <DEDUP_REMOVED lines=67> */
.L_x_7323:
        /* <DEDUP_REMOVED lines=35> */
.L_x_7324:
[----:B------:R-:W-:Y:S05]  /*3c60*/  BSYNC B0 ;  /* 0x0000000000007941 */ /* 0x000fea0003800000 */
.L_x_7322:
[----:B------:R-:W-:Y:S01]  /*3c70*/  DMUL R26, R26, 0.5 ;  /* 0x3fe000001a1a7828 */ /* 0x000fe20000000000 */
[----:B------:R-:W-:Y:S01]  /*3c80*/  ULDC.64 UR6, c[0x0][0x218] ;  /* 0x0000860000067ab9 */ /* 0x000fe20000000a00 */
[----:B------:R-:W-:Y:S01]  /*3c90*/  DFMA R22, -R18, R18, 1 ;  /* 0x3ff000001216742b */ /* 0x000fe20000000112 */
[----:B------:R-:W-:Y:S01]  /*3ca0*/  UIMAD.WIDE.U32 UR6, UR4, 0x8, UR6 ;  /* 0x00000008040678a5 */ /* 0x000fe2000f8e0006 */
[----:B------:R-:W-:Y:S02]  /*3cb0*/  DFMA R2, R16, R2, 1 ;  /* 0x3ff000001002742b */ /* 0x000fe40000000002 */
[----:B------:R-:W-:Y:S02]  /*3cc0*/  DADD R18, R18, 1 ;  /* 0x3ff0000012127429 */ /* 0x000fe40000000000 */
[----:B------:R-:W-:Y:S01]  /*3cd0*/  DMUL R20, R12, R20 ;  /* 0x000000140c147228 */ /* 0x000fe20000000000 */
[----:B------:R-:W-:Y:S01]  /*3ce0*/  IMAD.U32 R16, RZ, RZ, UR6 ;  /* 0x00000006ff107e24 */ /* 0x000fe2000f8e00ff */
[----:B------:R-:W-:Y:S01]  /*3cf0*/  DMUL R22, R22, R26 ;  /* 0x0000001a16167228 */ /* 0x000fe20000000000 */
[----:B------:R-:W-:Y:S01]  /*3d00*/  IMAD.U32 R17, RZ, RZ, UR7 ;  /* 0x00000007ff117e24 */ /* 0x000fe2000f8e00ff */
[----:B------:R-:W-:Y:S01]  /*3d10*/  DMUL R2, R2, UR10 ;  /* 0x0000000a02027c28 */ /* 0x000fe20008000000 */
[----:B------:R-:W-:-:S07]  /*3d20*/  IMAD.WIDE R12, R0, 0x10, R16 ;  /* 0x00000010000c7825 */ /* 0x000fce00078e0210 */
[----:B------:R-:W-:Y:S01]  /*3d30*/  DMUL R2, R2, R22 ;  /* 0x0000001602027228 */ /* 0x000fe20000000000 */
[----:B------:R-:W-:Y:S04]  /*3d40*/  STG.E.128 desc[UR8][R12.64], R28 ;  /* 0x0000001c0c007986 */ /* 0x000fe8000c101d08 */
[----:B------:R-:W-:Y:S03]  /*3d50*/  STG.E.128 desc[UR8][R12.64+0x800], R4 ;  /* 0x000800040c007986 */ /* 0x000fe6000c101d08 */
[----:B------:R-:W-:Y:S01]  /*3d60*/  DFMA R2, R18, 0.5, R2 ;  /* 0x3fe000001202782b */ /* 0x000fe20000000002 */
[----:B------:R-:W-:Y:S07]  /*3d70*/  STG.E.128 desc[UR8][R12.64+0x1000], R8 ;  /* 0x001000080c007986 */ /* 0x000fee000c101d08 */
[----:B------:R-:W-:-:S07]  /*3d80*/  DMUL R22, R14, R2 ;  /* 0x000000020e167228 */ /* 0x000fce0000000000 */
[----:B------:R-:W-:Y:S01]  /*3d90*/  STG.E.128 desc[UR8][R12.64+0x1800], R20 ;  /* 0x001800140c007986 */ /* 0x000fe2000c101d08 */
[----:B------:R-:W-:Y:S05]  /*3da0*/  EXIT ;  /* 0x000000000000794d */ /* 0x000fea0003800000 */
.L_x_7300:
[----:B------:R-:W0:Y:S01]  /*3db0*/  S2R R0, SR_TID.X ;  /* 0x0000000000007919 */ /* 0x000e220000002100 */
[----:B------:R-:W-:Y:S02]  /*3dc0*/  CS2R R44, SRZ ;  /* 0x00000000002c7805 */ /* 0x000fe4000001ff00 */
[----:B0-----:R-:W-:Y:S02]  /*3dd0*/  ISETP.GE.AND P0, PT, R0, UR5, PT ;  /* 0x0000000500007c0c */ /* 0x001fe4000bf06270 */
[----:B------:R-:W-:-:S11]  /*3de0*/  MOV R24, R0 ;  /* 0x0000000000187202 */ /* 0x000fd60000000f00 */
[C---:B------:R-:W-:Y:S01]  /*3df0*/  @!P0 VIADD R35, R24.reuse, UR4 ;  /* 0x0000000418238c36 */ /* 0x040fe20008000000 */
[----:B------:R-:W-:Y:S01]  /*3e00*/  CS2R R30, SRZ ;  /* 0x00000000001e7805 */ /* 0x000fe2000001ff00 */
[----:B------:R-:W-:Y:S01]  /*3e10*/  @!P0 VIADD R24, R24, 0x80 ;  /* 0x0000008018188836 */ /* 0x000fe20000000000 */
[----:B------:R-:W0:Y:S04]  /*3e20*/  @!P0 LDC.64 R32, c[0x0][0x228] ;  /* 0x00008a00ff208b82 */ /* 0x000e280000000a00 */
[----:B------:R-:W-:-:S13]  /*3e30*/  ISETP.GE.AND P5, PT, R24, UR5, PT ;  /* 0x0000000518007c0c */ /* 0x000fda000bfa6270 */
[C---:B------:R-:W-:Y:S01]  /*3e40*/  @!P5 IADD3 R15, R24.reuse, UR4, RZ ;  /* 0x00000004180fdc10 */ /* 0x040fe2000fffe0ff */
[----:B------:R-:W-:Y:S01]  /*3e50*/  @!P5 VIADD R24, R24, 0x80 ;  /* 0x000000801818d836 */ /* 0x000fe20000000000 */
[----:B------:R-:W1:Y:S04]  /*3e60*/  @!P5 LDC.64 R2, c[0x0][0x220] ;  /* 0x00008800ff02db82 */ /* 0x000e680000000a00 */
[----:B------:R-:W-:-:S04]  /*3e70*/  ISETP.GE.AND P6, PT, R24, UR5, PT ;  /* 0x0000000518007c0c */ /* 0x000fc8000bfc6270 */
[----:B------:R-:W2:Y:S09]  /*3e80*/  @!P5 LDC.64 R4, c[0x0][0x228] ;  /* 0x00008a00ff04db82 */ /* 0x000eb20000000a00 */
[C---:B------:R-:W-:Y:S01]  /*3e90*/  @!P6 IADD3 R23, R24.reuse, UR4, RZ ;  /* 0x000000041817ec10 */ /* 0x040fe2000fffe0ff */
[----:B------:R-:W-:Y:S01]  /*3ea0*/  @!P6 VIADD R24, R24, 0x80 ;  /* 0x000000801818e836 */ /* 0x000fe20000000000 */
[----:B------:R-:W3:Y:S04]  /*3eb0*/  @!P6 LDC.64 R6, c[0x0][0x220] ;  /* 0x00008800ff06eb82 */ /* 0x000ee80000000a00 */
[----:B------:R-:W-:Y:S01]  /*3ec0*/  ISETP.GE.AND P1, PT, R24, UR5, PT ;  /* 0x0000000518007c0c */ /* 0x000fe2000bf26270 */
[----:B-1----:R-:W-:-:S03]  /*3ed0*/  @!P5 IMAD.WIDE.U32 R12, R15, 0x8, R2 ;  /* 0x000000080f0cd825 */ /* 0x002fc600078e0002 */
[----:B------:R-:W1:Y:S02]  /*3ee0*/  @!P6 LDC.64 R18, c[0x0][0x228] ;  /* 0x00008a00ff12eb82 */ /* 0x000e640000000a00 */
[----:B------:R4:W5:Y:S07]  /*3ef0*/  @!P5 LDG.E.64 R44, desc[UR8][R12.64] ;  /* 0x000000080c2cd981 */ /* 0x00096e000c1e1b00 */
[C---:B------:R-:W-:Y:S01]  /*3f00*/  @!P1 IADD3 R11, R24.reuse, UR4, RZ ;  /* 0x00000004180b9c10 */ /* 0x040fe2000fffe0ff */
[----:B------:R-:W-:Y:S01]  /*3f10*/  @!P1 VIADD R24, R24, 0x80 ;  /* 0x0000008018189836 */ /* 0x000fe20000000000 */
[----:B------:R-:W0:Y:S04]  /*3f20*/  @!P1 LDC.64 R40, c[0x0][0x220] ;  /* 0x00008800ff289b82 */ /* 0x000e280000000a00 */
[----:B------:R-:W-:-:S04]  /*3f30*/  ISETP.GE.AND P2, PT, R24, UR5, PT ;  /* 0x0000000518007c0c */ /* 0x000fc8000bf46270 */
[----:B------:R-:W0:Y:S09]  /*3f40*/  @!P1 LDC.64 R38, c[0x0][0x228] ;  /* 0x00008a00ff269b82 */ /* 0x000e320000000a00 */
        /* <DEDUP_REMOVED lines=8> */
[----:B------:R-:W-:Y:S01]  /*3fd0*/  ISETP.GE.AND P4, PT, R24, UR5, PT ;  /* 0x0000000518007c0c */ /* 0x000fe2000bf86270 */
[----:B--2---:R-:W-:-:S05]  /*3fe0*/  @!P5 IMAD.WIDE.U32 R14, R15, 0x8, R4 ;  /* 0x000000080f0ed825 */ /* 0x004fca00078e0004 */
[----:B------:R2:W5:Y:S07]  /*3ff0*/  @!P5 LDG.E.64 R30, desc[UR8][R14.64] ;  /* 0x000000080e1ed981 */ /* 0x00056e000c1e1b00 */
[C---:B------:R-:W-:Y:S01]  /*4000*/  @!P4 IADD3 R25, R24.reuse, UR4, RZ ;  /* 0x000000041819cc10 */ /* 0x040fe2000fffe0ff */
[----:B------:R-:W-:Y:S01]  /*4010*/  @!P4 VIADD R24, R24, 0x80 ;  /* 0x000000801818c836 */ /* 0x000fe20000000000 */
[----:B------:R-:W2:Y:S01]  /*4020*/  @!P4 LDC.64 R20, c[0x0][0x220] ;  /* 0x00008800ff14cb82 */ /* 0x000ea20000000a00 */
[----:B---3--:R-:W-:-:S03]  /*4030*/  @!P6 IMAD.WIDE.U32 R16, R23, 0x8, R6 ;  /* 0x000000081710e825 */ /* 0x008fc600078e0006 */
[----:B------:R-:W-:Y:S01]  /*4040*/  ISETP.GE.AND P5, PT, R24, UR5, PT ;  /* 0x0000000518007c0c */ /* 0x000fe2000bfa6270 */
[----:B-1----:R-:W-:Y:S01]  /*4050*/  @!P6 IMAD.WIDE.U32 R22, R23, 0x8, R18 ;  /* 0x000000081716e825 */ /* 0x002fe200078e0012 */
[----:B----4-:R-:W-:Y:S02]  /*4060*/  CS2R R12, SRZ ;  /* 0x00000000000c7805 */ /* 0x010fe4000001ff00 */
[----:B------:R-:W1:Y:S01]  /*4070*/  @!P3 LDC.64 R18, c[0x0][0x228] ;  /* 0x00008a00ff12bb82 */ /* 0x000e620000000a00 */
[----:B------:R-:W-:Y:S01]  /*4080*/  CS2R R6, SRZ ;  /* 0x0000000000067805 */ /* 0x000fe2000001ff00 */
[----:B0-----:R-:W-:Y:S01]  /*4090*/  @!P2 IMAD.WIDE.U32 R42, R9, 0x8, R42 ;  /* 0x00000008092aa825 */ /* 0x001fe200078e002a */
[----:B--2---:R-:W-:-:S03]  /*40a0*/  CS2R R14, SRZ ;  /* 0x00000000000e7805 */ /* 0x004fc6000001ff00 */
[----:B------:R-:W-:Y:S01]  /*40b0*/  @!P2 IMAD.WIDE.U32 R28, R9, 0x8, R2 ;  /* 0x00000008091ca825 */ /* 0x000fe200078e0002 */
[----:B------:R0:W5:Y:S02]  /*40c0*/  @!P2 LDG.E.64 R12, desc[UR8][R42.64] ;  /* 0x000000082a0ca981 */ /* 0x000164000c1e1b00 */
[----:B------:R-:W2:Y:S02]  /*40d0*/  @!P5 LDC.64 R2, c[0x0][0x220] ;  /* 0x00008800ff02db82 */ /* 0x000ea40000000a00 */
[----:B------:R3:W5:Y:S04]  /*40e0*/  @!P6 LDG.E.64 R6, desc[UR8][R22.64] ;  /* 0x000000081606e981 */ /* 0x000768000c1e1b00 */
[----:B------:R4:W5:Y:S01]  /*40f0*/  @!P2 LDG.E.64 R14, desc[UR8][R28.64] ;  /* 0x000000081c0ea981 */ /* 0x000962000c1e1b00 */
[----:B0-----:R-:W-:-:S02]  /*4100*/  @!P3 IMAD.WIDE.U32 R42, R37, 0x8, R26 ;  /* 0x00000008252ab825 */ /* 0x001fc400078e001a */
[----:B------:R-:W0:Y:S08]  /*4110*/  @!P5 LDC.64 R26, c[0x0][0x228] ;  /* 0x00008a00ff1adb82 */ /* 0x000e300000000a00 */
[----:B---3--:R-:W3:Y:S08]  /*4120*/  @!P4 LDC.64 R22, c[0x0][0x228] ;  /* 0x00008a00ff16cb82 */ /* 0x008ef00000000a00 */
[----:B----4-:R-:W4:Y:S01]  /*4130*/  @!P0 LDC.64 R28, c[0x0][0x220] ;  /* 0x00008800ff1c8b82 */ /* 0x010f220000000a00 */
[----:B------:R-:W-:Y:S01]  /*4140*/  @!P1 IMAD.WIDE.U32 R40, R11, 0x8, R40 ;  /* 0x000000080b289825 */ /* 0x000fe200078e0028 */
[----:B------:R-:W-:-:S03]  /*4150*/  CS2R R4, SRZ ;  /* 0x0000000000047805 */ /* 0x000fc6000001ff00 */
[----:B------:R-:W-:Y:S01]  /*4160*/  @!P1 IMAD.WIDE.U32 R38, R11, 0x8, R38 ;  /* 0x000000080b269825 */ /* 0x000fe200078e0026 */
[----:B------:R-:W-:Y:S02]  /*4170*/  CS2R R10, SRZ ;  /* 0x00000000000a7805 */ /* 0x000fe4000001ff00 */
[----:B------:R-:W-:Y:S01]  /*4180*/  CS2R R8, SRZ ;  /* 0x0000000000087805 */ /* 0x000fe2000001ff00 */
[----:B------:R2:W5:Y:S01]  /*4190*/  @!P6 LDG.E.64 R4, desc[UR8][R16.64] ;  /* 0x000000081004e981 */ /* 0x000562000c1e1b00 */
[----:B-1----:R-:W-:Y:S01]  /*41a0*/  @!P3 IMAD.WIDE.U32 R36, R37, 0x8, R18 ;  /* 0x000000082524b825 */ /* 0x002fe200078e0012 */
[----:B------:R-:W-:Y:S02]  /*41b0*/  CS2R R18, SRZ ;  /* 0x0000000000127805 */ /* 0x000fe4000001ff00 */
[----:B------:R1:W5:Y:S04]  /*41c0*/  @!P1 LDG.E.64 R10, desc[UR8][R38.64] ;  /* 0x00000008260a9981 */ /* 0x000368000c1e1b00 */
[----:B------:R1:W5:Y:S01]  /*41d0*/  @!P1 LDG.E.64 R8, desc[UR8][R40.64] ;  /* 0x0000000828089981 */ /* 0x000362000c1e1b00 */
[----:B--2---:R-:W-:-:S03]  /*41e0*/  CS2R R16, SRZ ;  /* 0x0000000000107805 */ /* 0x004fc6000001ff00 */
[----:B------:R2:W5:Y:S01]  /*41f0*/  @!P3 LDG.E.64 R18, desc[UR8][R36.64] ;  /* 0x000000082412b981 */ /* 0x000562000c1e1b00 */
[----:B-1----:R-:W-:Y:S01]  /*4200*/  @!P4 IMAD.WIDE.U32 R38, R25, 0x8, R20 ;  /* 0x000000081926c825 */ /* 0x002fe200078e0014 */
[----:B------:R-:W-:Y:S02]  /*4210*/  CS2R R20, SRZ ;  /* 0x0000000000147805 */ /* 0x000fe4000001ff00 */
[----:B------:R-:W5:Y:S01]  /*4220*/  @!P3 LDG.E.64 R16, desc[UR8][R42.64] ;  /* 0x000000082a10b981 */ /* 0x000f62000c1e1b00 */
[----:B------:R-:W-:-:S03]  /*4230*/  @!P5 IADD3 R41, R24, UR4, RZ ;  /* 0x000000041829dc10 */ /* 0x000fc6000fffe0ff */
[----:B------:R3:W5:Y:S02]  /*4240*/  @!P4 LDG.E.64 R20, desc[UR8][R38.64] ;  /* 0x000000082614c981 */ /* 0x000764000c1e1b00 */
[----:B--2---:R-:W-:Y:S01]  /*4250*/  @!P5 IMAD.WIDE.U32 R36, R41, 0x8, R2 ;  /* 0x000000082924d825 */ /* 0x004fe200078e0002 */
[----:B------:R-:W-:-:S03]  /*4260*/  CS2R R2, SRZ ;  /* 0x0000000000027805 */ /* 0x000fc6000001ff00 */
[----:B0-----:R-:W-:Y:S01]  /*4270*/  @!P5 IMAD.WIDE.U32 R40, R41, 0x8, R26 ;  /* 0x000000082928d825 */ /* 0x001fe200078e001a */
[----:B------:R-:W-:-:S03]  /*4280*/  CS2R R26, SRZ ;  /* 0x00000000001a7805 */ /* 0x000fc6000001ff00 */
[----:B---3--:R-:W-:Y:S01]  /*4290*/  @!P4 IMAD.WIDE.U32 R38, R25, 0x8, R22 ;  /* 0x000000081926c825 */ /* 0x008fe200078e0016 */
[----:B------:R-:W-:Y:S02]  /*42a0*/  CS2R R22, SRZ ;  /* 0x0000000000167805 */ /* 0x000fe4000001ff00 */
[----:B------:R-:W-:Y:S01]  /*42b0*/  CS2R R24, SRZ ;  /* 0x0000000000187805 */ /* 0x000fe2000001ff00 */
[----:B------:R0:W5:Y:S01]  /*42c0*/  @!P5 LDG.E.64 R26, desc[UR8][R40.64] ;  /* 0x00000008281ad981 */ /* 0x000162000c1e1b00 */
[C---:B----4-:R-:W-:Y:S01]  /*42d0*/  @!P0 IMAD.WIDE.U32 R42, R35.reuse, 0x8, R28 ;  /* 0x00000008232a8825 */ /* 0x050fe200078e001c */
[----:B------:R-:W-:Y:S02]  /*42e0*/  CS2R R28, SRZ ;  /* 0x00000000001c7805 */ /* 0x000fe4000001ff00 */
[----:B------:R0:W5:Y:S01]  /*42f0*/  @!P4 LDG.E.64 R22, desc[UR8][R38.64] ;  /* 0x000000082616c981 */ /* 0x000162000c1e1b00 */
[----:B------:R-:W-:-:S03]  /*4300*/  @!P0 IMAD.WIDE.U32 R32, R35, 0x8, R32 ;  /* 0x0000000823208825 */ /* 0x000fc600078e0020 */
[----:B------:R0:W5:Y:S04]  /*4310*/  @!P5 LDG.E.64 R24, desc[UR8][R36.64] ;  /* 0x000000082418d981 */ /* 0x000168000c1e1b00 */
[----:B------:R0:W5:Y:S04]  /*4320*/  @!P0 LDG.E.64 R28, desc[UR8][R42.64] ;  /* 0x000000082a1c8981 */ /* 0x000168000c1e1b00 */
[----:B------:R0:W5:Y:S01]  /*4330*/  @!P0 LDG.E.64 R2, desc[UR8][R32.64] ;  /* 0x0000000820028981 */ /* 0x000162000c1e1b00 */
[----:B------:R-:W-:Y:S04]  /*4340*/  BSSY B0, `(.L_x_7325) ;  /* 0x000007f000007945 */ /* 0x000fe80003800000 */
[----:B------:R-:W-:Y:S05]  /*4350*/  @P0 BRA `(.L_x_7326) ;  /* 0x0000000400f40947 */ /* 0x000fea0003800000 */
[-C--:B0----5:R-:W-:Y:S01]  /*4360*/  DMUL R32, R2, R2.reuse ;  /* 0x0000000202207228 */ /* 0x0a1fe20000000000 */
        /* <DEDUP_REMOVED lines=17> */
[----:B------:R-:W-:Y:S01]  /*4480*/  ISETP.GT.U32.AND P1, PT, R39, 0x40330fc1, PT ;  /* 0x40330fc12700780c */ /* 0x000fe20003f24070 */
[----:B------:R-:W-:Y:S01]  /*4490*/  IMAD.MOV.U32 R41, RZ, RZ, 0x3e928a27 ;  /* 0x3e928a27ff297424 */ /* 0x000fe200078e00ff */
[----:B------:R-:W-:Y:S01]  /*44a0*/  MOV R40, 0xf89b6999 ;  /* 0xf89b699900287802 */ /* 0x000fe20000000f00 */
        /* <DEDUP_REMOVED lines=13> */
[----:B------:R-:W-:-:S04]  /*4580*/  UMOV UR7, 0x3e5ae904 ;  /* 0x3e5ae90400077882 */ /* 0x000fc80000000000 */
[----:B------:R-:W0:Y:S02]  /*4590*/  F2F.F64.F32 R42, R36 ;  /* 0x00000024002a7310 */ /* 0x000e240000201800 */
        /* <DEDUP_REMOVED lines=38> */
[----:B------:R-:W-:-:S04]  /*4800*/  FSEL R36, R43, 1.875, !P1 ;  /* 0x3ff000002b247808 */ /* 0x000fc80004800000 */
[----:B------:R-:W-:Y:S02]  /*4810*/  LOP3.LUT R37, R36, 0x80000000, R37, 0xb8, !PT ;  /* 0x8000000024257812 */ /* 0x000fe400078eb825 */
[----:B------:R-:W-:Y:S01]  /*4820*/  FSEL R36, R42, RZ, !P1 ;  /* 0x000000ff2a247208 */ /* 0x000fe20004800000 */
[----:B------:R-:W-:Y:S06]  /*4830*/  BRA `(.L_x_7329) ;  /* 0x00000000008c7947 */ /* 0x000fec0003800000 */
.L_x_7328:
        /* <DEDUP_REMOVED lines=35> */
.L_x_7329:
[----:B------:R-:W-:Y:S05]  /*4a70*/  BSYNC B1 ;  /* 0x0000000000017941 */ /* 0x000fea0003800000 */
.L_x_7327:
[----:B------:R-:W-:Y:S01]  /*4a80*/  IMAD.MOV.U32 R38, RZ, RZ, -0x2e09fe87 ;  /* 0xd1f60179ff267424 */ /* 0x000fe200078e00ff */
[----:B------:R-:W-:-:S06]  /*4a90*/  MOV R39, 0x3fc12ba9 ;  /* 0x3fc12ba900277802 */ /* 0x000fcc0000000f00 */
[----:B------:R-:W-:Y:S02]  /*4aa0*/  DFMA R32, R32, R38, 1 ;  /* 0x3ff000002020742b */ /* 0x000fe40000000026 */
[----:B------:R-:W-:Y:S02]  /*4ab0*/  DMUL R38, R2, 0.5 ;  /* 0x3fe0000002267828 */ /* 0x000fe40000000000 */
[C---:B------:R-:W-:Y:S02]  /*4ac0*/  DFMA R2, -R36.reuse, R36, 1 ;  /* 0x3ff000002402742b */ /* 0x040fe40000000124 */
[----:B------:R-:W-:Y:S02]  /*4ad0*/  DADD R36, R36, 1 ;  /* 0x3ff0000024247429 */ /* 0x000fe40000000000 */
[----:B------:R-:W-:-:S04]  /*4ae0*/  DMUL R32, R32, R34 ;  /* 0x0000002220207228 */ /* 0x000fc80000000000 */
[----:B------:R-:W-:-:S08]  /*4af0*/  DMUL R2, R2, R38 ;  /* 0x0000002602027228 */ /* 0x000fd00000000000 */
[----:B------:R-:W-:-:S08]  /*4b00*/  DMUL R2, R32, R2 ;  /* 0x0000000220027228 */ /* 0x000fd00000000000 */
[----:B------:R-:W-:-:S08]  /*4b10*/  DFMA R2, R36, 0.5, R2 ;  /* 0x3fe000002402782b */ /* 0x000fd00000000002 */
[----:B------:R-:W-:-:S11]  /*4b20*/  DMUL R28, R2, R28 ;  /* 0x0000001c021c7228 */ /* 0x000fd60000000000 */
.L_x_7326:
[----:B------:R-:W-:Y:S05]  /*4b30*/  BSYNC B0 ;  /* 0x0000000000007941 */ /* 0x000fea0003800000 */
.L_x_7325:
[----:B-----5:R-:W-:Y:S01]  /*4b40*/  VIADD R2, R0, 0x80 ;  /* 0x0000008000027836 */ /* 0x020fe20000000000 */
[----:B------:R-:W-:Y:S04]  /*4b50*/  BSSY B0, `(.L_x_7330) ;  /* 0x0000080000007945 */ /* 0x000fe80003800000 */
[----:B------:R-:W-:-:S13]  /*4b60*/  ISETP.GE.AND P1, PT, R2, UR5, PT ;  /* 0x0000000502007c0c */ /* 0x000fda000bf26270 */
[----:B------:R-:W-:Y:S05]  /*4b70*/  @P1 BRA `(.L_x_7331) ;  /* 0x0000000400f41947 */ /* 0x000fea0003800000 */
[-C--:B0-----:R-:W-:Y:S01]  /*4b80*/  DMUL R32, R30, R30.reuse ;  /* 0x0000001e1e207228 */ /* 0x081fe20000000000 */
        /* <DEDUP_REMOVED lines=61> */
[----:B------:R-:W0:Y:S02]  /*4f60*/  F2F.F64.F32 R40, R36 ;  /* 0x0000002400287310 */ /* 0x000e240000201800 */
        /* <DEDUP_REMOVED lines=11> */
[----:B------:R-:W-:-:S04]  /*5020*/  FSEL R36, R43, 1.875, !P1 ;  /* 0x3ff000002b247808 */ /* 0x000fc80004800000 */
[----:B------:R-:W-:Y:S02]  /*5030*/  LOP3.LUT R37, R36, 0x80000000, R37, 0xb8, !PT ;  /* 0x8000000024257812 */ /* 0x000fe400078eb825 */
[----:B------:R-:W-:Y:S01]  /*5040*/  FSEL R36, R42, RZ, !P1 ;  /* 0x000000ff2a247208 */ /* 0x000fe20004800000 */
[----:B------:R-:W-:Y:S06]  /*5050*/  BRA `(.L_x_7334) ;  /* 0x00000000008c7947 */ /* 0x000fec0003800000 */
.L_x_7333:
        /* <DEDUP_REMOVED lines=35> */
.L_x_7334:
[----:B------:R-:W-:Y:S05]  /*5290*/  BSYNC B1 ;  /* 0x0000000000017941 */ /* 0x000fea0003800000 */
.L_x_7332:
[----:B------:R-:W-:Y:S01]  /*52a0*/  MOV R38, 0xd1f60179 ;  /* 0xd1f6017900267802 */ /* 0x000fe20000000f00 */
[----:B------:R-:W-:-:S06]  /*52b0*/  IMAD.MOV.U32 R39, RZ, RZ, 0x3fc12ba9 ;  /* 0x3fc12ba9ff277424 */ /* 0x000fcc00078e00ff */
        /* <DEDUP_REMOVED lines=9> */
.L_x_7331:
[----:B------:R-:W-:Y:S05]  /*5350*/  BSYNC B0 ;  /* 0x0000000000007941 */ /* 0x000fea0003800000 */
.L_x_7330:
[----:B------:R-:W-:Y:S01]  /*5360*/  IADD3 R3, R0, 0x100, RZ ;  /* 0x0000010000037810 */ /* 0x000fe20007ffe0ff */
[----:B------:R-:W-:Y:S03]  /*5370*/  BSSY B0, `(.L_x_7335) ;  /* 0x0000080000007945 */ /* 0x000fe60003800000 */
        /* <DEDUP_REMOVED lines=64> */
[----:B------:R-:W0:Y:S02]  /*5780*/  F2F.F64.F32 R40, R36 ;  /* 0x0000002400287310 */ /* 0x000e240000201800 */
        /* <DEDUP_REMOVED lines=15> */
.L_x_7338:
        /* <DEDUP_REMOVED lines=35> */
.L_x_7339:
[----:B------:R-:W-:Y:S05]  /*5ab0*/  BSYNC B1 ;  /* 0x0000000000017941 */ /* 0x000fea0003800000 */
.L_x_7337:
        /* <DEDUP_REMOVED lines=11> */
.L_x_7336:
[----:B------:R-:W-:Y:S05]  /*5b70*/  BSYNC B0 ;  /* 0x0000000000007941 */ /* 0x000fea0003800000 */
.L_x_7335:
[----:B------:R-:W-:Y:S01]  /*5b80*/  VIADD R3, R0, 0x180 ;  /* 0x0000018000037836 */ /* 0x000fe20000000000 */
[----:B------:R-:W-:Y:S04]  /*5b90*/  BSSY B0, `(.L_x_7340) ;  /* 0x0000080000007945 */ /* 0x000fe80003800000 */
[----:B------:R-:W-:-:S13]  /*5ba0*/  ISETP.GE.AND P1, PT, R3, UR5, PT ;  /* 0x0000000503007c0c */ /* 0x000fda000bf26270 */
[----:B------:R-:W-:Y:S05]  /*5bb0*/  @P1 BRA `(.L_x_7341) ;  /* 0x0000000400f41947 */ /* 0x000fea0003800000 */
[-C--:B------:R-:W-:Y:S01]  /*5bc0*/  DMUL R6, R10, R10.reuse ;  /* 0x0000000a0a067228 */ /* 0x080fe20000000000 */
[----:B------:R-:W-:Y:S01]  /*5bd0*/  UMOV UR6, 0x6d4801f7 ;  /* 0x6d4801f700067882 */ /* 0x000fe20000000000 */
[----:B------:R-:W-:Y:S01]  /*5be0*/  UMOV UR7, 0x3fa6e4e2 ;  /* 0x3fa6e4e200077882 */ /* 0x000fe20000000000 */
[----:B------:R-:W-:Y:S05]  /*5bf0*/  BSSY B1, `(.L_x_7342) ;  /* 0x000006e000017945 */ /* 0x000fea0003800000 */
[----:B0-----:R-:W-:-:S08]  /*5c00*/  DMUL R32, R6, R10 ;  /* 0x0000000a06207228 */ /* 0x001fd00000000000 */
        /* <DEDUP_REMOVED lines=73> */
.L_x_7343:
        /* <DEDUP_REMOVED lines=35> */
.L_x_7344:
[----:B------:R-:W-:Y:S05]  /*62d0*/  BSYNC B1 ;  /* 0x0000000000017941 */ /* 0x000fea0003800000 */
.L_x_7342:
        /* <DEDUP_REMOVED lines=11> */
.L_x_7341:
[----:B------:R-:W-:Y:S05]  /*6390*/  BSYNC B0 ;  /* 0x0000000000007941 */ /* 0x000fea0003800000 */
.L_x_7340:
[----:B------:R-:W-:Y:S01]  /*63a0*/  IADD3 R3, R0, 0x200, RZ ;  /* 0x0000020000037810 */ /* 0x000fe20007ffe0ff */
[----:B------:R-:W-:Y:S03]  /*63b0*/  BSSY B0, `(.L_x_7345) ;  /* 0x0000080000007945 */ /* 0x000fe60003800000 */
[----:B------:R-:W-:-:S13]  /*63c0*/  ISETP.GE.AND P1, PT, R3, UR5, PT ;  /* 0x0000000503007c0c */ /* 0x000fda000bf26270 */
[----:B------:R-:W-:Y:S05]  /*63d0*/  @P1 BRA `(.L_x_7346) ;  /* 0x0000000400f41947 */ /* 0x000fea0003800000 */
[-C--:B------:R-:W-:Y:S01]  /*63e0*/  DMUL R10, R14, R14.reuse ;  /* 0x0000000e0e0a7228 */ /* 0x080fe20000000000 */
[----:B------:R-:W-:Y:S01]  /*63f0*/  UMOV UR6, 0x6d4801f7 ;  /* 0x6d4801f700067882 */ /* 0x000fe20000000000 */
[----:B------:R-:W-:Y:S01]  /*6400*/  UMOV UR7, 0x3fa6e4e2 ;  /* 0x3fa6e4e200077882 */ /* 0x000fe20000000000 */
[----:B------:R-:W-:Y:S05]  /*6410*/  BSSY B1, `(.L_x_7347) ;  /* 0x000006e000017945 */ /* 0x000fea0003800000 */
[----:B------:R-:W-:-:S08]  /*6420*/  DMUL R6, R10, R14 ;  /* 0x0000000e0a067228 */ /* 0x000fd00000000000 */
[----:B0-----:R-:W-:Y:S01]  /*6430*/  DFMA R32, R6, UR6, R14 ;  /* 0x0000000606207c2b */ /* 0x001fe2000800000e */
        /* <DEDUP_REMOVED lines=59> */
[----:B------:R-:W-:-:S07]  /*67f0*/  MOV R38, RZ ;  /* 0x000000ff00267202 */ /* 0x000fce0000000f00 */
        /* <DEDUP_REMOVED lines=12> */
.L_x_7348:
        /* <DEDUP_REMOVED lines=35> */
.L_x_7349:
[----:B------:R-:W-:Y:S05]  /*6af0*/  BSYNC B1 ;  /* 0x0000000000017941 */ /* 0x000fea0003800000 */
.L_x_7347:
        /* <DEDUP_REMOVED lines=11> */
.L_x_7346:
[----:B------:R-:W-:Y:S05]  /*6bb0*/  BSYNC B0 ;  /* 0x0000000000007941 */ /* 0x000fea0003800000 */
.L_x_7345:
        /* <DEDUP_REMOVED lines=15> */
[----:B0-----:R-:W-:Y:S02]  /*6cb0*/  LOP3.LUT R33, R15, 0x7fffffff, RZ, 0xc0, !PT ;  /* 0x7fffffff0f217812 */ /* 0x001fe400078ec0ff */
        /* <DEDUP_REMOVED lines=66> */
.L_x_7353:
        /* <DEDUP_REMOVED lines=35> */
.L_x_7354:
[----:B------:R-:W-:Y:S05]  /*7310*/  BSYNC B1 ;  /* 0x0000000000017941 */ /* 0x000fea0003800000 */
.L_x_7352:
        /* <DEDUP_REMOVED lines=11> */
.L_x_7351:
[----:B------:R-:W-:Y:S05]  /*73d0*/  BSYNC B0 ;  /* 0x0000000000007941 */ /* 0x000fea0003800000 */
.L_x_7350:
        /* <DEDUP_REMOVED lines=22> */
[----:B0-----:R-:W-:Y:S01]  /*7540*/  MOV R36, 0xf89b6999 ;  /* 0xf89b699900247802 */ /* 0x001fe20000000f00 */
        /* <DEDUP_REMOVED lines=59> */
.L_x_7358:
[----:B------:R-:W-:Y:S01]  /*7900*/  DMUL R18, R14, R14 ;  /* 0x0000000e0e127228 */ /* 0x000fe20000000000 */
[----:B0-----:R-:W-:Y:S01]  /*7910*/  IMAD.MOV.U32 R32, RZ, RZ, 0x420afc3d ;  /* 0x420afc3dff207424 */ /* 0x001fe200078e00ff */
        /* <DEDUP_REMOVED lines=33> */
.L_x_7359:
[----:B------:R-:W-:Y:S05]  /*7b30*/  BSYNC B1 ;  /* 0x0000000000017941 */ /* 0x000fea0003800000 */
.L_x_7357:
        /* <DEDUP_REMOVED lines=11> */
.L_x_7356:
[----:B------:R-:W-:Y:S05]  /*7bf0*/  BSYNC B0 ;  /* 0x0000000000007941 */ /* 0x000fea0003800000 */
.L_x_7355:
        /* <DEDUP_REMOVED lines=19> */
[----:B0-----:R-:W-:Y:S01]  /*7d30*/  DADD R32, R18, R18 ;  /* 0x0000000012207229 */ /* 0x001fe20000000012 */
        /* <DEDUP_REMOVED lines=62> */
.L_x_7363:
        /* <DEDUP_REMOVED lines=35> */
.L_x_7364:
[----:B------:R-:W-:Y:S05]  /*8350*/  BSYNC B1 ;  /* 0x0000000000017941 */ /* 0x000fea0003800000 */
.L_x_7362:
        /* <DEDUP_REMOVED lines=11> */
.L_x_7361:
[----:B------:R-:W-:Y:S05]  /*8410*/  BSYNC B0 ;  /* 0x0000000000007941 */ /* 0x000fea0003800000 */
.L_x_7360:
[----:B------:R-:W1:Y:S01]  /*8420*/  @!P0 LDC.64 R6, c[0x0][0x218] ;  /* 0x00008600ff068b82 */ /* 0x000e620000000a00 */
[----:B------:R-:W-:Y:S01]  /*8430*/  @!P0 IADD3 R3, R0, UR4, RZ ;  /* 0x0000000400038c10 */ /* 0x000fe2000fffe0ff */
[----:B------:R-:W-:Y:S01]  /*8440*/  @!P0 IMAD.MOV.U32 R0, RZ, RZ, R2 ;  /* 0x000000ffff008224 */ /* 0x000fe200078e0002 */
[----:B------:R-:W-:Y:S04]  /*8450*/  BSSY B0, `(.L_x_7365) ;  /* 0x000002f000007945 */ /* 0x000fe80003800000 */
[----:B------:R-:W-:Y:S01]  /*8460*/  BSSY B1, `(.L_x_7366) ;  /* 0x0000027000017945 */ /* 0x000fe20003800000 */
[----:B-1----:R-:W-:-:S05]  /*8470*/  @!P0 IMAD.WIDE.U32 R6, R3, 0x8, R6 ;  /* 0x0000000803068825 */ /* 0x002fca00078e0006 */
[----:B------:R1:W-:Y:S01]  /*8480*/  @!P0 STG.E.64 desc[UR8][R6.64], R28 ;  /* 0x0000001c06008986 */ /* 0x0003e2000c101b08 */
[----:B------:R-:W-:-:S13]  /*8490*/  ISETP.GE.AND P0, PT, R0, UR5, PT ;  /* 0x0000000500007c0c */ /* 0x000fda000bf06270 */
[----:B-1----:R-:W-:Y:S05]  /*84a0*/  @P0 BRA `(.L_x_7367) ;  /* 0x0000000000300947 */ /* 0x002fea0003800000 */
[----:B------:R-:W1:Y:S01]  /*84b0*/  LDC.64 R2, c[0x0][0x218] ;  /* 0x00008600ff027b82 */ /* 0x000e620000000a00 */
[C---:B------:R-:W-:Y:S01]  /*84c0*/  IADD3 R7, R0.reuse, UR4, RZ ;  /* 0x0000000400077c10 */ /* 0x040fe2000fffe0ff */
[----:B------:R-:W-:-:S05]  /*84d0*/  VIADD R0, R0, 0x80 ;  /* 0x0000008000007836 */ /* 0x000fca0000000000 */
[----:B------:R-:W-:Y:S01]  /*84e0*/  ISETP.GE.AND P0, PT, R0, UR5, PT ;  /* 0x0000000500007c0c */ /* 0x000fe2000bf06270 */
[----:B-1----:R-:W-:-:S05]  /*84f0*/  IMAD.WIDE.U32 R2, R7, 0x8, R2 ;  /* 0x0000000807027825 */ /* 0x002fca00078e0002 */
[----:B------:R1:W-:Y:S07]  /*8500*/  STG.E.64 desc[UR8][R2.64], R30 ;  /* 0x0000001e02007986 */ /* 0x0003ee000c101b08 */
[----:B------:R-:W-:Y:S05]  /*8510*/  @P0 BRA `(.L_x_7368) ;  /* 0x0000000000300947 */ /* 0x000fea0003800000 */
[----:B-1----:R-:W1:Y:S01]  /*8520*/  LDC.64 R2, c[0x0][0x218] ;  /* 0x00008600ff027b82 */ /* 0x002e620000000a00 */
[C---:B------:R-:W-:Y:S01]  /*8530*/  IADD3 R7, R0.reuse, UR4, RZ ;  /* 0x0000000400077c10 */ /* 0x040fe2000fffe0ff */
[----:B------:R-:W-:-:S04]  /*8540*/  VIADD R0, R0, 0x80 ;  /* 0x0000008000007836 */ /* 0x000fc80000000000 */
[----:B-1----:R-:W-:-:S05]  /*8550*/  IMAD.WIDE.U32 R2, R7, 0x8, R2 ;  /* 0x0000000807027825 */ /* 0x002fca00078e0002 */
[----:B------:R1:W-:Y:S02]  /*8560*/  STG.E.64 desc[UR8][R2.64], R4 ;  /* 0x0000000402007986 */ /* 0x0003e4000c101b08 */
.L_x_7367:
[----:B------:R-:W-:-:S13]  /*8570*/  ISETP.GE.AND P0, PT, R0, UR5, PT ;  /* 0x0000000500007c0c */ /* 0x000fda000bf06270 */
[----:B------:R-:W-:Y:S05]  /*8580*/  @P0 BRA `(.L_x_7369) ;  /* 0x0000000000300947 */ /* 0x000fea0003800000 */
[----:B-1----:R-:W1:Y:S01]  /*8590*/  LDC.64 R2, c[0x0][0x218] ;  /* 0x00008600ff027b82 */ /* 0x002e620000000a00 */
[C---:B------:R-:W-:Y:S01]  /*85a0*/  IADD3 R5, R0.reuse, UR4, RZ ;  /* 0x0000000400057c10 */ /* 0x040fe2000fffe0ff */
[----:B------:R-:W-:-:S04]  /*85b0*/  VIADD R0, R0, 0x80 ;  /* 0x0000008000007836 */ /* 0x000fc80000000000 */
[----:B-1----:R-:W-:-:S05]  /*85c0*/  IMAD.WIDE.U32 R2, R5, 0x8, R2 ;  /* 0x0000000805027825 */ /* 0x002fca00078e0002 */
[----:B------:R2:W-:Y:S02]  /*85d0*/  STG.E.64 desc[UR8][R2.64], R8 ;  /* 0x0000000802007986 */ /* 0x0005e4000c101b08 */
.L_x_7368:
[----:B------:R-:W-:-:S13]  /*85e0*/  ISETP.GE.AND P0, PT, R0, UR5, PT ;  /* 0x0000000500007c0c */ /* 0x000fda000bf06270 */
[----:B------:R-:W-:Y:S05]  /*85f0*/  @P0 BRA `(.L_x_7370) ;  /* 0x0000000000340947 */ /* 0x000fea0003800000 */
[----:B-12---:R-:W1:Y:S01]  /*8600*/  LDC.64 R2, c[0x0][0x218] ;  /* 0x00008600ff027b82 */ /* 0x006e620000000a00 */
[C---:B------:R-:W-:Y:S01]  /*8610*/  IADD3 R5, R0.reuse, UR4, RZ ;  /* 0x0000000400057c10 */ /* 0x040fe2000fffe0ff */
[----:B------:R-:W-:-:S04]  /*8620*/  VIADD R0, R0, 0x80 ;  /* 0x0000008000007836 */ /* 0x000fc80000000000 */
[----:B-1----:R-:W-:-:S05]  /*8630*/  IMAD.WIDE.U32 R2, R5, 0x8, R2 ;  /* 0x0000000805027825 */ /* 0x002fca00078e0002 */
[----:B------:R2:W-:Y:S02]  /*8640*/  STG.E.64 desc[UR8][R2.64], R12 ;  /* 0x0000000c02007986 */ /* 0x0005e4000c101b08 */
.L_x_7369:
[----:B------:R-:W-:-:S13]  /*8650*/  ISETP.GE.AND P0, PT, R0, UR5, PT ;  /* 0x0000000500007c0c */ /* 0x000fda000bf06270 */
[----:B------:R-:W-:Y:S05]  /*8660*/  @P0 BREAK B1 ;  /* 0x0000000000010942 */ /* 0x000fea0003800000 */
[----:B------:R-:W-:Y:S05]  /*8670*/  @P0 BRA `(.L_x_7371) ;  /* 0x0000000000300947 */ /* 0x000fea0003800000 */
[----:B-12---:R-:W1:Y:S01]  /*8680*/  LDC.64 R2, c[0x0][0x218] ;  /* 0x00008600ff027b82 */ /* 0x006e620000000a00 */
[C---:B------:R-:W-:Y:S01]  /*8690*/  IADD3 R5, R0.reuse, UR4, RZ ;  /* 0x0000000400057c10 */ /* 0x040fe2000fffe0ff */
[----:B------:R-:W-:-:S04]  /*86a0*/  VIADD R0, R0, 0x80 ;  /* 0x0000008000007836 */ /* 0x000fc80000000000 */
[----:B-1----:R-:W-:-:S05]  /*86b0*/  IMAD.WIDE.U32 R2, R5, 0x8, R2 ;  /* 0x0000000805027825 */ /* 0x002fca00078e0002 */
[----:B------:R3:W-:Y:S02]  /*86c0*/  STG.E.64 desc[UR8][R2.64], R16 ;  /* 0x0000001002007986 */ /* 0x0007e4000c101b08 */
.L_x_7370:
[----:B------:R-:W-:Y:S05]  /*86d0*/  BSYNC B1 ;  /* 0x0000000000017941 */ /* 0x000fea0003800000 */
.L_x_7366:
[----:B------:R-:W-:-:S13]  /*86e0*/  ISETP.GE.AND P0, PT, R0, UR5, PT ;  /* 0x0000000500007c0c */ /* 0x000fda000bf06270 */
[----:B-123--:R-:W1:Y:S01]  /*86f0*/  @!P0 LDC.64 R2, c[0x0][0x218] ;  /* 0x00008600ff028b82 */ /* 0x00ee620000000a00 */
[C---:B------:R-:W-:Y:S01]  /*8700*/  @!P0 IADD3 R5, R0.reuse, UR4, RZ ;  /* 0x0000000400058c10 */ /* 0x040fe2000fffe0ff */
[----:B------:R-:W-:-:S04]  /*8710*/  @!P0 VIADD R0, R0, 0x80 ;  /* 0x0000008000008836 */ /* 0x000fc80000000000 */
[----:B-1----:R-:W-:-:S05]  /*8720*/  @!P0 IMAD.WIDE.U32 R2, R5, 0x8, R2 ;  /* 0x0000000805028825 */ /* 0x002fca00078e0002 */
[----:B------:R3:W-:Y:S02]  /*8730*/  @!P0 STG.E.64 desc[UR8][R2.64], R20 ;  /* 0x0000001402008986 */ /* 0x0007e4000c101b08 */
.L_x_7371:
[----:B------:R-:W-:Y:S05]  /*8740*/  BSYNC B0 ;  /* 0x0000000000007941 */ /* 0x000fea0003800000 */
.L_x_7365:
[----:B------:R-:W-:Y:S05]  /*8750*/  WARPSYNC.ALL ;  /* 0x0000000000007948 */ /* 0x000fea0003800000 */
[----:B------:R-:W-:-:S13]  /*8760*/  ISETP.GE.AND P0, PT, R0, UR5, PT ;  /* 0x0000000500007c0c */ /* 0x000fda000bf06270 */
[----:B------:R-:W-:Y:S05]  /*8770*/  @P0 EXIT ;  /* 0x000000000000094d */ /* 0x000fea0003800000 */
[----:B-123--:R-:W1:Y:S01]  /*8780*/  LDC.64 R2, c[0x0][0x218] ;  /* 0x00008600ff027b82 */ /* 0x00ee620000000a00 */
[----:B------:R-:W-:-:S05]  /*8790*/  IADD3 R5, R0, UR4, RZ ;  /* 0x0000000400057c10 */ /* 0x000fca000fffe0ff */
[----:B-1----:R-:W-:-:S05]  /*87a0*/  IMAD.WIDE.U32 R2, R5, 0x8, R2 ;  /* 0x0000000805027825 */ /* 0x002fca00078e0002 */
[----:B------:R-:W-:Y:S01]  /*87b0*/  STG.E.64 desc[UR8][R2.64], R24 ;  /* 0x0000001802007986 */ /* 0x000fe2000c101b08 */
[----:B------:R-:W-:Y:S05]  /*87c0*/  EXIT ;  /* 0x000000000000794d */ /* 0x000fea0003800000 */
.L_x_7372:
        /* <DEDUP_REMOVED lines=11> */
.L_x_12876:


//--------------------- .text._ZN2at6native29vectorized_elementwise_kernelILi4EZZZNS0_26GeluBackwardCUDAKernelImplERNS_18TensorIteratorBaseENS0_8GeluTypeEENKUlvE_clEvENKUlvE_clEvEUlddE_St5arrayIPcLm3EEEEviT0_T1_ --------------------------
	.section	.text._ZN2at6native29vectorized_elementwise_kernelILi4EZZZNS0_26GeluBackwardCUDAKernelImplERNS_18TensorIteratorBaseENS0_8GeluTypeEENKUlvE_clEvENKUlvE_clEvEUlddE_St5arrayIPcLm3EEEEviT0_T1_,"ax",@progbits
	.align	128
        .global         _ZN2at6native29vectorized_elementwise_kernelILi4EZZZNS0_26GeluBackwardCUDAKernelImplERNS_18TensorIteratorBaseENS0_8GeluTypeEENKUlvE_clEvENKUlvE_clEvEUlddE_St5arrayIPcLm3EEEEviT0_T1_
        .type           _ZN2at6native29vectorized_elementwise_kernelILi4EZZZNS0_26GeluBackwardCUDAKernelImplERNS_18TensorIteratorBaseENS0_8GeluTypeEENKUlvE_clEvENKUlvE_clEvEUlddE_St5arrayIPcLm3EEEEviT0_T1_,@function
        .size           _ZN2at6native29vectorized_elementwise_kernelILi4EZZZNS0_26GeluBackwardCUDAKernelImplERNS_18TensorIteratorBaseENS0_8GeluTypeEENKUlvE_clEvENKUlvE_clEvEUlddE_St5arrayIPcLm3EEEEviT0_T1_,(.L_x_12877 - _ZN2at6native29vectorized_elementwise_kernelILi4EZZZNS0_26GeluBackwardCUDAKernelImplERNS_18TensorIteratorBaseENS0_8GeluTypeEENKUlvE_clEvENKUlvE_clEvEUlddE_St5arrayIPcLm3EEEEviT0_T1_)
        .other          _ZN2at6native29vectorized_elementwise_kernelILi4EZZZNS0_26GeluBackwardCUDAKernelImplERNS_18TensorIteratorBaseENS0_8GeluTypeEENKUlvE_clEvENKUlvE_clEvEUlddE_St5arrayIPcLm3EEEEviT0_T1_,@"STO_CUDA_ENTRY STV_DEFAULT"
_ZN2at6native29vectorized_elementwise_kernelILi4EZZZNS0_26GeluBackwardCUDAKernelImplERNS_18TensorIteratorBaseENS0_8GeluTypeEENKUlvE_clEvENKUlvE_clEvEUlddE_St5arrayIPcLm3EEEEviT0_T1_:
.text._ZN2at6native29vectorized_elementwise_kernelILi4EZZZNS0_26GeluBackwardCUDAKernelImplERNS_18TensorIteratorBaseENS0_8GeluTypeEENKUlvE_clEvENKUlvE_clEvEUlddE_St5arrayIPcLm3EEEEviT0_T1_:
        /* <DEDUP_REMOVED lines=107> */
.L_x_7375:
        /* <DEDUP_REMOVED lines=35> */
.L_x_7376:
[----:B------:R-:W-:Y:S05]  /*08e0*/  BSYNC B0 ;  /* 0x0000000000007941 */ /* 0x000fea0003800000 */
.L_x_7374:
        /* <DEDUP_REMOVED lines=83> */
.L_x_7378:
        /* <DEDUP_REMOVED lines=35> */
.L_x_7379:
[----:B------:R-:W-:Y:S05]  /*1050*/  BSYNC B0 ;  /* 0x0000000000007941 */ /* 0x000fea0003800000 */
.L_x_7377:
        /* <DEDUP_REMOVED lines=85> */
.L_x_7381:
        /* <DEDUP_REMOVED lines=35> */
.L_x_7382:
[----:B------:R-:W-:Y:S05]  /*17e0*/  BSYNC B0 ;  /* 0x0000000000007941 */ /* 0x000fea0003800000 */
.L_x_7380:
        /* <DEDUP_REMOVED lines=80> */
.L_x_7384:
        /* <DEDUP_REMOVED lines=35> */
.L_x_7385:
[----:B------:R-:W-:Y:S05]  /*1f20*/  BSYNC B0 ;  /* 0x0000000000007941 */ /* 0x000fea0003800000 */
.L_x_7383:
        /* <DEDUP_REMOVED lines=82> */
.L_x_7387:
        /* <DEDUP_REMOVED lines=35> */
.L_x_7388:
[----:B------:R-:W-:Y:S05]  /*2680*/  BSYNC B0 ;  /* 0x0000000000007941 */ /* 0x000fea0003800000 */
.L_x_7386:
        /* <DEDUP_REMOVED lines=80> */
.L_x_7390:
        /* <DEDUP_REMOVED lines=35> */
.L_x_7391:
[----:B------:R-:W-:Y:S05]  /*2dc0*/  BSYNC B0 ;  /* 0x0000000000007941 */ /* 0x000fea0003800000 */
.L_x_7389:
        /* <DEDUP_REMOVED lines=82> */
.L_x_7393:
        /* <DEDUP_REMOVED lines=35> */
.L_x_7394:
[----:B------:R-:W-:Y:S05]  /*3520*/  BSYNC B0 ;  /* 0x0000000000007941 */ /* 0x000fea0003800000 */
.L_x_7392:
        /* <DEDUP_REMOVED lines=80> */
.L_x_7396:
        /* <DEDUP_REMOVED lines=35> */
.L_x_7397:
[----:B------:R-:W-:Y:S05]  /*3c60*/  BSYNC B0 ;  /* 0x0000000000007941 */ /* 0x000fea0003800000 */
.L_x_7395:
        /* <DEDUP_REMOVED lines=20> */
.L_x_7373:
        /* <DEDUP_REMOVED lines=169> */
.L_x_7401:
        /* <DEDUP_REMOVED lines=35> */
.L_x_7402:
[----:B------:R-:W-:Y:S05]  /*4a70*/  BSYNC B1 ;  /* 0x0000000000017941 */ /* 0x000fea0003800000 */
.L_x_7400:
        /* <DEDUP_REMOVED lines=11> */
.L_x_7399:
[----:B------:R-:W-:Y:S05]  /*4b30*/  BSYNC B0 ;  /* 0x0000000000007941 */ /* 0x000fea0003800000 */
.L_x_7398:
        /* <DEDUP_REMOVED lines=82> */
.L_x_7406:
        /* <DEDUP_REMOVED lines=35> */
.L_x_7407:
[----:B------:R-:W-:Y:S05]  /*5290*/  BSYNC B1 ;  /* 0x0000000000017941 */ /* 0x000fea0003800000 */
.L_x_7405:
        /* <DEDUP_REMOVED lines=11> */
.L_x_7404:
[----:B------:R-:W-:Y:S05]  /*5350*/  BSYNC B0 ;  /* 0x0000000000007941 */ /* 0x000fea0003800000 */
.L_x_7403:
        /* <DEDUP_REMOVED lines=82> */
.L_x_7411:
        /* <DEDUP_REMOVED lines=35> */
.L_x_7412:
[----:B------:R-:W-:Y:S05]  /*5ab0*/  BSYNC B1 ;  /* 0x0000000000017941 */ /* 0x000fea0003800000 */
.L_x_7410:
        /* <DEDUP_REMOVED lines=11> */
.L_x_7409:
[----:B------:R-:W-:Y:S05]  /*5b70*/  BSYNC B0 ;  /* 0x0000000000007941 */ /* 0x000fea0003800000 */
.L_x_7408:
        /* <DEDUP_REMOVED lines=82> */
.L_x_7416:
        /* <DEDUP_REMOVED lines=35> */
.L_x_7417:
[----:B------:R-:W-:Y:S05]  /*62d0*/  BSYNC B1 ;  /* 0x0000000000017941 */ /* 0x000fea0003800000 */
.L_x_7415:
        /* <DEDUP_REMOVED lines=11> */
.L_x_7414:
[----:B------:R-:W-:Y:S05]  /*6390*/  BSYNC B0 ;  /* 0x0000000000007941 */ /* 0x000fea0003800000 */
.L_x_7413:
        /* <DEDUP_REMOVED lines=82> */
.L_x_7421:
        /* <DEDUP_REMOVED lines=35> */
.L_x_7422:
[----:B------:R-:W-:Y:S05]  /*6af0*/  BSYNC B1 ;  /* 0x0000000000017941 */ /* 0x000fea0003800000 */
.L_x_7420:
        /* <DEDUP_REMOVED lines=11> */
.L_x_7419:
[----:B------:R-:W-:Y:S05]  /*6bb0*/  BSYNC B0 ;  /* 0x0000000000007941 */ /* 0x000fea0003800000 */
.L_x_7418:
        /* <DEDUP_REMOVED lines=82> */
.L_x_7426:
        /* <DEDUP_REMOVED lines=35> */
.L_x_7427:
[----:B------:R-:W-:Y:S05]  /*7310*/  BSYNC B1 ;  /* 0x0000000000017941 */ /* 0x000fea0003800000 */
.L_x_7425:
        /* <DEDUP_REMOVED lines=11> */
.L_x_7424:
[----:B------:R-:W-:Y:S05]  /*73d0*/  BSYNC B0 ;  /* 0x0000000000007941 */ /* 0x000fea0003800000 */
.L_x_7423:
        /* <DEDUP_REMOVED lines=82> */
.L_x_7431:
        /* <DEDUP_REMOVED lines=35> */
.L_x_7432:
[----:B------:R-:W-:Y:S05]  /*7b30*/  BSYNC B1 ;  /* 0x0000000000017941 */ /* 0x000fea0003800000 */
.L_x_7430:
        /* <DEDUP_REMOVED lines=11> */
.L_x_7429:
[----:B------:R-:W-:Y:S05]  /*7bf0*/  BSYNC B0 ;  /* 0x0000000000007941 */ /* 0x000fea0003800000 */
.L_x_7428:
        /* <DEDUP_REMOVED lines=82> */
.L_x_7436:
        /* <DEDUP_REMOVED lines=35> */
.L_x_7437:
[----:B------:R-:W-:Y:S05]  /*8350*/  BSYNC B1 ;  /* 0x0000000000017941 */ /* 0x000fea0003800000 */
.L_x_7435:
        /* <DEDUP_REMOVED lines=11> */
.L_x_7434:
[----:B------:R-:W-:Y:S05]  /*8410*/  BSYNC B0 ;  /* 0x0000000000007941 */ /* 0x000fea0003800000 */
.L_x_7433:
        /* <DEDUP_REMOVED lines=21> */
.L_x_7440:
[----:B------:R-:W-:-:S13]  /*8570*/  ISETP.GE.AND P0, PT, R0, UR5, PT ;  /* 0x0000000500007c0c */ /* 0x000fda000bf06270 */
[----:B------:R-:W-:Y:S05]  /*8580*/  @P0 BRA `(.L_x_7442) ;  /* 0x0000000000300947 */ /* 0x000fea0003800000 */
[----:B-1----:R-:W1:Y:S01]  /*8590*/  LDC.64 R2, c[0x0][0x218] ;  /* 0x00008600ff027b82 */ /* 0x002e620000000a00 */
[C---:B------:R-:W-:Y:S01]  /*85a0*/  IADD3 R5, R0.reuse, UR4, RZ ;  /* 0x0000000400057c10 */ /* 0x040fe2000fffe0ff */
[----:B------:R-:W-:-:S04]  /*85b0*/  VIADD R0, R0, 0x80 ;  /* 0x0000008000007836 */ /* 0x000fc80000000000 */
[----:B-1----:R-:W-:-:S05]  /*85c0*/  IMAD.WIDE.U32 R2, R5, 0x8, R2 ;  /* 0x0000000805027825 */ /* 0x002fca00078e0002 */
[----:B------:R2:W-:Y:S02]  /*85d0*/  STG.E.64 desc[UR8][R2.64], R8 ;  /* 0x0000000802007986 */ /* 0x0005e4000c101b08 */
.L_x_7441:
[----:B------:R-:W-:-:S13]  /*85e0*/  ISETP.GE.AND P0, PT, R0, UR5, PT ;  /* 0x0000000500007c0c */ /* 0x000fda000bf06270 */
[----:B------:R-:W-:Y:S05]  /*85f0*/  @P0 BRA `(.L_x_7443) ;  /* 0x0000000000340947 */ /* 0x000fea0003800000 */
[----:B-12---:R-:W1:Y:S01]  /*8600*/  LDC.64 R2, c[0x0][0x218] ;  /* 0x00008600ff027b82 */ /* 0x006e620000000a00 */
[C---:B------:R-:W-:Y:S01]  /*8610*/  IADD3 R5, R0.reuse, UR4, RZ ;  /* 0x0000000400057c10 */ /* 0x040fe2000fffe0ff */
[----:B------:R-:W-:-:S04]  /*8620*/  VIADD R0, R0, 0x80 ;  /* 0x0000008000007836 */ /* 0x000fc80000000000 */
[----:B-1----:R-:W-:-:S05]  /*8630*/  IMAD.WIDE.U32 R2, R5, 0x8, R2 ;  /* 0x0000000805027825 */ /* 0x002fca00078e0002 */
[----:B------:R2:W-:Y:S02]  /*8640*/  STG.E.64 desc[UR8][R2.64], R12 ;  /* 0x0000000c02007986 */ /* 0x0005e4000c101b08 */
.L_x_7442:
        /* <DEDUP_REMOVED lines=8> */
.L_x_7443:
[----:B------:R-:W-:Y:S05]  /*86d0*/  BSYNC B1 ;  /* 0x0000000000017941 */ /* 0x000fea0003800000 */
.L_x_7439:
[----:B------:R-:W-:-:S13]  /*86e0*/  ISETP.GE.AND P0, PT, R0, UR5, PT ;  /* 0x0000000500007c0c */ /* 0x000fda000bf06270 */
[----:B-123--:R-:W1:Y:S01]  /*86f0*/  @!P0 LDC.64 R2, c[0x0][0x218] ;  /* 0x00008600ff028b82 */ /* 0x00ee620000000a00 */
[C---:B------:R-:W-:Y:S01]  /*8700*/  @!P0 IADD3 R5, R0.reuse, UR4, RZ ;  /* 0x0000000400058c10 */ /* 0x040fe2000fffe0ff */
[----:B------:R-:W-:-:S04]  /*8710*/  @!P0 VIADD R0, R0, 0x80 ;  /* 0x0000008000008836 */ /* 0x000fc80000000000 */
[----:B-1----:R-:W-:-:S05]  /*8720*/  @!P0 IMAD.WIDE.U32 R2, R5, 0x8, R2 ;  /* 0x0000000805028825 */ /* 0x002fca00078e0002 */
[----:B------:R3:W-:Y:S02]  /*8730*/  @!P0 STG.E.64 desc[UR8][R2.64], R20 ;  /* 0x0000001402008986 */ /* 0x0007e4000c101b08 */
.L_x_7444:
[----:B------:R-:W-:Y:S05]  /*8740*/  BSYNC B0 ;  /* 0x0000000000007941 */ /* 0x000fea0003800000 */
.L_x_7438:
        /* <DEDUP_REMOVED lines=8> */
.L_x_7445:
        /* <DEDUP_REMOVED lines=11> */
.L_x_12877:


//--------------------- .text._ZN2at6native29vectorized_elementwise_kernelILi8EZZZNS0_26GeluBackwardCUDAKernelImplERNS_18TensorIteratorBaseENS0_8GeluTypeEENKUlvE_clEvENKUlvE_clEvEUlddE_St5arrayIPcLm3EEEEviT0_T1_ --------------------------
	.section	.text._ZN2at6native29vectorized_elementwise_kernelILi8EZZZNS0_26GeluBackwardCUDAKernelImplERNS_18TensorIteratorBaseENS0_8GeluTypeEENKUlvE_clEvENKUlvE_clEvEUlddE_St5arrayIPcLm3EEEEviT0_T1_,"ax",@progbits
	.align	128
        .global         _ZN2at6native29vectorized_elementwise_kernelILi8EZZZNS0_26GeluBackwardCUDAKernelImplERNS_18TensorIteratorBaseENS0_8GeluTypeEENKUlvE_clEvENKUlvE_clEvEUlddE_St5arrayIPcLm3EEEEviT0_T1_
        .type           _ZN2at6native29vectorized_elementwise_kernelILi8EZZZNS0_26GeluBackwardCUDAKernelImplERNS_18TensorIteratorBaseENS0_8GeluTypeEENKUlvE_clEvENKUlvE_clEvEUlddE_St5arrayIPcLm3EEEEviT0_T1_,@function
        .size           _ZN2at6native29vectorized_elementwise_kernelILi8EZZZNS0_26GeluBackwardCUDAKernelImplERNS_18TensorIteratorBaseENS0_8GeluTypeEENKUlvE_clEvENKUlvE_clEvEUlddE_St5arrayIPcLm3EEEEviT0_T1_,(.L_x_12878 - _ZN2at6native29vectorized_elementwise_kernelILi8EZZZNS0_26GeluBackwardCUDAKernelImplERNS_18TensorIteratorBaseENS0_8GeluTypeEENKUlvE_clEvENKUlvE_clEvEUlddE_St5arrayIPcLm3EEEEviT0_T1_)
        .other          _ZN2at6native29vectorized_elementwise_kernelILi8EZZZNS0_26GeluBackwardCUDAKernelImplERNS_18TensorIteratorBaseENS0_8GeluTypeEENKUlvE_clEvENKUlvE_clEvEUlddE_St5arrayIPcLm3EEEEviT0_T1_,@"STO_CUDA_ENTRY STV_DEFAULT"
_ZN2at6native29vectorized_elementwise_kernelILi8EZZZNS0_26GeluBackwardCUDAKernelImplERNS_18TensorIteratorBaseENS0_8GeluTypeEENKUlvE_clEvENKUlvE_clEvEUlddE_St5arrayIPcLm3EEEEviT0_T1_:
.text._ZN2at6native29vectorized_elementwise_kernelILi8EZZZNS0_26GeluBackwardCUDAKernelImplERNS_18TensorIteratorBaseENS0_8GeluTypeEENKUlvE_clEvENKUlvE_clEvEUlddE_St5arrayIPcLm3EEEEviT0_T1_:
        /* <DEDUP_REMOVED lines=107> */
.L_x_7448:
        /* <DEDUP_REMOVED lines=35> */
.L_x_7449:
[----:B------:R-:W-:Y:S05]  /*08e0*/  BSYNC B0 ;  /* 0x0000000000007941 */ /* 0x000fea0003800000 */
.L_x_7447:
        /* <DEDUP_REMOVED lines=83> */
.L_x_7451:
        /* <DEDUP_REMOVED lines=35> */
.L_x_7452:
[----:B------:R-:W-:Y:S05]  /*1050*/  BSYNC B0 ;  /* 0x0000000000007941 */ /* 0x000fea0003800000 */
.L_x_7450:
        /* <DEDUP_REMOVED lines=85> */
.L_x_7454:
        /* <DEDUP_REMOVED lines=35> */
.L_x_7455:
[----:B------:R-:W-:Y:S05]  /*17e0*/  BSYNC B0 ;  /* 0x0000000000007941 */ /* 0x000fea0003800000 */
.L_x_7453:
        /* <DEDUP_REMOVED lines=80> */
.L_x_7457:
        /* <DEDUP_REMOVED lines=35> */
.L_x_7458:
[----:B------:R-:W-:Y:S05]  /*1f20*/  BSYNC B0 ;  /* 0x0000000000007941 */ /* 0x000fea0003800000 */
.L_x_7456:
        /* <DEDUP_REMOVED lines=82> */
.L_x_7460:
        /* <DEDUP_REMOVED lines=35> */
.L_x_7461:
[----:B------:R-:W-:Y:S05]  /*2680*/  BSYNC B0 ;  /* 0x0000000000007941 */ /* 0x000fea0003800000 */
.L_x_7459:
        /* <DEDUP_REMOVED lines=80> */
.L_x_7463:
        /* <DEDUP_REMOVED lines=35> */
.L_x_7464:
[----:B------:R-:W-:Y:S05]  /*2dc0*/  BSYNC B0 ;  /* 0x0000000000007941 */ /* 0x000fea0003800000 */
.L_x_7462:
        /* <DEDUP_REMOVED lines=82> */
.L_x_7466:
        /* <DEDUP_REMOVED lines=35> */
.L_x_7467:
[----:B------:R-:W-:Y:S05]  /*3520*/  BSYNC B0 ;  /* 0x0000000000007941 */ /* 0x000fea0003800000 */
.L_x_7465:
        /* <DEDUP_REMOVED lines=80> */
.L_x_7469:
        /* <DEDUP_REMOVED lines=35> */
.L_x_7470:
[----:B------:R-:W-:Y:S05]  /*3c60*/  BSYNC B0 ;  /* 0x0000000000007941 */ /* 0x000fea0003800000 */
.L_x_7468:
        /* <DEDUP_REMOVED lines=20> */
.L_x_7446:
        /* <DEDUP_REMOVED lines=169> */
.L_x_7474:
        /* <DEDUP_REMOVED lines=35> */
.L_x_7475:
[----:B------:R-:W-:Y:S05]  /*4a70*/  BSYNC B1 ;  /* 0x0000000000017941 */ /* 0x000fea0003800000 */
.L_x_7473:
        /* <DEDUP_REMOVED lines=11> */
.L_x_7472:
[----:B------:R-:W-:Y:S05]  /*4b30*/  BSYNC B0 ;  /* 0x0000000000007941 */ /* 0x000fea0003800000 */
.L_x_7471:
        /* <DEDUP_REMOVED lines=82> */
.L_x_7479:
        /* <DEDUP_REMOVED lines=35> */
.L_x_7480:
[----:B------:R-:W-:Y:S05]  /*5290*/  BSYNC B1 ;  /* 0x0000000000017941 */ /* 0x000fea0003800000 */
.L_x_7478:
        /* <DEDUP_REMOVED lines=11> */
.L_x_7477:
[----:B------:R-:W-:Y:S05]  /*5350*/  BSYNC B0 ;  /* 0x0000000000007941 */ /* 0x000fea0003800000 */
.L_x_7476:
        /* <DEDUP_REMOVED lines=82> */
.L_x_7484:
        /* <DEDUP_REMOVED lines=35> */
.L_x_7485:
[----:B------:R-:W-:Y:S05]  /*5ab0*/  BSYNC B1 ;  /* 0x0000000000017941 */ /* 0x000fea0003800000 */
.L_x_7483:
        /* <DEDUP_REMOVED lines=11> */
.L_x_7482:
[----:B------:R-:W-:Y:S05]  /*5b70*/  BSYNC B0 ;  /* 0x0000000000007941 */ /* 0x000fea0003800000 */
.L_x_7481:
        /* <DEDUP_REMOVED lines=82> */
.L_x_7489:
        /* <DEDUP_REMOVED lines=35> */
.L_x_7490:
[----:B------:R-:W-:Y:S05]  /*62d0*/  BSYNC B1 ;  /* 0x0000000000017941 */ /* 0x000fea0003800000 */
.L_x_7488:
        /* <DEDUP_REMOVED lines=11> */
.L_x_7487:
[----:B------:R-:W-:Y:S05]  /*6390*/  BSYNC B0 ;  /* 0x0000000000007941 */ /* 0x000fea0003800000 */
.L_x_7486:
        /* <DEDUP_REMOVED lines=82> */
.L_x_7494:
        /* <DEDUP_REMOVED lines=35> */
.L_x_7495:
[----:B------:R-:W-:Y:S05]  /*6af0*/  BSYNC B1 ;  /* 0x0000000000017941 */ /* 0x000fea0003800000 */
.L_x_7493:
        /* <DEDUP_REMOVED lines=11> */
.L_x_7492:
[----:B------:R-:W-:Y:S05]  /*6bb0*/  BSYNC B0 ;  /* 0x0000000000007941 */ /* 0x000fea0003800000 */
.L_x_7491:
        /* <DEDUP_REMOVED lines=82> */
.L_x_7499:
        /* <DEDUP_REMOVED lines=35> */
.L_x_7500:
[----:B------:R-:W-:Y:S05]  /*7310*/  BSYNC B1 ;  /* 0x0000000000017941 */ /* 0x000fea0003800000 */
.L_x_7498:
        /* <DEDUP_REMOVED lines=11> */
.L_x_7497:
[----:B------:R-:W-:Y:S05]  /*73d0*/  BSYNC B0 ;  /* 0x0000000000007941 */ /* 0x000fea0003800000 */
.L_x_7496:
        /* <DEDUP_REMOVED lines=82> */
.L_x_7504:
        /* <DEDUP_REMOVED lines=35> */
.L_x_7505:
[----:B------:R-:W-:Y:S05]  /*7b30*/  BSYNC B1 ;  /* 0x0000000000017941 */ /* 0x000fea0003800000 */
.L_x_7503:
        /* <DEDUP_REMOVED lines=11> */
.L_x_7502:
[----:B------:R-:W-:Y:S05]  /*7bf0*/  BSYNC B0 ;  /* 0x0000000000007941 */ /* 0x000fea0003800000 */
.L_x_7501:
        /* <DEDUP_REMOVED lines=82> */
.L_x_7509:
        /* <DEDUP_REMOVED lines=35> */
.L_x_7510:
[----:B------:R-:W-:Y:S05]  /*8350*/  BSYNC B1 ;  /* 0x0000000000017941 */ /* 0x000fea0003800000 */
.L_x_7508:
        /* <DEDUP_REMOVED lines=11> */
.L_x_7507:
[----:B------:R-:W-:Y:S05]  /*8410*/  BSYNC B0 ;  /* 0x0000000000007941 */ /* 0x000fea0003800000 */
.L_x_7506:
        /* <DEDUP_REMOVED lines=21> */
.L_x_7513:
[----:B------:R-:W-:-:S13]  /*8570*/  ISETP.GE.AND P0, PT, R0, UR5, PT ;  /* 0x0000000500007c0c */ /* 0x000fda000bf06270 */
[----:B------:R-:W-:Y:S05]  /*8580*/  @P0 BRA `(.L_x_7515) ;  /* 0x0000000000300947 */ /* 0x000fea0003800000 */
[----:B-1----:R-:W1:Y:S01]  /*8590*/  LDC.64 R2, c[0x0][0x218] ;  /* 0x00008600ff027b82 */ /* 0x002e620000000a00 */
[C---:B------:R-:W-:Y:S01]  /*85a0*/  IADD3 R5, R0.reuse, UR4, RZ ;  /* 0x0000000400057c10 */ /* 0x040fe2000fffe0ff */
[----:B------:R-:W-:-:S04]  /*85b0*/  VIADD R0, R0, 0x80 ;  /* 0x0000008000007836 */ /* 0x000fc80000000000 */
[----:B-1----:R-:W-:-:S05]  /*85c0*/  IMAD.WIDE.U32 R2, R5, 0x8, R2 ;  /* 0x0000000805027825 */ /* 0x002fca00078e0002 */
[----:B------:R2:W-:Y:S02]  /*85d0*/  STG.E.64 desc[UR8][R2.64], R8 ;  /* 0x0000000802007986 */ /* 0x0005e4000c101b08 */
.L_x_7514:
[----:B------:R-:W-:-:S13]  /*85e0*/  ISETP.GE.AND P0, PT, R0, UR5, PT ;  /* 0x0000000500007c0c */ /* 0x000fda000bf06270 */
[----:B------:R-:W-:Y:S05]  /*85f0*/  @P0 BRA `(.L_x_7516) ;  /* 0x0000000000340947 */ /* 0x000fea0003800000 */
[----:B-12---:R-:W1:Y:S01]  /*8600*/  LDC.64 R2, c[0x0][0x218] ;  /* 0x00008600ff027b82 */ /* 0x006e620000000a00 */
[C---:B------:R-:W-:Y:S01]  /*8610*/  IADD3 R5, R0.reuse, UR4, RZ ;  /* 0x0000000400057c10 */ /* 0x040fe2000fffe0ff */
[----:B------:R-:W-:-:S04]  /*8620*/  VIADD R0, R0, 0x80 ;  /* 0x0000008000007836 */ /* 0x000fc80000000000 */
[----:B-1----:R-:W-:-:S05]  /*8630*/  IMAD.WIDE.U32 R2, R5, 0x8, R2 ;  /* 0x0000000805027825 */ /* 0x002fca00078e0002 */
[----:B------:R2:W-:Y:S02]  /*8640*/  STG.E.64 desc[UR8][R2.64], R12 ;  /* 0x0000000c02007986 */ /* 0x0005e4000c101b08 */
.L_x_7515:
        /* <DEDUP_REMOVED lines=8> */
.L_x_7516:
[----:B------:R-:W-:Y:S05]  /*86d0*/  BSYNC B1 ;  /* 0x0000000000017941 */ /* 0x000fea0003800000 */
.L_x_7512:
[----:B------:R-:W-:-:S13]  /*86e0*/  ISETP.GE.AND P0, PT, R0, UR5, PT ;  /* 0x0000000500007c0c */ /* 0x000fda000bf06270 */
[----:B-123--:R-:W1:Y:S01]  /*86f0*/  @!P0 LDC.64 R2, c[0x0][0x218] ;  /* 0x00008600ff028b82 */ /* 0x00ee620000000a00 */
[C---:B------:R-:W-:Y:S01]  /*8700*/  @!P0 IADD3 R5, R0.reuse, UR4, RZ ;  /* 0x0000000400058c10 */ /* 0x040fe2000fffe0ff */
[----:B------:R-:W-:-:S04]  /*8710*/  @!P0 VIADD R0, R0, 0x80 ;  /* 0x0000008000008836 */ /* 0x000fc80000000000 */
[----:B-1----:R-:W-:-:S05]  /*8720*/  @!P0 IMAD.WIDE.U32 R2, R5, 0x8, R2 ;  /* 0x0000000805028825 */ /* 0x002fca00078e0002 */
[----:B------:R3:W-:Y:S02]  /*8730*/  @!P0 STG.E.64 desc[UR8][R2.64], R20 ;  /* 0x0000001402008986 */ /* 0x0007e4000c101b08 */
.L_x_7517:
[----:B------:R-:W-:Y:S05]  /*8740*/  BSYNC B0 ;  /* 0x0000000000007941 */ /* 0x000fea0003800000 */
.L_x_7511:
        /* <DEDUP_REMOVED lines=8> */
.L_x_7518:
        /* <DEDUP_REMOVED lines=11> */
.L_x_12878:


//--------------------- .text._ZN2at6native18elementwise_kernelILi128ELi4EZNS0_15gpu_kernel_implIZZZNS0_18GeluCUDAKernelImplERNS_18TensorIteratorBaseENS0_8GeluTypeEENKUlvE0_clEvENKUlvE2_clEvEUlN3c108BFloat16EE_EEvS4_RKT_EUliE_EEviT1_ --------------------------
	.section	.text._ZN2at6native18elementwise_kernelILi128ELi4EZNS0_15gpu_kernel_implIZZZNS0_18GeluCUDAKernelImplERNS_18TensorIteratorBaseENS0_8GeluTypeEENKUlvE0_clEvENKUlvE2_clEvEUlN3c108BFloat16EE_EEvS4_RKT_EUliE_EEviT1_,"ax",@progbits
	.align	128
        .global         _ZN2at6native18elementwise_kernelILi128ELi4EZNS0_15gpu_kernel_implIZZZNS0_18GeluCUDAKernelImplERNS_18TensorIteratorBaseENS0_8GeluTypeEENKUlvE0_clEvENKUlvE2_clEvEUlN3c108BFloat16EE_EEvS4_RKT_EUliE_EEviT1_
        .type           _ZN2at6native18elementwise_kernelILi128ELi4EZNS0_15gpu_kernel_implIZZZNS0_18GeluCUDAKernelImplERNS_18TensorIteratorBaseENS0_8GeluTypeEENKUlvE0_clEvENKUlvE2_clEvEUlN3c108BFloat16EE_EEvS4_RKT_EUliE_EEviT1_,@function
        .size           _ZN2at6native18elementwise_kernelILi128ELi4EZNS0_15gpu_kernel_implIZZZNS0_18GeluCUDAKernelImplERNS_18TensorIteratorBaseENS0_8GeluTypeEENKUlvE0_clEvENKUlvE2_clEvEUlN3c108BFloat16EE_EEvS4_RKT_EUliE_EEviT1_,(.L_x_12879 - _ZN2at6native18elementwise_kernelILi128ELi4EZNS0_15gpu_kernel_implIZZZNS0_18GeluCUDAKernelImplERNS_18TensorIteratorBaseENS0_8GeluTypeEENKUlvE0_clEvENKUlvE2_clEvEUlN3c108BFloat16EE_EEvS4_RKT_EUliE_EEviT1_)
        .other          _ZN2at6native18elementwise_kernelILi128ELi4EZNS0_15gpu_kernel_implIZZZNS0_18GeluCUDAKernelImplERNS_18TensorIteratorBaseENS0_8GeluTypeEENKUlvE0_clEvENKUlvE2_clEvEUlN3c108BFloat16EE_EEvS4_RKT_EUliE_EEviT1_,@"STO_CUDA_ENTRY STV_DEFAULT"
_ZN2at6native18elementwise_kernelILi128ELi4EZNS0_15gpu_kernel_implIZZZNS0_18GeluCUDAKernelImplERNS_18TensorIteratorBaseENS0_8GeluTypeEENKUlvE0_clEvENKUlvE2_clEvEUlN3c108BFloat16EE_EEvS4_RKT_EUliE_EEviT1_:
.text._ZN2at6native18elementwise_kernelILi128ELi4EZNS0_15gpu_kernel_implIZZZNS0_18GeluCUDAKernelImplERNS_18TensorIteratorBaseENS0_8GeluTypeEENKUlvE0_clEvENKUlvE2_clEvEUlN3c108BFloat16EE_EEvS4_RKT_EUliE_EEviT1_:
        /* <DEDUP_REMOVED lines=18> */
[----:B------:R-:W-:Y:S01]  /*0120*/  IMAD.HI.U32 R4, R19, UR4, R2 ;  /* 0x0000000413047c27 */ /* 0x000fe2000f8e0002 */
[----:B------:R-:W-:-:S04]  /*0130*/  ULDC UR4, c[0x0][0x21c] ;  /* 0x0000870000047ab9 */ /* 0x000fc80000000800 */
[----:B------:R-:W-:-:S05]  /*0140*/  SHF.R.U32.HI R5, RZ, UR5, R4 ;  /* 0x00000005ff057c19 */ /* 0x000fca0008011604 */
[----:B------:R-:W-:-:S04]  /*0150*/  IMAD.MOV R0, RZ, RZ, -R5 ;  /* 0x000000ffff007224 */ /* 0x000fc800078e0a05 */
[----:B------:R-:W-:Y:S01]  /*0160*/  IMAD R19, R0, UR4, R19 ;  /* 0x0000000400137c24 */ /* 0x000fe2000f8e0213 */
[----:B------:R-:W-:-:S03]  /*0170*/  ULDC.64 UR4, c[0x0][0x348] ;  /* 0x0000d20000047ab9 */ /* 0x000fc60000000a00 */
        /* <DEDUP_REMOVED lines=9> */
[----:B------:R-:W-:-:S04]  /*0210*/  ULDC.64 UR6, c[0x0][0x350] ;  /* 0x0000d40000067ab9 */ /* 0x000fc80000000a00 */
[----:B------:R-:W-:-:S04]  /*0220*/  IMAD.MOV R4, RZ, RZ, -R3 ;  /* 0x000000ffff047224 */ /* 0x000fc800078e0a03 */
[----:B------:R-:W-:-:S04]  /*0230*/  IMAD R4, R4, UR8, R5 ;  /* 0x0000000804047c24 */ /* 0x000fc8000f8e0205 */
[C---:B------:R-:W-:Y:S02]  /*0240*/  IMAD R16, R4.reuse, UR6, RZ ;  /* 0x0000000604107c24 */ /* 0x040fe4000f8e02ff */
[----:B------:R-:W-:Y:S02]  /*0250*/  IMAD R0, R4, UR7, RZ ;  /* 0x0000000704007c24 */ /* 0x000fe4000f8e02ff */
[C---:B------:R-:W-:Y:S02]  /*0260*/  IMAD R16, R19.reuse, UR4, R16 ;  /* 0x0000000413107c24 */ /* 0x040fe4000f8e0210 */
[----:B------:R-:W-:Y:S01]  /*0270*/  IMAD R0, R19, UR5, R0 ;  /* 0x0000000513007c24 */ /* 0x000fe2000f8e0200 */
[----:B------:R-:W-:Y:S06]  /*0280*/  @!P0 BRA `(.L_x_7521) ;  /* 0x0000001000488947 */ /* 0x000fec0003800000 */
[----:B------:R-:W-:Y:S01]  /*0290*/  IMAD.MOV.U32 R2, RZ, RZ, RZ ;  /* 0x000000ffff027224 */ /* 0x000fe200078e00ff */
[----:B------:R-:W-:Y:S01]  /*02a0*/  ULDC.64 UR4, c[0x0][0x238] ;  /* 0x00008e0000047ab9 */ /* 0x000fe20000000a00 */
[----:B------:R-:W-:Y:S02]  /*02b0*/  ISETP.NE.AND P0, PT, R6, 0x3, PT ;  /* 0x000000030600780c */ /* 0x000fe40003f05270 */
[----:B------:R-:W-:Y:S01]  /*02c0*/  IMAD.HI.U32 R4, R3, UR4, R2 ;  /* 0x0000000403047c27 */ /* 0x000fe2000f8e0002 */
[----:B------:R-:W-:-:S04]  /*02d0*/  ULDC UR4, c[0x0][0x234] ;  /* 0x00008d0000047ab9 */ /* 0x000fc80000000800 */
[----:B------:R-:W-:-:S05]  /*02e0*/  SHF.R.U32.HI R5, RZ, UR5, R4 ;  /* 0x00000005ff057c19 */ /* 0x000fca0008011604 */
[----:B------:R-:W-:-:S04]  /*02f0*/  IMAD.MOV R2, RZ, RZ, -R5 ;  /* 0x000000ffff027224 */ /* 0x000fc800078e0a05 */
[----:B------:R-:W-:Y:S01]  /*0300*/  IMAD R3, R2, UR4, R3 ;  /* 0x0000000402037c24 */ /* 0x000fe2000f8e0203 */
[----:B------:R-:W-:-:S03]  /*0310*/  ULDC.64 UR4, c[0x0][0x358] ;  /* 0x0000d60000047ab9 */ /* 0x000fc60000000a00 */
        /* <DEDUP_REMOVED lines=256> */
[----:B------:R-:W-:-:S03]  /*1320*/  ULDC.64 UR4, c[0x0][0x340] ;  /* 0x0000d00000047ab9 */ /* 0x000fc60000000a00 */
[----:B------:R-:W-:Y:S01]  /*1330*/  IMAD.HI.U32 R2, R3, UR4, R2 ;  /* 0x0000000403027c27 */ /* 0x000fe2000f8e0002 */
[----:B------:R-:W-:-:S04]  /*1340*/  ULDC UR4, c[0x0][0x33c] ;  /* 0x0000cf0000047ab9 */ /* 0x000fc80000000800 */
[----:B------:R-:W-:-:S05]  /*1350*/  SHF.R.U32.HI R2, RZ, UR5, R2 ;  /* 0x00000005ff027c19 */ /* 0x000fca0008011602 */
[----:B------:R-:W-:-:S04]  /*1360*/  IMAD.MOV R2, RZ, RZ, -R2 ;  /* 0x000000ffff027224 */ /* 0x000fc800078e0a02 */
[----:B------:R-:W-:Y:S01]  /*1370*/  IMAD R3, R2, UR4, R3 ;  /* 0x0000000402037c24 */ /* 0x000fe2000f8e0203 */
[----:B------:R-:W-:-:S03]  /*1380*/  ULDC.64 UR4, c[0x0][0x408] ;  /* 0x0001020000047ab9 */ /* 0x000fc60000000a00 */
[C---:B------:R-:W-:Y:S02]  /*1390*/  IMAD R16, R3.reuse, UR4, R16 ;  /* 0x0000000403107c24 */ /* 0x040fe4000f8e0210 */
[----:B------:R-:W-:-:S07]  /*13a0*/  IMAD R0, R3, UR5, R0 ;  /* 0x0000000503007c24 */ /* 0x000fce000f8e0200 */
.L_x_7521:
        /* <DEDUP_REMOVED lines=22> */
.L_x_7525:
[----:B------:R-:W2:Y:S02]  /*1510*/  LDG.E.U8 R2, desc[UR36][R2.64] ;  /* 0x0000002402027981 */ /* 0x000ea4000c1e1100 */
[----:B--2---:R-:W-:-:S04]  /*1520*/  I2FP.F32.U32 R0, R2 ;  /* 0x0000000200007245 */ /* 0x004fc80000201000 */
[----:B------:R-:W-:Y:S01]  /*1530*/  F2FP.BF16.F32.PACK_AB R0, RZ, R0 ;  /* 0x00000000ff00723e */ /* 0x000fe200000010ff */
[----:B------:R-:W-:Y:S06]  /*1540*/  BRA `(.L_x_7527) ;  /* 0x0000000c00907947 */ /* 0x000fec0003800000 */
.L_x_7524:
        /* <DEDUP_REMOVED lines=10> */
.L_x_7529:
[----:B------:R-:W2:Y:S02]  /*15f0*/  LDG.E R2, desc[UR36][R2.64] ;  /* 0x0000002402027981 */ /* 0x000ea4000c1e1900 */
[----:B--2---:R-:W-:-:S04]  /*1600*/  I2FP.F32.S32 R0, R2 ;  /* 0x0000000200007245 */ /* 0x004fc80000201400 */
[----:B------:R-:W-:Y:S01]  /*1610*/  F2FP.BF16.F32.PACK_AB R0, RZ, R0 ;  /* 0x00000000ff00723e */ /* 0x000fe200000010ff */
[----:B------:R-:W-:Y:S06]  /*1620*/  BRA `(.L_x_7527) ;  /* 0x0000000c00587947 */ /* 0x000fec0003800000 */
.L_x_7528:
[----:B------:R-:W2:Y:S02]  /*1630*/  LDG.E.U16 R2, desc[UR36][R2.64] ;  /* 0x0000002402027981 */ /* 0x000ea4000c1e1500 */
[----:B--2---:R-:W0:Y:S02]  /*1640*/  I2F.S16 R0, R2 ;  /* 0x0000000200007306 */ /* 0x004e240000101400 */
[----:B0-----:R-:W-:Y:S01]  /*1650*/  F2FP.BF16.F32.PACK_AB R0, RZ, R0 ;  /* 0x00000000ff00723e */ /* 0x001fe200000010ff */
[----:B------:R-:W-:Y:S06]  /*1660*/  BRA `(.L_x_7527) ;  /* 0x0000000c00487947 */ /* 0x000fec0003800000 */
.L_x_7523:
        /* <DEDUP_REMOVED lines=9> */
.L_x_7531:
[----:B------:R-:W2:Y:S02]  /*1700*/  LDG.E.U16 R0, desc[UR36][R2.64] ;  /* 0x0000002402007981 */ /* 0x000ea4000c1e1500 */
[----:B--2---:R-:W-:-:S05]  /*1710*/  HADD2.F32 R0, -RZ, R0.H0_H0 ;  /* 0x20000000ff007230 */ /* 0x004fca0000004100 */
[----:B------:R-:W-:Y:S01]  /*1720*/  F2FP.BF16.F32.PACK_AB R0, RZ, R0 ;  /* 0x00000000ff00723e */ /* 0x000fe200000010ff */
[----:B------:R-:W-:Y:S06]  /*1730*/  BRA `(.L_x_7527) ;  /* 0x0000000c00147947 */ /* 0x000fec0003800000 */
.L_x_7530:
        /* <DEDUP_REMOVED lines=9> */
.L_x_7533:
[----:B------:R-:W2:Y:S02]  /*17d0*/  LDG.E.U16 R2, desc[UR36][R2.64] ;  /* 0x0000002402027981 */ /* 0x000ea4000c1e1500 */
[----:B--2---:R-:W-:-:S05]  /*17e0*/  HADD2.F32 R0, -RZ, R2.H0_H0 ;  /* 0x20000002ff007230 */ /* 0x004fca0000004100 */
[----:B------:R-:W-:Y:S01]  /*17f0*/  F2FP.BF16.F32.PACK_AB R0, RZ, R0 ;  /* 0x00000000ff00723e */ /* 0x000fe200000010ff */
[----:B------:R-:W-:Y:S06]  /*1800*/  BRA `(.L_x_7527) ;  /* 0x0000000800e07947 */ /* 0x000fec0003800000 */
.L_x_7532:
        /* <DEDUP_REMOVED lines=8> */
.L_x_7522:
        /* <DEDUP_REMOVED lines=13> */
.L_x_7536:
        /* <DEDUP_REMOVED lines=8> */
.L_x_7535:
        /* <DEDUP_REMOVED lines=28> */
.L_x_7538:
        /* <DEDUP_REMOVED lines=15> */
.L_x_7537:
[----:B------:R0:W5:Y:S01]  /*1c90*/  LDG.E.U16 R0, desc[UR36][R2.64] ;  /* 0x0000002402007981 */ /* 0x000162000c1e1500 */
[----:B------:R-:W-:Y:S05]  /*1ca0*/  BRA `(.L_x_7527) ;  /* 0x0000000400b87947 */ /* 0x000fea0003800000 */
.L_x_7534:
        /* <DEDUP_REMOVED lines=12> */
.L_x_7541:
        /* <DEDUP_REMOVED lines=21> */
.L_x_7545:
[----:B------:R-:W-:Y:S05]  /*1ec0*/  BSYNC B1 ;  /* 0x0000000000017941 */ /* 0x000fea0003800000 */
.L_x_7544:
[----:B------:R-:W-:Y:S01]  /*1ed0*/  LEA R3, R0, 0x3b800000, 0x17 ;  /* 0x3b80000000037811 */ /* 0x000fe200078eb8ff */
[----:B------:R-:W-:-:S05]  /*1ee0*/  IMAD.SHL.U32 R0, R2, 0x100000, RZ ;  /* 0x0010000002007824 */ /* 0x000fca00078e00ff */
[----:B------:R-:W-:-:S07]  /*1ef0*/  LOP3.LUT R0, R3, R0, R4, 0xfe, !PT ;  /* 0x0000000003007212 */ /* 0x000fce00078efe04 */
.L_x_7543:
[----:B------:R-:W-:Y:S05]  /*1f00*/  BSYNC B0 ;  /* 0x0000000000007941 */ /* 0x000fea0003800000 */
.L_x_7542:
[----:B------:R-:W-:Y:S01]  /*1f10*/  F2FP.BF16.F32.PACK_AB R0, RZ, R0 ;  /* 0x00000000ff00723e */ /* 0x000fe200000010ff */
[----:B------:R-:W-:Y:S06]  /*1f20*/  BRA `(.L_x_7527) ;  /* 0x0000000400187947 */ /* 0x000fec0003800000 */
.L_x_7540:
        /* <DEDUP_REMOVED lines=21> */
.L_x_7549:
[----:B------:R-:W-:Y:S05]  /*2080*/  BSYNC B1 ;  /* 0x0000000000017941 */ /* 0x000fea0003800000 */
.L_x_7548:
[----:B------:R-:W-:Y:S01]  /*2090*/  LEA R3, R0, 0x37800000, 0x17 ;  /* 0x3780000000037811 */ /* 0x000fe200078eb8ff */
[----:B------:R-:W-:-:S05]  /*20a0*/  IMAD.SHL.U32 R0, R2, 0x200000, RZ ;  /* 0x0020000002007824 */ /* 0x000fca00078e00ff */
[----:B------:R-:W-:-:S07]  /*20b0*/  LOP3.LUT R0, R3, R0, R4, 0xfe, !PT ;  /* 0x0000000003007212 */ /* 0x000fce00078efe04 */
.L_x_7547:
[----:B------:R-:W-:Y:S05]  /*20c0*/  BSYNC B0 ;  /* 0x0000000000007941 */ /* 0x000fea0003800000 */
.L_x_7546:
[----:B------:R-:W-:Y:S01]  /*20d0*/  F2FP.BF16.F32.PACK_AB R0, RZ, R0 ;  /* 0x00000000ff00723e */ /* 0x000fe200000010ff */
[----:B------:R-:W-:Y:S06]  /*20e0*/  BRA `(.L_x_7527) ;  /* 0x0000000000a87947 */ /* 0x000fec0003800000 */
.L_x_7539:
        /* <DEDUP_REMOVED lines=14> */
.L_x_7553:
[----:B------:R-:W-:Y:S05]  /*21d0*/  BSYNC B0 ;  /* 0x0000000000007941 */ /* 0x000fea0003800000 */
.L_x_7552:
[----:B------:R-:W-:Y:S01]  /*21e0*/  F2FP.BF16.F32.PACK_AB R0, RZ, R0 ;  /* 0x00000000ff00723e */ /* 0x000fe200000010ff */
[----:B------:R-:W-:Y:S06]  /*21f0*/  BRA `(.L_x_7527) ;  /* 0x0000000000647947 */ /* 0x000fec0003800000 */
.L_x_7526:
        /* <DEDUP_REMOVED lines=16> */
.L_x_7554:
[----:B------:R-:W-:Y:S01]  /*2300*/  PRMT R0, RZ, 0x7610, R0 ;  /* 0x00007610ff007816 */ /* 0x000fe20000000000 */
[----:B------:R-:W-:Y:S06]  /*2310*/  BRA `(.L_x_7527) ;  /* 0x00000000001c7947 */ /* 0x000fec0003800000 */
.L_x_7551:
[----:B------:R-:W2:Y:S02]  /*2320*/  LDG.E.64 R2, desc[UR36][R2.64] ;  /* 0x0000002402027981 */ /* 0x000ea4000c1e1b00 */
[----:B--2---:R-:W0:Y:S02]  /*2330*/  I2F.U64 R0, R2 ;  /* 0x0000000200007312 */ /* 0x004e240000301000 */
[----:B0-----:R-:W-:Y:S01]  /*2340*/  F2FP.BF16.F32.PACK_AB R0, RZ, R0 ;  /* 0x00000000ff00723e */ /* 0x001fe200000010ff */
[----:B------:R-:W-:Y:S06]  /*2350*/  BRA `(.L_x_7527) ;  /* 0x00000000000c7947 */ /* 0x000fec0003800000 */
.L_x_7550:
[----:B------:R-:W2:Y:S02]  /*2360*/  LDG.E R2, desc[UR36][R2.64] ;  /* 0x0000002402027981 */ /* 0x000ea4000c1e1900 */
[----:B--2---:R-:W-:-:S04]  /*2370*/  I2FP.F32.U32 R0, R2 ;  /* 0x0000000200007245 */ /* 0x004fc80000201000 */
[----:B------:R-:W-:-:S07]  /*2380*/  F2FP.BF16.F32.PACK_AB R0, RZ, R0 ;  /* 0x00000000ff00723e */ /* 0x000fce00000010ff */
.L_x_7527:
[----:B0----5:R-:W-:Y:S02]  /*2390*/  IMAD.U32 R2, R0, 0x10000, RZ ;  /* 0x0001000000027824 */ /* 0x021fe400078e00ff */
        /* <DEDUP_REMOVED lines=25> */
[----:B------:R-:W-:-:S03]  /*2530*/  FSEL R8, R3, R0, P0 ;  /* 0x0000000003087208 */ /* 0x000fc60000000000 */
[----:B------:R-:W-:Y:S02]  /*2540*/  FFMA.FTZ R5, R4, R5, R6 ;  /* 0x0000000504057223 */ /* 0x000fe40000010006 */
[----:B------:R-:W0:Y:S02]  /*2550*/  LDC.U8 R4, c[0x0][0x421] ;  /* 0x00010840ff047b82 */ /* 0x000e240000000000 */
[----:B------:R-:W-:-:S04]  /*2560*/  FFMA.FTZ R5, R5, R8, R8 ;  /* 0x0000000805057223 */ /* 0x000fc80000010008 */
[----:B------:R-:W1:Y:S02]  /*2570*/  @P0 MUFU.EX2 R3, R5 ;  /* 0x0000000500030308 */ /* 0x000e640000000800 */
[----:B-1----:R-:W-:-:S05]  /*2580*/  @P0 FADD.FTZ R3, -R3, 1 ;  /* 0x3f80000003030421 */ /* 0x002fca0000010100 */
[----:B------:R-:W-:Y:S01]  /*2590*/  @P0 LOP3.LUT R5, R3, 0x80000000, R0, 0xb8, !PT ;  /* 0x8000000003050812 */ /* 0x000fe200078eb800 */
[----:B------:R-:W-:Y:S01]  /*25a0*/  FMUL.FTZ R3, R2, 0.5 ;  /* 0x3f00000002037820 */ /* 0x000fe20000410000 */
[----:B0-----:R-:W-:-:S03]  /*25b0*/  PRMT R2, R4, 0x9910, RZ ;  /* 0x0000991004027816 */ /* 0x001fc600000000ff */
[----:B------:R-:W-:Y:S01]  /*25c0*/  FADD.FTZ R0, R5, 1 ;  /* 0x3f80000005007421 */ /* 0x000fe20000010000 */
        /* <DEDUP_REMOVED lines=16> */
.L_x_7558:
[----:B-1----:R-:W-:-:S06]  /*26d0*/  IMAD.U32 R3, R3, 0x10000, RZ ;  /* 0x0001000003037824 */ /* 0x002fcc00078e00ff */
[----:B------:R-:W1:Y:S02]  /*26e0*/  F2I.S64.TRUNC R2, R3 ;  /* 0x0000000300027311 */ /* 0x000e64000020d900 */
[----:B-1----:R4:W-:Y:S01]  /*26f0*/  STG.E.U8 desc[UR36][R16.64], R2 ;  /* 0x0000000210007986 */ /* 0x0029e2000c101124 */
[----:B------:R-:W-:Y:S05]  /*2700*/  BRA `(.L_x_7560) ;  /* 0x0000000c00847947 */ /* 0x000fea0003800000 */
.L_x_7557:
        /* <DEDUP_REMOVED lines=10> */
.L_x_7562:
[----:B-1----:R-:W-:-:S06]  /*27b0*/  IMAD.U32 R3, R3, 0x10000, RZ ;  /* 0x0001000003037824 */ /* 0x002fcc00078e00ff */
[----:B------:R-:W1:Y:S02]  /*27c0*/  F2I.FTZ.TRUNC.NTZ R3, R3 ;  /* 0x0000000300037305 */ /* 0x000e64000021f100 */
[----:B-1----:R2:W-:Y:S01]  /*27d0*/  STG.E desc[UR36][R16.64], R3 ;  /* 0x0000000310007986 */ /* 0x0025e2000c101924 */
[----:B------:R-:W-:Y:S05]  /*27e0*/  BRA `(.L_x_7560) ;  /* 0x0000000c004c7947 */ /* 0x000fea0003800000 */
.L_x_7561:
[----:B-1----:R-:W-:-:S06]  /*27f0*/  IMAD.U32 R3, R3, 0x10000, RZ ;  /* 0x0001000003037824 */ /* 0x002fcc00078e00ff */
[----:B------:R-:W1:Y:S02]  /*2800*/  F2I.FTZ.TRUNC.NTZ R3, R3 ;  /* 0x0000000300037305 */ /* 0x000e64000021f100 */
[----:B-1----:R3:W-:Y:S01]  /*2810*/  STG.E.U16 desc[UR36][R16.64], R3 ;  /* 0x0000000310007986 */ /* 0x0027e2000c101524 */
[----:B------:R-:W-:Y:S05]  /*2820*/  BRA `(.L_x_7560) ;  /* 0x0000000c003c7947 */ /* 0x000fea0003800000 */
.L_x_7556:
        /* <DEDUP_REMOVED lines=9> */
.L_x_7564:
[----:B01----:R-:W-:-:S05]  /*28c0*/  IMAD.U32 R0, R3, 0x10000, RZ ;  /* 0x0001000003007824 */ /* 0x003fca00078e00ff */
[----:B------:R-:W-:-:S05]  /*28d0*/  F2FP.F16.F32.PACK_AB R0, RZ, R0 ;  /* 0x00000000ff00723e */ /* 0x000fca00000000ff */
[----:B------:R0:W-:Y:S01]  /*28e0*/  STG.E.U16 desc[UR36][R16.64], R0 ;  /* 0x0000000010007986 */ /* 0x0001e2000c101524 */
[----:B------:R-:W-:Y:S05]  /*28f0*/  BRA `(.L_x_7560) ;  /* 0x0000000c00087947 */ /* 0x000fea0003800000 */
.L_x_7563:
        /* <DEDUP_REMOVED lines=10> */
.L_x_7566:
[----:B-1----:R-:W-:-:S05]  /*29a0*/  IMAD.U32 R3, R3, 0x10000, RZ ;  /* 0x0001000003037824 */ /* 0x002fca00078e00ff */
[----:B------:R-:W-:-:S04]  /*29b0*/  F2FP.F16.F32.PACK_AB R3, RZ, R3 ;  /* 0x00000003ff03723e */ /* 0x000fc800000000ff */
[----:B------:R-:W-:-:S05]  /*29c0*/  PRMT R3, R3, 0x5410, RZ ;  /* 0x0000541003037816 */ /* 0x000fca00000000ff */
[----:B------:R1:W-:Y:S01]  /*29d0*/  STG.E desc[UR36][R16.64], R3 ;  /* 0x0000000310007986 */ /* 0x0003e2000c101924 */
[----:B------:R-:W-:Y:S05]  /*29e0*/  BRA `(.L_x_7560) ;  /* 0x0000000800cc7947 */ /* 0x000fea0003800000 */
.L_x_7565:
[----:B-1----:R-:W-:-:S04]  /*29f0*/  IMAD.U32 R2, R3, 0x10000, RZ ;  /* 0x0001000003027824 */ /* 0x002fc800078e00ff */
[----:B------:R-:W-:-:S06]  /*2a00*/  FMUL.FTZ R2, R2, 1 ;  /* 0x3f80000002027820 */ /* 0x000fcc0000410000 */
[----:B------:R-:W1:Y:S02]  /*2a10*/  F2F.F64.F32 R2, R2 ;  /* 0x0000000200027310 */ /* 0x000e640000201800 */
[----:B-1----:R1:W-:Y:S01]  /*2a20*/  STG.E.64 desc[UR36][R16.64], R2 ;  /* 0x0000000210007986 */ /* 0x0023e2000c101b24 */
[----:B------:R-:W-:Y:S05]  /*2a30*/  BRA `(.L_x_7560) ;  /* 0x0000000800b87947 */ /* 0x000fea0003800000 */
.L_x_7555:
        /* <DEDUP_REMOVED lines=13> */
.L_x_7569:
[----:B-1----:R-:W-:Y:S01]  /*2b10*/  IMAD.U32 R3, R3, 0x10000, RZ ;  /* 0x0001000003037824 */ /* 0x002fe200078e00ff */
[----:B------:R-:W-:-:S03]  /*2b20*/  CS2R R6, SRZ ;  /* 0x0000000000067805 */ /* 0x000fc6000001ff00 */
[----:B------:R-:W-:-:S04]  /*2b30*/  FMUL.FTZ R3, R3, 1 ;  /* 0x3f80000003037820 */ /* 0x000fc80000410000 */
[----:B------:R-:W1:Y:S02]  /*2b40*/  F2F.F64.F32 R4, R3 ;  /* 0x0000000300047310 */ /* 0x000e640000201800 */
[----:B-1----:R1:W-:Y:S01]  /*2b50*/  STG.E.128 desc[UR36][R16.64], R4 ;  /* 0x0000000410007986 */ /* 0x0023e2000c101d24 */
[----:B------:R-:W-:Y:S05]  /*2b60*/  BRA `(.L_x_7560) ;  /* 0x00000008006c7947 */ /* 0x000fea0003800000 */
.L_x_7568:
        /* <DEDUP_REMOVED lines=21> */
.L_x_7573:
[----:B------:R-:W-:Y:S05]  /*2cc0*/  BSYNC B0 ;  /* 0x0000000000007941 */ /* 0x000fea0003800000 */
.L_x_7572:
[----:B------:R-:W-:-:S05]  /*2cd0*/  LOP3.LUT R3, R0, R3, RZ, 0xfc, !PT ;  /* 0x0000000300037212 */ /* 0x000fca00078efcff */
[----:B------:R0:W-:Y:S01]  /*2ce0*/  STG.E.U8 desc[UR36][R16.64], R3 ;  /* 0x0000000310007986 */ /* 0x0001e2000c101124 */
[----:B------:R-:W-:Y:S05]  /*2cf0*/  BRA `(.L_x_7560) ;  /* 0x0000000800087947 */ /* 0x000fea0003800000 */
.L_x_7571:
        /* <DEDUP_REMOVED lines=13> */
.L_x_7575:
[----:B0-----:R-:W-:Y:S01]  /*2dd0*/  IMAD.MOV.U32 R0, RZ, RZ, 0x7f ;  /* 0x0000007fff007424 */ /* 0x001fe200078e00ff */
[----:B------:R-:W-:-:S04]  /*2de0*/  ISETP.GT.U32.AND P0, PT, R2, 0x7f800000, PT ;  /* 0x7f8000000200780c */ /* 0x000fc80003f04070 */
[----:B------:R-:W-:-:S09]  /*2df0*/  SEL R0, R0, 0x7c, P0 ;  /* 0x0000007c00007807 */ /* 0x000fd20000000000 */
.L_x_7576:
[----:B------:R-:W-:Y:S05]  /*2e00*/  BSYNC B0 ;  /* 0x0000000000007941 */ /* 0x000fea0003800000 */
.L_x_7574:
[----:B------:R-:W-:-:S04]  /*2e10*/  LOP3.LUT R2, R3, 0x80000000, RZ, 0xc0, !PT ;  /* 0x8000000003027812 */ /* 0x000fc800078ec0ff */
[----:B------:R-:W-:-:S04]  /*2e20*/  SHF.R.U32.HI R3, RZ, 0x18, R2 ;  /* 0x00000018ff037819 */ /* 0x000fc80000011602 */
[----:B------:R-:W-:-:S05]  /*2e30*/  LOP3.LUT R3, R0, R3, RZ, 0xfc, !PT ;  /* 0x0000000300037212 */ /* 0x000fca00078efcff */
[----:B------:R0:W-:Y:S01]  /*2e40*/  STG.E.U8 desc[UR36][R16.64], R3 ;  /* 0x0000000310007986 */ /* 0x0001e2000c101124 */
[----:B------:R-:W-:Y:S05]  /*2e50*/  BRA `(.L_x_7560) ;  /* 0x0000000400b07947 */ /* 0x000fea0003800000 */
.L_x_7570:
[----:B-1----:R1:W-:Y:S01]  /*2e60*/  STG.E.U16 desc[UR36][R16.64], R3 ;  /* 0x0000000310007986 */ /* 0x0023e2000c101524 */
[----:B------:R-:W-:Y:S05]  /*2e70*/  BRA `(.L_x_7560) ;  /* 0x0000000400a87947 */ /* 0x000fea0003800000 */
.L_x_7567:
        /* <DEDUP_REMOVED lines=12> */
.L_x_7579:
        /* <DEDUP_REMOVED lines=17> */
.L_x_7582:
[----:B------:R-:W-:-:S04]  /*3050*/  LOP3.LUT R2, R3, 0x80000000, RZ, 0xc0, !PT ;  /* 0x8000000003027812 */ /* 0x000fc800078ec0ff */
[----:B------:R-:W-:-:S04]  /*3060*/  SHF.R.U32.HI R3, RZ, 0x18, R2 ;  /* 0x00000018ff037819 */ /* 0x000fc80000011602 */
[----:B------:R-:W-:-:S04]  /*3070*/  LOP3.LUT R0, R0, R3, RZ, 0xfc, !PT ;  /* 0x0000000300007212 */ /* 0x000fc800078efcff */
[----:B------:R-:W-:-:S07]  /*3080*/  PRMT R8, R0, 0x7610, R8 ;  /* 0x0000761000087816 */ /* 0x000fce0000000008 */
.L_x_7581:
[----:B------:R-:W-:Y:S05]  /*3090*/  BSYNC B0 ;  /* 0x0000000000007941 */ /* 0x000fea0003800000 */
.L_x_7580:
[----:B------:R1:W-:Y:S01]  /*30a0*/  STG.E.U8 desc[UR36][R16.64], R8 ;  /* 0x0000000810007986 */ /* 0x0003e2000c101124 */
[----:B------:R-:W-:Y:S05]  /*30b0*/  BRA `(.L_x_7560) ;  /* 0x0000000400187947 */ /* 0x000fea0003800000 */
.L_x_7578:
        /* <DEDUP_REMOVED lines=17> */
.L_x_7585:
[----:B------:R-:W-:-:S04]  /*31d0*/  LOP3.LUT R2, R3, 0x80000000, RZ, 0xc0, !PT ;  /* 0x8000000003027812 */ /* 0x000fc800078ec0ff */
[----:B------:R-:W-:-:S04]  /*31e0*/  SHF.R.U32.HI R3, RZ, 0x18, R2 ;  /* 0x00000018ff037819 */ /* 0x000fc80000011602 */
[----:B------:R-:W-:-:S04]  /*31f0*/  LOP3.LUT R0, R0, R3, RZ, 0xfc, !PT ;  /* 0x0000000300007212 */ /* 0x000fc800078efcff */
[----:B------:R-:W-:-:S07]  /*3200*/  PRMT R8, R0, 0x7610, R8 ;  /* 0x0000761000087816 */ /* 0x000fce0000000008 */
.L_x_7584:
[----:B------:R-:W-:Y:S05]  /*3210*/  BSYNC B0 ;  /* 0x0000000000007941 */ /* 0x000fea0003800000 */
.L_x_7583:
[----:B------:R1:W-:Y:S01]  /*3220*/  STG.E.U8 desc[UR36][R16.64], R8 ;  /* 0x0000000810007986 */ /* 0x0003e2000c101124 */
[----:B------:R-:W-:Y:S05]  /*3230*/  BRA `(.L_x_7560) ;  /* 0x0000000000b87947 */ /* 0x000fea0003800000 */
.L_x_7577:
        /* <DEDUP_REMOVED lines=22> */
.L_x_7559:
        /* <DEDUP_REMOVED lines=16> */
.L_x_7588:
[----:B------:R-:W-:Y:S05]  /*34a0*/  BRA `(.L_x_7560) ;  /* 0x00000000001c7947 */ /* 0x000fea0003800000 */
.L_x_7587:
[----:B-1----:R-:W-:-:S06]  /*34b0*/  IMAD.U32 R3, R3, 0x10000, RZ ;  /* 0x0001000003037824 */ /* 0x002fcc00078e00ff */
[----:B------:R-:W1:Y:S02]  /*34c0*/  F2I.U64.TRUNC R2, R3 ;  /* 0x0000000300027311 */ /* 0x000e64000020d800 */
[----:B-1----:R1:W-:Y:S01]  /*34d0*/  STG.E.64 desc[UR36][R16.64], R2 ;  /* 0x0000000210007986 */ /* 0x0023e2000c101b24 */
[----:B------:R-:W-:Y:S05]  /*34e0*/  BRA `(.L_x_7560) ;  /* 0x00000000000c7947 */ /* 0x000fea0003800000 */
.L_x_7586:
[----:B-1----:R-:W-:-:S06]  /*34f0*/  IMAD.U32 R3, R3, 0x10000, RZ ;  /* 0x0001000003037824 */ /* 0x002fcc00078e00ff */
[----:B------:R-:W1:Y:S02]  /*3500*/  F2I.FTZ.U32.TRUNC.NTZ R3, R3 ;  /* 0x0000000300037305 */ /* 0x000e64000021f000 */
[----:B-1----:R1:W-:Y:S02]  /*3510*/  STG.E desc[UR36][R16.64], R3 ;  /* 0x0000000310007986 */ /* 0x0023e4000c101924 */
.L_x_7560:
[----:B------:R-:W-:-:S04]  /*3520*/  IMAD R18, R23, 0x200, R18 ;  /* 0x0000020017127824 */ /* 0x000fc800078e0212 */
[----:B------:R-:W-:-:S07]  /*3530*/  VIADD R19, R18, 0x80 ;  /* 0x0000008012137836 */ /* 0x000fce0000000000 */
.L_x_7520:
[----:B------:R-:W-:Y:S05]  /*3540*/  BSYNC B6 ;  /* 0x0000000000067941 */ /* 0x000fea0003800000 */
.L_x_7519:
[----:B------:R-:W-:Y:S01]  /*3550*/  ULDC UR4, c[0x0][0x210] ;  /* 0x0000840000047ab9 */ /* 0x000fe20000000800 */
[----:B------:R-:W-:Y:S01]  /*3560*/  BSSY B6, `(.L_x_7589) ;  /* 0x000034a000067945 */ /* 0x000fe20003800000 */
[----:B------:R-:W-:-:S13]  /*3570*/  ISETP.GE.AND P0, PT, R19, UR4, PT ;  /* 0x0000000413007c0c */ /* 0x000fda000bf06270 */
[----:B------:R-:W-:Y:S05]  /*3580*/  @P0 BRA `(.L_x_7590) ;  /* 0x00000034001c0947 */ /* 0x000fea0003800000 */
[----:B-1----:R-:W1:Y:S01]  /*3590*/  LDC R6, c[0x0][0x218] ;  /* 0x00008600ff067b82 */ /* 0x002e620000000800 */
[----:B0-----:R-:W-:Y:S02]  /*35a0*/  IMAD.MOV.U32 R0, RZ, RZ, RZ ;  /* 0x000000ffff007224 */ /* 0x001fe400078e00ff */
[----:B--234-:R-:W-:Y:S01]  /*35b0*/  IMAD.MOV.U32 R16, RZ, RZ, RZ ;  /* 0x000000ffff107224 */ /* 0x01cfe200078e00ff */
[----:B-1----:R-:W-:-:S13]  /*35c0*/  ISETP.NE.AND P0, PT, R6, RZ, PT ;  /* 0x000000ff0600720c */ /* 0x002fda0003f05270 */
[----:B------:R-:W-:Y:S05]  /*35d0*/  @!P0 BRA `(.L_x_7591) ;  /* 0x0000001000a88947 */ /* 0x000fea0003800000 */
        /* <DEDUP_REMOVED lines=240> */
[----:B------:R-:W-:Y:S01]  /*44e0*/  HFMA2.MMA R4, -RZ, RZ, 0, 0 ;  /* 0x00000000ff047435 */ /* 0x000fe200000001ff */
[----:B------:R-:W-:Y:S01]  /*44f0*/  ULDC.64 UR4, c[0x0][0x310] ;  /* 0x0000c40000047ab9 */ /* 0x000fe20000000a00 */
[----:B------:R-:W-:-:S08]  /*4500*/  ISETP.NE.AND P0, PT, R6, 0x15, PT ;  /* 0x000000150600780c */ /* 0x000fd00003f05270 */
        /* <DEDUP_REMOVED lines=55> */
.L_x_7591:
        /* <DEDUP_REMOVED lines=22> */
.L_x_7595:
[----:B------:R-:W2:Y:S02]  /*49e0*/  LDG.E.U8 R2, desc[UR36][R2.64] ;  /* 0x0000002402027981 */ /* 0x000ea4000c1e1100 */
[----:B--2---:R-:W-:-:S04]  /*49f0*/  I2FP.F32.U32 R0, R2 ;  /* 0x0000000200007245 */ /* 0x004fc80000201000 */
[----:B------:R-:W-:Y:S01]  /*4a00*/  F2FP.BF16.F32.PACK_AB R0, RZ, R0 ;  /* 0x00000000ff00723e */ /* 0x000fe200000010ff */
[----:B------:R-:W-:Y:S06]  /*4a10*/  BRA `(.L_x_7597) ;  /* 0x0000000c00907947 */ /* 0x000fec0003800000 */
.L_x_7594:
        /* <DEDUP_REMOVED lines=10> */
.L_x_7599:
[----:B------:R-:W2:Y:S02]  /*4ac0*/  LDG.E R2, desc[UR36][R2.64] ;  /* 0x0000002402027981 */ /* 0x000ea4000c1e1900 */
[----:B--2---:R-:W-:-:S04]  /*4ad0*/  I2FP.F32.S32 R0, R2 ;  /* 0x0000000200007245 */ /* 0x004fc80000201400 */
[----:B------:R-:W-:Y:S01]  /*4ae0*/  F2FP.BF16.F32.PACK_AB R0, RZ, R0 ;  /* 0x00000000ff00723e */ /* 0x000fe200000010ff */
[----:B------:R-:W-:Y:S06]  /*4af0*/  BRA `(.L_x_7597) ;  /* 0x0000000c00587947 */ /* 0x000fec0003800000 */
.L_x_7598:
[----:B------:R-:W2:Y:S02]  /*4b00*/  LDG.E.U16 R2, desc[UR36][R2.64] ;  /* 0x0000002402027981 */ /* 0x000ea4000c1e1500 */
[----:B--2---:R-:W0:Y:S02]  /*4b10*/  I2F.S16 R0, R2 ;  /* 0x0000000200007306 */ /* 0x004e240000101400 */
[----:B0-----:R-:W-:Y:S01]  /*4b20*/  F2FP.BF16.F32.PACK_AB R0, RZ, R0 ;  /* 0x00000000ff00723e */ /* 0x001fe200000010ff */
[----:B------:R-:W-:Y:S06]  /*4b30*/  BRA `(.L_x_7597) ;  /* 0x0000000c00487947 */ /* 0x000fec0003800000 */
.L_x_7593:
        /* <DEDUP_REMOVED lines=9> */
.L_x_7601:
[----:B------:R-:W2:Y:S02]  /*4bd0*/  LDG.E.U16 R0, desc[UR36][R2.64] ;  /* 0x0000002402007981 */ /* 0x000ea4000c1e1500 */
[----:B--2---:R-:W-:-:S05]  /*4be0*/  HADD2.F32 R0, -RZ, R0.H0_H0 ;  /* 0x20000000ff007230 */ /* 0x004fca0000004100 */
[----:B------:R-:W-:Y:S01]  /*4bf0*/  F2FP.BF16.F32.PACK_AB R0, RZ, R0 ;  /* 0x00000000ff00723e */ /* 0x000fe200000010ff */
[----:B------:R-:W-:Y:S06]  /*4c00*/  BRA `(.L_x_7597) ;  /* 0x0000000c00147947 */ /* 0x000fec0003800000 */
.L_x_7600:
        /* <DEDUP_REMOVED lines=9> */
.L_x_7603:
[----:B------:R-:W2:Y:S02]  /*4ca0*/  LDG.E.U16 R2, desc[UR36][R2.64] ;  /* 0x0000002402027981 */ /* 0x000ea4000c1e1500 */
[----:B--2---:R-:W-:-:S05]  /*4cb0*/  HADD2.F32 R0, -RZ, R2.H0_H0 ;  /* 0x20000002ff007230 */ /* 0x004fca0000004100 */
[----:B------:R-:W-:Y:S01]  /*4cc0*/  F2FP.BF16.F32.PACK_AB R0, RZ, R0 ;  /* 0x00000000ff00723e */ /* 0x000fe200000010ff */
[----:B------:R-:W-:Y:S06]  /*4cd0*/  BRA `(.L_x_7597) ;  /* 0x0000000800e07947 */ /* 0x000fec0003800000 */
.L_x_7602:
        /* <DEDUP_REMOVED lines=8> */
.L_x_7592:
        /* <DEDUP_REMOVED lines=13> */
.L_x_7606:
        /* <DEDUP_REMOVED lines=8> */
.L_x_7605:
        /* <DEDUP_REMOVED lines=28> */
.L_x_7608:
        /* <DEDUP_REMOVED lines=15> */
.L_x_7607:
[----:B------:R0:W5:Y:S01]  /*5160*/  LDG.E.U16 R0, desc[UR36][R2.64] ;  /* 0x0000002402007981 */ /* 0x000162000c1e1500 */
[----:B------:R-:W-:Y:S05]  /*5170*/  BRA `(.L_x_7597) ;  /* 0x0000000400b87947 */ /* 0x000fea0003800000 */
.L_x_7604:
        /* <DEDUP_REMOVED lines=12> */
.L_x_7611:
        /* <DEDUP_REMOVED lines=21> */
.L_x_7615:
[----:B------:R-:W-:Y:S05]  /*5390*/  BSYNC B1 ;  /* 0x0000000000017941 */ /* 0x000fea0003800000 */
.L_x_7614:
[----:B------:R-:W-:Y:S01]  /*53a0*/  LEA R3, R0, 0x3b800000, 0x17 ;  /* 0x3b80000000037811 */ /* 0x000fe200078eb8ff */
[----:B------:R-:W-:-:S05]  /*53b0*/  IMAD.SHL.U32 R0, R2, 0x100000, RZ ;  /* 0x0010000002007824 */ /* 0x000fca00078e00ff */
[----:B------:R-:W-:-:S07]  /*53c0*/  LOP3.LUT R0, R3, R0, R4, 0xfe, !PT ;  /* 0x0000000003007212 */ /* 0x000fce00078efe04 */
.L_x_7613:
[----:B------:R-:W-:Y:S05]  /*53d0*/  BSYNC B0 ;  /* 0x0000000000007941 */ /* 0x000fea0003800000 */
.L_x_7612:
[----:B------:R-:W-:Y:S01]  /*53e0*/  F2FP.BF16.F32.PACK_AB R0, RZ, R0 ;  /* 0x00000000ff00723e */ /* 0x000fe200000010ff */
[----:B------:R-:W-:Y:S06]  /*53f0*/  BRA `(.L_x_7597) ;  /* 0x0000000400187947 */ /* 0x000fec0003800000 */
.L_x_7610:
        /* <DEDUP_REMOVED lines=21> */
.L_x_7619:
[----:B------:R-:W-:Y:S05]  /*5550*/  BSYNC B1 ;  /* 0x0000000000017941 */ /* 0x000fea0003800000 */
.L_x_7618:
[----:B------:R-:W-:Y:S01]  /*5560*/  LEA R3, R0, 0x37800000, 0x17 ;  /* 0x3780000000037811 */ /* 0x000fe200078eb8ff */
[----:B------:R-:W-:-:S05]  /*5570*/  IMAD.SHL.U32 R0, R2, 0x200000, RZ ;  /* 0x0020000002007824 */ /* 0x000fca00078e00ff */
[----:B------:R-:W-:-:S07]  /*5580*/  LOP3.LUT R0, R3, R0, R4, 0xfe, !PT ;  /* 0x0000000003007212 */ /* 0x000fce00078efe04 */
.L_x_7617:
[----:B------:R-:W-:Y:S05]  /*5590*/  BSYNC B0 ;  /* 0x0000000000007941 */ /* 0x000fea0003800000 */
.L_x_7616:
[----:B------:R-:W-:Y:S01]  /*55a0*/  F2FP.BF16.F32.PACK_AB R0, RZ, R0 ;  /* 0x00000000ff00723e */ /* 0x000fe200000010ff */
[----:B------:R-:W-:Y:S06]  /*55b0*/  BRA `(.L_x_7597) ;  /* 0x0000000000a87947 */ /* 0x000fec0003800000 */
.L_x_7609:
        /* <DEDUP_REMOVED lines=14> */
.L_x_7623:
[----:B------:R-:W-:Y:S05]  /*56a0*/  BSYNC B0 ;  /* 0x0000000000007941 */ /* 0x000fea0003800000 */
.L_x_7622:
[----:B------:R-:W-:Y:S01]  /*56b0*/  F2FP.BF16.F32.PACK_AB R0, RZ, R0 ;  /* 0x00000000ff00723e */ /* 0x000fe200000010ff */
[----:B------:R-:W-:Y:S06]  /*56c0*/  BRA `(.L_x_7597) ;  /* 0x0000000000647947 */ /* 0x000fec0003800000 */
.L_x_7596:
        /* <DEDUP_REMOVED lines=16> */
.L_x_7624:
[----:B------:R-:W-:Y:S01]  /*57d0*/  PRMT R0, RZ, 0x7610, R0 ;  /* 0x00007610ff007816 */ /* 0x000fe20000000000 */
[----:B------:R-:W-:Y:S06]  /*57e0*/  BRA `(.L_x_7597) ;  /* 0x00000000001c7947 */ /* 0x000fec0003800000 */
.L_x_7621:
[----:B------:R-:W2:Y:S02]  /*57f0*/  LDG.E.64 R2, desc[UR36][R2.64] ;  /* 0x0000002402027981 */ /* 0x000ea4000c1e1b00 */
[----:B--2---:R-:W0:Y:S02]  /*5800*/  I2F.U64 R0, R2 ;  /* 0x0000000200007312 */ /* 0x004e240000301000 */
[----:B0-----:R-:W-:Y:S01]  /*5810*/  F2FP.BF16.F32.PACK_AB R0, RZ, R0 ;  /* 0x00000000ff00723e */ /* 0x001fe200000010ff */
[----:B------:R-:W-:Y:S06]  /*5820*/  BRA `(.L_x_7597) ;  /* 0x00000000000c7947 */ /* 0x000fec0003800000 */
.L_x_7620:
[----:B------:R-:W2:Y:S02]  /*5830*/  LDG.E R2, desc[UR36][R2.64] ;  /* 0x0000002402027981 */ /* 0x000ea4000c1e1900 */
[----:B--2---:R-:W-:-:S04]  /*5840*/  I2FP.F32.U32 R0, R2 ;  /* 0x0000000200007245 */ /* 0x004fc80000201000 */
[----:B------:R-:W-:-:S07]  /*5850*/  F2FP.BF16.F32.PACK_AB R0, RZ, R0 ;  /* 0x00000000ff00723e */ /* 0x000fce00000010ff */
.L_x_7597:
        /* <DEDUP_REMOVED lines=52> */
.L_x_7628:
[----:B-1----:R-:W-:-:S06]  /*5ba0*/  IMAD.U32 R3, R3, 0x10000, RZ ;  /* 0x0001000003037824 */ /* 0x002fcc00078e00ff */
[----:B------:R-:W1:Y:S02]  /*5bb0*/  F2I.S64.TRUNC R2, R3 ;  /* 0x0000000300027311 */ /* 0x000e64000020d900 */
[----:B-1----:R1:W-:Y:S01]  /*5bc0*/  STG.E.U8 desc[UR36][R16.64], R2 ;  /* 0x0000000210007986 */ /* 0x0023e2000c101124 */
[----:B------:R-:W-:Y:S05]  /*5bd0*/  BRA `(.L_x_7630) ;  /* 0x0000000c00847947 */ /* 0x000fea0003800000 */
.L_x_7627:
        /* <DEDUP_REMOVED lines=10> */
.L_x_7632:
[----:B-1----:R-:W-:-:S06]  /*5c80*/  IMAD.U32 R3, R3, 0x10000, RZ ;  /* 0x0001000003037824 */ /* 0x002fcc00078e00ff */
[----:B------:R-:W1:Y:S02]  /*5c90*/  F2I.FTZ.TRUNC.NTZ R3, R3 ;  /* 0x0000000300037305 */ /* 0x000e64000021f100 */
[----:B-1----:R1:W-:Y:S01]  /*5ca0*/  STG.E desc[UR36][R16.64], R3 ;  /* 0x0000000310007986 */ /* 0x0023e2000c101924 */
[----:B------:R-:W-:Y:S05]  /*5cb0*/  BRA `(.L_x_7630) ;  /* 0x0000000c004c7947 */ /* 0x000fea0003800000 */
.L_x_7631:
[----:B-1----:R-:W-:-:S06]  /*5cc0*/  IMAD.U32 R3, R3, 0x10000, RZ ;  /* 0x0001000003037824 */ /* 0x002fcc00078e00ff */
[----:B------:R-:W1:Y:S02]  /*5cd0*/  F2I.FTZ.TRUNC.NTZ R3, R3 ;  /* 0x0000000300037305 */ /* 0x000e64000021f100 */
[----:B-1----:R1:W-:Y:S01]  /*5ce0*/  STG.E.U16 desc[UR36][R16.64], R3 ;  /* 0x0000000310007986 */ /* 0x0023e2000c101524 */
[----:B------:R-:W-:Y:S05]  /*5cf0*/  BRA `(.L_x_7630) ;  /* 0x0000000c003c7947 */ /* 0x000fea0003800000 */
.L_x_7626:
        /* <DEDUP_REMOVED lines=9> */
.L_x_7634:
[----:B01----:R-:W-:-:S05]  /*5d90*/  IMAD.U32 R0, R3, 0x10000, RZ ;  /* 0x0001000003007824 */ /* 0x003fca00078e00ff */
[----:B------:R-:W-:-:S05]  /*5da0*/  F2FP.F16.F32.PACK_AB R0, RZ, R0 ;  /* 0x00000000ff00723e */ /* 0x000fca00000000ff */
[----:B------:R0:W-:Y:S01]  /*5db0*/  STG.E.U16 desc[UR36][R16.64], R0 ;  /* 0x0000000010007986 */ /* 0x0001e2000c101524 */
[----:B------:R-:W-:Y:S05]  /*5dc0*/  BRA `(.L_x_7630) ;  /* 0x0000000c00087947 */ /* 0x000fea0003800000 */
.L_x_7633:
        /* <DEDUP_REMOVED lines=10> */
.L_x_7636:
[----:B-1----:R-:W-:-:S05]  /*5e70*/  IMAD.U32 R3, R3, 0x10000, RZ ;  /* 0x0001000003037824 */ /* 0x002fca00078e00ff */
[----:B------:R-:W-:-:S04]  /*5e80*/  F2FP.F16.F32.PACK_AB R3, RZ, R3 ;  /* 0x00000003ff03723e */ /* 0x000fc800000000ff */
[----:B------:R-:W-:-:S05]  /*5e90*/  PRMT R3, R3, 0x5410, RZ ;  /* 0x0000541003037816 */ /* 0x000fca00000000ff */
[----:B------:R1:W-:Y:S01]  /*5ea0*/  STG.E desc[UR36][R16.64], R3 ;  /* 0x0000000310007986 */ /* 0x0003e2000c101924 */
[----:B------:R-:W-:Y:S05]  /*5eb0*/  BRA `(.L_x_7630) ;  /* 0x0000000800cc7947 */ /* 0x000fea0003800000 */
.L_x_7635:
[----:B-1----:R-:W-:-:S04]  /*5ec0*/  IMAD.U32 R2, R3, 0x10000, RZ ;  /* 0x0001000003027824 */ /* 0x002fc800078e00ff */
[----:B------:R-:W-:-:S06]  /*5ed0*/  FMUL.FTZ R2, R2, 1 ;  /* 0x3f80000002027820 */ /* 0x000fcc0000410000 */
[----:B------:R-:W1:Y:S02]  /*5ee0*/  F2F.F64.F32 R2, R2 ;  /* 0x0000000200027310 */ /* 0x000e640000201800 */
[----:B-1----:R1:W-:Y:S01]  /*5ef0*/  STG.E.64 desc[UR36][R16.64], R2 ;  /* 0x0000000210007986 */ /* 0x0023e2000c101b24 */
[----:B------:R-:W-:Y:S05]  /*5f00*/  BRA `(.L_x_7630) ;  /* 0x0000000800b87947 */ /* 0x000fea0003800000 */
.L_x_7625:
        /* <DEDUP_REMOVED lines=13> */
.L_x_7639:
[----:B-1----:R-:W-:Y:S01]  /*5fe0*/  IMAD.U32 R3, R3, 0x10000, RZ ;  /* 0x0001000003037824 */ /* 0x002fe200078e00ff */
[----:B------:R-:W-:-:S03]  /*5ff0*/  CS2R R6, SRZ ;  /* 0x0000000000067805 */ /* 0x000fc6000001ff00 */
[----:B------:R-:W-:-:S04]  /*6000*/  FMUL.FTZ R3, R3, 1 ;  /* 0x3f80000003037820 */ /* 0x000fc80000410000 */
[----:B------:R-:W1:Y:S02]  /*6010*/  F2F.F64.F32 R4, R3 ;  /* 0x0000000300047310 */ /* 0x000e640000201800 */
[----:B-1----:R1:W-:Y:S01]  /*6020*/  STG.E.128 desc[UR36][R16.64], R4 ;  /* 0x0000000410007986 */ /* 0x0023e2000c101d24 */
[----:B------:R-:W-:Y:S05]  /*6030*/  BRA `(.L_x_7630) ;  /* 0x00000008006c7947 */ /* 0x000fea0003800000 */
.L_x_7638:
        /* <DEDUP_REMOVED lines=21> */
.L_x_7643:
[----:B------:R-:W-:Y:S05]  /*6190*/  BSYNC B0 ;  /* 0x0000000000007941 */ /* 0x000fea0003800000 */
.L_x_7642:
[----:B------:R-:W-:-:S05]  /*61a0*/  LOP3.LUT R3, R0, R3, RZ, 0xfc, !PT ;  /* 0x0000000300037212 */ /* 0x000fca00078efcff */
[----:B------:R0:W-:Y:S01]  /*61b0*/  STG.E.U8 desc[UR36][R16.64], R3 ;  /* 0x0000000310007986 */ /* 0x0001e2000c101124 */
[----:B------:R-:W-:Y:S05]  /*61c0*/  BRA `(.L_x_7630) ;  /* 0x0000000800087947 */ /* 0x000fea0003800000 */
.L_x_7641:
        /* <DEDUP_REMOVED lines=13> */
.L_x_7645:
[----:B0-----:R-:W-:Y:S01]  /*62a0*/  IMAD.MOV.U32 R0, RZ, RZ, 0x7f ;  /* 0x0000007fff007424 */ /* 0x001fe200078e00ff */
[----:B------:R-:W-:-:S04]  /*62b0*/  ISETP.GT.U32.AND P0, PT, R2, 0x7f800000, PT ;  /* 0x7f8000000200780c */ /* 0x000fc80003f04070 */
[----:B------:R-:W-:-:S09]  /*62c0*/  SEL R0, R0, 0x7c, P0 ;  /* 0x0000007c00007807 */ /* 0x000fd20000000000 */
.L_x_7646:
[----:B------:R-:W-:Y:S05]  /*62d0*/  BSYNC B0 ;  /* 0x0000000000007941 */ /* 0x000fea0003800000 */
.L_x_7644:
[----:B------:R-:W-:-:S04]  /*62e0*/  LOP3.LUT R2, R3, 0x80000000, RZ, 0xc0, !PT ;  /* 0x8000000003027812 */ /* 0x000fc800078ec0ff */
[----:B------:R-:W-:-:S04]  /*62f0*/  SHF.R.U32.HI R3, RZ, 0x18, R2 ;  /* 0x00000018ff037819 */ /* 0x000fc80000011602 */
[----:B------:R-:W-:-:S05]  /*6300*/  LOP3.LUT R3, R0, R3, RZ, 0xfc, !PT ;  /* 0x0000000300037212 */ /* 0x000fca00078efcff */
[----:B------:R0:W-:Y:S01]  /*6310*/  STG.E.U8 desc[UR36][R16.64], R3 ;  /* 0x0000000310007986 */ /* 0x0001e2000c101124 */
[----:B------:R-:W-:Y:S05]  /*6320*/  BRA `(.L_x_7630) ;  /* 0x0000000400b07947 */ /* 0x000fea0003800000 */
.L_x_7640:
[----:B-1----:R1:W-:Y:S01]  /*6330*/  STG.E.U16 desc[UR36][R16.64], R3 ;  /* 0x0000000310007986 */ /* 0x0023e2000c101524 */
[----:B------:R-:W-:Y:S05]  /*6340*/  BRA `(.L_x_7630) ;  /* 0x0000000400a87947 */ /* 0x000fea0003800000 */
.L_x_7637:
        /* <DEDUP_REMOVED lines=12> */
.L_x_7649:
        /* <DEDUP_REMOVED lines=17> */
.L_x_7652:
[----:B------:R-:W-:-:S04]  /*6520*/  LOP3.LUT R2, R3, 0x80000000, RZ, 0xc0, !PT ;  /* 0x8000000003027812 */ /* 0x000fc800078ec0ff */
[----:B------:R-:W-:-:S04]  /*6530*/  SHF.R.U32.HI R3, RZ, 0x18, R2 ;  /* 0x00000018ff037819 */ /* 0x000fc80000011602 */
[----:B------:R-:W-:-:S04]  /*6540*/  LOP3.LUT R0, R0, R3, RZ, 0xfc, !PT ;  /* 0x0000000300007212 */ /* 0x000fc800078efcff */
[----:B------:R-:W-:-:S07]  /*6550*/  PRMT R8, R0, 0x7610, R8 ;  /* 0x0000761000087816 */ /* 0x000fce0000000008 */
.L_x_7651:
[----:B------:R-:W-:Y:S05]  /*6560*/  BSYNC B0 ;  /* 0x0000000000007941 */ /* 0x000fea0003800000 */
.L_x_7650:
[----:B------:R4:W-:Y:S01]  /*6570*/  STG.E.U8 desc[UR36][R16.64], R8 ;  /* 0x0000000810007986 */ /* 0x0009e2000c101124 */
[----:B------:R-:W-:Y:S05]  /*6580*/  BRA `(.L_x_7630) ;  /* 0x0000000400187947 */ /* 0x000fea0003800000 */
.L_x_7648:
        /* <DEDUP_REMOVED lines=17> */
.L_x_7655:
[----:B------:R-:W-:-:S04]  /*66a0*/  LOP3.LUT R2, R3, 0x80000000, RZ, 0xc0, !PT ;  /* 0x8000000003027812 */ /* 0x000fc800078ec0ff */
[----:B------:R-:W-:-:S04]  /*66b0*/  SHF.R.U32.HI R3, RZ, 0x18, R2 ;  /* 0x00000018ff037819 */ /* 0x000fc80000011602 */
[----:B------:R-:W-:-:S04]  /*66c0*/  LOP3.LUT R0, R0, R3, RZ, 0xfc, !PT ;  /* 0x0000000300007212 */ /* 0x000fc800078efcff */
[----:B------:R-:W-:-:S07]  /*66d0*/  PRMT R8, R0, 0x7610, R8 ;  /* 0x0000761000087816 */ /* 0x000fce0000000008 */
.L_x_7654:
[----:B------:R-:W-:Y:S05]  /*66e0*/  BSYNC B0 ;  /* 0x0000000000007941 */ /* 0x000fea0003800000 */
.L_x_7653:
[----:B------:R1:W-:Y:S01]  /*66f0*/  STG.E.U8 desc[UR36][R16.64], R8 ;  /* 0x0000000810007986 */ /* 0x0003e2000c101124 */
[----:B------:R-:W-:Y:S05]  /*6700*/  BRA `(.L_x_7630) ;  /* 0x0000000000b87947 */ /* 0x000fea0003800000 */
.L_x_7647:
        /* <DEDUP_REMOVED lines=22> */
.L_x_7629:
        /* <DEDUP_REMOVED lines=16> */
.L_x_7658:
[----:B------:R-:W-:Y:S05]  /*6970*/  BRA `(.L_x_7630) ;  /* 0x00000000001c7947 */ /* 0x000fea0003800000 */
.L_x_7657:
[----:B-1----:R-:W-:-:S06]  /*6980*/  IMAD.U32 R3, R3, 0x10000, RZ ;  /* 0x0001000003037824 */ /* 0x002fcc00078e00ff */
[----:B------:R-:W1:Y:S02]  /*6990*/  F2I.U64.TRUNC R2, R3 ;  /* 0x0000000300027311 */ /* 0x000e64000020d800 */
[----:B-1----:R3:W-:Y:S01]  /*69a0*/  STG.E.64 desc[UR36][R16.64], R2 ;  /* 0x0000000210007986 */ /* 0x0027e2000c101b24 */
[----:B------:R-:W-:Y:S05]  /*69b0*/  BRA `(.L_x_7630) ;  /* 0x00000000000c7947 */ /* 0x000fea0003800000 */
.L_x_7656:
[----:B-1----:R-:W-:-:S06]  /*69c0*/  IMAD.U32 R3, R3, 0x10000, RZ ;  /* 0x0001000003037824 */ /* 0x002fcc00078e00ff */
[----:B------:R-:W1:Y:S02]  /*69d0*/  F2I.FTZ.U32.TRUNC.NTZ R3, R3 ;  /* 0x0000000300037305 */ /* 0x000e64000021f000 */
[----:B-1----:R1:W-:Y:S02]  /*69e0*/  STG.E desc[UR36][R16.64], R3 ;  /* 0x0000000310007986 */ /* 0x0023e4000c101924 */
.L_x_7630:
[----:B------:R-:W-:-:S07]  /*69f0*/  VIADD R19, R19, 0x80 ;  /* 0x0000008013137836 */ /* 0x000fce0000000000 */
.L_x_7590:
[----:B------:R-:W-:Y:S05]  /*6a00*/  BSYNC B6 ;  /* 0x0000000000067941 */ /* 0x000fea0003800000 */
.L_x_7589:
        /* <DEDUP_REMOVED lines=307> */
.L_x_7661:
        /* <DEDUP_REMOVED lines=22> */
.L_x_7665:
[----:B------:R-:W2:Y:S02]  /*7ea0*/  LDG.E.U8 R2, desc[UR36][R2.64] ;  /* 0x0000002402027981 */ /* 0x000ea4000c1e1100 */
[----:B--2---:R-:W-:-:S04]  /*7eb0*/  I2FP.F32.U32 R0, R2 ;  /* 0x0000000200007245 */ /* 0x004fc80000201000 */
[----:B------:R-:W-:Y:S01]  /*7ec0*/  F2FP.BF16.F32.PACK_AB R0, RZ, R0 ;  /* 0x00000000ff00723e */ /* 0x000fe200000010ff */
[----:B------:R-:W-:Y:S06]  /*7ed0*/  BRA `(.L_x_7667) ;  /* 0x0000000c00907947 */ /* 0x000fec0003800000 */
.L_x_7664:
        /* <DEDUP_REMOVED lines=10> */
.L_x_7669:
[----:B------:R-:W2:Y:S02]  /*7f80*/  LDG.E R2, desc[UR36][R2.64] ;  /* 0x0000002402027981 */ /* 0x000ea4000c1e1900 */
[----:B--2---:R-:W-:-:S04]  /*7f90*/  I2FP.F32.S32 R0, R2 ;  /* 0x0000000200007245 */ /* 0x004fc80000201400 */
[----:B------:R-:W-:Y:S01]  /*7fa0*/  F2FP.BF16.F32.PACK_AB R0, RZ, R0 ;  /* 0x00000000ff00723e */ /* 0x000fe200000010ff */
[----:B------:R-:W-:Y:S06]  /*7fb0*/  BRA `(.L_x_7667) ;  /* 0x0000000c00587947 */ /* 0x000fec0003800000 */
.L_x_7668:
[----:B------:R-:W2:Y:S02]  /*7fc0*/  LDG.E.U16 R2, desc[UR36][R2.64] ;  /* 0x0000002402027981 */ /* 0x000ea4000c1e1500 */
[----:B--2---:R-:W0:Y:S02]  /*7fd0*/  I2F.S16 R0, R2 ;  /* 0x0000000200007306 */ /* 0x004e240000101400 */
[----:B0-----:R-:W-:Y:S01]  /*7fe0*/  F2FP.BF16.F32.PACK_AB R0, RZ, R0 ;  /* 0x00000000ff00723e */ /* 0x001fe200000010ff */
[----:B------:R-:W-:Y:S06]  /*7ff0*/  BRA `(.L_x_7667) ;  /* 0x0000000c00487947 */ /* 0x000fec0003800000 */
.L_x_7663:
        /* <DEDUP_REMOVED lines=9> */
.L_x_7671:
[----:B------:R-:W2:Y:S02]  /*8090*/  LDG.E.U16 R0, desc[UR36][R2.64] ;  /* 0x0000002402007981 */ /* 0x000ea4000c1e1500 */
[----:B--2---:R-:W-:-:S05]  /*80a0*/  HADD2.F32 R0, -RZ, R0.H0_H0 ;  /* 0x20000000ff007230 */ /* 0x004fca0000004100 */
[----:B------:R-:W-:Y:S01]  /*80b0*/  F2FP.BF16.F32.PACK_AB R0, RZ, R0 ;  /* 0x00000000ff00723e */ /* 0x000fe200000010ff */
[----:B------:R-:W-:Y:S06]  /*80c0*/  BRA `(.L_x_7667) ;  /* 0x0000000c00147947 */ /* 0x000fec0003800000 */
.L_x_7670:
        /* <DEDUP_REMOVED lines=9> */
.L_x_7673:
[----:B------:R-:W2:Y:S02]  /*8160*/  LDG.E.U16 R2, desc[UR36][R2.64] ;  /* 0x0000002402027981 */ /* 0x000ea4000c1e1500 */
[----:B--2---:R-:W-:-:S05]  /*8170*/  HADD2.F32 R0, -RZ, R2.H0_H0 ;  /* 0x20000002ff007230 */ /* 0x004fca0000004100 */
[----:B------:R-:W-:Y:S01]  /*8180*/  F2FP.BF16.F32.PACK_AB R0, RZ, R0 ;  /* 0x00000000ff00723e */ /* 0x000fe200000010ff */
[----:B------:R-:W-:Y:S06]  /*8190*/  BRA `(.L_x_7667) ;  /* 0x0000000800e07947 */ /* 0x000fec0003800000 */
.L_x_7672:
        /* <DEDUP_REMOVED lines=8> */
.L_x_7662:
        /* <DEDUP_REMOVED lines=13> */
.L_x_7676:
        /* <DEDUP_REMOVED lines=8> */
.L_x_7675:
        /* <DEDUP_REMOVED lines=28> */
.L_x_7678:
        /* <DEDUP_REMOVED lines=15> */
.L_x_7677:
[----:B------:R0:W5:Y:S01]  /*8620*/  LDG.E.U16 R0, desc[UR36][R2.64] ;  /* 0x0000002402007981 */ /* 0x000162000c1e1500 */
[----:B------:R-:W-:Y:S05]  /*8630*/  BRA `(.L_x_7667) ;  /* 0x0000000400b87947 */ /* 0x000fea0003800000 */
.L_x_7674:
        /* <DEDUP_REMOVED lines=12> */
.L_x_7681:
        /* <DEDUP_REMOVED lines=21> */
.L_x_7685:
[----:B------:R-:W-:Y:S05]  /*8850*/  BSYNC B1 ;  /* 0x0000000000017941 */ /* 0x000fea0003800000 */
.L_x_7684:
[----:B------:R-:W-:Y:S01]  /*8860*/  LEA R3, R0, 0x3b800000, 0x17 ;  /* 0x3b80000000037811 */ /* 0x000fe200078eb8ff */
[----:B------:R-:W-:-:S05]  /*8870*/  IMAD.SHL.U32 R0, R2, 0x100000, RZ ;  /* 0x0010000002007824 */ /* 0x000fca00078e00ff */
[----:B------:R-:W-:-:S07]  /*8880*/  LOP3.LUT R0, R3, R0, R4, 0xfe, !PT ;  /* 0x0000000003007212 */ /* 0x000fce00078efe04 */
.L_x_7683:
[----:B------:R-:W-:Y:S05]  /*8890*/  BSYNC B0 ;  /* 0x0000000000007941 */ /* 0x000fea0003800000 */
.L_x_7682:
[----:B------:R-:W-:Y:S01]  /*88a0*/  F2FP.BF16.F32.PACK_AB R0, RZ, R0 ;  /* 0x00000000ff00723e */ /* 0x000fe200000010ff */
[----:B------:R-:W-:Y:S06]  /*88b0*/  BRA `(.L_x_7667) ;  /* 0x0000000400187947 */ /* 0x000fec0003800000 */
.L_x_7680:
        /* <DEDUP_REMOVED lines=21> */
.L_x_7689:
[----:B------:R-:W-:Y:S05]  /*8a10*/  BSYNC B1 ;  /* 0x0000000000017941 */ /* 0x000fea0003800000 */
.L_x_7688:
[----:B------:R-:W-:Y:S01]  /*8a20*/  LEA R3, R0, 0x37800000, 0x17 ;  /* 0x3780000000037811 */ /* 0x000fe200078eb8ff */
[----:B------:R-:W-:-:S05]  /*8a30*/  IMAD.SHL.U32 R0, R2, 0x200000, RZ ;  /* 0x0020000002007824 */ /* 0x000fca00078e00ff */
[----:B------:R-:W-:-:S07]  /*8a40*/  LOP3.LUT R0, R3, R0, R4, 0xfe, !PT ;  /* 0x0000000003007212 */ /* 0x000fce00078efe04 */
.L_x_7687:
[----:B------:R-:W-:Y:S05]  /*8a50*/  BSYNC B0 ;  /* 0x0000000000007941 */ /* 0x000fea0003800000 */
.L_x_7686:
[----:B------:R-:W-:Y:S01]  /*8a60*/  F2FP.BF16.F32.PACK_AB R0, RZ, R0 ;  /* 0x00000000ff00723e */ /* 0x000fe200000010ff */
[----:B------:R-:W-:Y:S06]  /*8a70*/  BRA `(.L_x_7667) ;  /* 0x0000000000a87947 */ /* 0x000fec0003800000 */
.L_x_7679:
        /* <DEDUP_REMOVED lines=14> */
.L_x_7693:
[----:B------:R-:W-:Y:S05]  /*8b60*/  BSYNC B0 ;  /* 0x0000000000007941 */ /* 0x000fea0003800000 */
.L_x_7692:
[----:B------:R-:W-:Y:S01]  /*8b70*/  F2FP.BF16.F32.PACK_AB R0, RZ, R0 ;  /* 0x00000000ff00723e */ /* 0x000fe200000010ff */
[----:B------:R-:W-:Y:S06]  /*8b80*/  BRA `(.L_x_7667) ;  /* 0x0000000000647947 */ /* 0x000fec0003800000 */
.L_x_7666:
        /* <DEDUP_REMOVED lines=16> */
.L_x_7694:
[----:B------:R-:W-:Y:S01]  /*8c90*/  PRMT R0, RZ, 0x7610, R0 ;  /* 0x00007610ff007816 */ /* 0x000fe20000000000 */
[----:B------:R-:W-:Y:S06]  /*8ca0*/  BRA `(.L_x_7667) ;  /* 0x00000000001c7947 */ /* 0x000fec0003800000 */
.L_x_7691:
[----:B------:R-:W2:Y:S02]  /*8cb0*/  LDG.E.64 R2, desc[UR36][R2.64] ;  /* 0x0000002402027981 */ /* 0x000ea4000c1e1b00 */
[----:B--2---:R-:W0:Y:S02]  /*8cc0*/  I2F.U64 R0, R2 ;  /* 0x0000000200007312 */ /* 0x004e240000301000 */
[----:B0-----:R-:W-:Y:S01]  /*8cd0*/  F2FP.BF16.F32.PACK_AB R0, RZ, R0 ;  /* 0x00000000ff00723e */ /* 0x001fe200000010ff */
[----:B------:R-:W-:Y:S06]  /*8ce0*/  BRA `(.L_x_7667) ;  /* 0x00000000000c7947 */ /* 0x000fec0003800000 */
.L_x_7690:
[----:B------:R-:W2:Y:S02]  /*8cf0*/  LDG.E R2, desc[UR36][R2.64] ;  /* 0x0000002402027981 */ /* 0x000ea4000c1e1900 */
[----:B--2---:R-:W-:-:S04]  /*8d00*/  I2FP.F32.U32 R0, R2 ;  /* 0x0000000200007245 */ /* 0x004fc80000201000 */
[----:B------:R-:W-:-:S07]  /*8d10*/  F2FP.BF16.F32.PACK_AB R0, RZ, R0 ;  /* 0x00000000ff00723e */ /* 0x000fce00000010ff */
.L_x_7667:
        /* <DEDUP_REMOVED lines=52> */
.L_x_7698:
[----:B-1----:R-:W-:-:S06]  /*9060*/  IMAD.U32 R3, R3, 0x10000, RZ ;  /* 0x0001000003037824 */ /* 0x002fcc00078e00ff */
[----:B------:R-:W1:Y:S02]  /*9070*/  F2I.S64.TRUNC R2, R3 ;  /* 0x0000000300027311 */ /* 0x000e64000020d900 */
[----:B-1----:R4:W-:Y:S01]  /*9080*/  STG.E.U8 desc[UR36][R16.64], R2 ;  /* 0x0000000210007986 */ /* 0x0029e2000c101124 */
[----:B------:R-:W-:Y:S05]  /*9090*/  BRA `(.L_x_7700) ;  /* 0x0000000c00847947 */ /* 0x000fea0003800000 */
.L_x_7697:
        /* <DEDUP_REMOVED lines=10> */
.L_x_7702:
[----:B-1----:R-:W-:-:S06]  /*9140*/  IMAD.U32 R3, R3, 0x10000, RZ ;  /* 0x0001000003037824 */ /* 0x002fcc00078e00ff */
[----:B------:R-:W1:Y:S02]  /*9150*/  F2I.FTZ.TRUNC.NTZ R3, R3 ;  /* 0x0000000300037305 */ /* 0x000e64000021f100 */
[----:B-1----:R3:W-:Y:S01]  /*9160*/  STG.E desc[UR36][R16.64], R3 ;  /* 0x0000000310007986 */ /* 0x0027e2000c101924 */
[----:B------:R-:W-:Y:S05]  /*9170*/  BRA `(.L_x_7700) ;  /* 0x0000000c004c7947 */ /* 0x000fea0003800000 */
.L_x_7701:
[----:B-1----:R-:W-:-:S06]  /*9180*/  IMAD.U32 R3, R3, 0x10000, RZ ;  /* 0x0001000003037824 */ /* 0x002fcc00078e00ff */
[----:B------:R-:W1:Y:S02]  /*9190*/  F2I.FTZ.TRUNC.NTZ R3, R3 ;  /* 0x0000000300037305 */ /* 0x000e64000021f100 */
[----:B-1----:R1:W-:Y:S01]  /*91a0*/  STG.E.U16 desc[UR36][R16.64], R3 ;  /* 0x0000000310007986 */ /* 0x0023e2000c101524 */
[----:B------:R-:W-:Y:S05]  /*91b0*/  BRA `(.L_x_7700) ;  /* 0x0000000c003c7947 */ /* 0x000fea0003800000 */
.L_x_7696:
        /* <DEDUP_REMOVED lines=9> */
.L_x_7704:
[----:B01----:R-:W-:-:S05]  /*9250*/  IMAD.U32 R0, R3, 0x10000, RZ ;  /* 0x0001000003007824 */ /* 0x003fca00078e00ff */
[----:B------:R-:W-:-:S05]  /*9260*/  F2FP.F16.F32.PACK_AB R0, RZ, R0 ;  /* 0x00000000ff00723e */ /* 0x000fca00000000ff */
[----:B------:R0:W-:Y:S01]  /*9270*/  STG.E.U16 desc[UR36][R16.64], R0 ;  /* 0x0000000010007986 */ /* 0x0001e2000c101524 */
[----:B------:R-:W-:Y:S05]  /*9280*/  BRA `(.L_x_7700) ;  /* 0x0000000c00087947 */ /* 0x000fea0003800000 */
.L_x_7703:
        /* <DEDUP_REMOVED lines=10> */
.L_x_7706:
[----:B-1----:R-:W-:-:S05]  /*9330*/  IMAD.U32 R3, R3, 0x10000, RZ ;  /* 0x0001000003037824 */ /* 0x002fca00078e00ff */
[----:B------:R-:W-:-:S04]  /*9340*/  F2FP.F16.F32.PACK_AB R3, RZ, R3 ;  /* 0x00000003ff03723e */ /* 0x000fc800000000ff */
[----:B------:R-:W-:-:S05]  /*9350*/  PRMT R3, R3, 0x5410, RZ ;  /* 0x0000541003037816 */ /* 0x000fca00000000ff */
[----:B------:R1:W-:Y:S01]  /*9360*/  STG.E desc[UR36][R16.64], R3 ;  /* 0x0000000310007986 */ /* 0x0003e2000c101924 */
[----:B------:R-:W-:Y:S05]  /*9370*/  BRA `(.L_x_7700) ;  /* 0x0000000800cc7947 */ /* 0x000fea0003800000 */
.L_x_7705:
[----:B-1----:R-:W-:-:S04]  /*9380*/  IMAD.U32 R2, R3, 0x10000, RZ ;  /* 0x0001000003027824 */ /* 0x002fc800078e00ff */
[----:B------:R-:W-:-:S06]  /*9390*/  FMUL.FTZ R2, R2, 1 ;  /* 0x3f80000002027820 */ /* 0x000fcc0000410000 */
[----:B------:R-:W1:Y:S02]  /*93a0*/  F2F.F64.F32 R2, R2 ;  /* 0x0000000200027310 */ /* 0x000e640000201800 */
[----:B-1----:R1:W-:Y:S01]  /*93b0*/  STG.E.64 desc[UR36][R16.64], R2 ;  /* 0x0000000210007986 */ /* 0x0023e2000c101b24 */
[----:B------:R-:W-:Y:S05]  /*93c0*/  BRA `(.L_x_7700) ;  /* 0x0000000800b87947 */ /* 0x000fea0003800000 */
.L_x_7695:
        /* <DEDUP_REMOVED lines=13> */
.L_x_7709:
[----:B-1----:R-:W-:Y:S01]  /*94a0*/  IMAD.U32 R3, R3, 0x10000, RZ ;  /* 0x0001000003037824 */ /* 0x002fe200078e00ff */
[----:B------:R-:W-:-:S03]  /*94b0*/  CS2R R6, SRZ ;  /* 0x0000000000067805 */ /* 0x000fc6000001ff00 */
[----:B------:R-:W-:-:S04]  /*94c0*/  FMUL.FTZ R3, R3, 1 ;  /* 0x3f80000003037820 */ /* 0x000fc80000410000 */
[----:B------:R-:W1:Y:S02]  /*94d0*/  F2F.F64.F32 R4, R3 ;  /* 0x0000000300047310 */ /* 0x000e640000201800 */
[----:B-1----:R1:W-:Y:S01]  /*94e0*/  STG.E.128 desc[UR36][R16.64], R4 ;  /* 0x0000000410007986 */ /* 0x0023e2000c101d24 */
[----:B------:R-:W-:Y:S05]  /*94f0*/  BRA `(.L_x_7700) ;  /* 0x00000008006c7947 */ /* 0x000fea0003800000 */
.L_x_7708:
        /* <DEDUP_REMOVED lines=21> */
.L_x_7713:
[----:B------:R-:W-:Y:S05]  /*9650*/  BSYNC B0 ;  /* 0x0000000000007941 */ /* 0x000fea0003800000 */
.L_x_7712:
[----:B------:R-:W-:-:S05]  /*9660*/  LOP3.LUT R3, R0, R3, RZ, 0xfc, !PT ;  /* 0x0000000300037212 */ /* 0x000fca00078efcff */
[----:B------:R0:W-:Y:S01]  /*9670*/  STG.E.U8 desc[UR36][R16.64], R3 ;  /* 0x0000000310007986 */ /* 0x0001e2000c101124 */
[----:B------:R-:W-:Y:S05]  /*9680*/  BRA `(.L_x_7700) ;  /* 0x0000000800087947 */ /* 0x000fea0003800000 */
.L_x_7711:
        /* <DEDUP_REMOVED lines=13> */
.L_x_7715:
[----:B0-----:R-:W-:Y:S01]  /*9760*/  IMAD.MOV.U32 R0, RZ, RZ, 0x7f ;  /* 0x0000007fff007424 */ /* 0x001fe200078e00ff */
[----:B------:R-:W-:-:S04]  /*9770*/  ISETP.GT.U32.AND P0, PT, R2, 0x7f800000, PT ;  /* 0x7f8000000200780c */ /* 0x000fc80003f04070 */
[----:B------:R-:W-:-:S09]  /*9780*/  SEL R0, R0, 0x7c, P0 ;  /* 0x0000007c00007807 */ /* 0x000fd20000000000 */
.L_x_7716:
[----:B------:R-:W-:Y:S05]  /*9790*/  BSYNC B0 ;  /* 0x0000000000007941 */ /* 0x000fea0003800000 */
.L_x_7714:
[----:B------:R-:W-:-:S04]  /*97a0*/  LOP3.LUT R2, R3, 0x80000000, RZ, 0xc0, !PT ;  /* 0x8000000003027812 */ /* 0x000fc800078ec0ff */
[----:B------:R-:W-:-:S04]  /*97b0*/  SHF.R.U32.HI R3, RZ, 0x18, R2 ;  /* 0x00000018ff037819 */ /* 0x000fc80000011602 */
[----:B------:R-:W-:-:S05]  /*97c0*/  LOP3.LUT R3, R0, R3, RZ, 0xfc, !PT ;  /* 0x0000000300037212 */ /* 0x000fca00078efcff */
[----:B------:R0:W-:Y:S01]  /*97d0*/  STG.E.U8 desc[UR36][R16.64], R3 ;  /* 0x0000000310007986 */ /* 0x0001e2000c101124 */
[----:B------:R-:W-:Y:S05]  /*97e0*/  BRA `(.L_x_7700) ;  /* 0x0000000400b07947 */ /* 0x000fea0003800000 */
.L_x_7710:
[----:B-1----:R1:W-:Y:S01]  /*97f0*/  STG.E.U16 desc[UR36][R16.64], R3 ;  /* 0x0000000310007986 */ /* 0x0023e2000c101524 */
[----:B------:R-:W-:Y:S05]  /*9800*/  BRA `(.L_x_7700) ;  /* 0x0000000400a87947 */ /* 0x000fea0003800000 */
.L_x_7707:
        /* <DEDUP_REMOVED lines=12> */
.L_x_7719:
        /* <DEDUP_REMOVED lines=17> */
.L_x_7722:
[----:B------:R-:W-:-:S04]  /*99e0*/  LOP3.LUT R2, R3, 0x80000000, RZ, 0xc0, !PT ;  /* 0x8000000003027812 */ /* 0x000fc800078ec0ff */
[----:B------:R-:W-:-:S04]  /*99f0*/  SHF.R.U32.HI R3, RZ, 0x18, R2 ;  /* 0x00000018ff037819 */ /* 0x000fc80000011602 */
[----:B------:R-:W-:-:S04]  /*9a00*/  LOP3.LUT R0, R0, R3, RZ, 0xfc, !PT ;  /* 0x0000000300007212 */ /* 0x000fc800078efcff */
[----:B------:R-:W-:-:S07]  /*9a10*/  PRMT R8, R0, 0x7610, R8 ;  /* 0x0000761000087816 */ /* 0x000fce0000000008 */
.L_x_7721:
[----:B------:R-:W-:Y:S05]  /*9a20*/  BSYNC B0 ;  /* 0x0000000000007941 */ /* 0x000fea0003800000 */
.L_x_7720:
[----:B------:R1:W-:Y:S01]  /*9a30*/  STG.E.U8 desc[UR36][R16.64], R8 ;  /* 0x0000000810007986 */ /* 0x0003e2000c101124 */
[----:B------:R-:W-:Y:S05]  /*9a40*/  BRA `(.L_x_7700) ;  /* 0x0000000400187947 */ /* 0x000fea0003800000 */
.L_x_7718:
        /* <DEDUP_REMOVED lines=17> */
.L_x_7725:
[----:B------:R-:W-:-:S04]  /*9b60*/  LOP3.LUT R2, R3, 0x80000000, RZ, 0xc0, !PT ;  /* 0x8000000003027812 */ /* 0x000fc800078ec0ff */
[----:B------:R-:W-:-:S04]  /*9b70*/  SHF.R.U32.HI R3, RZ, 0x18, R2 ;  /* 0x00000018ff037819 */ /* 0x000fc80000011602 */
[----:B------:R-:W-:-:S04]  /*9b80*/  LOP3.LUT R0, R0, R3, RZ, 0xfc, !PT ;  /* 0x0000000300007212 */ /* 0x000fc800078efcff */
[----:B------:R-:W-:-:S07]  /*9b90*/  PRMT R8, R0, 0x7610, R8 ;  /* 0x0000761000087816 */ /* 0x000fce0000000008 */
.L_x_7724:
[----:B------:R-:W-:Y:S05]  /*9ba0*/  BSYNC B0 ;  /* 0x0000000000007941 */ /* 0x000fea0003800000 */
.L_x_7723:
[----:B------:R1:W-:Y:S01]  /*9bb0*/  STG.E.U8 desc[UR36][R16.64], R8 ;  /* 0x0000000810007986 */ /* 0x0003e2000c101124 */
[----:B------:R-:W-:Y:S05]  /*9bc0*/  BRA `(.L_x_7700) ;  /* 0x0000000000b87947 */ /* 0x000fea0003800000 */
.L_x_7717:
        /* <DEDUP_REMOVED lines=22> */
.L_x_7699:
        /* <DEDUP_REMOVED lines=16> */
.L_x_7728:
[----:B------:R-:W-:Y:S05]  /*9e30*/  BRA `(.L_x_7700) ;  /* 0x00000000001c7947 */ /* 0x000fea0003800000 */
.L_x_7727:
[----:B-1----:R-:W-:-:S06]  /*9e40*/  IMAD.U32 R3, R3, 0x10000, RZ ;  /* 0x0001000003037824 */ /* 0x002fcc00078e00ff */
[----:B------:R-:W1:Y:S02]  /*9e50*/  F2I.U64.TRUNC R2, R3 ;  /* 0x0000000300027311 */ /* 0x000e64000020d800 */
[----:B-1----:R1:W-:Y:S01]  /*9e60*/  STG.E.64 desc[UR36][R16.64], R2 ;  /* 0x0000000210007986 */ /* 0x0023e2000c101b24 */
[----:B------:R-:W-:Y:S05]  /*9e70*/  BRA `(.L_x_7700) ;  /* 0x00000000000c7947 */ /* 0x000fea0003800000 */
.L_x_7726:
[----:B-1----:R-:W-:-:S06]  /*9e80*/  IMAD.U32 R3, R3, 0x10000, RZ ;  /* 0x0001000003037824 */ /* 0x002fcc00078e00ff */
[----:B------:R-:W1:Y:S02]  /*9e90*/  F2I.FTZ.U32.TRUNC.NTZ R3, R3 ;  /* 0x0000000300037305 */ /* 0x000e64000021f000 */
[----:B-1----:R1:W-:Y:S02]  /*9ea0*/  STG.E desc[UR36][R16.64], R3 ;  /* 0x0000000310007986 */ /* 0x0023e4000c101924 */
.L_x_7700:
[----:B------:R-:W-:-:S07]  /*9eb0*/  VIADD R19, R19, 0x80 ;  /* 0x0000008013137836 */ /* 0x000fce0000000000 */
.L_x_7660:
[----:B------:R-:W-:Y:S05]  /*9ec0*/  BSYNC B6 ;  /* 0x0000000000067941 */ /* 0x000fea0003800000 */
.L_x_7659:
[----:B------:R-:W-:Y:S02]  /*9ed0*/  ULDC UR4, c[0x0][0x210] ;  /* 0x0000840000047ab9 */ /* 0x000fe40000000800 */
[----:B------:R-:W-:-:S13]  /*9ee0*/  ISETP.GE.AND P0, PT, R19, UR4, PT ;  /* 0x0000000413007c0c */ /* 0x000fda000bf06270 */
[----:B------:R-:W-:Y:S05]  /*9ef0*/  @P0 EXIT ;  /* 0x000000000000094d */ /* 0x000fea0003800000 */
        /* <DEDUP_REMOVED lines=303> */
.L_x_7729:
        /* <DEDUP_REMOVED lines=22> */
.L_x_7733:
[----:B------:R-:W2:Y:S02]  /*b350*/  LDG.E.U8 R2, desc[UR36][R2.64] ;  /* 0x0000002402027981 */ /* 0x000ea4000c1e1100 */
[----:B--2---:R-:W-:-:S04]  /*b360*/  I2FP.F32.U32 R0, R2 ;  /* 0x0000000200007245 */ /* 0x004fc80000201000 */
[----:B------:R-:W-:Y:S01]  /*b370*/  F2FP.BF16.F32.PACK_AB R0, RZ, R0 ;  /* 0x00000000ff00723e */ /* 0x000fe200000010ff */
[----:B------:R-:W-:Y:S06]  /*b380*/  BRA `(.L_x_7735) ;  /* 0x0000000c00907947 */ /* 0x000fec0003800000 */
.L_x_7732:
        /* <DEDUP_REMOVED lines=10> */
.L_x_7737:
[----:B------:R-:W2:Y:S02]  /*b430*/  LDG.E R2, desc[UR36][R2.64] ;  /* 0x0000002402027981 */ /* 0x000ea4000c1e1900 */
[----:B--2---:R-:W-:-:S04]  /*b440*/  I2FP.F32.S32 R0, R2 ;  /* 0x0000000200007245 */ /* 0x004fc80000201400 */
[----:B------:R-:W-:Y:S01]  /*b450*/  F2FP.BF16.F32.PACK_AB R0, RZ, R0 ;  /* 0x00000000ff00723e */ /* 0x000fe200000010ff */
[----:B------:R-:W-:Y:S06]  /*b460*/  BRA `(.L_x_7735) ;  /* 0x0000000c00587947 */ /* 0x000fec0003800000 */
.L_x_7736:
[----:B------:R-:W2:Y:S02]  /*b470*/  LDG.E.U16 R2, desc[UR36][R2.64] ;  /* 0x0000002402027981 */ /* 0x000ea4000c1e1500 */
[----:B--2---:R-:W0:Y:S02]  /*b480*/  I2F.S16 R0, R2 ;  /* 0x0000000200007306 */ /* 0x004e240000101400 */
[----:B0-----:R-:W-:Y:S01]  /*b490*/  F2FP.BF16.F32.PACK_AB R0, RZ, R0 ;  /* 0x00000000ff00723e */ /* 0x001fe200000010ff */
[----:B------:R-:W-:Y:S06]  /*b4a0*/  BRA `(.L_x_7735) ;  /* 0x0000000c00487947 */ /* 0x000fec0003800000 */
.L_x_7731:
        /* <DEDUP_REMOVED lines=9> */
.L_x_7739:
[----:B------:R-:W2:Y:S02]  /*b540*/  LDG.E.U16 R0, desc[UR36][R2.64] ;  /* 0x0000002402007981 */ /* 0x000ea4000c1e1500 */
[----:B--2---:R-:W-:-:S05]  /*b550*/  HADD2.F32 R0, -RZ, R0.H0_H0 ;  /* 0x20000000ff007230 */ /* 0x004fca0000004100 */
[----:B------:R-:W-:Y:S01]  /*b560*/  F2FP.BF16.F32.PACK_AB R0, RZ, R0 ;  /* 0x00000000ff00723e */ /* 0x000fe200000010ff */
[----:B------:R-:W-:Y:S06]  /*b570*/  BRA `(.L_x_7735) ;  /* 0x0000000c00147947 */ /* 0x000fec0003800000 */
.L_x_7738:
        /* <DEDUP_REMOVED lines=9> */
.L_x_7741:
[----:B------:R-:W2:Y:S02]  /*b610*/  LDG.E.U16 R2, desc[UR36][R2.64] ;  /* 0x0000002402027981 */ /* 0x000ea4000c1e1500 */
[----:B--2---:R-:W-:-:S05]  /*b620*/  HADD2.F32 R0, -RZ, R2.H0_H0 ;  /* 0x20000002ff007230 */ /* 0x004fca0000004100 */
[----:B------:R-:W-:Y:S01]  /*b630*/  F2FP.BF16.F32.PACK_AB R0, RZ, R0 ;  /* 0x00000000ff00723e */ /* 0x000fe200000010ff */
[----:B------:R-:W-:Y:S06]  /*b640*/  BRA `(.L_x_7735) ;  /* 0x0000000800e07947 */ /* 0x000fec0003800000 */
.L_x_7740:
        /* <DEDUP_REMOVED lines=8> */
.L_x_7730:
        /* <DEDUP_REMOVED lines=13> */
.L_x_7744:
        /* <DEDUP_REMOVED lines=8> */
.L_x_7743:
        /* <DEDUP_REMOVED lines=28> */
.L_x_7746:
        /* <DEDUP_REMOVED lines=15> */
.L_x_7745:
[----:B------:R0:W5:Y:S01]  /*bad0*/  LDG.E.U16 R0, desc[UR36][R2.64] ;  /* 0x0000002402007981 */ /* 0x000162000c1e1500 */
[----:B------:R-:W-:Y:S05]  /*bae0*/  BRA `(.L_x_7735) ;  /* 0x0000000400b87947 */ /* 0x000fea0003800000 */
.L_x_7742:
        /* <DEDUP_REMOVED lines=12> */
.L_x_7749:
        /* <DEDUP_REMOVED lines=21> */
.L_x_7753:
[----:B------:R-:W-:Y:S05]  /*bd00*/  BSYNC B1 ;  /* 0x0000000000017941 */ /* 0x000fea0003800000 */
.L_x_7752:
[----:B------:R-:W-:Y:S01]  /*bd10*/  LEA R3, R0, 0x3b800000, 0x17 ;  /* 0x3b80000000037811 */ /* 0x000fe200078eb8ff */
[----:B------:R-:W-:-:S05]  /*bd20*/  IMAD.SHL.U32 R0, R2, 0x100000, RZ ;  /* 0x0010000002007824 */ /* 0x000fca00078e00ff */
[----:B------:R-:W-:-:S07]  /*bd30*/  LOP3.LUT R0, R3, R0, R4, 0xfe, !PT ;  /* 0x0000000003007212 */ /* 0x000fce00078efe04 */
.L_x_7751:
[----:B------:R-:W-:Y:S05]  /*bd40*/  BSYNC B0 ;  /* 0x0000000000007941 */ /* 0x000fea0003800000 */
.L_x_7750:
[----:B------:R-:W-:Y:S01]  /*bd50*/  F2FP.BF16.F32.PACK_AB R0, RZ, R0 ;  /* 0x00000000ff00723e */ /* 0x000fe200000010ff */
[----:B------:R-:W-:Y:S06]  /*bd60*/  BRA `(.L_x_7735) ;  /* 0x0000000400187947 */ /* 0x000fec0003800000 */
.L_x_7748:
        /* <DEDUP_REMOVED lines=21> */
.L_x_7757:
[----:B------:R-:W-:Y:S05]  /*bec0*/  BSYNC B1 ;  /* 0x0000000000017941 */ /* 0x000fea0003800000 */
.L_x_7756:
[----:B------:R-:W-:Y:S01]  /*bed0*/  LEA R3, R0, 0x37800000, 0x17 ;  /* 0x3780000000037811 */ /* 0x000fe200078eb8ff */
[----:B------:R-:W-:-:S05]  /*bee0*/  IMAD.SHL.U32 R0, R2, 0x200000, RZ ;  /* 0x0020000002007824 */ /* 0x000fca00078e00ff */
[----:B------:R-:W-:-:S07]  /*bef0*/  LOP3.LUT R0, R3, R0, R4, 0xfe, !PT ;  /* 0x0000000003007212 */ /* 0x000fce00078efe04 */
.L_x_7755:
[----:B------:R-:W-:Y:S05]  /*bf00*/  BSYNC B0 ;  /* 0x0000000000007941 */ /* 0x000fea0003800000 */
.L_x_7754:
[----:B------:R-:W-:Y:S01]  /*bf10*/  F2FP.BF16.F32.PACK_AB R0, RZ, R0 ;  /* 0x00000000ff00723e */ /* 0x000fe200000010ff */
[----:B------:R-:W-:Y:S06]  /*bf20*/  BRA `(.L_x_7735) ;  /* 0x0000000000a87947 */ /* 0x000fec0003800000 */
.L_x_7747:
        /* <DEDUP_REMOVED lines=14> */
.L_x_7761:
[----:B------:R-:W-:Y:S05]  /*c010*/  BSYNC B0 ;  /* 0x0000000000007941 */ /* 0x000fea0003800000 */
.L_x_7760:
[----:B------:R-:W-:Y:S01]  /*c020*/  F2FP.BF16.F32.PACK_AB R0, RZ, R0 ;  /* 0x00000000ff00723e */ /* 0x000fe200000010ff */
[----:B------:R-:W-:Y:S06]  /*c030*/  BRA `(.L_x_7735) ;  /* 0x0000000000647947 */ /* 0x000fec0003800000 */
.L_x_7734:
        /* <DEDUP_REMOVED lines=16> */
.L_x_7762:
[----:B------:R-:W-:Y:S01]  /*c140*/  PRMT R0, RZ, 0x7610, R0 ;  /* 0x00007610ff007816 */ /* 0x000fe20000000000 */
[----:B------:R-:W-:Y:S06]  /*c150*/  BRA `(.L_x_7735) ;  /* 0x00000000001c7947 */ /* 0x000fec0003800000 */
.L_x_7759:
[----:B------:R-:W2:Y:S02]  /*c160*/  LDG.E.64 R2, desc[UR36][R2.64] ;  /* 0x0000002402027981 */ /* 0x000ea4000c1e1b00 */
[----:B--2---:R-:W0:Y:S02]  /*c170*/  I2F.U64 R0, R2 ;  /* 0x0000000200007312 */ /* 0x004e240000301000 */
[----:B0-----:R-:W-:Y:S01]  /*c180*/  F2FP.BF16.F32.PACK_AB R0, RZ, R0 ;  /* 0x00000000ff00723e */ /* 0x001fe200000010ff */
[----:B------:R-:W-:Y:S06]  /*c190*/  BRA `(.L_x_7735) ;  /* 0x00000000000c7947 */ /* 0x000fec0003800000 */
.L_x_7758:
[----:B------:R-:W2:Y:S02]  /*c1a0*/  LDG.E R2, desc[UR36][R2.64] ;  /* 0x0000002402027981 */ /* 0x000ea4000c1e1900 */
[----:B--2---:R-:W-:-:S04]  /*c1b0*/  I2FP.F32.U32 R0, R2 ;  /* 0x0000000200007245 */ /* 0x004fc80000201000 */
[----:B------:R-:W-:-:S07]  /*c1c0*/  F2FP.BF16.F32.PACK_AB R0, RZ, R0 ;  /* 0x00000000ff00723e */ /* 0x000fce00000010ff */
.L_x_7735:
        /* <DEDUP_REMOVED lines=52> */
.L_x_7766:
[----:B-1----:R-:W-:-:S06]  /*c510*/  IMAD.U32 R3, R3, 0x10000, RZ ;  /* 0x0001000003037824 */ /* 0x002fcc00078e00ff */
[----:B------:R-:W1:Y:S02]  /*c520*/  F2I.S64.TRUNC R2, R3 ;  /* 0x0000000300027311 */ /* 0x000e64000020d900 */
[----:B-1----:R-:W-:Y:S01]  /*c530*/  STG.E.U8 desc[UR36][R16.64], R2 ;  /* 0x0000000210007986 */ /* 0x002fe2000c101124 */
[----:B------:R-:W-:Y:S05]  /*c540*/  EXIT ;  /* 0x000000000000794d */ /* 0x000fea0003800000 */
.L_x_7765:
        /* <DEDUP_REMOVED lines=10> */
.L_x_7769:
[----:B-1----:R-:W-:-:S06]  /*c5f0*/  IMAD.U32 R3, R3, 0x10000, RZ ;  /* 0x0001000003037824 */ /* 0x002fcc00078e00ff */
[----:B------:R-:W1:Y:S02]  /*c600*/  F2I.FTZ.TRUNC.NTZ R3, R3 ;  /* 0x0000000300037305 */ /* 0x000e64000021f100 */
[----:B-1----:R-:W-:Y:S01]  /*c610*/  STG.E desc[UR36][R16.64], R3 ;  /* 0x0000000310007986 */ /* 0x002fe2000c101924 */
[----:B------:R-:W-:Y:S05]  /*c620*/  EXIT ;  /* 0x000000000000794d */ /* 0x000fea0003800000 */
.L_x_7768:
[----:B-1----:R-:W-:-:S06]  /*c630*/  IMAD.U32 R3, R3, 0x10000, RZ ;  /* 0x0001000003037824 */ /* 0x002fcc00078e00ff */
[----:B------:R-:W1:Y:S02]  /*c640*/  F2I.FTZ.TRUNC.NTZ R3, R3 ;  /* 0x0000000300037305 */ /* 0x000e64000021f100 */
[----:B-1----:R-:W-:Y:S01]  /*c650*/  STG.E.U16 desc[UR36][R16.64], R3 ;  /* 0x0000000310007986 */ /* 0x002fe2000c101524 */
[----:B------:R-:W-:Y:S05]  /*c660*/  EXIT ;  /* 0x000000000000794d */ /* 0x000fea0003800000 */
.L_x_7764:
        /* <DEDUP_REMOVED lines=9> */
.L_x_7771:
[----:B01----:R-:W-:-:S05]  /*c700*/  IMAD.U32 R0, R3, 0x10000, RZ ;  /* 0x0001000003007824 */ /* 0x003fca00078e00ff */
[----:B------:R-:W-:-:S05]  /*c710*/  F2FP.F16.F32.PACK_AB R0, RZ, R0 ;  /* 0x00000000ff00723e */ /* 0x000fca00000000ff */
[----:B------:R-:W-:Y:S01]  /*c720*/  STG.E.U16 desc[UR36][R16.64], R0 ;  /* 0x0000000010007986 */ /* 0x000fe2000c101524 */
[----:B------:R-:W-:Y:S05]  /*c730*/  EXIT ;  /* 0x000000000000794d */ /* 0x000fea0003800000 */
.L_x_7770:
        /* <DEDUP_REMOVED lines=10> */
.L_x_7773:
[----:B-1----:R-:W-:-:S05]  /*c7e0*/  IMAD.U32 R3, R3, 0x10000, RZ ;  /* 0x0001000003037824 */ /* 0x002fca00078e00ff */
[----:B------:R-:W-:-:S04]  /*c7f0*/  F2FP.F16.F32.PACK_AB R3, RZ, R3 ;  /* 0x00000003ff03723e */ /* 0x000fc800000000ff */
[----:B------:R-:W-:-:S05]  /*c800*/  PRMT R3, R3, 0x5410, RZ ;  /* 0x0000541003037816 */ /* 0x000fca00000000ff */
[----:B------:R-:W-:Y:S01]  /*c810*/  STG.E desc[UR36][R16.64], R3 ;  /* 0x0000000310007986 */ /* 0x000fe2000c101924 */
[----:B------:R-:W-:Y:S05]  /*c820*/  EXIT ;  /* 0x000000000000794d */ /* 0x000fea0003800000 */
.L_x_7772:
[----:B-1----:R-:W-:-:S04]  /*c830*/  IMAD.U32 R2, R3, 0x10000, RZ ;  /* 0x0001000003027824 */ /* 0x002fc800078e00ff */
[----:B------:R-:W-:-:S06]  /*c840*/  FMUL.FTZ R2, R2, 1 ;  /* 0x3f80000002027820 */ /* 0x000fcc0000410000 */
[----:B------:R-:W1:Y:S02]  /*c850*/  F2F.F64.F32 R2, R2 ;  /* 0x0000000200027310 */ /* 0x000e640000201800 */
[----:B-1----:R-:W-:Y:S01]  /*c860*/  STG.E.64 desc[UR36][R16.64], R2 ;  /* 0x0000000210007986 */ /* 0x002fe2000c101b24 */
[----:B------:R-:W-:Y:S05]  /*c870*/  EXIT ;  /* 0x000000000000794d */ /* 0x000fea0003800000 */
.L_x_7763:
        /* <DEDUP_REMOVED lines=13> */
.L_x_7776:
[----:B-1----:R-:W-:Y:S01]  /*c950*/  IMAD.U32 R3, R3, 0x10000, RZ ;  /* 0x0001000003037824 */ /* 0x002fe200078e00ff */
[----:B------:R-:W-:-:S03]  /*c960*/  CS2R R6, SRZ ;  /* 0x0000000000067805 */ /* 0x000fc6000001ff00 */
[----:B------:R-:W-:-:S04]  /*c970*/  FMUL.FTZ R3, R3, 1 ;  /* 0x3f80000003037820 */ /* 0x000fc80000410000 */
[----:B------:R-:W1:Y:S02]  /*c980*/  F2F.F64.F32 R4, R3 ;  /* 0x0000000300047310 */ /* 0x000e640000201800 */
[----:B-1----:R-:W-:Y:S01]  /*c990*/  STG.E.128 desc[UR36][R16.64], R4 ;  /* 0x0000000410007986 */ /* 0x002fe2000c101d24 */
[----:B------:R-:W-:Y:S05]  /*c9a0*/  EXIT ;  /* 0x000000000000794d */ /* 0x000fea0003800000 */
.L_x_7775:
        /* <DEDUP_REMOVED lines=21> */
.L_x_7780:
[----:B------:R-:W-:Y:S05]  /*cb00*/  BSYNC B0 ;  /* 0x0000000000007941 */ /* 0x000fea0003800000 */
.L_x_7779:
[----:B------:R-:W-:-:S05]  /*cb10*/  LOP3.LUT R3, R0, R3, RZ, 0xfc, !PT ;  /* 0x0000000300037212 */ /* 0x000fca00078efcff */
[----:B------:R-:W-:Y:S01]  /*cb20*/  STG.E.U8 desc[UR36][R16.64], R3 ;  /* 0x0000000310007986 */ /* 0x000fe2000c101124 */
[----:B------:R-:W-:Y:S05]  /*cb30*/  EXIT ;  /* 0x000000000000794d */ /* 0x000fea0003800000 */
.L_x_7778:
        /* <DEDUP_REMOVED lines=13> */
.L_x_7782:
[----:B0-----:R-:W-:Y:S01]  /*cc10*/  IMAD.MOV.U32 R0, RZ, RZ, 0x7f ;  /* 0x0000007fff007424 */ /* 0x001fe200078e00ff */
[----:B------:R-:W-:-:S04]  /*cc20*/  ISETP.GT.U32.AND P0, PT, R2, 0x7f800000, PT ;  /* 0x7f8000000200780c */ /* 0x000fc80003f04070 */
[----:B------:R-:W-:-:S09]  /*cc30*/  SEL R0, R0, 0x7c, P0 ;  /* 0x0000007c00007807 */ /* 0x000fd20000000000 */
.L_x_7783:
[----:B------:R-:W-:Y:S05]  /*cc40*/  BSYNC B0 ;  /* 0x0000000000007941 */ /* 0x000fea0003800000 */
.L_x_7781:
[----:B------:R-:W-:-:S04]  /*cc50*/  LOP3.LUT R2, R3, 0x80000000, RZ, 0xc0, !PT ;  /* 0x8000000003027812 */ /* 0x000fc800078ec0ff */
[----:B------:R-:W-:-:S04]  /*cc60*/  SHF.R.U32.HI R3, RZ, 0x18, R2 ;  /* 0x00000018ff037819 */ /* 0x000fc80000011602 */
[----:B------:R-:W-:-:S05]  /*cc70*/  LOP3.LUT R3, R0, R3, RZ, 0xfc, !PT ;  /* 0x0000000300037212 */ /* 0x000fca00078efcff */
[----:B------:R-:W-:Y:S01]  /*cc80*/  STG.E.U8 desc[UR36][R16.64], R3 ;  /* 0x0000000310007986 */ /* 0x000fe2000c101124 */
[----:B------:R-:W-:Y:S05]  /*cc90*/  EXIT ;  /* 0x000000000000794d */ /* 0x000fea0003800000 */
.L_x_7777:
[----:B-1----:R-:W-:Y:S01]  /*cca0*/  STG.E.U16 desc[UR36][R16.64], R3 ;  /* 0x0000000310007986 */ /* 0x002fe2000c101524 */
[----:B------:R-:W-:Y:S05]  /*ccb0*/  EXIT ;  /* 0x000000000000794d */ /* 0x000fea0003800000 */
.L_x_7774:
        /* <DEDUP_REMOVED lines=12> */
.L_x_7786:
        /* <DEDUP_REMOVED lines=17> */
.L_x_7789:
[----:B------:R-:W-:-:S04]  /*ce90*/  LOP3.LUT R2, R3, 0x80000000, RZ, 0xc0, !PT ;  /* 0x8000000003027812 */ /* 0x000fc800078ec0ff */
[----:B------:R-:W-:-:S04]  /*cea0*/  SHF.R.U32.HI R3, RZ, 0x18, R2 ;  /* 0x00000018ff037819 */ /* 0x000fc80000011602 */
[----:B------:R-:W-:-:S04]  /*ceb0*/  LOP3.LUT R0, R0, R3, RZ, 0xfc, !PT ;  /* 0x0000000300007212 */ /* 0x000fc800078efcff */
[----:B------:R-:W-:-:S07]  /*cec0*/  PRMT R8, R0, 0x7610, R8 ;  /* 0x0000761000087816 */ /* 0x000fce0000000008 */
.L_x_7788:
[----:B------:R-:W-:Y:S05]  /*ced0*/  BSYNC B0 ;  /* 0x0000000000007941 */ /* 0x000fea0003800000 */
.L_x_7787:
[----:B------:R-:W-:Y:S01]  /*cee0*/  STG.E.U8 desc[UR36][R16.64], R8 ;  /* 0x0000000810007986 */ /* 0x000fe2000c101124 */
[----:B------:R-:W-:Y:S05]  /*cef0*/  EXIT ;  /* 0x000000000000794d */ /* 0x000fea0003800000 */
.L_x_7785:
        /* <DEDUP_REMOVED lines=17> */
.L_x_7792:
[----:B------:R-:W-:-:S04]  /*d010*/  LOP3.LUT R2, R3, 0x80000000, RZ, 0xc0, !PT ;  /* 0x8000000003027812 */ /* 0x000fc800078ec0ff */
[----:B------:R-:W-:-:S04]  /*d020*/  SHF.R.U32.HI R3, RZ, 0x18, R2 ;  /* 0x00000018ff037819 */ /* 0x000fc80000011602 */
[----:B------:R-:W-:-:S04]  /*d030*/  LOP3.LUT R0, R0, R3, RZ, 0xfc, !PT ;  /* 0x0000000300007212 */ /* 0x000fc800078efcff */
[----:B------:R-:W-:-:S07]  /*d040*/  PRMT R8, R0, 0x7610, R8 ;  /* 0x0000761000087816 */ /* 0x000fce0000000008 */
.L_x_7791:
[----:B------:R-:W-:Y:S05]  /*d050*/  BSYNC B0 ;  /* 0x0000000000007941 */ /* 0x000fea0003800000 */
.L_x_7790:
[----:B------:R-:W-:Y:S01]  /*d060*/  STG.E.U8 desc[UR36][R16.64], R8 ;  /* 0x0000000810007986 */ /* 0x000fe2000c101124 */
[----:B------:R-:W-:Y:S05]  /*d070*/  EXIT ;  /* 0x000000000000794d */ /* 0x000fea0003800000 */
.L_x_7784:
        /* <DEDUP_REMOVED lines=22> */
.L_x_7767:
        /* <DEDUP_REMOVED lines=16> */
.L_x_7795:
[----:B------:R-:W-:Y:S05]  /*d2e0*/  EXIT ;  /* 0x000000000000794d */ /* 0x000fea0003800000 */
.L_x_7794:
[----:B-1----:R-:W-:-:S06]  /*d2f0*/  IMAD.U32 R3, R3, 0x10000, RZ ;  /* 0x0001000003037824 */ /* 0x002fcc00078e00ff */
[----:B------:R-:W1:Y:S02]  /*d300*/  F2I.U64.TRUNC R2, R3 ;  /* 0x0000000300027311 */ /* 0x000e64000020d800 */
[----:B-1----:R-:W-:Y:S01]  /*d310*/  STG.E.64 desc[UR36][R16.64], R2 ;  /* 0x0000000210007986 */ /* 0x002fe2000c101b24 */
[----:B------:R-:W-:Y:S05]  /*d320*/  EXIT ;  /* 0x000000000000794d */ /* 0x000fea0003800000 */
.L_x_7793:
[----:B-1----:R-:W-:-:S06]  /*d330*/  IMAD.U32 R3, R3, 0x10000, RZ ;  /* 0x0001000003037824 */ /* 0x002fcc00078e00ff */
[----:B------:R-:W1:Y:S02]  /*d340*/  F2I.FTZ.U32.TRUNC.NTZ R3, R3 ;  /* 0x0000000300037305 */ /* 0x000e64000021f000 */
[----:B-1----:R-:W-:Y:S01]  /*d350*/  STG.E desc[UR36][R16.64], R3 ;  /* 0x0000000310007986 */ /* 0x002fe2000c101924 */
[----:B------:R-:W-:Y:S05]  /*d360*/  EXIT ;  /* 0x000000000000794d */ /* 0x000fea0003800000 */
.L_x_7796:
        /* <DEDUP_REMOVED lines=9> */
.L_x_12879:


//--------------------- .text._ZN2at6native27unrolled_elementwise_kernelIZZZNS0_18GeluCUDAKernelImplERNS_18TensorIteratorBaseENS0_8GeluTypeEENKUlvE0_clEvENKUlvE2_clEvEUlN3c108BFloat16EE_St5arrayIPcLm2EELi4E23TrivialOffsetCalculatorILi1EjESE_NS0_6memory12LoadWithCastILi1EEENSF_13StoreWithCastILi1EEEEEviT_T0_T2_T3_T4_T5_ --------------------------
	.section	.text._ZN2at6native27unrolled_elementwise_kernelIZZZNS0_18GeluCUDAKernelImplERNS_18TensorIteratorBaseENS0_8GeluTypeEENKUlvE0_clEvENKUlvE2_clEvEUlN3c108BFloat16EE_St5arrayIPcLm2EELi4E23TrivialOffsetCalculatorILi1EjESE_NS0_6memory12LoadWithCastILi1EEENSF_13StoreWithCastILi1EEEEEviT_T0_T2_T3_T4_T5_,"ax",@progbits
	.align	128
        .global         _ZN2at6native27unrolled_elementwise_kernelIZZZNS0_18GeluCUDAKernelImplERNS_18TensorIteratorBaseENS0_8GeluTypeEENKUlvE0_clEvENKUlvE2_clEvEUlN3c108BFloat16EE_St5arrayIPcLm2EELi4E23TrivialOffsetCalculatorILi1EjESE_NS0_6memory12LoadWithCastILi1EEENSF_13StoreWithCastILi1EEEEEviT_T0_T2_T3_T4_T5_
        .type           _ZN2at6native27unrolled_elementwise_kernelIZZZNS0_18GeluCUDAKernelImplERNS_18TensorIteratorBaseENS0_8GeluTypeEENKUlvE0_clEvENKUlvE2_clEvEUlN3c108BFloat16EE_St5arrayIPcLm2EELi4E23TrivialOffsetCalculatorILi1EjESE_NS0_6memory12LoadWithCastILi1EEENSF_13StoreWithCastILi1EEEEEviT_T0_T2_T3_T4_T5_,@function
        .size           _ZN2at6native27unrolled_elementwise_kernelIZZZNS0_18GeluCUDAKernelImplERNS_18TensorIteratorBaseENS0_8GeluTypeEENKUlvE0_clEvENKUlvE2_clEvEUlN3c108BFloat16EE_St5arrayIPcLm2EELi4E23TrivialOffsetCalculatorILi1EjESE_NS0_6memory12LoadWithCastILi1EEENSF_13StoreWithCastILi1EEEEEviT_T0_T2_T3_T4_T5_,(.L_x_12880 - _ZN2at6native27unrolled_elementwise_kernelIZZZNS0_18GeluCUDAKernelImplERNS_18TensorIteratorBaseENS0_8GeluTypeEENKUlvE0_clEvENKUlvE2_clEvEUlN3c108BFloat16EE_St5arrayIPcLm2EELi4E23TrivialOffsetCalculatorILi1EjESE_NS0_6memory12LoadWithCastILi1EEENSF_13StoreWithCastILi1EEEEEviT_T0_T2_T3_T4_T5_)
        .other          _ZN2at6native27unrolled_elementwise_kernelIZZZNS0_18GeluCUDAKernelImplERNS_18TensorIteratorBaseENS0_8GeluTypeEENKUlvE0_clEvENKUlvE2_clEvEUlN3c108BFloat16EE_St5arrayIPcLm2EELi4E23TrivialOffsetCalculatorILi1EjESE_NS0_6memory12LoadWithCastILi1EEENSF_13StoreWithCastILi1EEEEEviT_T0_T2_T3_T4_T5_,@"STO_CUDA_ENTRY STV_DEFAULT"
_ZN2at6native27unrolled_elementwise_kernelIZZZNS0_18GeluCUDAKernelImplERNS_18TensorIteratorBaseENS0_8GeluTypeEENKUlvE0_clEvENKUlvE2_clEvEUlN3c108BFloat16EE_St5arrayIPcLm2EELi4E23TrivialOffsetCalculatorILi1EjESE_NS0_6memory12LoadWithCastILi1EEENSF_13StoreWithCastILi1EEEEEviT_T0_T2_T3_T4_T5_:
.text._ZN2at6native27unrolled_elementwise_kernelIZZZNS0_18GeluCUDAKernelImplERNS_18TensorIteratorBaseENS0_8GeluTypeEENKUlvE0_clEvENKUlvE2_clEvEUlN3c108BFloat16EE_St5arrayIPcLm2EELi4E23TrivialOffsetCalculatorILi1EjESE_NS0_6memory12LoadWithCastILi1EEENSF_13StoreWithCastILi1EEEEEviT_T0_T2_T3_T4_T5_:
        /* <DEDUP_REMOVED lines=9> */
[----:B-1----:R-:W-:-:S05]  /*0090*/  IMAD R16, R2, -0x200, R3 ;  /* 0xfffffe0002107824 */ /* 0x002fca00078e0203 */
[----:B--2---:R-:W-:-:S13]  /*00a0*/  ISETP.GE.AND P0, PT, R17, R16, PT ;  /* 0x000000101100720c */ /* 0x004fda0003f06270 */
[----:B0--3--:R-:W-:Y:S05]  /*00b0*/  @P0 BRA `(.L_x_7798) ;  /* 0x0000001000400947 */ /* 0x009fea0003800000 */
        /* <DEDUP_REMOVED lines=22> */
.L_x_7802:
[----:B------:R-:W2:Y:S02]  /*0220*/  LDG.E.U8 R4, desc[UR36][R4.64] ;  /* 0x0000002404047981 */ /* 0x000ea4000c1e1100 */
[----:B--2---:R-:W-:-:S04]  /*0230*/  I2FP.F32.U32 R0, R4 ;  /* 0x0000000400007245 */ /* 0x004fc80000201000 */
[----:B------:R-:W-:-:S04]  /*0240*/  F2FP.BF16.F32.PACK_AB R0, RZ, R0 ;  /* 0x00000000ff00723e */ /* 0x000fc800000010ff */
[----:B------:R-:W-:Y:S01]  /*0250*/  PRMT R22, R0, 0x7610, R22 ;  /* 0x0000761000167816 */ /* 0x000fe20000000016 */
[----:B------:R-:W-:Y:S06]  /*0260*/  BRA `(.L_x_7804) ;  /* 0x0000000c00cc7947 */ /* 0x000fec0003800000 */
.L_x_7801:
        /* <DEDUP_REMOVED lines=11> */
.L_x_7806:
[----:B------:R-:W2:Y:S02]  /*0320*/  LDG.E R4, desc[UR36][R4.64] ;  /* 0x0000002404047981 */ /* 0x000ea4000c1e1900 */
[----:B--2---:R-:W-:-:S04]  /*0330*/  I2FP.F32.S32 R0, R4 ;  /* 0x0000000400007245 */ /* 0x004fc80000201400 */
[----:B------:R-:W-:-:S04]  /*0340*/  F2FP.BF16.F32.PACK_AB R0, RZ, R0 ;  /* 0x00000000ff00723e */ /* 0x000fc800000010ff */
[----:B------:R-:W-:Y:S01]  /*0350*/  PRMT R22, R0, 0x7610, R22 ;  /* 0x0000761000167816 */ /* 0x000fe20000000016 */
[----:B------:R-:W-:Y:S06]  /*0360*/  BRA `(.L_x_7804) ;  /* 0x0000000c008c7947 */ /* 0x000fec0003800000 */
.L_x_7805:
[----:B------:R-:W2:Y:S02]  /*0370*/  LDG.E.U16 R4, desc[UR36][R4.64] ;  /* 0x0000002404047981 */ /* 0x000ea4000c1e1500 */
[----:B--2---:R-:W0:Y:S02]  /*0380*/  I2F.S16 R0, R4 ;  /* 0x0000000400007306 */ /* 0x004e240000101400 */
[----:B0-----:R-:W-:-:S04]  /*0390*/  F2FP.BF16.F32.PACK_AB R0, RZ, R0 ;  /* 0x00000000ff00723e */ /* 0x001fc800000010ff */
[----:B------:R-:W-:Y:S01]  /*03a0*/  PRMT R22, R0, 0x7610, R22 ;  /* 0x0000761000167816 */ /* 0x000fe20000000016 */
[----:B------:R-:W-:Y:S06]  /*03b0*/  BRA `(.L_x_7804) ;  /* 0x0000000c00787947 */ /* 0x000fec0003800000 */
.L_x_7800:
        /* <DEDUP_REMOVED lines=9> */
.L_x_7808:
[----:B------:R-:W2:Y:S02]  /*0450*/  LDG.E.U16 R0, desc[UR36][R4.64] ;  /* 0x0000002404007981 */ /* 0x000ea4000c1e1500 */
[----:B--2---:R-:W-:-:S05]  /*0460*/  HADD2.F32 R0, -RZ, R0.H0_H0 ;  /* 0x20000000ff007230 */ /* 0x004fca0000004100 */
[----:B------:R-:W-:-:S04]  /*0470*/  F2FP.BF16.F32.PACK_AB R0, RZ, R0 ;  /* 0x00000000ff00723e */ /* 0x000fc800000010ff */
[----:B------:R-:W-:Y:S01]  /*0480*/  PRMT R22, R0, 0x7610, R22 ;  /* 0x0000761000167816 */ /* 0x000fe20000000016 */
[----:B------:R-:W-:Y:S06]  /*0490*/  BRA `(.L_x_7804) ;  /* 0x0000000c00407947 */ /* 0x000fec0003800000 */
.L_x_7807:
        /* <DEDUP_REMOVED lines=9> */
.L_x_7810:
[----:B------:R-:W2:Y:S02]  /*0530*/  LDG.E.U16 R4, desc[UR36][R4.64] ;  /* 0x0000002404047981 */ /* 0x000ea4000c1e1500 */
[----:B--2---:R-:W-:-:S05]  /*0540*/  HADD2.F32 R0, -RZ, R4.H0_H0 ;  /* 0x20000004ff007230 */ /* 0x004fca0000004100 */
[----:B------:R-:W-:-:S04]  /*0550*/  F2FP.BF16.F32.PACK_AB R0, RZ, R0 ;  /* 0x00000000ff00723e */ /* 0x000fc800000010ff */
[----:B------:R-:W-:Y:S01]  /*0560*/  PRMT R22, R0, 0x7610, R22 ;  /* 0x0000761000167816 */ /* 0x000fe20000000016 */
[----:B------:R-:W-:Y:S06]  /*0570*/  BRA `(.L_x_7804) ;  /* 0x0000000c00087947 */ /* 0x000fec0003800000 */
.L_x_7809:
        /* <DEDUP_REMOVED lines=9> */
.L_x_7799:
        /* <DEDUP_REMOVED lines=14> */
.L_x_7813:
        /* <DEDUP_REMOVED lines=9> */
.L_x_7812:
        /* <DEDUP_REMOVED lines=28> */
.L_x_7815:
        /* <DEDUP_REMOVED lines=16> */
.L_x_7814:
[----:B------:R0:W5:Y:S01]  /*0a40*/  LDG.E.U16 R22, desc[UR36][R4.64] ;  /* 0x0000002404167981 */ /* 0x000162000c1e1500 */
[----:B------:R-:W-:Y:S05]  /*0a50*/  BRA `(.L_x_7804) ;  /* 0x0000000400d07947 */ /* 0x000fea0003800000 */
.L_x_7811:
        /* <DEDUP_REMOVED lines=13> */
.L_x_7818:
        /* <DEDUP_REMOVED lines=21> */
.L_x_7822:
[----:B------:R-:W-:Y:S05]  /*0c80*/  BSYNC B1 ;  /* 0x0000000000017941 */ /* 0x000fea0003800000 */
.L_x_7821:
[----:B------:R-:W-:Y:S01]  /*0c90*/  LEA R5, R0, 0x3b800000, 0x17 ;  /* 0x3b80000000057811 */ /* 0x000fe200078eb8ff */
[----:B------:R-:W-:-:S05]  /*0ca0*/  IMAD.SHL.U32 R0, R3, 0x100000, RZ ;  /* 0x0010000003007824 */ /* 0x000fca00078e00ff */
[----:B------:R-:W-:-:S07]  /*0cb0*/  LOP3.LUT R0, R5, R0, R6, 0xfe, !PT ;  /* 0x0000000005007212 */ /* 0x000fce00078efe06 */
.L_x_7820:
[----:B------:R-:W-:Y:S05]  /*0cc0*/  BSYNC B0 ;  /* 0x0000000000007941 */ /* 0x000fea0003800000 */
.L_x_7819:
[----:B------:R-:W-:-:S04]  /*0cd0*/  F2FP.BF16.F32.PACK_AB R0, RZ, R0 ;  /* 0x00000000ff00723e */ /* 0x000fc800000010ff */
[----:B------:R-:W-:Y:S01]  /*0ce0*/  PRMT R22, R0, 0x7610, R22 ;  /* 0x0000761000167816 */ /* 0x000fe20000000016 */
[----:B------:R-:W-:Y:S06]  /*0cf0*/  BRA `(.L_x_7804) ;  /* 0x0000000400287947 */ /* 0x000fec0003800000 */
.L_x_7817:
        /* <DEDUP_REMOVED lines=21> */
.L_x_7826:
[----:B------:R-:W-:Y:S05]  /*0e50*/  BSYNC B1 ;  /* 0x0000000000017941 */ /* 0x000fea0003800000 */
.L_x_7825:
[----:B------:R-:W-:Y:S01]  /*0e60*/  LEA R5, R0, 0x37800000, 0x17 ;  /* 0x3780000000057811 */ /* 0x000fe200078eb8ff */
[----:B------:R-:W-:-:S05]  /*0e70*/  IMAD.SHL.U32 R0, R3, 0x200000, RZ ;  /* 0x0020000003007824 */ /* 0x000fca00078e00ff */
[----:B------:R-:W-:-:S07]  /*0e80*/  LOP3.LUT R0, R5, R0, R6, 0xfe, !PT ;  /* 0x0000000005007212 */ /* 0x000fce00078efe06 */
.L_x_7824:
[----:B------:R-:W-:Y:S05]  /*0e90*/  BSYNC B0 ;  /* 0x0000000000007941 */ /* 0x000fea0003800000 */
.L_x_7823:
[----:B------:R-:W-:-:S04]  /*0ea0*/  F2FP.BF16.F32.PACK_AB R0, RZ, R0 ;  /* 0x00000000ff00723e */ /* 0x000fc800000010ff */
[----:B------:R-:W-:Y:S01]  /*0eb0*/  PRMT R22, R0, 0x7610, R22 ;  /* 0x0000761000167816 */ /* 0x000fe20000000016 */
[----:B------:R-:W-:Y:S06]  /*0ec0*/  BRA `(.L_x_7804) ;  /* 0x0000000000b47947 */ /* 0x000fec0003800000 */
.L_x_7816:
        /* <DEDUP_REMOVED lines=14> */
.L_x_7830:
[----:B------:R-:W-:Y:S05]  /*0fb0*/  BSYNC B0 ;  /* 0x0000000000007941 */ /* 0x000fea0003800000 */
.L_x_7829:
[----:B------:R-:W-:-:S04]  /*0fc0*/  F2FP.BF16.F32.PACK_AB R0, RZ, R0 ;  /* 0x00000000ff00723e */ /* 0x000fc800000010ff */
[----:B------:R-:W-:Y:S01]  /*0fd0*/  PRMT R22, R0, 0x7610, R22 ;  /* 0x0000761000167816 */ /* 0x000fe20000000016 */
[----:B------:R-:W-:Y:S06]  /*0fe0*/  BRA `(.L_x_7804) ;  /* 0x00000000006c7947 */ /* 0x000fec0003800000 */
.L_x_7803:
        /* <DEDUP_REMOVED lines=16> */
.L_x_7831:
[----:B------:R-:W-:Y:S01]  /*10f0*/  PRMT R22, RZ, 0x7610, R22 ;  /* 0x00007610ff167816 */ /* 0x000fe20000000016 */
[----:B------:R-:W-:Y:S06]  /*1100*/  BRA `(.L_x_7804) ;  /* 0x0000000000247947 */ /* 0x000fec0003800000 */
.L_x_7828:
[----:B------:R-:W2:Y:S02]  /*1110*/  LDG.E.64 R4, desc[UR36][R4.64] ;  /* 0x0000002404047981 */ /* 0x000ea4000c1e1b00 */
[----:B--2---:R-:W0:Y:S02]  /*1120*/  I2F.U64 R0, R4 ;  /* 0x0000000400007312 */ /* 0x004e240000301000 */
[----:B0-----:R-:W-:-:S04]  /*1130*/  F2FP.BF16.F32.PACK_AB R0, RZ, R0 ;  /* 0x00000000ff00723e */ /* 0x001fc800000010ff */
[----:B------:R-:W-:Y:S01]  /*1140*/  PRMT R22, R0, 0x7610, R22 ;  /* 0x0000761000167816 */ /* 0x000fe20000000016 */
[----:B------:R-:W-:Y:S06]  /*1150*/  BRA `(.L_x_7804) ;  /* 0x0000000000107947 */ /* 0x000fec0003800000 */
.L_x_7827:
[----:B------:R-:W2:Y:S02]  /*1160*/  LDG.E R4, desc[UR36][R4.64] ;  /* 0x0000002404047981 */ /* 0x000ea4000c1e1900 */
[----:B--2---:R-:W-:-:S04]  /*1170*/  I2FP.F32.U32 R0, R4 ;  /* 0x0000000400007245 */ /* 0x004fc80000201000 */
[----:B------:R-:W-:-:S04]  /*1180*/  F2FP.BF16.F32.PACK_AB R0, RZ, R0 ;  /* 0x00000000ff00723e */ /* 0x000fc800000010ff */
[----:B------:R-:W-:-:S07]  /*1190*/  PRMT R22, R0, 0x7610, R22 ;  /* 0x0000761000167816 */ /* 0x000fce0000000016 */
.L_x_7804:
[----:B------:R-:W1:Y:S02]  /*11a0*/  S2R R17, SR_TID.X ;  /* 0x0000000000117919 */ /* 0x000e640000002100 */
[----:B-1----:R-:W-:-:S07]  /*11b0*/  VIADD R17, R17, 0x80 ;  /* 0x0000008011117836 */ /* 0x002fce0000000000 */
.L_x_7798:
[----:B------:R-:W-:Y:S05]  /*11c0*/  BSYNC B6 ;  /* 0x0000000000067941 */ /* 0x000fea0003800000 */
.L_x_7797:
[----:B------:R-:W-:Y:S01]  /*11d0*/  ISETP.GE.AND P0, PT, R17, R16, PT ;  /* 0x000000101100720c */ /* 0x000fe20003f06270 */
[----:B------:R-:W-:-:S12]  /*11e0*/  BSSY B6, `(.L_x_7832) ;  /* 0x0000111000067945 */ /* 0x000fd80003800000 */
[----:B------:R-:W-:Y:S05]  /*11f0*/  @P0 BRA `(.L_x_7833) ;  /* 0x00000010003c0947 */ /* 0x000fea0003800000 */
[----:B0-----:R-:W0:Y:S01]  /*1200*/  LDC.64 R4, c[0x0][0x220] ;  /* 0x00008800ff047b82 */ /* 0x001e220000000a00 */
        /* <DEDUP_REMOVED lines=22> */
.L_x_7837:
[----:B------:R-:W2:Y:S02]  /*1370*/  LDG.E.U8 R4, desc[UR36][R4.64] ;  /* 0x0000002404047981 */ /* 0x000ea4000c1e1100 */
[----:B--2---:R-:W-:-:S04]  /*1380*/  I2FP.F32.U32 R0, R4 ;  /* 0x0000000400007245 */ /* 0x004fc80000201000 */
[----:B------:R-:W-:-:S04]  /*1390*/  F2FP.BF16.F32.PACK_AB R0, RZ, R0 ;  /* 0x00000000ff00723e */ /* 0x000fc800000010ff */
[----:B------:R-:W-:Y:S01]  /*13a0*/  PRMT R18, R0, 0x7610, R18 ;  /* 0x0000761000127816 */ /* 0x000fe20000000012 */
[----:B------:R-:W-:Y:S06]  /*13b0*/  BRA `(.L_x_7839) ;  /* 0x0000000c00c87947 */ /* 0x000fec0003800000 */
.L_x_7836:
        /* <DEDUP_REMOVED lines=11> */
.L_x_7841:
[----:B------:R-:W2:Y:S02]  /*1470*/  LDG.E R4, desc[UR36][R4.64] ;  /* 0x0000002404047981 */ /* 0x000ea4000c1e1900 */
[----:B--2---:R-:W-:-:S04]  /*1480*/  I2FP.F32.S32 R0, R4 ;  /* 0x0000000400007245 */ /* 0x004fc80000201400 */
[----:B------:R-:W-:-:S04]  /*1490*/  F2FP.BF16.F32.PACK_AB R0, RZ, R0 ;  /* 0x00000000ff00723e */ /* 0x000fc800000010ff */
[----:B------:R-:W-:Y:S01]  /*14a0*/  PRMT R18, R0, 0x7610, R18 ;  /* 0x0000761000127816 */ /* 0x000fe20000000012 */
[----:B------:R-:W-:Y:S06]  /*14b0*/  BRA `(.L_x_7839) ;  /* 0x0000000c00887947 */ /* 0x000fec0003800000 */
.L_x_7840:
[----:B------:R-:W2:Y:S02]  /*14c0*/  LDG.E.U16 R4, desc[UR36][R4.64] ;  /* 0x0000002404047981 */ /* 0x000ea4000c1e1500 */
[----:B--2---:R-:W0:Y:S02]  /*14d0*/  I2F.S16 R0, R4 ;  /* 0x0000000400007306 */ /* 0x004e240000101400 */
[----:B0-----:R-:W-:-:S04]  /*14e0*/  F2FP.BF16.F32.PACK_AB R0, RZ, R0 ;  /* 0x00000000ff00723e */ /* 0x001fc800000010ff */
[----:B------:R-:W-:Y:S01]  /*14f0*/  PRMT R18, R0, 0x7610, R18 ;  /* 0x0000761000127816 */ /* 0x000fe20000000012 */
[----:B------:R-:W-:Y:S06]  /*1500*/  BRA `(.L_x_7839) ;  /* 0x0000000c00747947 */ /* 0x000fec0003800000 */
.L_x_7835:
        /* <DEDUP_REMOVED lines=9> */
.L_x_7843:
[----:B------:R-:W2:Y:S02]  /*15a0*/  LDG.E.U16 R0, desc[UR36][R4.64] ;  /* 0x0000002404007981 */ /* 0x000ea4000c1e1500 */
[----:B--2---:R-:W-:-:S05]  /*15b0*/  HADD2.F32 R0, -RZ, R0.H0_H0 ;  /* 0x20000000ff007230 */ /* 0x004fca0000004100 */
[----:B------:R-:W-:-:S04]  /*15c0*/  F2FP.BF16.F32.PACK_AB R0, RZ, R0 ;  /* 0x00000000ff00723e */ /* 0x000fc800000010ff */
[----:B------:R-:W-:Y:S01]  /*15d0*/  PRMT R18, R0, 0x7610, R18 ;  /* 0x0000761000127816 */ /* 0x000fe20000000012 */
[----:B------:R-:W-:Y:S06]  /*15e0*/  BRA `(.L_x_7839) ;  /* 0x0000000c003c7947 */ /* 0x000fec0003800000 */
.L_x_7842:
        /* <DEDUP_REMOVED lines=9> */
.L_x_7845:
[----:B------:R-:W2:Y:S02]  /*1680*/  LDG.E.U16 R4, desc[UR36][R4.64] ;  /* 0x0000002404047981 */ /* 0x000ea4000c1e1500 */
[----:B--2---:R-:W-:-:S05]  /*1690*/  HADD2.F32 R0, -RZ, R4.H0_H0 ;  /* 0x20000004ff007230 */ /* 0x004fca0000004100 */
[----:B------:R-:W-:-:S04]  /*16a0*/  F2FP.BF16.F32.PACK_AB R0, RZ, R0 ;  /* 0x00000000ff00723e */ /* 0x000fc800000010ff */
[----:B------:R-:W-:Y:S01]  /*16b0*/  PRMT R18, R0, 0x7610, R18 ;  /* 0x0000761000127816 */ /* 0x000fe20000000012 */
[----:B------:R-:W-:Y:S06]  /*16c0*/  BRA `(.L_x_7839) ;  /* 0x0000000c00047947 */ /* 0x000fec0003800000 */
.L_x_7844:
        /* <DEDUP_REMOVED lines=9> */
.L_x_7834:
        /* <DEDUP_REMOVED lines=14> */
.L_x_7848:
        /* <DEDUP_REMOVED lines=9> */
.L_x_7847:
        /* <DEDUP_REMOVED lines=28> */
.L_x_7850:
        /* <DEDUP_REMOVED lines=15> */
.L_x_7849:
[----:B------:R0:W5:Y:S01]  /*1b80*/  LDG.E.U16 R18, desc[UR36][R4.64] ;  /* 0x0000002404127981 */ /* 0x000162000c1e1500 */
[----:B------:R-:W-:Y:S05]  /*1b90*/  BRA `(.L_x_7839) ;  /* 0x0000000400d07947 */ /* 0x000fea0003800000 */
.L_x_7846:
        /* <DEDUP_REMOVED lines=13> */
.L_x_7853:
        /* <DEDUP_REMOVED lines=21> */
.L_x_7857:
[----:B------:R-:W-:Y:S05]  /*1dc0*/  BSYNC B1 ;  /* 0x0000000000017941 */ /* 0x000fea0003800000 */
.L_x_7856:
[----:B------:R-:W-:Y:S01]  /*1dd0*/  LEA R5, R0, 0x3b800000, 0x17 ;  /* 0x3b80000000057811 */ /* 0x000fe200078eb8ff */
[----:B------:R-:W-:-:S05]  /*1de0*/  IMAD.SHL.U32 R0, R3, 0x100000, RZ ;  /* 0x0010000003007824 */ /* 0x000fca00078e00ff */
[----:B------:R-:W-:-:S07]  /*1df0*/  LOP3.LUT R0, R5, R0, R6, 0xfe, !PT ;  /* 0x0000000005007212 */ /* 0x000fce00078efe06 */
.L_x_7855:
[----:B------:R-:W-:Y:S05]  /*1e00*/  BSYNC B0 ;  /* 0x0000000000007941 */ /* 0x000fea0003800000 */
.L_x_7854:
[----:B------:R-:W-:-:S04]  /*1e10*/  F2FP.BF16.F32.PACK_AB R0, RZ, R0 ;  /* 0x00000000ff00723e */ /* 0x000fc800000010ff */
[----:B------:R-:W-:Y:S01]  /*1e20*/  PRMT R18, R0, 0x7610, R18 ;  /* 0x0000761000127816 */ /* 0x000fe20000000012 */
[----:B------:R-:W-:Y:S06]  /*1e30*/  BRA `(.L_x_7839) ;  /* 0x0000000400287947 */ /* 0x000fec0003800000 */
.L_x_7852:
        /* <DEDUP_REMOVED lines=21> */
.L_x_7861:
[----:B------:R-:W-:Y:S05]  /*1f90*/  BSYNC B1 ;  /* 0x0000000000017941 */ /* 0x000fea0003800000 */
.L_x_7860:
[----:B------:R-:W-:Y:S01]  /*1fa0*/  LEA R5, R0, 0x37800000, 0x17 ;  /* 0x3780000000057811 */ /* 0x000fe200078eb8ff */
[----:B------:R-:W-:-:S05]  /*1fb0*/  IMAD.SHL.U32 R0, R3, 0x200000, RZ ;  /* 0x0020000003007824 */ /* 0x000fca00078e00ff */
[----:B------:R-:W-:-:S07]  /*1fc0*/  LOP3.LUT R0, R5, R0, R6, 0xfe, !PT ;  /* 0x0000000005007212 */ /* 0x000fce00078efe06 */
.L_x_7859:
[----:B------:R-:W-:Y:S05]  /*1fd0*/  BSYNC B0 ;  /* 0x0000000000007941 */ /* 0x000fea0003800000 */
.L_x_7858:
[----:B------:R-:W-:-:S04]  /*1fe0*/  F2FP.BF16.F32.PACK_AB R0, RZ, R0 ;  /* 0x00000000ff00723e */ /* 0x000fc800000010ff */
[----:B------:R-:W-:Y:S01]  /*1ff0*/  PRMT R18, R0, 0x7610, R18 ;  /* 0x0000761000127816 */ /* 0x000fe20000000012 */
[----:B------:R-:W-:Y:S06]  /*2000*/  BRA `(.L_x_7839) ;  /* 0x0000000000b47947 */ /* 0x000fec0003800000 */
.L_x_7851:
        /* <DEDUP_REMOVED lines=14> */
.L_x_7865:
[----:B------:R-:W-:Y:S05]  /*20f0*/  BSYNC B0 ;  /* 0x0000000000007941 */ /* 0x000fea0003800000 */
.L_x_7864:
[----:B------:R-:W-:-:S04]  /*2100*/  F2FP.BF16.F32.PACK_AB R0, RZ, R0 ;  /* 0x00000000ff00723e */ /* 0x000fc800000010ff */
[----:B------:R-:W-:Y:S01]  /*2110*/  PRMT R18, R0, 0x7610, R18 ;  /* 0x0000761000127816 */ /* 0x000fe20000000012 */
[----:B------:R-:W-:Y:S06]  /*2120*/  BRA `(.L_x_7839) ;  /* 0x00000000006c7947 */ /* 0x000fec0003800000 */
.L_x_7838:
        /* <DEDUP_REMOVED lines=16> */
.L_x_7866:
[----:B------:R-:W-:Y:S01]  /*2230*/  PRMT R18, RZ, 0x7610, R18 ;  /* 0x00007610ff127816 */ /* 0x000fe20000000012 */
[----:B------:R-:W-:Y:S06]  /*2240*/  BRA `(.L_x_7839) ;  /* 0x0000000000247947 */ /* 0x000fec0003800000 */
.L_x_7863:
[----:B------:R-:W2:Y:S02]  /*2250*/  LDG.E.64 R4, desc[UR36][R4.64] ;  /* 0x0000002404047981 */ /* 0x000ea4000c1e1b00 */
[----:B--2---:R-:W0:Y:S02]  /*2260*/  I2F.U64 R0, R4 ;  /* 0x0000000400007312 */ /* 0x004e240000301000 */
[----:B0-----:R-:W-:-:S04]  /*2270*/  F2FP.BF16.F32.PACK_AB R0, RZ, R0 ;  /* 0x00000000ff00723e */ /* 0x001fc800000010ff */
[----:B------:R-:W-:Y:S01]  /*2280*/  PRMT R18, R0, 0x7610, R18 ;  /* 0x0000761000127816 */ /* 0x000fe20000000012 */
[----:B------:R-:W-:Y:S06]  /*2290*/  BRA `(.L_x_7839) ;  /* 0x0000000000107947 */ /* 0x000fec0003800000 */
.L_x_7862:
[----:B------:R-:W2:Y:S02]  /*22a0*/  LDG.E R4, desc[UR36][R4.64] ;  /* 0x0000002404047981 */ /* 0x000ea4000c1e1900 */
[----:B--2---:R-:W-:-:S04]  /*22b0*/  I2FP.F32.U32 R0, R4 ;  /* 0x0000000400007245 */ /* 0x004fc80000201000 */
[----:B------:R-:W-:-:S04]  /*22c0*/  F2FP.BF16.F32.PACK_AB R0, RZ, R0 ;  /* 0x00000000ff00723e */ /* 0x000fc800000010ff */
[----:B------:R-:W-:-:S07]  /*22d0*/  PRMT R18, R0, 0x7610, R18 ;  /* 0x0000761000127816 */ /* 0x000fce0000000012 */
.L_x_7839:
[----:B------:R-:W-:-:S07]  /*22e0*/  VIADD R17, R17, 0x80 ;  /* 0x0000008011117836 */ /* 0x000fce0000000000 */
.L_x_7833:
[----:B------:R-:W-:Y:S05]  /*22f0*/  BSYNC B6 ;  /* 0x0000000000067941 */ /* 0x000fea0003800000 */
.L_x_7832:
[----:B------:R-:W-:Y:S01]  /*2300*/  ISETP.GE.AND P0, PT, R17, R16, PT ;  /* 0x000000101100720c */ /* 0x000fe20003f06270 */
[----:B------:R-:W-:Y:S01]  /*2310*/  BSSY B6, `(.L_x_7867) ;  /* 0x0000113000067945 */ /* 0x000fe20003800000 */
[----:B------:R-:W-:Y:S02]  /*2320*/  PRMT R19, RZ, 0x7610, R19 ;  /* 0x00007610ff137816 */ /* 0x000fe40000000013 */
[----:B------:R-:W-:-:S09]  /*2330*/  PRMT R24, RZ, 0x7610, R24 ;  /* 0x00007610ff187816 */ /* 0x000fd20000000018 */
        /* <DEDUP_REMOVED lines=24> */
.L_x_7872:
[----:B------:R-:W2:Y:S02]  /*24c0*/  LDG.E.U8 R4, desc[UR36][R4.64] ;  /* 0x0000002404047981 */ /* 0x000ea4000c1e1100 */
[----:B--2---:R-:W-:-:S04]  /*24d0*/  I2FP.F32.U32 R0, R4 ;  /* 0x0000000400007245 */ /* 0x004fc80000201000 */
[----:B------:R-:W-:-:S04]  /*24e0*/  F2FP.BF16.F32.PACK_AB R0, RZ, R0 ;  /* 0x00000000ff00723e */ /* 0x000fc800000010ff */
[----:B------:R-:W-:Y:S01]  /*24f0*/  PRMT R24, R0, 0x7610, R24 ;  /* 0x0000761000187816 */ /* 0x000fe20000000018 */
[----:B------:R-:W-:Y:S06]  /*2500*/  BRA `(.L_x_7874) ;  /* 0x0000000c00c87947 */ /* 0x000fec0003800000 */
.L_x_7871:
        /* <DEDUP_REMOVED lines=11> */
.L_x_7876:
[----:B------:R-:W2:Y:S02]  /*25c0*/  LDG.E R4, desc[UR36][R4.64] ;  /* 0x0000002404047981 */ /* 0x000ea4000c1e1900 */
[----:B--2---:R-:W-:-:S04]  /*25d0*/  I2FP.F32.S32 R0, R4 ;  /* 0x0000000400007245 */ /* 0x004fc80000201400 */
[----:B------:R-:W-:-:S04]  /*25e0*/  F2FP.BF16.F32.PACK_AB R0, RZ, R0 ;  /* 0x00000000ff00723e */ /* 0x000fc800000010ff */
[----:B------:R-:W-:Y:S01]  /*25f0*/  PRMT R24, R0, 0x7610, R24 ;  /* 0x0000761000187816 */ /* 0x000fe20000000018 */
[----:B------:R-:W-:Y:S06]  /*2600*/  BRA `(.L_x_7874) ;  /* 0x0000000c00887947 */ /* 0x000fec0003800000 */
.L_x_7875:
[----:B------:R-:W2:Y:S02]  /*2610*/  LDG.E.U16 R4, desc[UR36][R4.64] ;  /* 0x0000002404047981 */ /* 0x000ea4000c1e1500 */
[----:B--2---:R-:W0:Y:S02]  /*2620*/  I2F.S16 R0, R4 ;  /* 0x0000000400007306 */ /* 0x004e240000101400 */
[----:B0-----:R-:W-:-:S04]  /*2630*/  F2FP.BF16.F32.PACK_AB R0, RZ, R0 ;  /* 0x00000000ff00723e */ /* 0x001fc800000010ff */
[----:B------:R-:W-:Y:S01]  /*2640*/  PRMT R24, R0, 0x7610, R24 ;  /* 0x0000761000187816 */ /* 0x000fe20000000018 */
[----:B------:R-:W-:Y:S06]  /*2650*/  BRA `(.L_x_7874) ;  /* 0x0000000c00747947 */ /* 0x000fec0003800000 */
.L_x_7870:
        /* <DEDUP_REMOVED lines=9> */
.L_x_7878:
[----:B------:R-:W2:Y:S02]  /*26f0*/  LDG.E.U16 R0, desc[UR36][R4.64] ;  /* 0x0000002404007981 */ /* 0x000ea4000c1e1500 */
[----:B--2---:R-:W-:-:S05]  /*2700*/  HADD2.F32 R0, -RZ, R0.H0_H0 ;  /* 0x20000000ff007230 */ /* 0x004fca0000004100 */
[----:B------:R-:W-:-:S04]  /*2710*/  F2FP.BF16.F32.PACK_AB R0, RZ, R0 ;  /* 0x00000000ff00723e */ /* 0x000fc800000010ff */
[----:B------:R-:W-:Y:S01]  /*2720*/  PRMT R24, R0, 0x7610, R24 ;  /* 0x0000761000187816 */ /* 0x000fe20000000018 */
[----:B------:R-:W-:Y:S06]  /*2730*/  BRA `(.L_x_7874) ;  /* 0x0000000c003c7947 */ /* 0x000fec0003800000 */
.L_x_7877:
        /* <DEDUP_REMOVED lines=9> */
.L_x_7880:
[----:B------:R-:W2:Y:S02]  /*27d0*/  LDG.E.U16 R4, desc[UR36][R4.64] ;  /* 0x0000002404047981 */ /* 0x000ea4000c1e1500 */
[----:B--2---:R-:W-:-:S05]  /*27e0*/  HADD2.F32 R0, -RZ, R4.H0_H0 ;  /* 0x20000004ff007230 */ /* 0x004fca0000004100 */
[----:B------:R-:W-:-:S04]  /*27f0*/  F2FP.BF16.F32.PACK_AB R0, RZ, R0 ;  /* 0x00000000ff00723e */ /* 0x000fc800000010ff */
[----:B------:R-:W-:Y:S01]  /*2800*/  PRMT R24, R0, 0x7610, R24 ;  /* 0x0000761000187816 */ /* 0x000fe20000000018 */
[----:B------:R-:W-:Y:S06]  /*2810*/  BRA `(.L_x_7874) ;  /* 0x0000000c00047947 */ /* 0x000fec0003800000 */
.L_x_7879:
        /* <DEDUP_REMOVED lines=9> */
.L_x_7869:
        /* <DEDUP_REMOVED lines=14> */
.L_x_7883:
        /* <DEDUP_REMOVED lines=9> */
.L_x_7882:
        /* <DEDUP_REMOVED lines=28> */
.L_x_7885:
        /* <DEDUP_REMOVED lines=15> */
.L_x_7884:
[----:B------:R0:W5:Y:S01]  /*2cd0*/  LDG.E.U16 R24, desc[UR36][R4.64] ;  /* 0x0000002404187981 */ /* 0x000162000c1e1500 */
[----:B------:R-:W-:Y:S05]  /*2ce0*/  BRA `(.L_x_7874) ;  /* 0x0000000400d07947 */ /* 0x000fea0003800000 */
.L_x_7881:
        /* <DEDUP_REMOVED lines=13> */
.L_x_7888:
        /* <DEDUP_REMOVED lines=21> */
.L_x_7892:
[----:B------:R-:W-:Y:S05]  /*2f10*/  BSYNC B1 ;  /* 0x0000000000017941 */ /* 0x000fea0003800000 */
.L_x_7891:
[----:B------:R-:W-:Y:S01]  /*2f20*/  LEA R5, R0, 0x3b800000, 0x17 ;  /* 0x3b80000000057811 */ /* 0x000fe200078eb8ff */
[----:B------:R-:W-:-:S05]  /*2f30*/  IMAD.SHL.U32 R0, R3, 0x100000, RZ ;  /* 0x0010000003007824 */ /* 0x000fca00078e00ff */
[----:B------:R-:W-:-:S07]  /*2f40*/  LOP3.LUT R0, R5, R0, R6, 0xfe, !PT ;  /* 0x0000000005007212 */ /* 0x000fce00078efe06 */
.L_x_7890:
[----:B------:R-:W-:Y:S05]  /*2f50*/  BSYNC B0 ;  /* 0x0000000000007941 */ /* 0x000fea0003800000 */
.L_x_7889:
[----:B------:R-:W-:-:S04]  /*2f60*/  F2FP.BF16.F32.PACK_AB R0, RZ, R0 ;  /* 0x00000000ff00723e */ /* 0x000fc800000010ff */
[----:B------:R-:W-:Y:S01]  /*2f70*/  PRMT R24, R0, 0x7610, R24 ;  /* 0x0000761000187816 */ /* 0x000fe20000000018 */
[----:B------:R-:W-:Y:S06]  /*2f80*/  BRA `(.L_x_7874) ;  /* 0x0000000400287947 */ /* 0x000fec0003800000 */
.L_x_7887:
        /* <DEDUP_REMOVED lines=21> */
.L_x_7896:
[----:B------:R-:W-:Y:S05]  /*30e0*/  BSYNC B1 ;  /* 0x0000000000017941 */ /* 0x000fea0003800000 */
.L_x_7895:
[----:B------:R-:W-:Y:S01]  /*30f0*/  LEA R5, R0, 0x37800000, 0x17 ;  /* 0x3780000000057811 */ /* 0x000fe200078eb8ff */
[----:B------:R-:W-:-:S05]  /*3100*/  IMAD.SHL.U32 R0, R3, 0x200000, RZ ;  /* 0x0020000003007824 */ /* 0x000fca00078e00ff */
[----:B------:R-:W-:-:S07]  /*3110*/  LOP3.LUT R0, R5, R0, R6, 0xfe, !PT ;  /* 0x0000000005007212 */ /* 0x000fce00078efe06 */
.L_x_7894:
[----:B------:R-:W-:Y:S05]  /*3120*/  BSYNC B0 ;  /* 0x0000000000007941 */ /* 0x000fea0003800000 */
.L_x_7893:
[----:B------:R-:W-:-:S04]  /*3130*/  F2FP.BF16.F32.PACK_AB R0, RZ, R0 ;  /* 0x00000000ff00723e */ /* 0x000fc800000010ff */
[----:B------:R-:W-:Y:S01]  /*3140*/  PRMT R24, R0, 0x7610, R24 ;  /* 0x0000761000187816 */ /* 0x000fe20000000018 */
[----:B------:R-:W-:Y:S06]  /*3150*/  BRA `(.L_x_7874) ;  /* 0x0000000000b47947 */ /* 0x000fec0003800000 */
.L_x_7886:
        /* <DEDUP_REMOVED lines=14> */
.L_x_7900:
[----:B------:R-:W-:Y:S05]  /*3240*/  BSYNC B0 ;  /* 0x0000000000007941 */ /* 0x000fea0003800000 */
.L_x_7899:
[----:B------:R-:W-:-:S04]  /*3250*/  F2FP.BF16.F32.PACK_AB R0, RZ, R0 ;  /* 0x00000000ff00723e */ /* 0x000fc800000010ff */
[----:B------:R-:W-:Y:S01]  /*3260*/  PRMT R24, R0, 0x7610, R24 ;  /* 0x0000761000187816 */ /* 0x000fe20000000018 */
[----:B------:R-:W-:Y:S06]  /*3270*/  BRA `(.L_x_7874) ;  /* 0x00000000006c7947 */ /* 0x000fec0003800000 */
.L_x_7873:
        /* <DEDUP_REMOVED lines=16> */
.L_x_7901:
[----:B------:R-:W-:Y:S01]  /*3380*/  PRMT R24, RZ, 0x7610, R24 ;  /* 0x00007610ff187816 */ /* 0x000fe20000000018 */
[----:B------:R-:W-:Y:S06]  /*3390*/  BRA `(.L_x_7874) ;  /* 0x0000000000247947 */ /* 0x000fec0003800000 */
.L_x_7898:
[----:B------:R-:W2:Y:S02]  /*33a0*/  LDG.E.64 R4, desc[UR36][R4.64] ;  /* 0x0000002404047981 */ /* 0x000ea4000c1e1b00 */
[----:B--2---:R-:W0:Y:S02]  /*33b0*/  I2F.U64 R0, R4 ;  /* 0x0000000400007312 */ /* 0x004e240000301000 */
[----:B0-----:R-:W-:-:S04]  /*33c0*/  F2FP.BF16.F32.PACK_AB R0, RZ, R0 ;  /* 0x00000000ff00723e */ /* 0x001fc800000010ff */
[----:B------:R-:W-:Y:S01]  /*33d0*/  PRMT R24, R0, 0x7610, R24 ;  /* 0x0000761000187816 */ /* 0x000fe20000000018 */
[----:B------:R-:W-:Y:S06]  /*33e0*/  BRA `(.L_x_7874) ;  /* 0x0000000000107947 */ /* 0x000fec0003800000 */
.L_x_7897:
[----:B------:R-:W2:Y:S02]  /*33f0*/  LDG.E R4, desc[UR36][R4.64] ;  /* 0x0000002404047981 */ /* 0x000ea4000c1e1900 */
[----:B--2---:R-:W-:-:S04]  /*3400*/  I2FP.F32.U32 R0, R4 ;  /* 0x0000000400007245 */ /* 0x004fc80000201000 */
[----:B------:R-:W-:-:S04]  /*3410*/  F2FP.BF16.F32.PACK_AB R0, RZ, R0 ;  /* 0x00000000ff00723e */ /* 0x000fc800000010ff */
[----:B------:R-:W-:-:S07]  /*3420*/  PRMT R24, R0, 0x7610, R24 ;  /* 0x0000761000187816 */ /* 0x000fce0000000018 */
.L_x_7874:
[----:B------:R-:W-:-:S07]  /*3430*/  VIADD R17, R17, 0x80 ;  /* 0x0000008011117836 */ /* 0x000fce0000000000 */
.L_x_7868:
[----:B------:R-:W-:Y:S05]  /*3440*/  BSYNC B6 ;  /* 0x0000000000067941 */ /* 0x000fea0003800000 */
.L_x_7867:
[----:B------:R-:W-:Y:S01]  /*3450*/  ISETP.GE.AND P0, PT, R17, R16, PT ;  /* 0x000000101100720c */ /* 0x000fe20003f06270 */
[----:B------:R-:W-:-:S12]  /*3460*/  BSSY B6, `(.L_x_7902) ;  /* 0x000010f000067945 */ /* 0x000fd80003800000 */
        /* <DEDUP_REMOVED lines=23> */
.L_x_7907:
[----:B------:R-:W2:Y:S02]  /*35e0*/  LDG.E.U8 R4, desc[UR36][R4.64] ;  /* 0x0000002404047981 */ /* 0x000ea4000c1e1100 */
[----:B--2---:R-:W-:-:S04]  /*35f0*/  I2FP.F32.U32 R0, R4 ;  /* 0x0000000400007245 */ /* 0x004fc80000201000 */
[----:B------:R-:W-:-:S04]  /*3600*/  F2FP.BF16.F32.PACK_AB R0, RZ, R0 ;  /* 0x00000000ff00723e */ /* 0x000fc800000010ff */
[----:B------:R-:W-:Y:S01]  /*3610*/  PRMT R19, R0, 0x7610, R19 ;  /* 0x0000761000137816 */ /* 0x000fe20000000013 */
[----:B------:R-:W-:Y:S06]  /*3620*/  BRA `(.L_x_7903) ;  /* 0x0000000c00c87947 */ /* 0x000fec0003800000 */
.L_x_7906:
        /* <DEDUP_REMOVED lines=11> */
.L_x_7910:
[----:B------:R-:W2:Y:S02]  /*36e0*/  LDG.E R4, desc[UR36][R4.64] ;  /* 0x0000002404047981 */ /* 0x000ea4000c1e1900 */
[----:B--2---:R-:W-:-:S04]  /*36f0*/  I2FP.F32.S32 R0, R4 ;  /* 0x0000000400007245 */ /* 0x004fc80000201400 */
[----:B------:R-:W-:-:S04]  /*3700*/  F2FP.BF16.F32.PACK_AB R0, RZ, R0 ;  /* 0x00000000ff00723e */ /* 0x000fc800000010ff */
[----:B------:R-:W-:Y:S01]  /*3710*/  PRMT R19, R0, 0x7610, R19 ;  /* 0x0000761000137816 */ /* 0x000fe20000000013 */
[----:B------:R-:W-:Y:S06]  /*3720*/  BRA `(.L_x_7903) ;  /* 0x0000000c00887947 */ /* 0x000fec0003800000 */
.L_x_7909:
[----:B------:R-:W2:Y:S02]  /*3730*/  LDG.E.U16 R4, desc[UR36][R4.64] ;  /* 0x0000002404047981 */ /* 0x000ea4000c1e1500 */
[----:B--2---:R-:W0:Y:S02]  /*3740*/  I2F.S16 R0, R4 ;  /* 0x0000000400007306 */ /* 0x004e240000101400 */
[----:B0-----:R-:W-:-:S04]  /*3750*/  F2FP.BF16.F32.PACK_AB R0, RZ, R0 ;  /* 0x00000000ff00723e */ /* 0x001fc800000010ff */
[----:B------:R-:W-:Y:S01]  /*3760*/  PRMT R19, R0, 0x7610, R19 ;  /* 0x0000761000137816 */ /* 0x000fe20000000013 */
[----:B------:R-:W-:Y:S06]  /*3770*/  BRA `(.L_x_7903) ;  /* 0x0000000c00747947 */ /* 0x000fec0003800000 */
.L_x_7905:
        /* <DEDUP_REMOVED lines=9> */
.L_x_7912:
[----:B------:R-:W2:Y:S02]  /*3810*/  LDG.E.U16 R0, desc[UR36][R4.64] ;  /* 0x0000002404007981 */ /* 0x000ea4000c1e1500 */
[----:B--2---:R-:W-:-:S05]  /*3820*/  HADD2.F32 R0, -RZ, R0.H0_H0 ;  /* 0x20000000ff007230 */ /* 0x004fca0000004100 */
[----:B------:R-:W-:-:S04]  /*3830*/  F2FP.BF16.F32.PACK_AB R0, RZ, R0 ;  /* 0x00000000ff00723e */ /* 0x000fc800000010ff */
[----:B------:R-:W-:Y:S01]  /*3840*/  PRMT R19, R0, 0x7610, R19 ;  /* 0x0000761000137816 */ /* 0x000fe20000000013 */
[----:B------:R-:W-:Y:S06]  /*3850*/  BRA `(.L_x_7903) ;  /* 0x0000000c003c7947 */ /* 0x000fec0003800000 */
.L_x_7911:
        /* <DEDUP_REMOVED lines=9> */
.L_x_7914:
[----:B------:R-:W2:Y:S02]  /*38f0*/  LDG.E.U16 R4, desc[UR36][R4.64] ;  /* 0x0000002404047981 */ /* 0x000ea4000c1e1500 */
[----:B--2---:R-:W-:-:S05]  /*3900*/  HADD2.F32 R0, -RZ, R4.H0_H0 ;  /* 0x20000004ff007230 */ /* 0x004fca0000004100 */
[----:B------:R-:W-:-:S04]  /*3910*/  F2FP.BF16.F32.PACK_AB R0, RZ, R0 ;  /* 0x00000000ff00723e */ /* 0x000fc800000010ff */
[----:B------:R-:W-:Y:S01]  /*3920*/  PRMT R19, R0, 0x7610, R19 ;  /* 0x0000761000137816 */ /* 0x000fe20000000013 */
[----:B------:R-:W-:Y:S06]  /*3930*/  BRA `(.L_x_7903) ;  /* 0x0000000c00047947 */ /* 0x000fec0003800000 */
.L_x_7913:
        /* <DEDUP_REMOVED lines=9> */
.L_x_7904:
        /* <DEDUP_REMOVED lines=14> */
.L_x_7917:
        /* <DEDUP_REMOVED lines=9> */
.L_x_7916:
        /* <DEDUP_REMOVED lines=28> */
.L_x_7919:
        /* <DEDUP_REMOVED lines=15> */
.L_x_7918:
[----:B------:R1:W5:Y:S01]  /*3df0*/  LDG.E.U16 R19, desc[UR36][R4.64] ;  /* 0x0000002404137981 */ /* 0x000362000c1e1500 */
[----:B------:R-:W-:Y:S05]  /*3e00*/  BRA `(.L_x_7903) ;  /* 0x0000000400d07947 */ /* 0x000fea0003800000 */
.L_x_7915:
        /* <DEDUP_REMOVED lines=13> */
.L_x_7922:
        /* <DEDUP_REMOVED lines=21> */
.L_x_7926:
[----:B------:R-:W-:Y:S05]  /*4030*/  BSYNC B1 ;  /* 0x0000000000017941 */ /* 0x000fea0003800000 */
.L_x_7925:
[----:B------:R-:W-:Y:S01]  /*4040*/  LEA R5, R0, 0x3b800000, 0x17 ;  /* 0x3b80000000057811 */ /* 0x000fe200078eb8ff */
[----:B------:R-:W-:-:S05]  /*4050*/  IMAD.SHL.U32 R0, R3, 0x100000, RZ ;  /* 0x0010000003007824 */ /* 0x000fca00078e00ff */
[----:B------:R-:W-:-:S07]  /*4060*/  LOP3.LUT R0, R5, R0, R6, 0xfe, !PT ;  /* 0x0000000005007212 */ /* 0x000fce00078efe06 */
.L_x_7924:
[----:B------:R-:W-:Y:S05]  /*4070*/  BSYNC B0 ;  /* 0x0000000000007941 */ /* 0x000fea0003800000 */
.L_x_7923:
[----:B------:R-:W-:-:S04]  /*4080*/  F2FP.BF16.F32.PACK_AB R0, RZ, R0 ;  /* 0x00000000ff00723e */ /* 0x000fc800000010ff */
[----:B------:R-:W-:Y:S01]  /*4090*/  PRMT R19, R0, 0x7610, R19 ;  /* 0x0000761000137816 */ /* 0x000fe20000000013 */
[----:B------:R-:W-:Y:S06]  /*40a0*/  BRA `(.L_x_7903) ;  /* 0x0000000400287947 */ /* 0x000fec0003800000 */
.L_x_7921:
        /* <DEDUP_REMOVED lines=21> */
.L_x_7930:
[----:B------:R-:W-:Y:S05]  /*4200*/  BSYNC B1 ;  /* 0x0000000000017941 */ /* 0x000fea0003800000 */
.L_x_7929:
[----:B------:R-:W-:Y:S01]  /*4210*/  LEA R5, R0, 0x37800000, 0x17 ;  /* 0x3780000000057811 */ /* 0x000fe200078eb8ff */
[----:B------:R-:W-:-:S05]  /*4220*/  IMAD.SHL.U32 R0, R3, 0x200000, RZ ;  /* 0x0020000003007824 */ /* 0x000fca00078e00ff */
[----:B------:R-:W-:-:S07]  /*4230*/  LOP3.LUT R0, R5, R0, R6, 0xfe, !PT ;  /* 0x0000000005007212 */ /* 0x000fce00078efe06 */
.L_x_7928:
[----:B------:R-:W-:Y:S05]  /*4240*/  BSYNC B0 ;  /* 0x0000000000007941 */ /* 0x000fea0003800000 */
.L_x_7927:
[----:B------:R-:W-:-:S04]  /*4250*/  F2FP.BF16.F32.PACK_AB R0, RZ, R0 ;  /* 0x00000000ff00723e */ /* 0x000fc800000010ff */
[----:B------:R-:W-:Y:S01]  /*4260*/  PRMT R19, R0, 0x7610, R19 ;  /* 0x0000761000137816 */ /* 0x000fe20000000013 */
[----:B------:R-:W-:Y:S06]  /*4270*/  BRA `(.L_x_7903) ;  /* 0x0000000000b47947 */ /* 0x000fec0003800000 */
.L_x_7920:
        /* <DEDUP_REMOVED lines=14> */
.L_x_7934:
[----:B------:R-:W-:Y:S05]  /*4360*/  BSYNC B0 ;  /* 0x0000000000007941 */ /* 0x000fea0003800000 */
.L_x_7933:
[----:B------:R-:W-:-:S04]  /*4370*/  F2FP.BF16.F32.PACK_AB R0, RZ, R0 ;  /* 0x00000000ff00723e */ /* 0x000fc800000010ff */
[----:B------:R-:W-:Y:S01]  /*4380*/  PRMT R19, R0, 0x7610, R19 ;  /* 0x0000761000137816 */ /* 0x000fe20000000013 */
[----:B------:R-:W-:Y:S06]  /*4390*/  BRA `(.L_x_7903) ;  /* 0x00000000006c7947 */ /* 0x000fec0003800000 */
.L_x_7908:
        /* <DEDUP_REMOVED lines=16> */
.L_x_7935:
[----:B------:R-:W-:Y:S01]  /*44a0*/  PRMT R19, RZ, 0x7610, R19 ;  /* 0x00007610ff137816 */ /* 0x000fe20000000013 */
[----:B------:R-:W-:Y:S06]  /*44b0*/  BRA `(.L_x_7903) ;  /* 0x0000000000247947 */ /* 0x000fec0003800000 */
.L_x_7932:
[----:B------:R-:W2:Y:S02]  /*44c0*/  LDG.E.64 R4, desc[UR36][R4.64] ;  /* 0x0000002404047981 */ /* 0x000ea4000c1e1b00 */
[----:B--2---:R-:W0:Y:S02]  /*44d0*/  I2F.U64 R0, R4 ;  /* 0x0000000400007312 */ /* 0x004e240000301000 */
[----:B0-----:R-:W-:-:S04]  /*44e0*/  F2FP.BF16.F32.PACK_AB R0, RZ, R0 ;  /* 0x00000000ff00723e */ /* 0x001fc800000010ff */
[----:B------:R-:W-:Y:S01]  /*44f0*/  PRMT R19, R0, 0x7610, R19 ;  /* 0x0000761000137816 */ /* 0x000fe20000000013 */
[----:B------:R-:W-:Y:S06]  /*4500*/  BRA `(.L_x_7903) ;  /* 0x0000000000107947 */ /* 0x000fec0003800000 */
.L_x_7931:
[----:B------:R-:W2:Y:S02]  /*4510*/  LDG.E R4, desc[UR36][R4.64] ;  /* 0x0000002404047981 */ /* 0x000ea4000c1e1900 */
[----:B--2---:R-:W-:-:S04]  /*4520*/  I2FP.F32.U32 R0, R4 ;  /* 0x0000000400007245 */ /* 0x004fc80000201000 */
[----:B------:R-:W-:-:S04]  /*4530*/  F2FP.BF16.F32.PACK_AB R0, RZ, R0 ;  /* 0x00000000ff00723e */ /* 0x000fc800000010ff */
[----:B------:R-:W-:-:S07]  /*4540*/  PRMT R19, R0, 0x7610, R19 ;  /* 0x0000761000137816 */ /* 0x000fce0000000013 */
.L_x_7903:
[----:B------:R-:W-:Y:S05]  /*4550*/  BSYNC B6 ;  /* 0x0000000000067941 */ /* 0x000fea0003800000 */
.L_x_7902:
        /* <DEDUP_REMOVED lines=38> */
[----:B------:R-:W-:-:S04]  /*47c0*/  FFMA.FTZ R5, R3, R6, R5 ;  /* 0x0000000603057223 */ /* 0x000fc80000010005 */
[----:B------:R-:W-:-:S04]  /*47d0*/  FFMA.FTZ R4, R5, R4, R4 ;  /* 0x0000000405047223 */ /* 0x000fc80000010004 */
[----:B------:R-:W0:Y:S02]  /*47e0*/  @P3 MUFU.EX2 R3, R4 ;  /* 0x0000000400033308 */ /* 0x000e240000000800 */
[----:B0-----:R-:W-:-:S05]  /*47f0*/  @P3 FADD.FTZ R3, -R3, 1 ;  /* 0x3f80000003033421 */ /* 0x001fca0000010100 */
[----:B------:R-:W-:Y:S01]  /*4800*/  @P3 LOP3.LUT R4, R3, 0x80000000, R0, 0xb8, !PT ;  /* 0x8000000003043812 */ /* 0x000fe200078eb800 */
[----:B------:R-:W-:-:S04]  /*4810*/  FMUL.FTZ R3, R22, 0.5 ;  /* 0x3f00000016037820 */ /* 0x000fc80000410000 */
[----:B------:R-:W-:-:S04]  /*4820*/  FADD.FTZ R0, R4, 1 ;  /* 0x3f80000004007421 */ /* 0x000fc80000010000 */
[----:B------:R-:W-:-:S06]  /*4830*/  FMUL.FTZ R3, R0, R3 ;  /* 0x0000000300037220 */ /* 0x000fcc0000410000 */
[----:B------:R-:W0:Y:S02]  /*4840*/  F2F.BF16.F32 R3, R3 ;  /* 0x0000000300037304 */ /* 0x000e240000202000 */
.L_x_7937:
[----:B------:R-:W-:Y:S05]  /*4850*/  BSYNC B0 ;  /* 0x0000000000007941 */ /* 0x000fea0003800000 */
.L_x_7936:
        /* <DEDUP_REMOVED lines=19> */
[----:B------:R-:W-:Y:S01]  /*4990*/  IMAD.MOV.U32 R9, RZ, RZ, 0x3e235519 ;  /* 0x3e235519ff097424 */ /* 0x000fe200078e00ff */
[----:B------:R-:W-:-:S02]  /*49a0*/  FSEL R5, R5, R0, P3 ;  /* 0x0000000005057208 */ /* 0x000fc40001800000 */
[C---:B------:R-:W-:Y:S02]  /*49b0*/  FFMA.FTZ R7, R4.reuse, R7, R6 ;  /* 0x0000000704077223 */ /* 0x040fe40000010006 */
[----:B------:R-:W-:Y:S01]  /*49c0*/  FSEL R6, R9, 0.11284004896879196167, P3 ;  /* 0x3de718af09067808 */ /* 0x000fe20001800000 */
[----:B------:R-:W-:Y:S02]  /*49d0*/  IMAD.MOV.U32 R9, RZ, RZ, 0x3f210a14 ;  /* 0x3f210a14ff097424 */ /* 0x000fe400078e00ff */
[----:B------:R-:W-:Y:S01]  /*49e0*/  FFMA.FTZ R7, R4, R7, R8 ;  /* 0x0000000704077223 */ /* 0x000fe20000010008 */
[----:B------:R-:W-:-:S03]  /*49f0*/  FSEL R8, R10, -0.37612664699554443359, P3 ;  /* 0xbec093ac0a087808 */ /* 0x000fc60001800000 */
[----:B------:R-:W-:Y:S01]  /*4a00*/  FFMA.FTZ R7, R4, R7, R6 ;  /* 0x0000000704077223 */ /* 0x000fe20000010006 */
[----:B------:R-:W-:-:S03]  /*4a10*/  FSEL R6, R9, 0.12837915122509002686, P3 ;  /* 0x3e0375d309067808 */ /* 0x000fc60001800000 */
[----:B------:R-:W-:-:S04]  /*4a20*/  FFMA.FTZ R7, R4, R7, R8 ;  /* 0x0000000704077223 */ /* 0x000fc80000010008 */
[----:B------:R-:W-:-:S04]  /*4a30*/  FFMA.FTZ R6, R4, R7, R6 ;  /* 0x0000000704067223 */ /* 0x000fc80000010006 */
[----:B------:R-:W-:-:S04]  /*4a40*/  FFMA.FTZ R5, R6, R5, R5 ;  /* 0x0000000506057223 */ /* 0x000fc80000010005 */
[----:B------:R-:W1:Y:S02]  /*4a50*/  @P3 MUFU.EX2 R4, R5 ;  /* 0x0000000500043308 */ /* 0x000e640000000800 */
[----:B-1----:R-:W-:-:S05]  /*4a60*/  @P3 FADD.FTZ R7, -R4, 1 ;  /* 0x3f80000004073421 */ /* 0x002fca0000010100 */
[----:B------:R-:W-:Y:S01]  /*4a70*/  @P3 LOP3.LUT R5, R7, 0x80000000, R0, 0xb8, !PT ;  /* 0x8000000007053812 */ /* 0x000fe200078eb800 */
[----:B------:R-:W-:-:S04]  /*4a80*/  FMUL.FTZ R7, R18, 0.5 ;  /* 0x3f00000012077820 */ /* 0x000fc80000410000 */
[----:B------:R-:W-:-:S04]  /*4a90*/  FADD.FTZ R0, R5, 1 ;  /* 0x3f80000005007421 */ /* 0x000fc80000010000 */
[----:B------:R-:W-:-:S04]  /*4aa0*/  FMUL.FTZ R0, R0, R7 ;  /* 0x0000000700007220 */ /* 0x000fc80000410000 */
[----:B------:R1:W2:Y:S03]  /*4ab0*/  F2F.BF16.F32 R22, R0 ;  /* 0x0000000000167304 */ /* 0x0002a60000202000 */
.L_x_7939:
[----:B------:R-:W-:Y:S05]  /*4ac0*/  BSYNC B0 ;  /* 0x0000000000007941 */ /* 0x000fea0003800000 */
.L_x_7938:
[----:B------:R-:W-:Y:S04]  /*4ad0*/  BSSY B0, `(.L_x_7940) ;  /* 0x0000026000007945 */ /* 0x000fe80003800000 */
[----:B------:R-:W-:Y:S05]  /*4ae0*/  @P0 BRA `(.L_x_7941) ;  /* 0x0000000000900947 */ /* 0x000fea0003800000 */
[----:B-----5:R-:W-:Y:S02]  /*4af0*/  IMAD.U32 R24, R24, 0x10000, RZ ;  /* 0x0001000018187824 */ /* 0x020fe400078e00ff */
[----:B------:R-:W-:Y:S02]  /*4b00*/  IMAD.MOV.U32 R7, RZ, RZ, 0x38eb4c3a ;  /* 0x38eb4c3aff077424 */ /* 0x000fe400078e00ff */
[----:B-1----:R-:W-:Y:S01]  /*4b10*/  FMUL.FTZ R0, R24, 0.70710676908493041992 ;  /* 0x3f3504f318007820 */ /* 0x002fe20000410000 */
        /* <DEDUP_REMOVED lines=32> */
[----:B------:R4:W1:Y:S03]  /*4d20*/  F2F.BF16.F32 R18, R0 ;  /* 0x0000000000127304 */ /* 0x0008660000202000 */
.L_x_7941:
[----:B------:R-:W-:Y:S05]  /*4d30*/  BSYNC B0 ;  /* 0x0000000000007941 */ /* 0x000fea0003800000 */
.L_x_7940:
[----:B------:R-:W-:Y:S04]  /*4d40*/  BSSY B0, `(.L_x_7942) ;  /* 0x0000026000007945 */ /* 0x000fe80003800000 */
[----:B------:R-:W-:Y:S05]  /*4d50*/  @P1 BRA `(.L_x_7943) ;  /* 0x0000000000901947 */ /* 0x000fea0003800000 */
[----:B-----5:R-:W-:Y:S02]  /*4d60*/  IMAD.U32 R19, R19, 0x10000, RZ ;  /* 0x0001000013137824 */ /* 0x020fe400078e00ff */
[----:B------:R-:W-:Y:S02]  /*4d70*/  IMAD.MOV.U32 R7, RZ, RZ, 0x38eb4c3a ;  /* 0x38eb4c3aff077424 */ /* 0x000fe400078e00ff */
[C---:B-1--4-:R-:W-:Y:S01]  /*4d80*/  FMUL.FTZ R0, R19.reuse, 0.70710676908493041992 ;  /* 0x3f3504f313007820 */ /* 0x052fe20000410000 */
[----:B------:R-:W-:Y:S02]  /*4d90*/  IMAD.MOV.U32 R9, RZ, RZ, 0x3aae005b ;  /* 0x3aae005bff097424 */ /* 0x000fe400078e00ff */
[----:B------:R-:W-:Y:S01]  /*4da0*/  FMUL.FTZ R19, R19, 0.5 ;  /* 0x3f00000013137820 */ /* 0x000fe20000410000 */
        /* <DEDUP_REMOVED lines=27> */
[----:B------:R-:W-:-:S05]  /*4f60*/  @P0 LOP3.LUT R5, R7, 0x80000000, R0, 0xb8, !PT ;  /* 0x8000000007050812 */ /* 0x000fca00078eb800 */
[----:B------:R-:W-:-:S04]  /*4f70*/  FADD.FTZ R0, R5, 1 ;  /* 0x3f80000005007421 */ /* 0x000fc80000010000 */
[----:B------:R-:W-:-:S06]  /*4f80*/  FMUL.FTZ R19, R0, R19 ;  /* 0x0000001300137220 */ /* 0x000fcc0000410000 */
[----:B------:R-:W1:Y:S02]  /*4f90*/  F2F.BF16.F32 R19, R19 ;  /* 0x0000001300137304 */ /* 0x000e640000202000 */
.L_x_7943:
[----:B------:R-:W-:Y:S05]  /*4fa0*/  BSYNC B0 ;  /* 0x0000000000007941 */ /* 0x000fea0003800000 */
.L_x_7942:
[----:B------:R-:W-:Y:S04]  /*4fb0*/  BSSY B6, `(.L_x_7944) ;  /* 0x0000112000067945 */ /* 0x000fe80003800000 */
[----:B------:R-:W-:Y:S05]  /*4fc0*/  @P2 BRA `(.L_x_7945) ;  /* 0x0000001000402947 */ /* 0x000fea0003800000 */
[----:B------:R-:W0:Y:S01]  /*4fd0*/  LDC.64 R8, c[0x0][0x218] ;  /* 0x00008600ff087b82 */ /* 0x000e220000000a00 */
[----:B-1-34-:R-:W-:Y:S01]  /*4fe0*/  PRMT R0, R17, 0x9910, RZ ;  /* 0x0000991011007816 */ /* 0x01afe200000000ff */
        /* <DEDUP_REMOVED lines=20> */
.L_x_7949:
[----:B------:R-:W-:Y:S02]  /*5130*/  IMAD.U32 R5, R3, 0x10000, RZ ;  /* 0x0001000003057824 */ /* 0x000fe400078e00ff */
[----:B------:R-:W-:-:S04]  /*5140*/  IMAD.MOV.U32 R25, RZ, RZ, R23 ;  /* 0x000000ffff197224 */ /* 0x000fc800078e0017 */
[----:B------:R-:W0:Y:S02]  /*5150*/  F2I.S64.TRUNC R4, R5 ;  /* 0x0000000500047311 */ /* 0x000e24000020d900 */
[----:B0-----:R0:W-:Y:S01]  /*5160*/  STG.E.U8 desc[UR36][R8.64], R4 ;  /* 0x0000000408007986 */ /* 0x0011e2000c101124 */
[----:B------:R-:W-:Y:S05]  /*5170*/  BRA `(.L_x_7945) ;  /* 0x0000000c00d47947 */ /* 0x000fea0003800000 */
.L_x_7948:
        /* <DEDUP_REMOVED lines=11> */
.L_x_7952:
[----:B------:R-:W-:Y:S02]  /*5230*/  IMAD.U32 R3, R3, 0x10000, RZ ;  /* 0x0001000003037824 */ /* 0x000fe400078e00ff */
[----:B------:R-:W-:-:S04]  /*5240*/  IMAD.MOV.U32 R25, RZ, RZ, R23 ;  /* 0x000000ffff197224 */ /* 0x000fc800078e0017 */
[----:B------:R-:W0:Y:S02]  /*5250*/  F2I.FTZ.TRUNC.NTZ R3, R3 ;  /* 0x0000000300037305 */ /* 0x000e24000021f100 */
[----:B0-----:R0:W-:Y:S01]  /*5260*/  STG.E desc[UR36][R8.64], R3 ;  /* 0x0000000308007986 */ /* 0x0011e2000c101924 */
[----:B------:R-:W-:Y:S05]  /*5270*/  BRA `(.L_x_7945) ;  /* 0x0000000c00947947 */ /* 0x000fea0003800000 */
.L_x_7951:
[----:B------:R-:W-:Y:S02]  /*5280*/  IMAD.U32 R3, R3, 0x10000, RZ ;  /* 0x0001000003037824 */ /* 0x000fe400078e00ff */
[----:B------:R-:W-:-:S04]  /*5290*/  IMAD.MOV.U32 R25, RZ, RZ, R23 ;  /* 0x000000ffff197224 */ /* 0x000fc800078e0017 */
[----:B------:R-:W0:Y:S02]  /*52a0*/  F2I.FTZ.TRUNC.NTZ R3, R3 ;  /* 0x0000000300037305 */ /* 0x000e24000021f100 */
[----:B0-----:R0:W-:Y:S01]  /*52b0*/  STG.E.U16 desc[UR36][R8.64], R3 ;  /* 0x0000000308007986 */ /* 0x0011e2000c101524 */
[----:B------:R-:W-:Y:S05]  /*52c0*/  BRA `(.L_x_7945) ;  /* 0x0000000c00807947 */ /* 0x000fea0003800000 */
.L_x_7947:
        /* <DEDUP_REMOVED lines=10> */
.L_x_7954:
[----:B------:R-:W-:Y:S02]  /*5370*/  IMAD.U32 R0, R3, 0x10000, RZ ;  /* 0x0001000003007824 */ /* 0x000fe400078e00ff */
[----:B------:R-:W-:-:S03]  /*5380*/  IMAD.MOV.U32 R25, RZ, RZ, R23 ;  /* 0x000000ffff197224 */ /* 0x000fc600078e0017 */
[----:B------:R-:W-:-:S05]  /*5390*/  F2FP.F16.F32.PACK_AB R0, RZ, R0 ;  /* 0x00000000ff00723e */ /* 0x000fca00000000ff */
[----:B------:R0:W-:Y:S01]  /*53a0*/  STG.E.U16 desc[UR36][R8.64], R0 ;  /* 0x0000000008007986 */ /* 0x0001e2000c101524 */
[----:B------:R-:W-:Y:S05]  /*53b0*/  BRA `(.L_x_7945) ;  /* 0x0000000c00447947 */ /* 0x000fea0003800000 */
.L_x_7953:
        /* <DEDUP_REMOVED lines=11> */
.L_x_7956:
[----:B------:R-:W-:Y:S02]  /*5470*/  IMAD.U32 R3, R3, 0x10000, RZ ;  /* 0x0001000003037824 */ /* 0x000fe400078e00ff */
[----:B------:R-:W-:-:S03]  /*5480*/  IMAD.MOV.U32 R25, RZ, RZ, R23 ;  /* 0x000000ffff197224 */ /* 0x000fc600078e0017 */
[----:B------:R-:W-:-:S04]  /*5490*/  F2FP.F16.F32.PACK_AB R3, RZ, R3 ;  /* 0x00000003ff03723e */ /* 0x000fc800000000ff */
[----:B------:R-:W-:-:S05]  /*54a0*/  PRMT R3, R3, 0x5410, RZ ;  /* 0x0000541003037816 */ /* 0x000fca00000000ff */
[----:B------:R0:W-:Y:S01]  /*54b0*/  STG.E desc[UR36][R8.64], R3 ;  /* 0x0000000308007986 */ /* 0x0001e2000c101924 */
[----:B------:R-:W-:Y:S05]  /*54c0*/  BRA `(.L_x_7945) ;  /* 0x0000000c00007947 */ /* 0x000fea0003800000 */
.L_x_7955:
[----:B------:R-:W-:Y:S02]  /*54d0*/  IMAD.U32 R4, R3, 0x10000, RZ ;  /* 0x0001000003047824 */ /* 0x000fe400078e00ff */
[----:B------:R-:W-:Y:S02]  /*54e0*/  IMAD.MOV.U32 R25, RZ, RZ, R23 ;  /* 0x000000ffff197224 */ /* 0x000fe400078e0017 */
[----:B------:R-:W-:-:S06]  /*54f0*/  FMUL.FTZ R4, R4, 1 ;  /* 0x3f80000004047820 */ /* 0x000fcc0000410000 */
[----:B------:R-:W0:Y:S02]  /*5500*/  F2F.F64.F32 R4, R4 ;  /* 0x0000000400047310 */ /* 0x000e240000201800 */
[----:B0-----:R0:W-:Y:S01]  /*5510*/  STG.E.64 desc[UR36][R8.64], R4 ;  /* 0x0000000408007986 */ /* 0x0011e2000c101b24 */
[----:B------:R-:W-:Y:S05]  /*5520*/  BRA `(.L_x_7945) ;  /* 0x0000000800e87947 */ /* 0x000fea0003800000 */
.L_x_7946:
        /* <DEDUP_REMOVED lines=14> */
.L_x_7959:
[----:B------:R-:W-:Y:S01]  /*5610*/  IMAD.U32 R3, R3, 0x10000, RZ ;  /* 0x0001000003037824 */ /* 0x000fe200078e00ff */
[----:B------:R-:W-:Y:S01]  /*5620*/  CS2R R6, SRZ ;  /* 0x0000000000067805 */ /* 0x000fe2000001ff00 */
[----:B------:R-:W-:Y:S02]  /*5630*/  IMAD.MOV.U32 R25, RZ, RZ, R23 ;  /* 0x000000ffff197224 */ /* 0x000fe400078e0017 */
[----:B------:R-:W-:-:S04]  /*5640*/  FMUL.FTZ R3, R3, 1 ;  /* 0x3f80000003037820 */ /* 0x000fc80000410000 */
[----:B------:R-:W0:Y:S02]  /*5650*/  F2F.F64.F32 R4, R3 ;  /* 0x0000000300047310 */ /* 0x000e240000201800 */
[----:B0-----:R0:W-:Y:S01]  /*5660*/  STG.E.128 desc[UR36][R8.64], R4 ;  /* 0x0000000408007986 */ /* 0x0011e2000c101d24 */
[----:B------:R-:W-:Y:S05]  /*5670*/  BRA `(.L_x_7945) ;  /* 0x0000000800947947 */ /* 0x000fea0003800000 */
.L_x_7958:
        /* <DEDUP_REMOVED lines=21> */
.L_x_7963:
[----:B------:R-:W-:Y:S05]  /*57d0*/  BSYNC B0 ;  /* 0x0000000000007941 */ /* 0x000fea0003800000 */
.L_x_7962:
[----:B------:R-:W-:Y:S01]  /*57e0*/  LOP3.LUT R5, R0, R5, RZ, 0xfc, !PT ;  /* 0x0000000500057212 */ /* 0x000fe200078efcff */
[----:B------:R-:W-:-:S04]  /*57f0*/  IMAD.MOV.U32 R25, RZ, RZ, R23 ;  /* 0x000000ffff197224 */ /* 0x000fc800078e0017 */
[----:B------:R0:W-:Y:S01]  /*5800*/  STG.E.U8 desc[UR36][R8.64], R5 ;  /* 0x0000000508007986 */ /* 0x0001e2000c101124 */
[----:B------:R-:W-:Y:S05]  /*5810*/  BRA `(.L_x_7945) ;  /* 0x00000008002c7947 */ /* 0x000fea0003800000 */
.L_x_7961:
        /* <DEDUP_REMOVED lines=13> */
.L_x_7965:
[----:B------:R-:W-:Y:S01]  /*58f0*/  IMAD.MOV.U32 R0, RZ, RZ, 0x7f ;  /* 0x0000007fff007424 */ /* 0x000fe200078e00ff */
[----:B------:R-:W-:-:S04]  /*5900*/  ISETP.GT.U32.AND P0, PT, R3, 0x7f800000, PT ;  /* 0x7f8000000300780c */ /* 0x000fc80003f04070 */
[----:B------:R-:W-:-:S09]  /*5910*/  SEL R0, R0, 0x7c, P0 ;  /* 0x0000007c00007807 */ /* 0x000fd20000000000 */
.L_x_7966:
[----:B------:R-:W-:Y:S05]  /*5920*/  BSYNC B0 ;  /* 0x0000000000007941 */ /* 0x000fea0003800000 */
.L_x_7964:
[----:B------:R-:W-:Y:S01]  /*5930*/  LOP3.LUT R3, R5, 0x80000000, RZ, 0xc0, !PT ;  /* 0x8000000005037812 */ /* 0x000fe200078ec0ff */
[----:B------:R-:W-:-:S03]  /*5940*/  IMAD.MOV.U32 R25, RZ, RZ, R23 ;  /* 0x000000ffff197224 */ /* 0x000fc600078e0017 */
[----:B------:R-:W-:-:S04]  /*5950*/  SHF.R.U32.HI R3, RZ, 0x18, R3 ;  /* 0x00000018ff037819 */ /* 0x000fc80000011603 */
[----:B------:R-:W-:-:S05]  /*5960*/  LOP3.LUT R3, R0, R3, RZ, 0xfc, !PT ;  /* 0x0000000300037212 */ /* 0x000fca00078efcff */
[----:B------:R0:W-:Y:S01]  /*5970*/  STG.E.U8 desc[UR36][R8.64], R3 ;  /* 0x0000000308007986 */ /* 0x0001e2000c101124 */
[----:B------:R-:W-:Y:S05]  /*5980*/  BRA `(.L_x_7945) ;  /* 0x0000000400d07947 */ /* 0x000fea0003800000 */
.L_x_7960:
[----:B------:R0:W-:Y:S01]  /*5990*/  STG.E.U16 desc[UR36][R8.64], R3 ;  /* 0x0000000308007986 */ /* 0x0001e2000c101524 */
[----:B------:R-:W-:Y:S01]  /*59a0*/  IMAD.MOV.U32 R25, RZ, RZ, R23 ;  /* 0x000000ffff197224 */ /* 0x000fe200078e0017 */
[----:B------:R-:W-:Y:S06]  /*59b0*/  BRA `(.L_x_7945) ;  /* 0x0000000400c47947 */ /* 0x000fec0003800000 */
.L_x_7957:
        /* <DEDUP_REMOVED lines=13> */
.L_x_7969:
        /* <DEDUP_REMOVED lines=17> */
.L_x_7972:
[----:B------:R-:W-:-:S04]  /*5ba0*/  LOP3.LUT R3, R5, 0x80000000, RZ, 0xc0, !PT ;  /* 0x8000000005037812 */ /* 0x000fc800078ec0ff */
[----:B------:R-:W-:-:S04]  /*5bb0*/  SHF.R.U32.HI R3, RZ, 0x18, R3 ;  /* 0x00000018ff037819 */ /* 0x000fc80000011603 */
[----:B------:R-:W-:-:S04]  /*5bc0*/  LOP3.LUT R0, R0, R3, RZ, 0xfc, !PT ;  /* 0x0000000300007212 */ /* 0x000fc800078efcff */
[----:B------:R-:W-:-:S07]  /*5bd0*/  PRMT R4, R0, 0x7610, R4 ;  /* 0x0000761000047816 */ /* 0x000fce0000000004 */
.L_x_7971:
[----:B------:R-:W-:Y:S05]  /*5be0*/  BSYNC B0 ;  /* 0x0000000000007941 */ /* 0x000fea0003800000 */
.L_x_7970:
[----:B------:R0:W-:Y:S01]  /*5bf0*/  STG.E.U8 desc[UR36][R8.64], R4 ;  /* 0x0000000408007986 */ /* 0x0001e2000c101124 */
[----:B------:R-:W-:Y:S01]  /*5c00*/  IMAD.MOV.U32 R25, RZ, RZ, R23 ;  /* 0x000000ffff197224 */ /* 0x000fe200078e0017 */
[----:B------:R-:W-:Y:S06]  /*5c10*/  BRA `(.L_x_7945) ;  /* 0x00000004002c7947 */ /* 0x000fec0003800000 */
.L_x_7968:
        /* <DEDUP_REMOVED lines=17> */
.L_x_7975:
[----:B------:R-:W-:-:S04]  /*5d30*/  LOP3.LUT R3, R5, 0x80000000, RZ, 0xc0, !PT ;  /* 0x8000000005037812 */ /* 0x000fc800078ec0ff */
[----:B------:R-:W-:-:S04]  /*5d40*/  SHF.R.U32.HI R3, RZ, 0x18, R3 ;  /* 0x00000018ff037819 */ /* 0x000fc80000011603 */
[----:B------:R-:W-:-:S04]  /*5d50*/  LOP3.LUT R0, R0, R3, RZ, 0xfc, !PT ;  /* 0x0000000300007212 */ /* 0x000fc800078efcff */
[----:B------:R-:W-:-:S07]  /*5d60*/  PRMT R4, R0, 0x7610, R4 ;  /* 0x0000761000047816 */ /* 0x000fce0000000004 */
.L_x_7974:
[----:B------:R-:W-:Y:S05]  /*5d70*/  BSYNC B0 ;  /* 0x0000000000007941 */ /* 0x000fea0003800000 */
.L_x_7973:
[----:B------:R0:W-:Y:S01]  /*5d80*/  STG.E.U8 desc[UR36][R8.64], R4 ;  /* 0x0000000408007986 */ /* 0x0001e2000c101124 */
[----:B------:R-:W-:Y:S01]  /*5d90*/  IMAD.MOV.U32 R25, RZ, RZ, R23 ;  /* 0x000000ffff197224 */ /* 0x000fe200078e0017 */
[----:B------:R-:W-:Y:S06]  /*5da0*/  BRA `(.L_x_7945) ;  /* 0x0000000000c87947 */ /* 0x000fec0003800000 */
.L_x_7967:
        /* <DEDUP_REMOVED lines=23> */
.L_x_7950:
        /* <DEDUP_REMOVED lines=15> */
[----:B0-2--5:R-:W-:Y:S05]  /*6010*/  CALL.ABS.NOINC R14 ;  /* 0x000000000e007343 */ /* 0x025fea0003c00000 */
.L_x_7978:
[----:B------:R-:W-:Y:S01]  /*6020*/  IMAD.MOV.U32 R25, RZ, RZ, R23 ;  /* 0x000000ffff197224 */ /* 0x000fe200078e0017 */
[----:B------:R-:W-:Y:S06]  /*6030*/  BRA `(.L_x_7945) ;  /* 0x0000000000247947 */ /* 0x000fec0003800000 */
.L_x_7977:
[----:B------:R-:W-:Y:S02]  /*6040*/  IMAD.U32 R4, R3, 0x10000, RZ ;  /* 0x0001000003047824 */ /* 0x000fe400078e00ff */
[----:B------:R-:W-:-:S04]  /*6050*/  IMAD.MOV.U32 R25, RZ, RZ, R23 ;  /* 0x000000ffff197224 */ /* 0x000fc800078e0017 */
[----:B------:R-:W0:Y:S02]  /*6060*/  F2I.U64.TRUNC R4, R4 ;  /* 0x0000000400047311 */ /* 0x000e24000020d800 */
[----:B0-----:R0:W-:Y:S01]  /*6070*/  STG.E.64 desc[UR36][R8.64], R4 ;  /* 0x0000000408007986 */ /* 0x0011e2000c101b24 */
[----:B------:R-:W-:Y:S05]  /*6080*/  BRA `(.L_x_7945) ;  /* 0x0000000000107947 */ /* 0x000fea0003800000 */
.L_x_7976:
[----:B------:R-:W-:Y:S02]  /*6090*/  IMAD.U32 R3, R3, 0x10000, RZ ;  /* 0x0001000003037824 */ /* 0x000fe400078e00ff */
[----:B------:R-:W-:-:S04]  /*60a0*/  IMAD.MOV.U32 R25, RZ, RZ, R23 ;  /* 0x000000ffff197224 */ /* 0x000fc800078e0017 */
[----:B------:R-:W0:Y:S02]  /*60b0*/  F2I.FTZ.U32.TRUNC.NTZ R3, R3 ;  /* 0x0000000300037305 */ /* 0x000e24000021f000 */
[----:B0-----:R0:W-:Y:S02]  /*60c0*/  STG.E desc[UR36][R8.64], R3 ;  /* 0x0000000308007986 */ /* 0x0011e4000c101924 */
.L_x_7945:
[----:B------:R-:W-:Y:S05]  /*60d0*/  BSYNC B6 ;  /* 0x0000000000067941 */ /* 0x000fea0003800000 */
.L_x_7944:
[----:B------:R-:W-:Y:S01]  /*60e0*/  ISETP.GE.AND P0, PT, R25, R16, PT ;  /* 0x000000101900720c */ /* 0x000fe20003f06270 */
[----:B------:R-:W-:-:S12]  /*60f0*/  BSSY B6, `(.L_x_7979) ;  /* 0x00001fc000067945 */ /* 0x000fd80003800000 */
[----:B------:R-:W-:Y:S05]  /*6100*/  @P0 BRA `(.L_x_7980) ;  /* 0x0000001c00e80947 */ /* 0x000fea0003800000 */
[----:B0-----:R-:W0:Y:S01]  /*6110*/  LDC.64 R8, c[0x0][0x218] ;  /* 0x00008600ff087b82 */ /* 0x001e220000000a00 */
[----:B-1--4-:R-:W-:Y:S01]  /*6120*/  IMAD R0, R2, 0x200, R25 ;  /* 0x0000020002007824 */ /* 0x012fe200078e0219 */
        /* <DEDUP_REMOVED lines=16> */
[----:B--2--5:R-:W-:-:S04]  /*6230*/  IMAD.U32 R22, R22, 0x10000, RZ ;  /* 0x0001000016167824 */ /* 0x024fc800078e00ff */
[----:B------:R-:W0:Y:S02]  /*6240*/  F2I.FTZ.TRUNC.NTZ R3, R22 ;  /* 0x0000001600037305 */ /* 0x000e24000021f100 */
[----:B0-----:R3:W-:Y:S01]  /*6250*/  STG.E.U8 desc[UR36][R8.64], R3 ;  /* 0x0000000308007986 */ /* 0x0017e2000c101124 */
[----:B------:R-:W-:Y:S05]  /*6260*/  BRA `(.L_x_7986) ;  /* 0x0000000c00947947 */ /* 0x000fea0003800000 */
.L_x_7984:
[----:B--2--5:R-:W-:-:S06]  /*6270*/  IMAD.U32 R5, R22, 0x10000, RZ ;  /* 0x0001000016057824 */ /* 0x024fcc00078e00ff */
[----:B------:R-:W0:Y:S02]  /*6280*/  F2I.S64.TRUNC R4, R5 ;  /* 0x0000000500047311 */ /* 0x000e24000020d900 */
[----:B0-----:R4:W-:Y:S01]  /*6290*/  STG.E.U8 desc[UR36][R8.64], R4 ;  /* 0x0000000408007986 */ /* 0x0019e2000c101124 */
[----:B------:R-:W-:Y:S05]  /*62a0*/  BRA `(.L_x_7986) ;  /* 0x0000000c00847947 */ /* 0x000fea0003800000 */
.L_x_7983:
[----:B------:R-:W-:-:S13]  /*62b0*/  ISETP.NE.AND P0, PT, R0, 0x2, PT ;  /* 0x000000020000780c */ /* 0x000fda0003f05270 */
[----:B------:R-:W-:Y:S05]  /*62c0*/  @!P0 BRA `(.L_x_7987) ;  /* 0x0000000000308947 */ /* 0x000fea0003800000 */
[----:B------:R-:W-:-:S13]  /*62d0*/  ISETP.NE.AND P0, PT, R0, 0x3, PT ;  /* 0x000000030000780c */ /* 0x000fda0003f05270 */
[----:B------:R-:W-:Y:S05]  /*62e0*/  @!P0 BRA `(.L_x_7988) ;  /* 0x0000000000188947 */ /* 0x000fea0003800000 */
[----:B------:R-:W-:-:S13]  /*62f0*/  ISETP.NE.AND P0, PT, R0, 0x4, PT ;  /* 0x000000040000780c */ /* 0x000fda0003f05270 */
[----:B------:R-:W-:Y:S05]  /*6300*/  @P0 BRA `(.L_x_7985) ;  /* 0x0000000c000c0947 */ /* 0x000fea0003800000 */
[----:B--2--5:R-:W-:-:S06]  /*6310*/  IMAD.U32 R4, R22, 0x10000, RZ ;  /* 0x0001000016047824 */ /* 0x024fcc00078e00ff */
[----:B------:R-:W0:Y:S02]  /*6320*/  F2I.S64.TRUNC R4, R4 ;  /* 0x0000000400047311 */ /* 0x000e24000020d900 */
[----:B0-----:R1:W-:Y:S01]  /*6330*/  STG.E.64 desc[UR36][R8.64], R4 ;  /* 0x0000000408007986 */ /* 0x0013e2000c101b24 */
[----:B------:R-:W-:Y:S05]  /*6340*/  BRA `(.L_x_7986) ;  /* 0x0000000c005c7947 */ /* 0x000fea0003800000 */
.L_x_7988:
[----:B--2--5:R-:W-:-:S04]  /*6350*/  IMAD.U32 R22, R22, 0x10000, RZ ;  /* 0x0001000016167824 */ /* 0x024fc800078e00ff */
[----:B------:R-:W0:Y:S02]  /*6360*/  F2I.FTZ.TRUNC.NTZ R3, R22 ;  /* 0x0000001600037305 */ /* 0x000e24000021f100 */
[----:B0-----:R2:W-:Y:S01]  /*6370*/  STG.E desc[UR36][R8.64], R3 ;  /* 0x0000000308007986 */ /* 0x0015e2000c101924 */
[----:B------:R-:W-:Y:S05]  /*6380*/  BRA `(.L_x_7986) ;  /* 0x0000000c004c7947 */ /* 0x000fea0003800000 */
.L_x_7987:
[----:B--2--5:R-:W-:-:S04]  /*6390*/  IMAD.U32 R22, R22, 0x10000, RZ ;  /* 0x0001000016167824 */ /* 0x024fc800078e00ff */
[----:B------:R-:W0:Y:S02]  /*63a0*/  F2I.FTZ.TRUNC.NTZ R3, R22 ;  /* 0x0000001600037305 */ /* 0x000e24000021f100 */
[----:B0-----:R0:W-:Y:S01]  /*63b0*/  STG.E.U16 desc[UR36][R8.64], R3 ;  /* 0x0000000308007986 */ /* 0x0011e2000c101524 */
[----:B------:R-:W-:Y:S05]  /*63c0*/  BRA `(.L_x_7986) ;  /* 0x0000000c003c7947 */ /* 0x000fea0003800000 */
.L_x_7982:
[----:B------:R-:W-:-:S13]  /*63d0*/  ISETP.GT.AND P0, PT, R0, 0x6, PT ;  /* 0x000000060000780c */ /* 0x000fda0003f04270 */
[----:B------:R-:W-:Y:S05]  /*63e0*/  @P0 BRA `(.L_x_7989) ;  /* 0x00000000002c0947 */ /* 0x000fea0003800000 */
[----:B------:R-:W-:-:S13]  /*63f0*/  ISETP.NE.AND P0, PT, R0, 0x5, PT ;  /* 0x000000050000780c */ /* 0x000fda0003f05270 */
[----:B------:R-:W-:Y:S05]  /*6400*/  @!P0 BRA `(.L_x_7990) ;  /* 0x0000000000148947 */ /* 0x000fea0003800000 */
[----:B------:R-:W-:-:S13]  /*6410*/  ISETP.NE.AND P0, PT, R0, 0x6, PT ;  /* 0x000000060000780c */ /* 0x000fda0003f05270 */
[----:B------:R-:W-:Y:S05]  /*6420*/  @P0 BRA `(.L_x_7985) ;  /* 0x0000000800c40947 */ /* 0x000fea0003800000 */
[----:B--2--5:R-:W-:-:S05]  /*6430*/  IMAD.U32 R3, R22, 0x10000, RZ ;  /* 0x0001000016037824 */ /* 0x024fca00078e00ff */
[----:B------:R0:W-:Y:S01]  /*6440*/  STG.E desc[UR36][R8.64], R3 ;  /* 0x0000000308007986 */ /* 0x0001e2000c101924 */
[----:B------:R-:W-:Y:S05]  /*6450*/  BRA `(.L_x_7986) ;  /* 0x0000000c00187947 */ /* 0x000fea0003800000 */
.L_x_7990:
[----:B--2--5:R-:W-:-:S05]  /*6460*/  IMAD.U32 R0, R22, 0x10000, RZ ;  /* 0x0001000016007824 */ /* 0x024fca00078e00ff */
[----:B------:R-:W-:-:S05]  /*6470*/  F2FP.F16.F32.PACK_AB R0, RZ, R0 ;  /* 0x00000000ff00723e */ /* 0x000fca00000000ff */
[----:B------:R0:W-:Y:S01]  /*6480*/  STG.E.U16 desc[UR36][R8.64], R0 ;  /* 0x0000000008007986 */ /* 0x0001e2000c101524 */
[----:B------:R-:W-:Y:S05]  /*6490*/  BRA `(.L_x_7986) ;  /* 0x0000000c00087947 */ /* 0x000fea0003800000 */
.L_x_7989:
[----:B------:R-:W-:-:S13]  /*64a0*/  ISETP.NE.AND P0, PT, R0, 0x7, PT ;  /* 0x000000070000780c */ /* 0x000fda0003f05270 */
[----:B------:R-:W-:Y:S05]  /*64b0*/  @!P0 BRA `(.L_x_7991) ;  /* 0x0000000000348947 */ /* 0x000fea0003800000 */
[----:B------:R-:W-:-:S13]  /*64c0*/  ISETP.NE.AND P0, PT, R0, 0x8, PT ;  /* 0x000000080000780c */ /* 0x000fda0003f05270 */
[----:B------:R-:W-:Y:S05]  /*64d0*/  @!P0 BRA `(.L_x_7992) ;  /* 0x0000000000188947 */ /* 0x000fea0003800000 */
[----:B------:R-:W-:-:S13]  /*64e0*/  ISETP.NE.AND P0, PT, R0, 0x9, PT ;  /* 0x000000090000780c */ /* 0x000fda0003f05270 */
[----:B------:R-:W-:Y:S05]  /*64f0*/  @P0 BRA `(.L_x_7985) ;  /* 0x0000000800900947 */ /* 0x000fea0003800000 */
[----:B--2--5:R-:W-:Y:S02]  /*6500*/  IMAD.U32 R22, R22, 0x10000, RZ ;  /* 0x0001000016167824 */ /* 0x024fe400078e00ff */
[----:B------:R-:W-:-:S05]  /*6510*/  IMAD.MOV.U32 R23, RZ, RZ, RZ ;  /* 0x000000ffff177224 */ /* 0x000fca00078e00ff */
[----:B------:R0:W-:Y:S01]  /*6520*/  STG.E.64 desc[UR36][R8.64], R22 ;  /* 0x0000001608007986 */ /* 0x0001e2000c101b24 */
[----:B------:R-:W-:Y:S05]  /*6530*/  BRA `(.L_x_7986) ;  /* 0x0000000800e07947 */ /* 0x000fea0003800000 */
.L_x_7992:
[----:B--2--5:R-:W-:-:S05]  /*6540*/  IMAD.U32 R22, R22, 0x10000, RZ ;  /* 0x0001000016167824 */ /* 0x024fca00078e00ff */
[----:B------:R-:W-:-:S04]  /*6550*/  F2FP.F16.F32.PACK_AB R3, RZ, R22 ;  /* 0x00000016ff03723e */ /* 0x000fc800000000ff */
[----:B------:R-:W-:-:S05]  /*6560*/  PRMT R3, R3, 0x5410, RZ ;  /* 0x0000541003037816 */ /* 0x000fca00000000ff */
[----:B------:R0:W-:Y:S01]  /*6570*/  STG.E desc[UR36][R8.64], R3 ;  /* 0x0000000308007986 */ /* 0x0001e2000c101924 */
[----:B------:R-:W-:Y:S05]  /*6580*/  BRA `(.L_x_7986) ;  /* 0x0000000800cc7947 */ /* 0x000fea0003800000 */
.L_x_7991:
[----:B--2--5:R-:W-:-:S04]  /*6590*/  IMAD.U32 R4, R22, 0x10000, RZ ;  /* 0x0001000016047824 */ /* 0x024fc800078e00ff */
[----:B------:R-:W-:-:S06]  /*65a0*/  FMUL.FTZ R4, R4, 1 ;  /* 0x3f80000004047820 */ /* 0x000fcc0000410000 */
[----:B------:R-:W0:Y:S02]  /*65b0*/  F2F.F64.F32 R4, R4 ;  /* 0x0000000400047310 */ /* 0x000e240000201800 */
[----:B0-----:R0:W-:Y:S01]  /*65c0*/  STG.E.64 desc[UR36][R8.64], R4 ;  /* 0x0000000408007986 */ /* 0x0011e2000c101b24 */
[----:B------:R-:W-:Y:S05]  /*65d0*/  BRA `(.L_x_7986) ;  /* 0x0000000800b87947 */ /* 0x000fea0003800000 */
.L_x_7981:
        /* <DEDUP_REMOVED lines=8> */
[----:B--2--5:R-:W-:-:S05]  /*6660*/  IMAD.U32 R22, R22, 0x10000, RZ ;  /* 0x0001000016167824 */ /* 0x024fca00078e00ff */
[----:B------:R-:W-:-:S04]  /*6670*/  FSETP.NEU.FTZ.AND P0, PT, R22, RZ, PT ;  /* 0x000000ff1600720b */ /* 0x000fc80003f1d000 */
[----:B------:R-:W-:-:S05]  /*6680*/  SEL R3, RZ, 0x1, !P0 ;  /* 0x00000001ff037807 */ /* 0x000fca0004000000 */
[----:B------:R0:W-:Y:S01]  /*6690*/  STG.E.U8 desc[UR36][R8.64], R3 ;  /* 0x0000000308007986 */ /* 0x0001e2000c101124 */
[----:B------:R-:W-:Y:S05]  /*66a0*/  BRA `(.L_x_7986) ;  /* 0x0000000800847947 */ /* 0x000fea0003800000 */
.L_x_7995:
[----:B--2--5:R-:W-:Y:S01]  /*66b0*/  IMAD.U32 R22, R22, 0x10000, RZ ;  /* 0x0001000016167824 */ /* 0x024fe200078e00ff */
[----:B------:R-:W-:-:S03]  /*66c0*/  CS2R R6, SRZ ;  /* 0x0000000000067805 */ /* 0x000fc6000001ff00 */
[----:B------:R-:W-:-:S06]  /*66d0*/  FMUL.FTZ R4, R22, 1 ;  /* 0x3f80000016047820 */ /* 0x000fcc0000410000 */
[----:B------:R-:W0:Y:S02]  /*66e0*/  F2F.F64.F32 R4, R4 ;  /* 0x0000000400047310 */ /* 0x000e240000201800 */
[----:B0-----:R0:W-:Y:S01]  /*66f0*/  STG.E.128 desc[UR36][R8.64], R4 ;  /* 0x0000000408007986 */ /* 0x0011e2000c101d24 */
[----:B------:R-:W-:Y:S05]  /*6700*/  BRA `(.L_x_7986) ;  /* 0x00000008006c7947 */ /* 0x000fea0003800000 */
.L_x_7994:
[----:B------:R-:W-:-:S13]  /*6710*/  ISETP.NE.AND P0, PT, R0, 0xf, PT ;  /* 0x0000000f0000780c */ /* 0x000fda0003f05270 */
[----:B------:R-:W-:Y:S05]  /*6720*/  @!P0 BRA `(.L_x_7996) ;  /* 0x0000000000b48947 */ /* 0x000fea0003800000 */
[----:B------:R-:W-:-:S13]  /*6730*/  ISETP.NE.AND P0, PT, R0, 0x17, PT ;  /* 0x000000170000780c */ /* 0x000fda0003f05270 */
[----:B------:R-:W-:Y:S05]  /*6740*/  @!P0 BRA `(.L_x_7997) ;  /* 0x0000000000548947 */ /* 0x000fea0003800000 */
[----:B------:R-:W-:-:S13]  /*6750*/  ISETP.NE.AND P0, PT, R0, 0x18, PT ;  /* 0x000000180000780c */ /* 0x000fda0003f05270 */
[----:B------:R-:W-:Y:S05]  /*6760*/  @P0 BRA `(.L_x_7985) ;  /* 0x0000000400f40947 */ /* 0x000fea0003800000 */
[----:B--2--5:R-:W-:Y:S01]  /*6770*/  IMAD.U32 R7, R22, 0x10000, RZ ;  /* 0x0001000016077824 */ /* 0x024fe200078e00ff */
        /* <DEDUP_REMOVED lines=14> */
.L_x_7999:
[----:B------:R-:W-:Y:S05]  /*6860*/  BSYNC B0 ;  /* 0x0000000000007941 */ /* 0x000fea0003800000 */
.L_x_7998:
[----:B------:R-:W-:-:S05]  /*6870*/  LOP3.LUT R5, R0, R5, RZ, 0xfc, !PT ;  /* 0x0000000500057212 */ /* 0x000fca00078efcff */
[----:B------:R0:W-:Y:S01]  /*6880*/  STG.E.U8 desc[UR36][R8.64], R5 ;  /* 0x0000000508007986 */ /* 0x0001e2000c101124 */
[----:B------:R-:W-:Y:S05]  /*6890*/  BRA `(.L_x_7986) ;  /* 0x0000000800087947 */ /* 0x000fea0003800000 */
.L_x_7997:
[----:B--2--5:R-:W-:Y:S01]  /*68a0*/  IMAD.U32 R5, R22, 0x10000, RZ ;  /* 0x0001000016057824 */ /* 0x024fe200078e00ff */
        /* <DEDUP_REMOVED lines=12> */
.L_x_8001:
[----:B------:R-:W-:Y:S01]  /*6970*/  IMAD.MOV.U32 R0, RZ, RZ, 0x7f ;  /* 0x0000007fff007424 */ /* 0x000fe200078e00ff */
[----:B------:R-:W-:-:S04]  /*6980*/  ISETP.GT.U32.AND P0, PT, R3, 0x7f800000, PT ;  /* 0x7f8000000300780c */ /* 0x000fc80003f04070 */
[----:B------:R-:W-:-:S09]  /*6990*/  SEL R0, R0, 0x7c, P0 ;  /* 0x0000007c00007807 */ /* 0x000fd20000000000 */
.L_x_8002:
[----:B------:R-:W-:Y:S05]  /*69a0*/  BSYNC B0 ;  /* 0x0000000000007941 */ /* 0x000fea0003800000 */
.L_x_8000:
[----:B------:R-:W-:-:S04]  /*69b0*/  LOP3.LUT R3, R5, 0x80000000, RZ, 0xc0, !PT ;  /* 0x8000000005037812 */ /* 0x000fc800078ec0ff */
[----:B------:R-:W-:-:S04]  /*69c0*/  SHF.R.U32.HI R3, RZ, 0x18, R3 ;  /* 0x00000018ff037819 */ /* 0x000fc80000011603 */
[----:B------:R-:W-:-:S05]  /*69d0*/  LOP3.LUT R3, R0, R3, RZ, 0xfc, !PT ;  /* 0x0000000300037212 */ /* 0x000fca00078efcff */
[----:B------:R0:W-:Y:S01]  /*69e0*/  STG.E.U8 desc[UR36][R8.64], R3 ;  /* 0x0000000308007986 */ /* 0x0001e2000c101124 */
[----:B------:R-:W-:Y:S05]  /*69f0*/  BRA `(.L_x_7986) ;  /* 0x0000000400b07947 */ /* 0x000fea0003800000 */
.L_x_7996:
[----:B--2--5:R0:W-:Y:S01]  /*6a00*/  STG.E.U16 desc[UR36][R8.64], R22 ;  /* 0x0000001608007986 */ /* 0x0241e2000c101524 */
[----:B------:R-:W-:Y:S05]  /*6a10*/  BRA `(.L_x_7986) ;  /* 0x0000000400a87947 */ /* 0x000fea0003800000 */
.L_x_7993:
        /* <DEDUP_REMOVED lines=8> */
[----:B--2--5:R-:W-:-:S06]  /*6aa0*/  IMAD.U32 R3, R22, 0x10000, RZ ;  /* 0x0001000016037824 */ /* 0x024fcc00078e00ff */
[----:B------:R-:W0:Y:S02]  /*6ab0*/  F2I.FTZ.U32.TRUNC.NTZ R3, R3 ;  /* 0x0000000300037305 */ /* 0x000e24000021f000 */
[----:B0-----:R0:W-:Y:S01]  /*6ac0*/  STG.E.U16 desc[UR36][R8.64], R3 ;  /* 0x0000000308007986 */ /* 0x0011e2000c101524 */
[----:B------:R-:W-:Y:S05]  /*6ad0*/  BRA `(.L_x_7986) ;  /* 0x0000000400787947 */ /* 0x000fea0003800000 */
.L_x_8005:
[----:B--2--5:R-:W-:Y:S01]  /*6ae0*/  IMAD.U32 R5, R22, 0x10000, RZ ;  /* 0x0001000016057824 */ /* 0x024fe200078e00ff */
        /* <DEDUP_REMOVED lines=16> */
.L_x_8008:
[----:B------:R-:W-:-:S04]  /*6bf0*/  LOP3.LUT R3, R5, 0x80000000, RZ, 0xc0, !PT ;  /* 0x8000000005037812 */ /* 0x000fc800078ec0ff */
[----:B------:R-:W-:-:S04]  /*6c00*/  SHF.R.U32.HI R3, RZ, 0x18, R3 ;  /* 0x00000018ff037819 */ /* 0x000fc80000011603 */
[----:B------:R-:W-:-:S04]  /*6c10*/  LOP3.LUT R0, R0, R3, RZ, 0xfc, !PT ;  /* 0x0000000300007212 */ /* 0x000fc800078efcff */
[----:B------:R-:W-:-:S07]  /*6c20*/  PRMT R4, R0, 0x7610, R4 ;  /* 0x0000761000047816 */ /* 0x000fce0000000004 */
.L_x_8007:
[----:B------:R-:W-:Y:S05]  /*6c30*/  BSYNC B0 ;  /* 0x0000000000007941 */ /* 0x000fea0003800000 */
.L_x_8006:
[----:B------:R0:W-:Y:S01]  /*6c40*/  STG.E.U8 desc[UR36][R8.64], R4 ;  /* 0x0000000408007986 */ /* 0x0001e2000c101124 */
[----:B------:R-:W-:Y:S05]  /*6c50*/  BRA `(.L_x_7986) ;  /* 0x0000000400187947 */ /* 0x000fea0003800000 */
.L_x_8004:
        /* <DEDUP_REMOVED lines=17> */
.L_x_8011:
[----:B------:R-:W-:-:S04]  /*6d70*/  LOP3.LUT R3, R5, 0x80000000, RZ, 0xc0, !PT ;  /* 0x8000000005037812 */ /* 0x000fc800078ec0ff */
[----:B------:R-:W-:-:S04]  /*6d80*/  SHF.R.U32.HI R3, RZ, 0x18, R3 ;  /* 0x00000018ff037819 */ /* 0x000fc80000011603 */
[----:B------:R-:W-:-:S04]  /*6d90*/  LOP3.LUT R0, R0, R3, RZ, 0xfc, !PT ;  /* 0x0000000300007212 */ /* 0x000fc800078efcff */
[----:B------:R-:W-:-:S07]  /*6da0*/  PRMT R4, R0, 0x7610, R4 ;  /* 0x0000761000047816 */ /* 0x000fce0000000004 */
.L_x_8010:
[----:B------:R-:W-:Y:S05]  /*6db0*/  BSYNC B0 ;  /* 0x0000000000007941 */ /* 0x000fea0003800000 */
.L_x_8009:
[----:B------:R0:W-:Y:S01]  /*6dc0*/  STG.E.U8 desc[UR36][R8.64], R4 ;  /* 0x0000000408007986 */ /* 0x0001e2000c101124 */
[----:B------:R-:W-:Y:S05]  /*6dd0*/  BRA `(.L_x_7986) ;  /* 0x0000000000b87947 */ /* 0x000fea0003800000 */
.L_x_8003:
[----:B------:R-:W-:-:S13]  /*6de0*/  ISETP.NE.AND P0, PT, R0, 0x1c, PT ;  /* 0x0000001c0000780c */ /* 0x000fda0003f05270 */
[----:B------:R-:W-:Y:S05]  /*6df0*/  @!P0 BRA `(.L_x_8012) ;  /* 0x0000000000a48947 */ /* 0x000fea0003800000 */
[----:B------:R-:W-:-:S13]  /*6e00*/  ISETP.NE.AND P0, PT, R0, 0x1d, PT ;  /* 0x0000001d0000780c */ /* 0x000fda0003f05270 */
[----:B------:R-:W-:Y:S05]  /*6e10*/  @!P0 BRA `(.L_x_8013) ;  /* 0x00000000008c8947 */ /* 0x000fea0003800000 */
[----:B------:R-:W-:-:S13]  /*6e20*/  ISETP.NE.AND P0, PT, R0, 0x2c, PT ;  /* 0x0000002c0000780c */ /* 0x000fda0003f05270 */
[----:B------:R-:W-:Y:S05]  /*6e30*/  @P0 BRA `(.L_x_7985) ;  /* 0x0000000000400947 */ /* 0x000fea0003800000 */
[----:B--2--5:R-:W-:-:S05]  /*6e40*/  IMAD.U32 R22, R22, 0x10000, RZ ;  /* 0x0001000016167824 */ /* 0x024fca00078e00ff */
        /* <DEDUP_REMOVED lines=15> */
.L_x_7985:
        /* <DEDUP_REMOVED lines=16> */
.L_x_8014:
[----:B------:R-:W-:Y:S05]  /*7040*/  BRA `(.L_x_7986) ;  /* 0x00000000001c7947 */ /* 0x000fea0003800000 */
.L_x_8013:
[----:B--2--5:R-:W-:-:S06]  /*7050*/  IMAD.U32 R4, R22, 0x10000, RZ ;  /* 0x0001000016047824 */ /* 0x024fcc00078e00ff */
[----:B------:R-:W0:Y:S02]  /*7060*/  F2I.U64.TRUNC R4, R4 ;  /* 0x0000000400047311 */ /* 0x000e24000020d800 */
[----:B0-----:R0:W-:Y:S01]  /*7070*/  STG.E.64 desc[UR36][R8.64], R4 ;  /* 0x0000000408007986 */ /* 0x0011e2000c101b24 */
[----:B------:R-:W-:Y:S05]  /*7080*/  BRA `(.L_x_7986) ;  /* 0x00000000000c7947 */ /* 0x000fea0003800000 */
.L_x_8012:
[----:B--2--5:R-:W-:-:S04]  /*7090*/  IMAD.U32 R22, R22, 0x10000, RZ ;  /* 0x0001000016167824 */ /* 0x024fc800078e00ff */
[----:B------:R-:W0:Y:S02]  /*70a0*/  F2I.FTZ.U32.TRUNC.NTZ R3, R22 ;  /* 0x0000001600037305 */ /* 0x000e24000021f000 */
[----:B0-----:R0:W-:Y:S02]  /*70b0*/  STG.E desc[UR36][R8.64], R3 ;  /* 0x0000000308007986 */ /* 0x0011e4000c101924 */
.L_x_7986:
        /* <DEDUP_REMOVED lines=21> */
[----:B------:R-:W-:-:S04]  /*7210*/  IMAD.U32 R18, R18, 0x10000, RZ ;  /* 0x0001000012127824 */ /* 0x000fc800078e00ff */
[----:B------:R-:W0:Y:S02]  /*7220*/  F2I.FTZ.TRUNC.NTZ R3, R18 ;  /* 0x0000001200037305 */ /* 0x000e24000021f100 */
[----:B0-----:R0:W-:Y:S01]  /*7230*/  STG.E.U8 desc[UR36][R8.64], R3 ;  /* 0x0000000308007986 */ /* 0x0011e2000c101124 */
[----:B------:R-:W-:Y:S05]  /*7240*/  BRA `(.L_x_8020) ;  /* 0x0000000c00947947 */ /* 0x000fea0003800000 */
.L_x_8018:
[----:B------:R-:W-:-:S06]  /*7250*/  IMAD.U32 R5, R18, 0x10000, RZ ;  /* 0x0001000012057824 */ /* 0x000fcc00078e00ff */
[----:B------:R-:W0:Y:S02]  /*7260*/  F2I.S64.TRUNC R4, R5 ;  /* 0x0000000500047311 */ /* 0x000e24000020d900 */
[----:B0-----:R0:W-:Y:S01]  /*7270*/  STG.E.U8 desc[UR36][R8.64], R4 ;  /* 0x0000000408007986 */ /* 0x0011e2000c101124 */
[----:B------:R-:W-:Y:S05]  /*7280*/  BRA `(.L_x_8020) ;  /* 0x0000000c00847947 */ /* 0x000fea0003800000 */
.L_x_8017:
        /* <DEDUP_REMOVED lines=8> */
[----:B0-----:R0:W-:Y:S01]  /*7310*/  STG.E.64 desc[UR36][R8.64], R4 ;  /* 0x0000000408007986 */ /* 0x0011e2000c101b24 */
[----:B------:R-:W-:Y:S05]  /*7320*/  BRA `(.L_x_8020) ;  /* 0x0000000c005c7947 */ /* 0x000fea0003800000 */
.L_x_8022:
[----:B------:R-:W-:-:S04]  /*7330*/  IMAD.U32 R18, R18, 0x10000, RZ ;  /* 0x0001000012127824 */ /* 0x000fc800078e00ff */
[----:B------:R-:W0:Y:S02]  /*7340*/  F2I.FTZ.TRUNC.NTZ R3, R18 ;  /* 0x0000001200037305 */ /* 0x000e24000021f100 */
[----:B0-----:R0:W-:Y:S01]  /*7350*/  STG.E desc[UR36][R8.64], R3 ;  /* 0x0000000308007986 */ /* 0x0011e2000c101924 */
[----:B------:R-:W-:Y:S05]  /*7360*/  BRA `(.L_x_8020) ;  /* 0x0000000c004c7947 */ /* 0x000fea0003800000 */
.L_x_8021:
[----:B------:R-:W-:-:S04]  /*7370*/  IMAD.U32 R18, R18, 0x10000, RZ ;  /* 0x0001000012127824 */ /* 0x000fc800078e00ff */
[----:B------:R-:W0:Y:S02]  /*7380*/  F2I.FTZ.TRUNC.NTZ R3, R18 ;  /* 0x0000001200037305 */ /* 0x000e24000021f100 */
[----:B0-----:R0:W-:Y:S01]  /*7390*/  STG.E.U16 desc[UR36][R8.64], R3 ;  /* 0x0000000308007986 */ /* 0x0011e2000c101524 */
[----:B------:R-:W-:Y:S05]  /*73a0*/  BRA `(.L_x_8020) ;  /* 0x0000000c003c7947 */ /* 0x000fea0003800000 */
.L_x_8016:
[----:B------:R-:W-:-:S13]  /*73b0*/  ISETP.GT.AND P0, PT, R0, 0x6, PT ;  /* 0x000000060000780c */ /* 0x000fda0003f04270 */
[----:B------:R-:W-:Y:S05]  /*73c0*/  @P0 BRA `(.L_x_8023) ;  /* 0x00000000002c0947 */ /* 0x000fea0003800000 */
[----:B------:R-:W-:-:S13]  /*73d0*/  ISETP.NE.AND P0, PT, R0, 0x5, PT ;  /* 0x000000050000780c */ /* 0x000fda0003f05270 */
[----:B------:R-:W-:Y:S05]  /*73e0*/  @!P0 BRA `(.L_x_8024) ;  /* 0x0000000000148947 */ /* 0x000fea0003800000 */
[----:B------:R-:W-:-:S13]  /*73f0*/  ISETP.NE.AND P0, PT, R0, 0x6, PT ;  /* 0x000000060000780c */ /* 0x000fda0003f05270 */
[----:B------:R-:W-:Y:S05]  /*7400*/  @P0 BRA `(.L_x_8019) ;  /* 0x0000000800c40947 */ /* 0x000fea0003800000 */
[----:B------:R-:W-:-:S05]  /*7410*/  IMAD.U32 R3, R18, 0x10000, RZ ;  /* 0x0001000012037824 */ /* 0x000fca00078e00ff */
[----:B------:R0:W-:Y:S01]  /*7420*/  STG.E desc[UR36][R8.64], R3 ;  /* 0x0000000308007986 */ /* 0x0001e2000c101924 */
[----:B------:R-:W-:Y:S05]  /*7430*/  BRA `(.L_x_8020) ;  /* 0x0000000c00187947 */ /* 0x000fea0003800000 */
.L_x_8024:
[----:B------:R-:W-:-:S05]  /*7440*/  IMAD.U32 R0, R18, 0x10000, RZ ;  /* 0x0001000012007824 */ /* 0x000fca00078e00ff */
[----:B------:R-:W-:-:S05]  /*7450*/  F2FP.F16.F32.PACK_AB R0, RZ, R0 ;  /* 0x00000000ff00723e */ /* 0x000fca00000000ff */
[----:B------:R0:W-:Y:S01]  /*7460*/  STG.E.U16 desc[UR36][R8.64], R0 ;  /* 0x0000000008007986 */ /* 0x0001e2000c101524 */
[----:B------:R-:W-:Y:S05]  /*7470*/  BRA `(.L_x_8020) ;  /* 0x0000000c00087947 */ /* 0x000fea0003800000 */
.L_x_8023:
        /* <DEDUP_REMOVED lines=8> */
[----:B------:R0:W-:Y:S01]  /*7500*/  STG.E.64 desc[UR36][R8.64], R4 ;  /* 0x0000000408007986 */ /* 0x0001e2000c101b24 */
[----:B------:R-:W-:Y:S05]  /*7510*/  BRA `(.L_x_8020) ;  /* 0x0000000800e07947 */ /* 0x000fea0003800000 */
.L_x_8026:
[----:B------:R-:W-:-:S05]  /*7520*/  IMAD.U32 R18, R18, 0x10000, RZ ;  /* 0x0001000012127824 */ /* 0x000fca00078e00ff */
[----:B------:R-:W-:-:S04]  /*7530*/  F2FP.F16.F32.PACK_AB R3, RZ, R18 ;  /* 0x00000012ff03723e */ /* 0x000fc800000000ff */
[----:B------:R-:W-:-:S05]  /*7540*/  PRMT R3, R3, 0x5410, RZ ;  /* 0x0000541003037816 */ /* 0x000fca00000000ff */
[----:B------:R0:W-:Y:S01]  /*7550*/  STG.E desc[UR36][R8.64], R3 ;  /* 0x0000000308007986 */ /* 0x0001e2000c101924 */
[----:B------:R-:W-:Y:S05]  /*7560*/  BRA `(.L_x_8020) ;  /* 0x0000000800cc7947 */ /* 0x000fea0003800000 */
.L_x_8025:
[----:B------:R-:W-:-:S04]  /*7570*/  IMAD.U32 R4, R18, 0x10000, RZ ;  /* 0x0001000012047824 */ /* 0x000fc800078e00ff */
[----:B------:R-:W-:-:S06]  /*7580*/  FMUL.FTZ R4, R4, 1 ;  /* 0x3f80000004047820 */ /* 0x000fcc0000410000 */
[----:B------:R-:W0:Y:S02]  /*7590*/  F2F.F64.F32 R4, R4 ;  /* 0x0000000400047310 */ /* 0x000e240000201800 */
[----:B0-----:R0:W-:Y:S01]  /*75a0*/  STG.E.64 desc[UR36][R8.64], R4 ;  /* 0x0000000408007986 */ /* 0x0011e2000c101b24 */
[----:B------:R-:W-:Y:S05]  /*75b0*/  BRA `(.L_x_8020) ;  /* 0x0000000800b87947 */ /* 0x000fea0003800000 */
.L_x_8015:
        /* <DEDUP_REMOVED lines=11> */
[----:B------:R0:W-:Y:S01]  /*7670*/  STG.E.U8 desc[UR36][R8.64], R3 ;  /* 0x0000000308007986 */ /* 0x0001e2000c101124 */
[----:B------:R-:W-:Y:S05]  /*7680*/  BRA `(.L_x_8020) ;  /* 0x0000000800847947 */ /* 0x000fea0003800000 */
.L_x_8029:
[----:B------:R-:W-:Y:S01]  /*7690*/  IMAD.U32 R18, R18, 0x10000, RZ ;  /* 0x0001000012127824 */ /* 0x000fe200078e00ff */
[----:B------:R-:W-:-:S03]  /*76a0*/  CS2R R6, SRZ ;  /* 0x0000000000067805 */ /* 0x000fc6000001ff00 */
[----:B------:R-:W-:-:S06]  /*76b0*/  FMUL.FTZ R4, R18, 1 ;  /* 0x3f80000012047820 */ /* 0x000fcc0000410000 */
[----:B------:R-:W0:Y:S02]  /*76c0*/  F2F.F64.F32 R4, R4 ;  /* 0x0000000400047310 */ /* 0x000e240000201800 */
[----:B0-----:R0:W-:Y:S01]  /*76d0*/  STG.E.128 desc[UR36][R8.64], R4 ;  /* 0x0000000408007986 */ /* 0x0011e2000c101d24 */
[----:B------:R-:W-:Y:S05]  /*76e0*/  BRA `(.L_x_8020) ;  /* 0x00000008006c7947 */ /* 0x000fea0003800000 */
.L_x_8028:
        /* <DEDUP_REMOVED lines=21> */
.L_x_8033:
[----:B------:R-:W-:Y:S05]  /*7840*/  BSYNC B0 ;  /* 0x0000000000007941 */ /* 0x000fea0003800000 */
.L_x_8032:
[----:B------:R-:W-:-:S05]  /*7850*/  LOP3.LUT R5, R0, R5, RZ, 0xfc, !PT ;  /* 0x0000000500057212 */ /* 0x000fca00078efcff */
[----:B------:R0:W-:Y:S01]  /*7860*/  STG.E.U8 desc[UR36][R8.64], R5 ;  /* 0x0000000508007986 */ /* 0x0001e2000c101124 */
[----:B------:R-:W-:Y:S05]  /*7870*/  BRA `(.L_x_8020) ;  /* 0x0000000800087947 */ /* 0x000fea0003800000 */
.L_x_8031:
        /* <DEDUP_REMOVED lines=13> */
.L_x_8035:
[----:B------:R-:W-:Y:S01]  /*7950*/  IMAD.MOV.U32 R0, RZ, RZ, 0x7f ;  /* 0x0000007fff007424 */ /* 0x000fe200078e00ff */
[----:B------:R-:W-:-:S04]  /*7960*/  ISETP.GT.U32.AND P0, PT, R3, 0x7f800000, PT ;  /* 0x7f8000000300780c */ /* 0x000fc80003f04070 */
[----:B------:R-:W-:-:S09]  /*7970*/  SEL R0, R0, 0x7c, P0 ;  /* 0x0000007c00007807 */ /* 0x000fd20000000000 */
.L_x_8036:
[----:B------:R-:W-:Y:S05]  /*7980*/  BSYNC B0 ;  /* 0x0000000000007941 */ /* 0x000fea0003800000 */
.L_x_8034:
[----:B------:R-:W-:-:S04]  /*7990*/  LOP3.LUT R3, R5, 0x80000000, RZ, 0xc0, !PT ;  /* 0x8000000005037812 */ /* 0x000fc800078ec0ff */
[----:B------:R-:W-:-:S04]  /*79a0*/  SHF.R.U32.HI R3, RZ, 0x18, R3 ;  /* 0x00000018ff037819 */ /* 0x000fc80000011603 */
[----:B------:R-:W-:-:S05]  /*79b0*/  LOP3.LUT R3, R0, R3, RZ, 0xfc, !PT ;  /* 0x0000000300037212 */ /* 0x000fca00078efcff */
[----:B------:R0:W-:Y:S01]  /*79c0*/  STG.E.U8 desc[UR36][R8.64], R3 ;  /* 0x0000000308007986 */ /* 0x0001e2000c101124 */
[----:B------:R-:W-:Y:S05]  /*79d0*/  BRA `(.L_x_8020) ;  /* 0x0000000400b07947 */ /* 0x000fea0003800000 */
.L_x_8030:
[----:B------:R0:W-:Y:S01]  /*79e0*/  STG.E.U16 desc[UR36][R8.64], R18 ;  /* 0x0000001208007986 */ /* 0x0001e2000c101524 */
[----:B------:R-:W-:Y:S05]  /*79f0*/  BRA `(.L_x_8020) ;  /* 0x0000000400a87947 */ /* 0x000fea0003800000 */
.L_x_8027:
        /* <DEDUP_REMOVED lines=10> */
[----:B0-----:R4:W-:Y:S01]  /*7aa0*/  STG.E.U16 desc[UR36][R8.64], R3 ;  /* 0x0000000308007986 */ /* 0x0019e2000c101524 */
[----:B------:R-:W-:Y:S05]  /*7ab0*/  BRA `(.L_x_8020) ;  /* 0x0000000400787947 */ /* 0x000fea0003800000 */
.L_x_8039:
        /* <DEDUP_REMOVED lines=17> */
.L_x_8042:
[----:B------:R-:W-:-:S04]  /*7bd0*/  LOP3.LUT R3, R5, 0x80000000, RZ, 0xc0, !PT ;  /* 0x8000000005037812 */ /* 0x000fc800078ec0ff */
[----:B------:R-:W-:-:S04]  /*7be0*/  SHF.R.U32.HI R3, RZ, 0x18, R3 ;  /* 0x00000018ff037819 */ /* 0x000fc80000011603 */
[----:B------:R-:W-:-:S04]  /*7bf0*/  LOP3.LUT R0, R0, R3, RZ, 0xfc, !PT ;  /* 0x0000000300007212 */ /* 0x000fc800078efcff */
[----:B------:R-:W-:-:S07]  /*7c00*/  PRMT R4, R0, 0x7610, R4 ;  /* 0x0000761000047816 */ /* 0x000fce0000000004 */
.L_x_8041:
[----:B------:R-:W-:Y:S05]  /*7c10*/  BSYNC B0 ;  /* 0x0000000000007941 */ /* 0x000fea0003800000 */
.L_x_8040:
[----:B------:R3:W-:Y:S01]  /*7c20*/  STG.E.U8 desc[UR36][R8.64], R4 ;  /* 0x0000000408007986 */ /* 0x0007e2000c101124 */
[----:B------:R-:W-:Y:S05]  /*7c30*/  BRA `(.L_x_8020) ;  /* 0x0000000400187947 */ /* 0x000fea0003800000 */
.L_x_8038:
        /* <DEDUP_REMOVED lines=17> */
.L_x_8045:
[----:B------:R-:W-:-:S04]  /*7d50*/  LOP3.LUT R3, R5, 0x80000000, RZ, 0xc0, !PT ;  /* 0x8000000005037812 */ /* 0x000fc800078ec0ff */
[----:B------:R-:W-:-:S04]  /*7d60*/  SHF.R.U32.HI R3, RZ, 0x18, R3 ;  /* 0x00000018ff037819 */ /* 0x000fc80000011603 */
[----:B------:R-:W-:-:S04]  /*7d70*/  LOP3.LUT R0, R0, R3, RZ, 0xfc, !PT ;  /* 0x0000000300007212 */ /* 0x000fc800078efcff */
[----:B------:R-:W-:-:S07]  /*7d80*/  PRMT R4, R0, 0x7610, R4 ;  /* 0x0000761000047816 */ /* 0x000fce0000000004 */
.L_x_8044:
[----:B------:R-:W-:Y:S05]  /*7d90*/  BSYNC B0 ;  /* 0x0000000000007941 */ /* 0x000fea0003800000 */
.L_x_8043:
[----:B------:R0:W-:Y:S01]  /*7da0*/  STG.E.U8 desc[UR36][R8.64], R4 ;  /* 0x0000000408007986 */ /* 0x0001e2000c101124 */
[----:B------:R-:W-:Y:S05]  /*7db0*/  BRA `(.L_x_8020) ;  /* 0x0000000000b87947 */ /* 0x000fea0003800000 */
.L_x_8037:
[----:B------:R-:W-:-:S13]  /*7dc0*/  ISETP.NE.AND P0, PT, R0, 0x1c, PT ;  /* 0x0000001c0000780c */ /* 0x000fda0003f05270 */
[----:B------:R-:W-:Y:S05]  /*7dd0*/  @!P0 BRA `(.L_x_8046) ;  /* 0x0000000000a48947 */ /* 0x000fea0003800000 */
[----:B------:R-:W-:-:S13]  /*7de0*/  ISETP.NE.AND P0, PT, R0, 0x1d, PT ;  /* 0x0000001d0000780c */ /* 0x000fda0003f05270 */
[----:B------:R-:W-:Y:S05]  /*7df0*/  @!P0 BRA `(.L_x_8047) ;  /* 0x00000000008c8947 */ /* 0x000fea0003800000 */
[----:B------:R-:W-:-:S13]  /*7e00*/  ISETP.NE.AND P0, PT, R0, 0x2c, PT ;  /* 0x0000002c0000780c */ /* 0x000fda0003f05270 */
[----:B------:R-:W-:Y:S05]  /*7e10*/  @P0 BRA `(.L_x_8019) ;  /* 0x0000000000400947 */ /* 0x000fea0003800000 */
[----:B------:R-:W-:-:S05]  /*7e20*/  IMAD.U32 R18, R18, 0x10000, RZ ;  /* 0x0001000012127824 */ /* 0x000fca00078e00ff */
        /* <DEDUP_REMOVED lines=15> */
.L_x_8019:
        /* <DEDUP_REMOVED lines=16> */
.L_x_8048:
[----:B------:R-:W-:Y:S05]  /*8020*/  BRA `(.L_x_8020) ;  /* 0x00000000001c7947 */ /* 0x000fea0003800000 */
.L_x_8047:
[----:B------:R-:W-:-:S06]  /*8030*/  IMAD.U32 R4, R18, 0x10000, RZ ;  /* 0x0001000012047824 */ /* 0x000fcc00078e00ff */
[----:B------:R-:W0:Y:S02]  /*8040*/  F2I.U64.TRUNC R4, R4 ;  /* 0x0000000400047311 */ /* 0x000e24000020d800 */
[----:B0-----:R1:W-:Y:S01]  /*8050*/  STG.E.64 desc[UR36][R8.64], R4 ;  /* 0x0000000408007986 */ /* 0x0013e2000c101b24 */
[----:B------:R-:W-:Y:S05]  /*8060*/  BRA `(.L_x_8020) ;  /* 0x00000000000c7947 */ /* 0x000fea0003800000 */
.L_x_8046:
[----:B------:R-:W-:-:S04]  /*8070*/  IMAD.U32 R18, R18, 0x10000, RZ ;  /* 0x0001000012127824 */ /* 0x000fc800078e00ff */
[----:B------:R-:W0:Y:S02]  /*8080*/  F2I.FTZ.U32.TRUNC.NTZ R3, R18 ;  /* 0x0000001200037305 */ /* 0x000e24000021f000 */
[----:B0-----:R2:W-:Y:S02]  /*8090*/  STG.E desc[UR36][R8.64], R3 ;  /* 0x0000000308007986 */ /* 0x0015e4000c101924 */
.L_x_8020:
[----:B------:R-:W-:-:S07]  /*80a0*/  VIADD R25, R25, 0x80 ;  /* 0x0000008019197836 */ /* 0x000fce0000000000 */
.L_x_7980:
[----:B------:R-:W-:Y:S05]  /*80b0*/  BSYNC B6 ;  /* 0x0000000000067941 */ /* 0x000fea0003800000 */
.L_x_7979:
[----:B------:R-:W-:-:S13]  /*80c0*/  ISETP.GE.AND P0, PT, R25, R16, PT ;  /* 0x000000101900720c */ /* 0x000fda0003f06270 */
[----:B------:R-:W-:Y:S05]  /*80d0*/  @P0 EXIT ;  /* 0x000000000000094d */ /* 0x000fea0003800000 */
[----:B01-34-:R-:W0:Y:S01]  /*80e0*/  LDC.64 R4, c[0x0][0x218] ;  /* 0x00008600ff047b82 */ /* 0x01be220000000a00 */
[----:B------:R-:W-:Y:S01]  /*80f0*/  PRMT R0, R17, 0x9910, RZ ;  /* 0x0000991011007816 */ /* 0x000fe200000000ff */
        /* <DEDUP_REMOVED lines=15> */
[----:B-----5:R-:W-:-:S06]  /*81f0*/  IMAD.U32 R19, R19, 0x10000, RZ ;  /* 0x0001000013137824 */ /* 0x020fcc00078e00ff */
[----:B------:R-:W0:Y:S02]  /*8200*/  F2I.FTZ.TRUNC.NTZ R19, R19 ;  /* 0x0000001300137305 */ /* 0x000e24000021f100 */
[----:B0-----:R-:W-:Y:S01]  /*8210*/  STG.E.U8 desc[UR36][R2.64], R19 ;  /* 0x0000001302007986 */ /* 0x001fe2000c101124 */
[----:B------:R-:W-:Y:S05]  /*8220*/  EXIT ;  /* 0x000000000000794d */ /* 0x000fea0003800000 */
.L_x_8052:
[----:B-----5:R-:W-:-:S06]  /*8230*/  IMAD.U32 R5, R19, 0x10000, RZ ;  /* 0x0001000013057824 */ /* 0x020fcc00078e00ff */
[----:B------:R-:W0:Y:S02]  /*8240*/  F2I.S64.TRUNC R4, R5 ;  /* 0x0000000500047311 */ /* 0x000e24000020d900 */
[----:B0-----:R-:W-:Y:S01]  /*8250*/  STG.E.U8 desc[UR36][R2.64], R4 ;  /* 0x0000000402007986 */ /* 0x001fe2000c101124 */
[----:B------:R-:W-:Y:S05]  /*8260*/  EXIT ;  /* 0x000000000000794d */ /* 0x000fea0003800000 */
.L_x_8051:
[----:B------:R-:W-:-:S13]  /*8270*/  ISETP.NE.AND P0, PT, R0, 0x2, PT ;  /* 0x000000020000780c */ /* 0x000fda0003f05270 */
[----:B------:R-:W-:Y:S05]  /*8280*/  @!P0 BRA `(.L_x_8054) ;  /* 0x0000000000308947 */ /* 0x000fea0003800000 */
[----:B------:R-:W-:-:S13]  /*8290*/  ISETP.NE.AND P0, PT, R0, 0x3, PT ;  /* 0x000000030000780c */ /* 0x000fda0003f05270 */
[----:B------:R-:W-:Y:S05]  /*82a0*/  @!P0 BRA `(.L_x_8055) ;  /* 0x0000000000188947 */ /* 0x000fea0003800000 */
[----:B------:R-:W-:-:S13]  /*82b0*/  ISETP.NE.AND P0, PT, R0, 0x4, PT ;  /* 0x000000040000780c */ /* 0x000fda0003f05270 */
[----:B------:R-:W-:Y:S05]  /*82c0*/  @P0 BRA `(.L_x_8053) ;  /* 0x0000000c000c0947 */ /* 0x000fea0003800000 */
[----:B-----5:R-:W-:-:S06]  /*82d0*/  IMAD.U32 R4, R19, 0x10000, RZ ;  /* 0x0001000013047824 */ /* 0x020fcc00078e00ff */
[----:B------:R-:W0:Y:S02]  /*82e0*/  F2I.S64.TRUNC R4, R4 ;  /* 0x0000000400047311 */ /* 0x000e24000020d900 */
[----:B0-----:R-:W-:Y:S01]  /*82f0*/  STG.E.64 desc[UR36][R2.64], R4 ;  /* 0x0000000402007986 */ /* 0x001fe2000c101b24 */
[----:B------:R-:W-:Y:S05]  /*8300*/  EXIT ;  /* 0x000000000000794d */ /* 0x000fea0003800000 */
.L_x_8055:
[----:B-----5:R-:W-:-:S06]  /*8310*/  IMAD.U32 R19, R19, 0x10000, RZ ;  /* 0x0001000013137824 */ /* 0x020fcc00078e00ff */
[----:B------:R-:W0:Y:S02]  /*8320*/  F2I.FTZ.TRUNC.NTZ R19, R19 ;  /* 0x0000001300137305 */ /* 0x000e24000021f100 */
[----:B0-----:R-:W-:Y:S01]  /*8330*/  STG.E desc[UR36][R2.64], R19 ;  /* 0x0000001302007986 */ /* 0x001fe2000c101924 */
[----:B------:R-:W-:Y:S05]  /*8340*/  EXIT ;  /* 0x000000000000794d */ /* 0x000fea0003800000 */
.L_x_8054:
[----:B-----5:R-:W-:-:S06]  /*8350*/  IMAD.U32 R19, R19, 0x10000, RZ ;  /* 0x0001000013137824 */ /* 0x020fcc00078e00ff */
[----:B------:R-:W0:Y:S02]  /*8360*/  F2I.FTZ.TRUNC.NTZ R19, R19 ;  /* 0x0000001300137305 */ /* 0x000e24000021f100 */
[----:B0-----:R-:W-:Y:S01]  /*8370*/  STG.E.U16 desc[UR36][R2.64], R19 ;  /* 0x0000001302007986 */ /* 0x001fe2000c101524 */
[----:B------:R-:W-:Y:S05]  /*8380*/  EXIT ;  /* 0x000000000000794d */ /* 0x000fea0003800000 */
.L_x_8050:
[----:B------:R-:W-:-:S13]  /*8390*/  ISETP.GT.AND P0, PT, R0, 0x6, PT ;  /* 0x000000060000780c */ /* 0x000fda0003f04270 */
[----:B------:R-:W-:Y:S05]  /*83a0*/  @P0 BRA `(.L_x_8056) ;  /* 0x00000000002c0947 */ /* 0x000fea0003800000 */
[----:B------:R-:W-:-:S13]  /*83b0*/  ISETP.NE.AND P0, PT, R0, 0x5, PT ;  /* 0x000000050000780c */ /* 0x000fda0003f05270 */
[----:B------:R-:W-:Y:S05]  /*83c0*/  @!P0 BRA `(.L_x_8057) ;  /* 0x0000000000148947 */ /* 0x000fea0003800000 */
[----:B------:R-:W-:-:S13]  /*83d0*/  ISETP.NE.AND P0, PT, R0, 0x6, PT ;  /* 0x000000060000780c */ /* 0x000fda0003f05270 */
[----:B------:R-:W-:Y:S05]  /*83e0*/  @P0 BRA `(.L_x_8053) ;  /* 0x0000000800c40947 */ /* 0x000fea0003800000 */
[----:B-----5:R-:W-:-:S05]  /*83f0*/  IMAD.U32 R19, R19, 0x10000, RZ ;  /* 0x0001000013137824 */ /* 0x020fca00078e00ff */
[----:B------:R-:W-:Y:S01]  /*8400*/  STG.E desc[UR36][R2.64], R19 ;  /* 0x0000001302007986 */ /* 0x000fe2000c101924 */
[----:B------:R-:W-:Y:S05]  /*8410*/  EXIT ;  /* 0x000000000000794d */ /* 0x000fea0003800000 */
.L_x_8057:
[----:B-----5:R-:W-:-:S05]  /*8420*/  IMAD.U32 R0, R19, 0x10000, RZ ;  /* 0x0001000013007824 */ /* 0x020fca00078e00ff */
[----:B------:R-:W-:-:S05]  /*8430*/  F2FP.F16.F32.PACK_AB R0, RZ, R0 ;  /* 0x00000000ff00723e */ /* 0x000fca00000000ff */
[----:B------:R-:W-:Y:S01]  /*8440*/  STG.E.U16 desc[UR36][R2.64], R0 ;  /* 0x0000000002007986 */ /* 0x000fe2000c101524 */
[----:B------:R-:W-:Y:S05]  /*8450*/  EXIT ;  /* 0x000000000000794d */ /* 0x000fea0003800000 */
.L_x_8056:
[----:B------:R-:W-:-:S13]  /*8460*/  ISETP.NE.AND P0, PT, R0, 0x7, PT ;  /* 0x000000070000780c */ /* 0x000fda0003f05270 */
[----:B------:R-:W-:Y:S05]  /*8470*/  @!P0 BRA `(.L_x_8058) ;  /* 0x0000000000348947 */ /* 0x000fea0003800000 */
[----:B------:R-:W-:-:S13]  /*8480*/  ISETP.NE.AND P0, PT, R0, 0x8, PT ;  /* 0x000000080000780c */ /* 0x000fda0003f05270 */
[----:B------:R-:W-:Y:S05]  /*8490*/  @!P0 BRA `(.L_x_8059) ;  /* 0x0000000000188947 */ /* 0x000fea0003800000 */
[----:B------:R-:W-:-:S13]  /*84a0*/  ISETP.NE.AND P0, PT, R0, 0x9, PT ;  /* 0x000000090000780c */ /* 0x000fda0003f05270 */
[----:B------:R-:W-:Y:S05]  /*84b0*/  @P0 BRA `(.L_x_8053) ;  /* 0x0000000800900947 */ /* 0x000fea0003800000 */
[----:B-----5:R-:W-:Y:S02]  /*84c0*/  IMAD.U32 R4, R19, 0x10000, RZ ;  /* 0x0001000013047824 */ /* 0x020fe400078e00ff */
[----:B------:R-:W-:-:S05]  /*84d0*/  IMAD.MOV.U32 R5, RZ, RZ, RZ ;  /* 0x000000ffff057224 */ /* 0x000fca00078e00ff */
[----:B------:R-:W-:Y:S01]  /*84e0*/  STG.E.64 desc[UR36][R2.64], R4 ;  /* 0x0000000402007986 */ /* 0x000fe2000c101b24 */
[----:B------:R-:W-:Y:S05]  /*84f0*/  EXIT ;  /* 0x000000000000794d */ /* 0x000fea0003800000 */
.L_x_8059:
[----:B-----5:R-:W-:-:S05]  /*8500*/  IMAD.U32 R19, R19, 0x10000, RZ ;  /* 0x0001000013137824 */ /* 0x020fca00078e00ff */
[----:B------:R-:W-:-:S04]  /*8510*/  F2FP.F16.F32.PACK_AB R5, RZ, R19 ;  /* 0x00000013ff05723e */ /* 0x000fc800000000ff */
[----:B------:R-:W-:-:S05]  /*8520*/  PRMT R5, R5, 0x5410, RZ ;  /* 0x0000541005057816 */ /* 0x000fca00000000ff */
[----:B------:R-:W-:Y:S01]  /*8530*/  STG.E desc[UR36][R2.64], R5 ;  /* 0x0000000502007986 */ /* 0x000fe2000c101924 */
[----:B------:R-:W-:Y:S05]  /*8540*/  EXIT ;  /* 0x000000000000794d */ /* 0x000fea0003800000 */
.L_x_8058:
[----:B-----5:R-:W-:-:S04]  /*8550*/  IMAD.U32 R4, R19, 0x10000, RZ ;  /* 0x0001000013047824 */ /* 0x020fc800078e00ff */
[----:B------:R-:W-:-:S06]  /*8560*/  FMUL.FTZ R4, R4, 1 ;  /* 0x3f80000004047820 */ /* 0x000fcc0000410000 */
[----:B------:R-:W0:Y:S02]  /*8570*/  F2F.F64.F32 R4, R4 ;  /* 0x0000000400047310 */ /* 0x000e240000201800 */
[----:B0-----:R-:W-:Y:S01]  /*8580*/  STG.E.64 desc[UR36][R2.64], R4 ;  /* 0x0000000402007986 */ /* 0x001fe2000c101b24 */
[----:B------:R-:W-:Y:S05]  /*8590*/  EXIT ;  /* 0x000000000000794d */ /* 0x000fea0003800000 */
.L_x_8049:
        /* <DEDUP_REMOVED lines=8> */
[----:B-----5:R-:W-:-:S05]  /*8620*/  IMAD.U32 R19, R19, 0x10000, RZ ;  /* 0x0001000013137824 */ /* 0x020fca00078e00ff */
[----:B------:R-:W-:-:S04]  /*8630*/  FSETP.NEU.FTZ.AND P0, PT, R19, RZ, PT ;  /* 0x000000ff1300720b */ /* 0x000fc80003f1d000 */
[----:B------:R-:W-:-:S05]  /*8640*/  SEL R5, RZ, 0x1, !P0 ;  /* 0x00000001ff057807 */ /* 0x000fca0004000000 */
[----:B------:R-:W-:Y:S01]  /*8650*/  STG.E.U8 desc[UR36][R2.64], R5 ;  /* 0x0000000502007986 */ /* 0x000fe2000c101124 */
[----:B------:R-:W-:Y:S05]  /*8660*/  EXIT ;  /* 0x000000000000794d */ /* 0x000fea0003800000 */
.L_x_8062:
[----:B-----5:R-:W-:Y:S01]  /*8670*/  IMAD.U32 R19, R19, 0x10000, RZ ;  /* 0x0001000013137824 */ /* 0x020fe200078e00ff */
[----:B------:R-:W-:-:S03]  /*8680*/  CS2R R6, SRZ ;  /* 0x0000000000067805 */ /* 0x000fc6000001ff00 */
[----:B------:R-:W-:-:S06]  /*8690*/  FMUL.FTZ R4, R19, 1 ;  /* 0x3f80000013047820 */ /* 0x000fcc0000410000 */
[----:B------:R-:W0:Y:S02]  /*86a0*/  F2F.F64.F32 R4, R4 ;  /* 0x0000000400047310 */ /* 0x000e240000201800 */
[----:B0-----:R-:W-:Y:S01]  /*86b0*/  STG.E.128 desc[UR36][R2.64], R4 ;  /* 0x0000000402007986 */ /* 0x001fe2000c101d24 */
[----:B------:R-:W-:Y:S05]  /*86c0*/  EXIT ;  /* 0x000000000000794d */ /* 0x000fea0003800000 */
.L_x_8061:
[----:B------:R-:W-:-:S13]  /*86d0*/  ISETP.NE.AND P0, PT, R0, 0xf, PT ;  /* 0x0000000f0000780c */ /* 0x000fda0003f05270 */
[----:B------:R-:W-:Y:S05]  /*86e0*/  @!P0 BRA `(.L_x_8063) ;  /* 0x0000000000b48947 */ /* 0x000fea0003800000 */
[----:B------:R-:W-:-:S13]  /*86f0*/  ISETP.NE.AND P0, PT, R0, 0x17, PT ;  /* 0x000000170000780c */ /* 0x000fda0003f05270 */
[----:B------:R-:W-:Y:S05]  /*8700*/  @!P0 BRA `(.L_x_8064) ;  /* 0x0000000000548947 */ /* 0x000fea0003800000 */
[----:B------:R-:W-:-:S13]  /*8710*/  ISETP.NE.AND P0, PT, R0, 0x18, PT ;  /* 0x000000180000780c */ /* 0x000fda0003f05270 */
[----:B------:R-:W-:Y:S05]  /*8720*/  @P0 BRA `(.L_x_8053) ;  /* 0x0000000400f40947 */ /* 0x000fea0003800000 */
[----:B-----5:R-:W-:Y:S01]  /*8730*/  IMAD.U32 R19, R19, 0x10000, RZ ;  /* 0x0001000013137824 */ /* 0x020fe200078e00ff */
        /* <DEDUP_REMOVED lines=14> */
.L_x_8066:
[----:B------:R-:W-:Y:S05]  /*8820*/  BSYNC B0 ;  /* 0x0000000000007941 */ /* 0x000fea0003800000 */
.L_x_8065:
[----:B------:R-:W-:-:S05]  /*8830*/  LOP3.LUT R5, R0, R5, RZ, 0xfc, !PT ;  /* 0x0000000500057212 */ /* 0x000fca00078efcff */
[----:B------:R-:W-:Y:S01]  /*8840*/  STG.E.U8 desc[UR36][R2.64], R5 ;  /* 0x0000000502007986 */ /* 0x000fe2000c101124 */
[----:B------:R-:W-:Y:S05]  /*8850*/  EXIT ;  /* 0x000000000000794d */ /* 0x000fea0003800000 */
.L_x_8064:
[----:B-----5:R-:W-:Y:S01]  /*8860*/  IMAD.U32 R19, R19, 0x10000, RZ ;  /* 0x0001000013137824 */ /* 0x020fe200078e00ff */
        /* <DEDUP_REMOVED lines=12> */
.L_x_8068:
[----:B------:R-:W-:Y:S01]  /*8930*/  IMAD.MOV.U32 R0, RZ, RZ, 0x7f ;  /* 0x0000007fff007424 */ /* 0x000fe200078e00ff */
[----:B------:R-:W-:-:S04]  /*8940*/  ISETP.GT.U32.AND P0, PT, R4, 0x7f800000, PT ;  /* 0x7f8000000400780c */ /* 0x000fc80003f04070 */
[----:B------:R-:W-:-:S09]  /*8950*/  SEL R0, R0, 0x7c, P0 ;  /* 0x0000007c00007807 */ /* 0x000fd20000000000 */
.L_x_8069:
[----:B------:R-:W-:Y:S05]  /*8960*/  BSYNC B0 ;  /* 0x0000000000007941 */ /* 0x000fea0003800000 */
.L_x_8067:
[----:B------:R-:W-:-:S04]  /*8970*/  LOP3.LUT R4, R19, 0x80000000, RZ, 0xc0, !PT ;  /* 0x8000000013047812 */ /* 0x000fc800078ec0ff */
[----:B------:R-:W-:-:S04]  /*8980*/  SHF.R.U32.HI R5, RZ, 0x18, R4 ;  /* 0x00000018ff057819 */ /* 0x000fc80000011604 */
[----:B------:R-:W-:-:S05]  /*8990*/  LOP3.LUT R5, R0, R5, RZ, 0xfc, !PT ;  /* 0x0000000500057212 */ /* 0x000fca00078efcff */
[----:B------:R-:W-:Y:S01]  /*89a0*/  STG.E.U8 desc[UR36][R2.64], R5 ;  /* 0x0000000502007986 */ /* 0x000fe2000c101124 */
[----:B------:R-:W-:Y:S05]  /*89b0*/  EXIT ;  /* 0x000000000000794d */ /* 0x000fea0003800000 */
.L_x_8063:
[----:B-----5:R-:W-:Y:S01]  /*89c0*/  STG.E.U16 desc[UR36][R2.64], R19 ;  /* 0x0000001302007986 */ /* 0x020fe2000c101524 */
[----:B------:R-:W-:Y:S05]  /*89d0*/  EXIT ;  /* 0x000000000000794d */ /* 0x000fea0003800000 */
.L_x_8060:
        /* <DEDUP_REMOVED lines=8> */
[----:B-----5:R-:W-:-:S06]  /*8a60*/  IMAD.U32 R5, R19, 0x10000, RZ ;  /* 0x0001000013057824 */ /* 0x020fcc00078e00ff */
[----:B------:R-:W0:Y:S02]  /*8a70*/  F2I.FTZ.U32.TRUNC.NTZ R5, R5 ;  /* 0x0000000500057305 */ /* 0x000e24000021f000 */
[----:B0-----:R-:W-:Y:S01]  /*8a80*/  STG.E.U16 desc[UR36][R2.64], R5 ;  /* 0x0000000502007986 */ /* 0x001fe2000c101524 */
[----:B------:R-:W-:Y:S05]  /*8a90*/  EXIT ;  /* 0x000000000000794d */ /* 0x000fea0003800000 */
.L_x_8072:
[----:B-----5:R-:W-:Y:S01]  /*8aa0*/  IMAD.U32 R19, R19, 0x10000, RZ ;  /* 0x0001000013137824 */ /* 0x020fe200078e00ff */
        /* <DEDUP_REMOVED lines=16> */
.L_x_8075:
[----:B------:R-:W-:-:S04]  /*8bb0*/  LOP3.LUT R0, R19, 0x80000000, RZ, 0xc0, !PT ;  /* 0x8000000013007812 */ /* 0x000fc800078ec0ff */
[----:B------:R-:W-:-:S04]  /*8bc0*/  SHF.R.U32.HI R5, RZ, 0x18, R0 ;  /* 0x00000018ff057819 */ /* 0x000fc80000011600 */
[----:B------:R-:W-:-:S04]  /*8bd0*/  LOP3.LUT R4, R4, R5, RZ, 0xfc, !PT ;  /* 0x0000000504047212 */ /* 0x000fc800078efcff */
[----:B------:R-:W-:-:S07]  /*8be0*/  PRMT R0, R4, 0x7610, R0 ;  /* 0x0000761004007816 */ /* 0x000fce0000000000 */
.L_x_8074:
[----:B------:R-:W-:Y:S05]  /*8bf0*/  BSYNC B0 ;  /* 0x0000000000007941 */ /* 0x000fea0003800000 */
.L_x_8073:
[----:B------:R-:W-:Y:S01]  /*8c00*/  STG.E.U8 desc[UR36][R2.64], R0 ;  /* 0x0000000002007986 */ /* 0x000fe2000c101124 */
[----:B------:R-:W-:Y:S05]  /*8c10*/  EXIT ;  /* 0x000000000000794d */ /* 0x000fea0003800000 */
.L_x_8071:
        /* <DEDUP_REMOVED lines=17> */
.L_x_8078:
[----:B------:R-:W-:-:S04]  /*8d30*/  LOP3.LUT R0, R19, 0x80000000, RZ, 0xc0, !PT ;  /* 0x8000000013007812 */ /* 0x000fc800078ec0ff */
[----:B------:R-:W-:-:S04]  /*8d40*/  SHF.R.U32.HI R5, RZ, 0x18, R0 ;  /* 0x00000018ff057819 */ /* 0x000fc80000011600 */
[----:B------:R-:W-:-:S04]  /*8d50*/  LOP3.LUT R4, R4, R5, RZ, 0xfc, !PT ;  /* 0x0000000504047212 */ /* 0x000fc800078efcff */
[----:B------:R-:W-:-:S07]  /*8d60*/  PRMT R0, R4, 0x7610, R0 ;  /* 0x0000761004007816 */ /* 0x000fce0000000000 */
.L_x_8077:
[----:B------:R-:W-:Y:S05]  /*8d70*/  BSYNC B0 ;  /* 0x0000000000007941 */ /* 0x000fea0003800000 */
.L_x_8076:
[----:B------:R-:W-:Y:S01]  /*8d80*/  STG.E.U8 desc[UR36][R2.64], R0 ;  /* 0x0000000002007986 */ /* 0x000fe2000c101124 */
[----:B------:R-:W-:Y:S05]  /*8d90*/  EXIT ;  /* 0x000000000000794d */ /* 0x000fea0003800000 */
.L_x_8070:
[----:B------:R-:W-:-:S13]  /*8da0*/  ISETP.NE.AND P0, PT, R0, 0x1c, PT ;  /* 0x0000001c0000780c */ /* 0x000fda0003f05270 */
[----:B------:R-:W-:Y:S05]  /*8db0*/  @!P0 BRA `(.L_x_8079) ;  /* 0x0000000000a48947 */ /* 0x000fea0003800000 */
[----:B------:R-:W-:-:S13]  /*8dc0*/  ISETP.NE.AND P0, PT, R0, 0x1d, PT ;  /* 0x0000001d0000780c */ /* 0x000fda0003f05270 */
[----:B------:R-:W-:Y:S05]  /*8dd0*/  @!P0 BRA `(.L_x_8080) ;  /* 0x00000000008c8947 */ /* 0x000fea0003800000 */
[----:B------:R-:W-:-:S13]  /*8de0*/  ISETP.NE.AND P0, PT, R0, 0x2c, PT ;  /* 0x0000002c0000780c */ /* 0x000fda0003f05270 */
[----:B------:R-:W-:Y:S05]  /*8df0*/  @P0 BRA `(.L_x_8053) ;  /* 0x0000000000400947 */ /* 0x000fea0003800000 */
[----:B-----5:R-:W-:Y:S02]  /*8e00*/  IMAD.U32 R19, R19, 0x10000, RZ ;  /* 0x0001000013137824 */ /* 0x020fe400078e00ff */
        /* <DEDUP_REMOVED lines=15> */
.L_x_8053:
        /* <DEDUP_REMOVED lines=15> */
[----:B-1---5:R-:W-:Y:S05]  /*8ff0*/  CALL.ABS.NOINC R2 ;  /* 0x0000000002007343 */ /* 0x022fea0003c00000 */
.L_x_8081:
[----:B------:R-:W-:Y:S05]  /*9000*/  EXIT ;  /* 0x000000000000794d */ /* 0x000fea0003800000 */
.L_x_8080:
[----:B-----5:R-:W-:-:S06]  /*9010*/  IMAD.U32 R4, R19, 0x10000, RZ ;  /* 0x0001000013047824 */ /* 0x020fcc00078e00ff */
[----:B------:R-:W0:Y:S02]  /*9020*/  F2I.U64.TRUNC R4, R4 ;  /* 0x0000000400047311 */ /* 0x000e24000020d800 */
[----:B0-----:R-:W-:Y:S01]  /*9030*/  STG.E.64 desc[UR36][R2.64], R4 ;  /* 0x0000000402007986 */ /* 0x001fe2000c101b24 */
[----:B------:R-:W-:Y:S05]  /*9040*/  EXIT ;  /* 0x000000000000794d */ /* 0x000fea0003800000 */
.L_x_8079:
[----:B-----5:R-:W-:-:S06]  /*9050*/  IMAD.U32 R19, R19, 0x10000, RZ ;  /* 0x0001000013137824 */ /* 0x020fcc00078e00ff */
[----:B------:R-:W0:Y:S02]  /*9060*/  F2I.FTZ.U32.TRUNC.NTZ R19, R19 ;  /* 0x0000001300137305 */ /* 0x000e24000021f000 */
[----:B0-----:R-:W-:Y:S01]  /*9070*/  STG.E desc[UR36][R2.64], R19 ;  /* 0x0000001302007986 */ /* 0x001fe2000c101924 */
[----:B------:R-:W-:Y:S05]  /*9080*/  EXIT ;  /* 0x000000000000794d */ /* 0x000fea0003800000 */
.L_x_8082:
        /* <DEDUP_REMOVED lines=15> */
.L_x_12880:


//--------------------- .text._ZN2at6native18elementwise_kernelILi128ELi4EZNS0_22gpu_kernel_impl_nocastIZZZNS0_18GeluCUDAKernelImplERNS_18TensorIteratorBaseENS0_8GeluTypeEENKUlvE0_clEvENKUlvE2_clEvEUlN3c108BFloat16EE_EEvS4_RKT_EUliE_EEviT1_ --------------------------
	.section	.text._ZN2at6native18elementwise_kernelILi128ELi4EZNS0_22gpu_kernel_impl_nocastIZZZNS0_18GeluCUDAKernelImplERNS_18TensorIteratorBaseENS0_8GeluTypeEENKUlvE0_clEvENKUlvE2_clEvEUlN3c108BFloat16EE_EEvS4_RKT_EUliE_EEviT1_,"ax",@progbits
	.align	128
        .global         _ZN2at6native18elementwise_kernelILi128ELi4EZNS0_22gpu_kernel_impl_nocastIZZZNS0_18GeluCUDAKernelImplERNS_18TensorIteratorBaseENS0_8GeluTypeEENKUlvE0_clEvENKUlvE2_clEvEUlN3c108BFloat16EE_EEvS4_RKT_EUliE_EEviT1_
        .type           _ZN2at6native18elementwise_kernelILi128ELi4EZNS0_22gpu_kernel_impl_nocastIZZZNS0_18GeluCUDAKernelImplERNS_18TensorIteratorBaseENS0_8GeluTypeEENKUlvE0_clEvENKUlvE2_clEvEUlN3c108BFloat16EE_EEvS4_RKT_EUliE_EEviT1_,@function
        .size           _ZN2at6native18elementwise_kernelILi128ELi4EZNS0_22gpu_kernel_impl_nocastIZZZNS0_18GeluCUDAKernelImplERNS_18TensorIteratorBaseENS0_8GeluTypeEENKUlvE0_clEvENKUlvE2_clEvEUlN3c108BFloat16EE_EEvS4_RKT_EUliE_EEviT1_,(.L_x_12881 - _ZN2at6native18elementwise_kernelILi128ELi4EZNS0_22gpu_kernel_impl_nocastIZZZNS0_18GeluCUDAKernelImplERNS_18TensorIteratorBaseENS0_8GeluTypeEENKUlvE0_clEvENKUlvE2_clEvEUlN3c108BFloat16EE_EEvS4_RKT_EUliE_EEviT1_)
        .other          _ZN2at6native18elementwise_kernelILi128ELi4EZNS0_22gpu_kernel_impl_nocastIZZZNS0_18GeluCUDAKernelImplERNS_18TensorIteratorBaseENS0_8GeluTypeEENKUlvE0_clEvENKUlvE2_clEvEUlN3c108BFloat16EE_EEvS4_RKT_EUliE_EEviT1_,@"STO_CUDA_ENTRY STV_DEFAULT"
_ZN2at6native18elementwise_kernelILi128ELi4EZNS0_22gpu_kernel_impl_nocastIZZZNS0_18GeluCUDAKernelImplERNS_18TensorIteratorBaseENS0_8GeluTypeEENKUlvE0_clEvENKUlvE2_clEvEUlN3c108BFloat16EE_EEvS4_RKT_EUliE_EEviT1_:
.text._ZN2at6native18elementwise_kernelILi128ELi4EZNS0_22gpu_kernel_impl_nocastIZZZNS0_18GeluCUDAKernelImplERNS_18TensorIteratorBaseENS0_8GeluTypeEENKUlvE0_clEvENKUlvE2_clEvEUlN3c108BFloat16EE_EEvS4_RKT_EUliE_EEviT1_:
        /* <DEDUP_REMOVED lines=11> */
[----:B------:R-:W-:Y:S02]  /*00b0*/  MOV R5, RZ ;  /* 0x000000ff00057202 */ /* 0x000fe40000000f00 */
        /* <DEDUP_REMOVED lines=11> */
[----:B------:R-:W-:-:S04]  /*0170*/  IMAD R0, R0, UR7, R3 ;  /* 0x0000000700007c24 */ /* 0x000fc8000f8e0203 */
        /* <DEDUP_REMOVED lines=8> */
[----:B------:R-:W-:-:S04]  /*0200*/  SHF.R.U32.HI R9, RZ, UR7, R8 ;  /* 0x00000007ff097c19 */ /* 0x000fc80008011608 */
[----:B------:R-:W-:-:S05]  /*0210*/  IADD3 R6, -R9, RZ, RZ ;  /* 0x000000ff09067210 */ /* 0x000fca0007ffe1ff */
[----:B------:R-:W-:Y:S01]  /*0220*/  IMAD R6, R6, UR8, R7 ;  /* 0x0000000806067c24 */ /* 0x000fe2000f8e0207 */
[----:B------:R-:W-:-:S03]  /*0230*/  ULDC.64 UR8, c[0x0][0x350] ;  /* 0x0000d40000087ab9 */ /* 0x000fc60000000a00 */
[C---:B------:R-:W-:Y:S02]  /*0240*/  IMAD R5, R6.reuse, UR8, R5 ;  /* 0x0000000806057c24 */ /* 0x040fe4000f8e0205 */
[----:B------:R-:W-:Y:S01]  /*0250*/  IMAD R0, R6, UR9, R0 ;  /* 0x0000000906007c24 */ /* 0x000fe2000f8e0200 */
[----:B------:R-:W-:Y:S06]  /*0260*/  @!P0 BRA `(.L_x_8085) ;  /* 0x0000001000448947 */ /* 0x000fec0003800000 */
[----:B------:R-:W-:Y:S01]  /*0270*/  IMAD.MOV.U32 R8, RZ, RZ, RZ ;  /* 0x000000ffff087224 */ /* 0x000fe200078e00ff */
[----:B------:R-:W-:Y:S01]  /*0280*/  ULDC.64 UR8, c[0x0][0x238] ;  /* 0x00008e0000087ab9 */ /* 0x000fe20000000a00 */
[----:B------:R-:W-:Y:S01]  /*0290*/  ISETP.NE.AND P0, PT, R2, 0x3, PT ;  /* 0x000000030200780c */ /* 0x000fe20003f05270 */
[----:B------:R-:W-:Y:S01]  /*02a0*/  ULDC UR7, c[0x0][0x234] ;  /* 0x00008d0000077ab9 */ /* 0x000fe20000000800 */
[----:B------:R-:W-:-:S05]  /*02b0*/  IMAD.HI.U32 R6, R9, UR8, R8 ;  /* 0x0000000809067c27 */ /* 0x000fca000f8e0008 */
[----:B------:R-:W-:Y:S01]  /*02c0*/  SHF.R.U32.HI R7, RZ, UR9, R6 ;  /* 0x00000009ff077c19 */ /* 0x000fe20008011606 */
[----:B------:R-:W-:-:S03]  /*02d0*/  ULDC.64 UR8, c[0x0][0x358] ;  /* 0x0000d60000087ab9 */ /* 0x000fc60000000a00 */
[----:B------:R-:W-:-:S05]  /*02e0*/  IADD3 R8, -R7, RZ, RZ ;  /* 0x000000ff07087210 */ /* 0x000fca0007ffe1ff */
[----:B------:R-:W-:-:S04]  /*02f0*/  IMAD R8, R8, UR7, R9 ;  /* 0x0000000708087c24 */ /* 0x000fc8000f8e0209 */
        /* <DEDUP_REMOVED lines=250> */
[----:B------:R-:W-:Y:S02]  /*12a0*/  @P0 MOV R10, RZ ;  /* 0x000000ff000a0202 */ /* 0x000fe40000000f00 */
[----:B------:R-:W-:-:S05]  /*12b0*/  IADD3 R6, -R11, RZ, RZ ;  /* 0x000000ff0b067210 */ /* 0x000fca0007ffe1ff */
[----:B------:R-:W1:Y:S01]  /*12c0*/  @P0 LDC R15, c[0x0][0x33c] ;  /* 0x0000cf00ff0f0b82 */ /* 0x000e620000000800 */
[----:B------:R-:W-:Y:S01]  /*12d0*/  IMAD R6, R6, UR8, R7 ;  /* 0x0000000806067c24 */ /* 0x000fe2000f8e0207 */
[----:B------:R-:W-:-:S03]  /*12e0*/  ULDC.64 UR8, c[0x0][0x400] ;  /* 0x0001000000087ab9 */ /* 0x000fc60000000a00 */
[C---:B------:R-:W-:Y:S02]  /*12f0*/  IMAD R5, R6.reuse, UR8, R5 ;  /* 0x0000000806057c24 */ /* 0x040fe4000f8e0205 */
[----:B------:R-:W-:Y:S01]  /*1300*/  IMAD R0, R6, UR9, R0 ;  /* 0x0000000906007c24 */ /* 0x000fe2000f8e0200 */
[----:B------:R-:W2:Y:S01]  /*1310*/  @P0 LDC.64 R8, c[0x0][0x408] ;  /* 0x00010200ff080b82 */ /* 0x000ea20000000a00 */
[----:B0-----:R-:W-:-:S05]  /*1320*/  @P0 IMAD.HI.U32 R2, R11, R12, R10 ;  /* 0x0000000c0b020227 */ /* 0x001fca00078e000a */
[----:B------:R-:W-:-:S05]  /*1330*/  @P0 SHF.R.U32.HI R2, RZ, R13, R2 ;  /* 0x0000000dff020219 */ /* 0x000fca0000011602 */
[----:B------:R-:W-:-:S04]  /*1340*/  @P0 IMAD.MOV R10, RZ, RZ, -R2 ;  /* 0x000000ffff0a0224 */ /* 0x000fc800078e0a02 */
[----:B-1----:R-:W-:-:S04]  /*1350*/  @P0 IMAD R10, R10, R15, R11 ;  /* 0x0000000f0a0a0224 */ /* 0x002fc800078e020b */
[C---:B--2---:R-:W-:Y:S02]  /*1360*/  @P0 IMAD R5, R10.reuse, R8, R5 ;  /* 0x000000080a050224 */ /* 0x044fe400078e0205 */
[----:B------:R-:W-:-:S07]  /*1370*/  @P0 IMAD R0, R10, R9, R0 ;  /* 0x000000090a000224 */ /* 0x000fce00078e0200 */
.L_x_8085:
[----:B------:R-:W-:Y:S02]  /*1380*/  ULDC.64 UR8, c[0x0][0x418] ;  /* 0x0001060000087ab9 */ /* 0x000fe40000000a00 */
[----:B------:R-:W-:-:S04]  /*1390*/  IADD3 R6, P0, R0, UR8, RZ ;  /* 0x0000000800067c10 */ /* 0x000fc8000ff1e0ff */
[----:B------:R-:W-:Y:S01]  /*13a0*/  IADD3.X R7, RZ, UR9, RZ, P0, !PT ;  /* 0x00000009ff077c10 */ /* 0x000fe200087fe4ff */
[----:B------:R-:W-:-:S04]  /*13b0*/  ULDC.64 UR8, c[0x0][0x410] ;  /* 0x0001040000087ab9 */ /* 0x000fc80000000a00 */
[----:B------:R-:W2:Y:S01]  /*13c0*/  LDG.E.U16 R2, desc[UR4][R6.64] ;  /* 0x0000000406027981 */ /* 0x000ea2000c1e1500 */
[----:B------:R-:W-:Y:S02]  /*13d0*/  MOV R8, 0x38eb4c3a ;  /* 0x38eb4c3a00087802 */ /* 0x000fe40000000f00 */
[----:B------:R-:W-:Y:S02]  /*13e0*/  MOV R10, 0x3aae005b ;  /* 0x3aae005b000a7802 */ /* 0x000fe40000000f00 */
[----:B------:R-:W-:Y:S02]  /*13f0*/  MOV R11, 0x3c09919f ;  /* 0x3c09919f000b7802 */ /* 0x000fe40000000f00 */
[----:B------:R-:W-:Y:S02]  /*1400*/  IADD3 R3, R3, 0x80, RZ ;  /* 0x0000008003037810 */ /* 0x000fe40007ffe0ff */
[----:B--2---:R-:W-:-:S05]  /*1410*/  SHF.L.U32 R2, R2, 0x10, RZ ;  /* 0x0000001002027819 */ /* 0x004fca00000006ff */
[----:B------:R-:W-:-:S04]  /*1420*/  FMUL.FTZ R0, R2, 0.70710676908493041992 ;  /* 0x3f3504f302007820 */ /* 0x000fc80000410000 */
[C---:B------:R-:W-:Y:S01]  /*1430*/  FADD.FTZ R4, |R0|.reuse, -RZ ;  /* 0x800000ff00047221 */ /* 0x040fe20000010200 */
[C---:B------:R-:W-:Y:S01]  /*1440*/  FMUL.FTZ R9, R0.reuse, R0 ;  /* 0x0000000000097220 */ /* 0x040fe20000410000 */
[----:B------:R-:W-:Y:S02]  /*1450*/  FSETP.GE.FTZ.AND P0, PT, |R0|, 1.0029599666595458984, PT ;  /* 0x3f8060fe0000780b */ /* 0x000fe40003f16200 */
[C---:B------:R-:W-:Y:S02]  /*1460*/  FADD.FTZ R13, -R4.reuse, -RZ ;  /* 0x800000ff040d7221 */ /* 0x040fe40000010100 */
[----:B------:R-:W-:Y:S02]  /*1470*/  FSEL R9, R4, R9, P0 ;  /* 0x0000000904097208 */ /* 0x000fe40000000000 */
[----:B------:R-:W-:Y:S02]  /*1480*/  FSEL R8, R8, 8.4834944573231041431e-05, P0 ;  /* 0x38b1e96a08087808 */ /* 0x000fe40000000000 */
[----:B------:R-:W-:-:S02]  /*1490*/  FSEL R6, -R10, -0.00082130916416645050049, P0 ;  /* 0xba574d200a067808 */ /* 0x000fc40000000100 */
[----:B------:R-:W-:Y:S02]  /*14a0*/  MOV R10, 0x3d24d99a ;  /* 0x3d24d99a000a7802 */ /* 0x000fe40000000f00 */
[----:B------:R-:W-:Y:S01]  /*14b0*/  FSEL R7, R11, 0.0052134888246655464172, P0 ;  /* 0x3baad5ea0b077808 */ /* 0x000fe20000000000 */
[C---:B------:R-:W-:Y:S01]  /*14c0*/  FFMA.FTZ R6, R9.reuse, R8, R6 ;  /* 0x0000000809067223 */ /* 0x040fe20000010006 */
[----:B------:R-:W-:Y:S02]  /*14d0*/  MOV R8, 0x3e235519 ;  /* 0x3e23551900087802 */ /* 0x000fe40000000f00 */
[----:B------:R-:W-:Y:S01]  /*14e0*/  FSEL R11, -R10, -0.026868773624300956726, P0 ;  /* 0xbcdc1be70a0b7808 */ /* 0x000fe20000000100 */
[C---:B------:R-:W-:Y:S01]  /*14f0*/  FFMA.FTZ R6, R9.reuse, R6, R7 ;  /* 0x0000000609067223 */ /* 0x040fe20000010007 */
[----:B------:R-:W-:Y:S02]  /*1500*/  MOV R10, 0x3f69b4f9 ;  /* 0x3f69b4f9000a7802 */ /* 0x000fe40000000f00 */
[----:B------:R-:W-:Y:S01]  /*1510*/  FSEL R7, R8, 0.11284004896879196167, P0 ;  /* 0x3de718af08077808 */ /* 0x000fe20000000000 */
[----:B------:R-:W-:Y:S01]  /*1520*/  FFMA.FTZ R6, R9, R6, R11 ;  /* 0x0000000609067223 */ /* 0x000fe2000001000b */
[----:B------:R-:W-:Y:S01]  /*1530*/  IMAD.MOV.U32 R8, RZ, RZ, 0x3f210a14 ;  /* 0x3f210a14ff087424 */ /* 0x000fe200078e00ff */
[----:B------:R-:W-:-:S02]  /*1540*/  FSEL R11, R10, -0.37612664699554443359, P0 ;  /* 0xbec093ac0a0b7808 */ /* 0x000fc40000000000 */
[----:B------:R-:W-:Y:S01]  /*1550*/  FFMA.FTZ R6, R9, R6, R7 ;  /* 0x0000000609067223 */ /* 0x000fe20000010007 */
[----:B------:R-:W-:Y:S02]  /*1560*/  FSEL R13, R13, R0, P0 ;  /* 0x000000000d0d7208 */ /* 0x000fe40000000000 */
[----:B------:R-:W-:Y:S01]  /*1570*/  FSEL R7, R8, 0.12837915122509002686, P0 ;  /* 0x3e0375d308077808 */ /* 0x000fe20000000000 */
[----:B------:R-:W-:-:S04]  /*1580*/  FFMA.FTZ R6, R9, R6, R11 ;  /* 0x0000000609067223 */ /* 0x000fc8000001000b */
[----:B------:R-:W-:-:S04]  /*1590*/  FFMA.FTZ R6, R9, R6, R7 ;  /* 0x0000000609067223 */ /* 0x000fc80000010007 */
[----:B------:R-:W-:-:S04]  /*15a0*/  FFMA.FTZ R6, R6, R13, R13 ;  /* 0x0000000d06067223 */ /* 0x000fc8000001000d */
[----:B------:R-:W0:Y:S02]  /*15b0*/  @P0 MUFU.EX2 R4, R6 ;  /* 0x0000000600040308 */ /* 0x000e240000000800 */
[----:B0-----:R-:W-:-:S05]  /*15c0*/  @P0 FADD.FTZ R7, -R4, 1 ;  /* 0x3f80000004070421 */ /* 0x001fca0000010100 */
[----:B------:R-:W-:Y:S01]  /*15d0*/  @P0 LOP3.LUT R6, R7, 0x80000000, R0, 0xb8, !PT ;  /* 0x8000000007060812 */ /* 0x000fe200078eb800 */
[----:B------:R-:W-:Y:S01]  /*15e0*/  FMUL.FTZ R7, R2, 0.5 ;  /* 0x3f00000002077820 */ /* 0x000fe20000410000 */
[----:B------:R-:W-:-:S03]  /*15f0*/  IADD3 R4, P0, R5, UR8, RZ ;  /* 0x0000000805047c10 */ /* 0x000fc6000ff1e0ff */
[----:B------:R-:W-:Y:S01]  /*1600*/  FADD.FTZ R0, R6, 1 ;  /* 0x3f80000006007421 */ /* 0x000fe20000010000 */
[----:B------:R-:W-:-:S03]  /*1610*/  IADD3.X R5, RZ, UR9, RZ, P0, !PT ;  /* 0x00000009ff057c10 */ /* 0x000fc600087fe4ff */
[----:B------:R-:W-:-:S05]  /*1620*/  FMUL.FTZ R0, R0, R7 ;  /* 0x0000000700007220 */ /* 0x000fca0000410000 */
[----:B------:R-:W-:-:S05]  /*1630*/  F2FP.BF16.F32.PACK_AB R0, RZ, R0 ;  /* 0x00000000ff00723e */ /* 0x000fca00000010ff */
[----:B------:R0:W-:Y:S02]  /*1640*/  STG.E.U16 desc[UR4][R4.64], R0 ;  /* 0x0000000004007986 */ /* 0x0001e4000c101504 */
.L_x_8084:
[----:B------:R-:W-:Y:S05]  /*1650*/  BSYNC B0 ;  /* 0x0000000000007941 */ /* 0x000fea0003800000 */
.L_x_8083:
[----:B------:R-:W-:Y:S01]  /*1660*/  ISETP.GE.AND P0, PT, R3, UR6, PT ;  /* 0x0000000603007c0c */ /* 0x000fe2000bf06270 */
[----:B------:R-:W-:-:S12]  /*1670*/  BSSY B0, `(.L_x_8086) ;  /* 0x00002ba000007945 */ /* 0x000fd80003800000 */
[----:B------:R-:W-:Y:S05]  /*1680*/  @P0 BRA `(.L_x_8087) ;  /* 0x0000002800e00947 */ /* 0x000fea0003800000 */
[----:B0-----:R-:W0:Y:S01]  /*1690*/  LDC R4, c[0x0][0x218] ;  /* 0x00008600ff047b82 */ /* 0x001e220000000800 */
[----:B------:R-:W-:Y:S01]  /*16a0*/  HFMA2.MMA R5, -RZ, RZ, 0, 0 ;  /* 0x00000000ff057435 */ /* 0x000fe200000001ff */
[----:B------:R-:W-:Y:S02]  /*16b0*/  MOV R0, RZ ;  /* 0x000000ff00007202 */ /* 0x000fe40000000f00 */
        /* <DEDUP_REMOVED lines=299> */
.L_x_8088:
        /* <DEDUP_REMOVED lines=41> */
[----:B------:R-:W-:Y:S02]  /*2c00*/  IADD3.X R5, RZ, UR9, RZ, P0, !PT ;  /* 0x00000009ff057c10 */ /* 0x000fe400087fe4ff */
[----:B------:R-:W-:Y:S01]  /*2c10*/  ISETP.GE.AND P0, PT, R3, UR6, PT ;  /* 0x0000000603007c0c */ /* 0x000fe2000bf06270 */
[----:B------:R-:W-:-:S05]  /*2c20*/  FMUL.FTZ R0, R0, R7 ;  /* 0x0000000700007220 */ /* 0x000fca0000410000 */
[----:B------:R-:W-:-:S05]  /*2c30*/  F2FP.BF16.F32.PACK_AB R0, RZ, R0 ;  /* 0x00000000ff00723e */ /* 0x000fca00000010ff */
[----:B------:R1:W-:Y:S02]  /*2c40*/  STG.E.U16 desc[UR4][R4.64], R0 ;  /* 0x0000000004007986 */ /* 0x0003e4000c101504 */
[----:B------:R-:W-:Y:S05]  /*2c50*/  @P0 BRA `(.L_x_8087) ;  /* 0x00000014006c0947 */ /* 0x000fea0003800000 */
[----:B-1----:R-:W0:Y:S01]  /*2c60*/  LDC R4, c[0x0][0x218] ;  /* 0x00008600ff047b82 */ /* 0x002e220000000800 */
        /* <DEDUP_REMOVED lines=296> */
[----:B------:R-:W-:-:S04]  /*3ef0*/  @P0 SHF.R.U32.HI R2, RZ, R13, R2 ;  /* 0x0000000dff020219 */ /* 0x000fc80000011602 */
[----:B------:R-:W-:-:S05]  /*3f00*/  @P0 IADD3 R10, -R2, RZ, RZ ;  /* 0x000000ff020a0210 */ /* 0x000fca0007ffe1ff */
[----:B-1----:R-:W-:-:S04]  /*3f10*/  @P0 IMAD R10, R15, R10, R11 ;  /* 0x0000000a0f0a0224 */ /* 0x002fc800078e020b */
[C---:B--2---:R-:W-:Y:S02]  /*3f20*/  @P0 IMAD R5, R10.reuse, R8, R5 ;  /* 0x000000080a050224 */ /* 0x044fe400078e0205 */
[----:B------:R-:W-:-:S07]  /*3f30*/  @P0 IMAD R0, R10, R9, R0 ;  /* 0x000000090a000224 */ /* 0x000fce00078e0200 */
.L_x_8089:
[----:B------:R-:W-:Y:S02]  /*3f40*/  ULDC.64 UR8, c[0x0][0x418] ;  /* 0x0001060000087ab9 */ /* 0x000fe40000000a00 */
[----:B------:R-:W-:-:S04]  /*3f50*/  IADD3 R6, P0, R0, UR8, RZ ;  /* 0x0000000800067c10 */ /* 0x000fc8000ff1e0ff */
[----:B------:R-:W-:Y:S01]  /*3f60*/  IADD3.X R7, RZ, UR9, RZ, P0, !PT ;  /* 0x00000009ff077c10 */ /* 0x000fe200087fe4ff */
[----:B------:R-:W-:Y:S01]  /*3f70*/  IMAD.MOV.U32 R10, RZ, RZ, 0x3aae005b ;  /* 0x3aae005bff0a7424 */ /* 0x000fe200078e00ff */
[----:B------:R-:W-:Y:S01]  /*3f80*/  MOV R8, 0x38eb4c3a ;  /* 0x38eb4c3a00087802 */ /* 0x000fe20000000f00 */
[----:B------:R-:W-:Y:S02]  /*3f90*/  ULDC.64 UR8, c[0x0][0x410] ;  /* 0x0001040000087ab9 */ /* 0x000fe40000000a00 */
[----:B------:R-:W2:Y:S01]  /*3fa0*/  LDG.E.U16 R2, desc[UR4][R6.64] ;  /* 0x0000000406027981 */ /* 0x000ea2000c1e1500 */
        /* <DEDUP_REMOVED lines=38> */
.L_x_8087:
[----:B------:R-:W-:Y:S05]  /*4210*/  BSYNC B0 ;  /* 0x0000000000007941 */ /* 0x000fea0003800000 */
.L_x_8086:
[----:B------:R-:W-:-:S13]  /*4220*/  ISETP.GE.AND P0, PT, R3, UR6, PT ;  /* 0x0000000603007c0c */ /* 0x000fda000bf06270 */
[----:B------:R-:W-:Y:S05]  /*4230*/  @P0 EXIT ;  /* 0x000000000000094d */ /* 0x000fea0003800000 */
[----:B012---:R-:W0:Y:S01]  /*4240*/  LDC R4, c[0x0][0x218] ;  /* 0x00008600ff047b82 */ /* 0x007e220000000800 */
[----:B------:R-:W-:Y:S01]  /*4250*/  HFMA2.MMA R0, -RZ, RZ, 0, 0 ;  /* 0x00000000ff007435 */ /* 0x000fe200000001ff */
[----:B------:R-:W-:Y:S02]  /*4260*/  MOV R5, RZ ;  /* 0x000000ff00057202 */ /* 0x000fe40000000f00 */
[----:B0-----:R-:W-:-:S13]  /*4270*/  ISETP.NE.AND P0, PT, R4, RZ, PT ;  /* 0x000000ff0400720c */ /* 0x001fda0003f05270 */
[----:B------:R-:W-:Y:S05]  /*4280*/  @!P0 BRA `(.L_x_8090) ;  /* 0x0000001000a48947 */ /* 0x000fea0003800000 */
[----:B------:R-:W-:Y:S01]  /*4290*/  IMAD.MOV.U32 R2, RZ, RZ, RZ ;  /* 0x000000ffff027224 */ /* 0x000fe200078e00ff */
[----:B------:R-:W-:Y:S01]  /*42a0*/  ULDC.64 UR6, c[0x0][0x220] ;  /* 0x0000880000067ab9 */ /* 0x000fe20000000a00 */
[----:B------:R-:W-:Y:S02]  /*42b0*/  ISETP.NE.AND P0, PT, R4, 0x1, PT ;  /* 0x000000010400780c */ /* 0x000fe40003f05270 */
[----:B------:R-:W-:Y:S01]  /*42c0*/  IMAD.HI.U32 R6, R3, UR6, R2 ;  /* 0x0000000603067c27 */ /* 0x000fe2000f8e0002 */
[----:B------:R-:W-:-:S04]  /*42d0*/  ULDC UR6, c[0x0][0x21c] ;  /* 0x0000870000067ab9 */ /* 0x000fc80000000800 */
[----:B------:R-:W-:-:S04]  /*42e0*/  SHF.R.U32.HI R7, RZ, UR7, R6 ;  /* 0x00000007ff077c19 */ /* 0x000fc80008011606 */
[----:B------:R-:W-:-:S05]  /*42f0*/  IADD3 R0, -R7, RZ, RZ ;  /* 0x000000ff07007210 */ /* 0x000fca0007ffe1ff */
[----:B------:R-:W-:Y:S01]  /*4300*/  IMAD R0, R0, UR6, R3 ;  /* 0x0000000600007c24 */ /* 0x000fe2000f8e0203 */
[----:B------:R-:W-:-:S03]  /*4310*/  ULDC.64 UR6, c[0x0][0x348] ;  /* 0x0000d20000067ab9 */ /* 0x000fc60000000a00 */
        /* <DEDUP_REMOVED lines=17> */
[----:B------:R-:W-:-:S03]  /*4430*/  ISETP.NE.AND P0, PT, R4, 0x3, PT ;  /* 0x000000030400780c */ /* 0x000fc60003f05270 */
[----:B------:R-:W-:Y:S01]  /*4440*/  IMAD.HI.U32 R6, R3, UR6, R2 ;  /* 0x0000000603067c27 */ /* 0x000fe2000f8e0002 */
[----:B------:R-:W-:-:S04]  /*4450*/  ULDC UR6, c[0x0][0x234] ;  /* 0x00008d0000067ab9 */ /* 0x000fc80000000800 */
        /* <DEDUP_REMOVED lines=255> */
[----:B------:R-:W-:Y:S01]  /*5450*/  ULDC.64 UR6, c[0x0][0x400] ;  /* 0x0001000000067ab9 */ /* 0x000fe20000000a00 */
[----:B------:R-:W-:-:S05]  /*5460*/  IADD3 R9, -R7, RZ, RZ ;  /* 0x000000ff07097210 */ /* 0x000fca0007ffe1ff */
[----:B------:R-:W1:Y:S08]  /*5470*/  @P0 LDC R13, c[0x0][0x33c] ;  /* 0x0000cf00ff0d0b82 */ /* 0x000e700000000800 */
[----:B------:R-:W2:Y:S01]  /*5480*/  @P0 LDC.64 R14, c[0x0][0x408] ;  /* 0x00010200ff0e0b82 */ /* 0x000ea20000000a00 */
[----:B0-----:R-:W-:-:S05]  /*5490*/  @P0 IMAD.HI.U32 R2, R7, R10, R6 ;  /* 0x0000000a07020227 */ /* 0x001fca00078e0006 */
[----:B------:R-:W-:Y:S01]  /*54a0*/  @P0 SHF.R.U32.HI R4, RZ, R11, R2 ;  /* 0x0000000bff040219 */ /* 0x000fe20000011602 */
[----:B------:R-:W-:-:S03]  /*54b0*/  IMAD R2, R9, UR8, R3 ;  /* 0x0000000809027c24 */ /* 0x000fc6000f8e0203 */
[----:B------:R-:W-:Y:S01]  /*54c0*/  @P0 IADD3 R6, -R4, RZ, RZ ;  /* 0x000000ff04060210 */ /* 0x000fe20007ffe1ff */
[C---:B------:R-:W-:Y:S02]  /*54d0*/  IMAD R5, R2.reuse, UR6, R5 ;  /* 0x0000000602057c24 */ /* 0x040fe4000f8e0205 */
[----:B------:R-:W-:Y:S02]  /*54e0*/  IMAD R0, R2, UR7, R0 ;  /* 0x0000000702007c24 */ /* 0x000fe4000f8e0200 */
[----:B-1----:R-:W-:-:S04]  /*54f0*/  @P0 IMAD R6, R13, R6, R7 ;  /* 0x000000060d060224 */ /* 0x002fc800078e0207 */
[C---:B--2---:R-:W-:Y:S02]  /*5500*/  @P0 IMAD R5, R6.reuse, R14, R5 ;  /* 0x0000000e06050224 */ /* 0x044fe400078e0205 */
[----:B------:R-:W-:-:S07]  /*5510*/  @P0 IMAD R0, R6, R15, R0 ;  /* 0x0000000f06000224 */ /* 0x000fce00078e0200 */
.L_x_8090:
[----:B------:R-:W-:Y:S02]  /*5520*/  ULDC.64 UR6, c[0x0][0x418] ;  /* 0x0001060000067ab9 */ /* 0x000fe40000000a00 */
[----:B------:R-:W-:-:S05]  /*5530*/  IADD3 R6, P0, R0, UR6, RZ ;  /* 0x0000000600067c10 */ /* 0x000fca000ff1e0ff */
[----:B------:R-:W-:Y:S01]  /*5540*/  IMAD.X R7, RZ, RZ, UR7, P0 ;  /* 0x00000007ff077e24 */ /* 0x000fe200080e06ff */
[----:B------:R-:W-:Y:S01]  /*5550*/  MOV R9, 0x38eb4c3a ;  /* 0x38eb4c3a00097802 */ /* 0x000fe20000000f00 */
[----:B------:R-:W-:-:S03]  /*5560*/  ULDC.64 UR6, c[0x0][0x410] ;  /* 0x0001040000067ab9 */ /* 0x000fc60000000a00 */
[----:B------:R-:W2:Y:S01]  /*5570*/  LDG.E.U16 R2, desc[UR4][R6.64] ;  /* 0x0000000406027981 */ /* 0x000ea2000c1e1500 */
[----:B------:R-:W-:Y:S02]  /*5580*/  MOV R8, 0x3aae005b ;  /* 0x3aae005b00087802 */ /* 0x000fe40000000f00 */
[----:B------:R-:W-:Y:S02]  /*5590*/  MOV R10, 0x3c09919f ;  /* 0x3c09919f000a7802 */ /* 0x000fe40000000f00 */
[----:B--2---:R-:W-:-:S05]  /*55a0*/  SHF.L.U32 R2, R2, 0x10, RZ ;  /* 0x0000001002027819 */ /* 0x004fca00000006ff */
        /* <DEDUP_REMOVED lines=16> */
[----:B------:R-:W-:Y:S01]  /*56b0*/  FFMA.FTZ R7, R4, R7, R8 ;  /* 0x0000000704077223 */ /* 0x000fe20000010008 */
[----:B------:R-:W-:Y:S02]  /*56c0*/  MOV R9, 0x3f210a14 ;  /* 0x3f210a1400097802 */ /* 0x000fe40000000f00 */
[----:B------:R-:W-:Y:S01]  /*56d0*/  FSEL R8, R10, -0.37612664699554443359, P0 ;  /* 0xbec093ac0a087808 */ /* 0x000fe20000000000 */
        /* <DEDUP_REMOVED lines=11> */
[----:B------:R-:W-:-:S04]  /*5790*/  FADD.FTZ R0, R6, 1 ;  /* 0x3f80000006007421 */ /* 0x000fc80000010000 */
[----:B------:R-:W-:Y:S01]  /*57a0*/  FMUL.FTZ R0, R0, R3 ;  /* 0x0000000300007220 */ /* 0x000fe20000410000 */
[----:B------:R-:W-:-:S04]  /*57b0*/  IADD3.X R3, RZ, UR7, RZ, P0, !PT ;  /* 0x00000007ff037c10 */ /* 0x000fc800087fe4ff */
[----:B------:R-:W-:-:S05]  /*57c0*/  F2FP.BF16.F32.PACK_AB R0, RZ, R0 ;  /* 0x00000000ff00723e */ /* 0x000fca00000010ff */
[----:B------:R-:W-:Y:S01]  /*57d0*/  STG.E.U16 desc[UR4][R2.64], R0 ;  /* 0x0000000002007986 */ /* 0x000fe2000c101504 */
[----:B------:R-:W-:Y:S05]  /*57e0*/  EXIT ;  /* 0x000000000000794d */ /* 0x000fea0003800000 */
.L_x_8091:
        /* <DEDUP_REMOVED lines=9> */
.L_x_12881:


//--------------------- .text._ZN2at6native27unrolled_elementwise_kernelIZZZNS0_18GeluCUDAKernelImplERNS_18TensorIteratorBaseENS0_8GeluTypeEENKUlvE0_clEvENKUlvE2_clEvEUlN3c108BFloat16EE_St5arrayIPcLm2EELi4E23TrivialOffsetCalculatorILi1EjESE_NS0_6memory15LoadWithoutCastENSF_16StoreWithoutCastEEEviT_T0_T2_T3_T4_T5_ --------------------------
	.section	.text._ZN2at6native27unrolled_elementwise_kernelIZZZNS0_18GeluCUDAKernelImplERNS_18TensorIteratorBaseENS0_8GeluTypeEENKUlvE0_clEvENKUlvE2_clEvEUlN3c108BFloat16EE_St5arrayIPcLm2EELi4E23TrivialOffsetCalculatorILi1EjESE_NS0_6memory15LoadWithoutCastENSF_16StoreWithoutCastEEEviT_T0_T2_T3_T4_T5_,"ax",@progbits
	.align	128
        .global         _ZN2at6native27unrolled_elementwise_kernelIZZZNS0_18GeluCUDAKernelImplERNS_18TensorIteratorBaseENS0_8GeluTypeEENKUlvE0_clEvENKUlvE2_clEvEUlN3c108BFloat16EE_St5arrayIPcLm2EELi4E23TrivialOffsetCalculatorILi1EjESE_NS0_6memory15LoadWithoutCastENSF_16StoreWithoutCastEEEviT_T0_T2_T3_T4_T5_
        .type           _ZN2at6native27unrolled_elementwise_kernelIZZZNS0_18GeluCUDAKernelImplERNS_18TensorIteratorBaseENS0_8GeluTypeEENKUlvE0_clEvENKUlvE2_clEvEUlN3c108BFloat16EE_St5arrayIPcLm2EELi4E23TrivialOffsetCalculatorILi1EjESE_NS0_6memory15LoadWithoutCastENSF_16StoreWithoutCastEEEviT_T0_T2_T3_T4_T5_,@function
        .size           _ZN2at6native27unrolled_elementwise_kernelIZZZNS0_18GeluCUDAKernelImplERNS_18TensorIteratorBaseENS0_8GeluTypeEENKUlvE0_clEvENKUlvE2_clEvEUlN3c108BFloat16EE_St5arrayIPcLm2EELi4E23TrivialOffsetCalculatorILi1EjESE_NS0_6memory15LoadWithoutCastENSF_16StoreWithoutCastEEEviT_T0_T2_T3_T4_T5_,(.L_x_12882 - _ZN2at6native27unrolled_elementwise_kernelIZZZNS0_18GeluCUDAKernelImplERNS_18TensorIteratorBaseENS0_8GeluTypeEENKUlvE0_clEvENKUlvE2_clEvEUlN3c108BFloat16EE_St5arrayIPcLm2EELi4E23TrivialOffsetCalculatorILi1EjESE_NS0_6memory15LoadWithoutCastENSF_16StoreWithoutCastEEEviT_T0_T2_T3_T4_T5_)
        .other          _ZN2at6native27unrolled_elementwise_kernelIZZZNS0_18GeluCUDAKernelImplERNS_18TensorIteratorBaseENS0_8GeluTypeEENKUlvE0_clEvENKUlvE2_clEvEUlN3c108BFloat16EE_St5arrayIPcLm2EELi4E23TrivialOffsetCalculatorILi1EjESE_NS0_6memory15LoadWithoutCastENSF_16StoreWithoutCastEEEviT_T0_T2_T3_T4_T5_,@"STO_CUDA_ENTRY STV_DEFAULT"
_ZN2at6native27unrolled_elementwise_kernelIZZZNS0_18GeluCUDAKernelImplERNS_18TensorIteratorBaseENS0_8GeluTypeEENKUlvE0_clEvENKUlvE2_clEvEUlN3c108BFloat16EE_St5arrayIPcLm2EELi4E23TrivialOffsetCalculatorILi1EjESE_NS0_6memory15LoadWithoutCastENSF_16StoreWithoutCastEEEviT_T0_T2_T3_T4_T5_:
.text._ZN2at6native27unrolled_elementwise_kernelIZZZNS0_18GeluCUDAKernelImplERNS_18TensorIteratorBaseENS0_8GeluTypeEENKUlvE0_clEvENKUlvE2_clEvEUlN3c108BFloat16EE_St5arrayIPcLm2EELi4E23TrivialOffsetCalculatorILi1EjESE_NS0_6memory15LoadWithoutCastENSF_16StoreWithoutCastEEEviT_T0_T2_T3_T4_T5_:
[----:B------:R-:W-:Y:S01]  /*0000*/  LDC R1, c[0x0][0x28] ;  /* 0x00000a00ff017b82 */ /* 0x000fe20000000800 */
[----:B------:R-:W0:Y:S07]  /*0010*/  S2R R2, SR_CTAID.X ;  /* 0x0000000000027919 */ /* 0x000e2e0000002500 */
[----:B------:R-:W0:Y:S01]  /*0020*/  LDC R5, c[0x0][0x210] ;  /* 0x00008400ff057b82 */ /* 0x000e220000000800 */
[----:B------:R-:W-:Y:S01]  /*0030*/  ULDC.64 UR4, c[0x0][0x208] ;  /* 0x0000820000047ab9 */ /* 0x000fe20000000a00 */
[----:B------:R-:W-:Y:S01]  /*0040*/  PRMT R6, RZ, 0x7610, R6 ;  /* 0x00007610ff067816 */ /* 0x000fe20000000006 */
[----:B------:R-:W1:Y:S01]  /*0050*/  S2R R3, SR_TID.X ;  /* 0x0000000000037919 */ /* 0x000e620000002100 */
[----:B0-----:R-:W-:Y:S01]  /*0060*/  IMAD R0, R2, -0x200, R5 ;  /* 0xfffffe0002007824 */ /* 0x001fe200078e0205 */
[----:B-1----:R-:W-:-:S04]  /*0070*/  MOV R7, R3 ;  /* 0x0000000300077202 */ /* 0x002fc80000000f00 */
[----:B------:R-:W-:-:S13]  /*0080*/  ISETP.GE.AND P0, PT, R3, R0, PT ;  /* 0x000000000300720c */ /* 0x000fda0003f06270 */
[----:B------:R-:W-:Y:S01]  /*0090*/  @!P0 IMAD R17, R2, 0x200, R7 ;  /* 0x0000020002118824 */ /* 0x000fe200078e0207 */
[----:B------:R-:W-:-:S04]  /*00a0*/  @!P0 IADD3 R7, R7, 0x80, RZ ;  /* 0x0000008007078810 */ /* 0x000fc80007ffe0ff */
[----:B------:R-:W-:-:S13]  /*00b0*/  ISETP.GE.AND P1, PT, R7, R0, PT ;  /* 0x000000000700720c */ /* 0x000fda0003f26270 */
[----:B------:R-:W0:Y:S01]  /*00c0*/  @!P1 LDC.64 R8, c[0x0][0x220] ;  /* 0x00008800ff089b82 */ /* 0x000e220000000a00 */
[----:B------:R-:W-:Y:S01]  /*00d0*/  @!P1 IMAD R11, R2, 0x200, R7 ;  /* 0x00000200020b9824 */ /* 0x000fe200078e0207 */
[----:B------:R-:W-:Y:S02]  /*00e0*/  PRMT R16, RZ, 0x7610, R16 ;  /* 0x00007610ff107816 */ /* 0x000fe40000000010 */
[----:B------:R-:W-:-:S04]  /*00f0*/  @!P1 IADD3 R7, R7, 0x80, RZ ;  /* 0x0000008007079810 */ /* 0x000fc80007ffe0ff */
[----:B------:R-:W-:-:S13]  /*0100*/  ISETP.GE.AND P3, PT, R7, R0, PT ;  /* 0x000000000700720c */ /* 0x000fda0003f66270 */
[----:B------:R-:W-:Y:S01]  /*0110*/  @!P3 IMAD R15, R2, 0x200, R7 ;  /* 0x00000200020fb824 */ /* 0x000fe200078e0207 */
[----:B------:R-:W-:Y:S01]  /*0120*/  @!P3 IADD3 R7, R7, 0x80, RZ ;  /* 0x000000800707b810 */ /* 0x000fe20007ffe0ff */
[----:B------:R-:W1:Y:S01]  /*0130*/  @!P3 LDC.64 R4, c[0x0][0x220] ;  /* 0x00008800ff04bb82 */ /* 0x000e620000000a00 */
[----:B0-----:R-:W-:Y:S02]  /*0140*/  @!P1 IMAD.WIDE.U32 R8, R11, 0x2, R8 ;  /* 0x000000020b089825 */ /* 0x001fe400078e0008 */
[----:B------:R-:W-:-:S05]  /*0150*/  ISETP.GE.AND P2, PT, R7, R0, PT ;  /* 0x000000000700720c */ /* 0x000fca0003f46270 */
[----:B------:R-:W0:Y:S08]  /*0160*/  @!P0 LDC.64 R10, c[0x0][0x220] ;  /* 0x00008800ff0a8b82 */ /* 0x000e300000000a00 */
[----:B------:R-:W2:Y:S01]  /*0170*/  @!P2 LDC.64 R12, c[0x0][0x220] ;  /* 0x00008800ff0cab82 */ /* 0x000ea20000000a00 */
[----:B------:R-:W-:Y:S02]  /*0180*/  @!P2 IMAD R7, R2, 0x200, R7 ;  /* 0x000002000207a824 */ /* 0x000fe400078e0207 */
[----:B------:R-:W-:-:S02]  /*0190*/  VIADD R19, R3, 0x180 ;  /* 0x0000018003137836 */ /* 0x000fc40000000000 */
[----:B-1----:R-:W-:Y:S01]  /*01a0*/  @!P3 IMAD.WIDE.U32 R14, R15, 0x2, R4 ;  /* 0x000000020f0eb825 */ /* 0x002fe200078e0004 */
[----:B------:R-:W-:-:S03]  /*01b0*/  PRMT R4, RZ, 0x7610, R4 ;  /* 0x00007610ff047816 */ /* 0x000fc60000000004 */
[----:B0-----:R-:W-:Y:S01]  /*01c0*/  @!P0 IMAD.WIDE.U32 R10, R17, 0x2, R10 ;  /* 0x00000002110a8825 */ /* 0x001fe200078e000a */
[----:B------:R-:W-:Y:S01]  /*01d0*/  IADD3 R5, R3, 0x80, RZ ;  /* 0x0000008003057810 */ /* 0x000fe20007ffe0ff */
[----:B------:R-:W-:Y:S01]  /*01e0*/  BSSY B0, `(.L_x_8092) ;  /* 0x0000031000007945 */ /* 0x000fe20003800000 */
[----:B------:R0:W5:Y:S04]  /*01f0*/  @!P3 LDG.E.U16 R6, desc[UR4][R14.64] ;  /* 0x000000040e06b981 */ /* 0x000168000c1e1500 */
[----:B------:R0:W5:Y:S01]  /*0200*/  @!P0 LDG.E.U16 R16, desc[UR4][R10.64] ;  /* 0x000000040a108981 */ /* 0x000162000c1e1500 */
[----:B--2---:R-:W-:Y:S01]  /*0210*/  @!P2 IMAD.WIDE.U32 R12, R7, 0x2, R12 ;  /* 0x00000002070ca825 */ /* 0x004fe200078e000c */
[----:B------:R-:W-:Y:S02]  /*0220*/  PRMT R7, RZ, 0x7610, R7 ;  /* 0x00007610ff077816 */ /* 0x000fe40000000007 */
[----:B------:R-:W-:-:S02]  /*0230*/  IADD3 R17, R3, 0x100, RZ ;  /* 0x0000010003117810 */ /* 0x000fc40007ffe0ff */
[----:B------:R0:W5:Y:S01]  /*0240*/  @!P2 LDG.E.U16 R4, desc[UR4][R12.64] ;  /* 0x000000040c04a981 */ /* 0x000162000c1e1500 */
[-C--:B------:R-:W-:Y:S02]  /*0250*/  ISETP.GE.AND P2, PT, R19, R0.reuse, PT ;  /* 0x000000001300720c */ /* 0x080fe40003f46270 */
[-C--:B------:R-:W-:Y:S01]  /*0260*/  ISETP.GE.AND P3, PT, R5, R0.reuse, PT ;  /* 0x000000000500720c */ /* 0x080fe20003f66270 */
[----:B------:R0:W5:Y:S01]  /*0270*/  @!P1 LDG.E.U16 R7, desc[UR4][R8.64] ;  /* 0x0000000408079981 */ /* 0x000162000c1e1500 */
[-C--:B------:R-:W-:Y:S02]  /*0280*/  ISETP.GE.AND P1, PT, R17, R0.reuse, PT ;  /* 0x000000001100720c */ /* 0x080fe40003f26270 */
[----:B------:R-:W-:Y:S01]  /*0290*/  ISETP.GE.AND P4, PT, R3, R0, PT ;  /* 0x000000000300720c */ /* 0x000fe20003f86270 */
[----:B------:R-:W-:-:S12]  /*02a0*/  @P0 BRA `(.L_x_8093) ;  /* 0x0000000000900947 */ /* 0x000fd80003800000 */
[----:B0----5:R-:W-:Y:S01]  /*02b0*/  IMAD.U32 R8, R16, 0x10000, RZ ;  /* 0x0001000010087824 */ /* 0x021fe200078e00ff */
[----:B------:R-:W-:Y:S01]  /*02c0*/  HFMA2.MMA R13, -RZ, RZ, 0.61474609375, 16.90625 ;  /* 0x38eb4c3aff0d7435 */ /* 0x000fe200000001ff */
[----:B------:R-:W-:Y:S01]  /*02d0*/  IMAD.MOV.U32 R15, RZ, RZ, 0x3aae005b ;  /* 0x3aae005bff0f7424 */ /* 0x000fe200078e00ff */
[----:B------:R-:W-:Y:S01]  /*02e0*/  MOV R12, 0x3c09919f ;  /* 0x3c09919f000c7802 */ /* 0x000fe20000000f00 */
[----:B------:R-:W-:Y:S01]  /*02f0*/  FMUL.FTZ R9, R8, 0.70710676908493041992 ;  /* 0x3f3504f308097820 */ /* 0x000fe20000410000 */
[----:B------:R-:W-:Y:S02]  /*0300*/  IMAD.MOV.U32 R14, RZ, RZ, 0x3d24d99a ;  /* 0x3d24d99aff0e7424 */ /* 0x000fe400078e00ff */
[----:B------:R-:W-:Y:S02]  /*0310*/  IMAD.MOV.U32 R16, RZ, RZ, 0x3f69b4f9 ;  /* 0x3f69b4f9ff107424 */ /* 0x000fe400078e00ff */
        /* <DEDUP_REMOVED lines=27> */
[----:B------:R-:W-:-:S05]  /*04d0*/  FMUL.FTZ R8, R8, R9 ;  /* 0x0000000908087220 */ /* 0x000fca0000410000 */
[----:B------:R-:W-:-:S07]  /*04e0*/  F2FP.BF16.F32.PACK_AB R8, RZ, R8 ;  /* 0x00000008ff08723e */ /* 0x000fce00000010ff */
.L_x_8093:
[----:B------:R-:W-:Y:S05]  /*04f0*/  BSYNC B0 ;  /* 0x0000000000007941 */ /* 0x000fea0003800000 */
.L_x_8092:
[----:B------:R-:W-:Y:S04]  /*0500*/  BSSY B0, `(.L_x_8094) ;  /* 0x0000026000007945 */ /* 0x000fe80003800000 */
[----:B------:R-:W-:Y:S05]  /*0510*/  @P3 BRA `(.L_x_8095) ;  /* 0x0000000000903947 */ /* 0x000fea0003800000 */
[----:B-----5:R-:W-:Y:S01]  /*0520*/  IMAD.U32 R7, R7, 0x10000, RZ ;  /* 0x0001000007077824 */ /* 0x020fe200078e00ff */
[----:B0-----:R-:W-:Y:S01]  /*0530*/  HFMA2.MMA R13, -RZ, RZ, 0.61474609375, 16.90625 ;  /* 0x38eb4c3aff0d7435 */ /* 0x001fe200000001ff */
        /* <DEDUP_REMOVED lines=34> */
.L_x_8095:
[----:B------:R-:W-:Y:S05]  /*0760*/  BSYNC B0 ;  /* 0x0000000000007941 */ /* 0x000fea0003800000 */
.L_x_8094:
        /* <DEDUP_REMOVED lines=38> */
.L_x_8097:
[----:B------:R-:W-:Y:S05]  /*09d0*/  BSYNC B0 ;  /* 0x0000000000007941 */ /* 0x000fea0003800000 */
.L_x_8096:
[----:B------:R-:W-:Y:S04]  /*09e0*/  BSSY B0, `(.L_x_8098) ;  /* 0x0000026000007945 */ /* 0x000fe80003800000 */
[----:B------:R-:W-:Y:S05]  /*09f0*/  @P2 BRA `(.L_x_8099) ;  /* 0x0000000000902947 */ /* 0x000fea0003800000 */
[----:B-----5:R-:W-:Y:S01]  /*0a00*/  IMAD.U32 R4, R4, 0x10000, RZ ;  /* 0x0001000004047824 */ /* 0x020fe200078e00ff */
[----:B0-----:R-:W-:Y:S01]  /*0a10*/  HFMA2.MMA R13, -RZ, RZ, 0.61474609375, 16.90625 ;  /* 0x38eb4c3aff0d7435 */ /* 0x001fe200000001ff */
[----:B------:R-:W-:Y:S01]  /*0a20*/  MOV R15, 0x3aae005b ;  /* 0x3aae005b000f7802 */ /* 0x000fe20000000f00 */
[----:B------:R-:W-:Y:S02]  /*0a30*/  IMAD.MOV.U32 R12, RZ, RZ, 0x3c09919f ;  /* 0x3c09919fff0c7424 */ /* 0x000fe400078e00ff */
[----:B------:R-:W-:Y:S01]  /*0a40*/  FMUL.FTZ R9, R4, 0.70710676908493041992 ;  /* 0x3f3504f304097820 */ /* 0x000fe20000410000 */
[----:B------:R-:W-:Y:S01]  /*0a50*/  HFMA2.MMA R14, -RZ, RZ, 1.28515625, -179.25 ;  /* 0x3d24d99aff0e7435 */ /* 0x000fe200000001ff */
        /* <DEDUP_REMOVED lines=10> */
[----:B------:R-:W-:-:S03]  /*0b00*/  MOV R15, 0x3e235519 ;  /* 0x3e235519000f7802 */ /* 0x000fc60000000f00 */
[C---:B------:R-:W-:Y:S01]  /*0b10*/  FFMA.FTZ R13, R10.reuse, R13, R12 ;  /* 0x0000000d0a0d7223 */ /* 0x040fe2000001000c */
[----:B------:R-:W-:Y:S01]  /*0b20*/  FSEL R12, R15, 0.11284004896879196167, P0 ;  /* 0x3de718af0f0c7808 */ /* 0x000fe20000000000 */
[----:B------:R-:W-:Y:S02]  /*0b30*/  HFMA2.MMA R15, -RZ, RZ, 1.7822265625, 0.000185489654541015625 ;  /* 0x3f210a14ff0f7435 */ /* 0x000fe400000001ff */
[----:B------:R-:W-:Y:S01]  /*0b40*/  FFMA.FTZ R13, R10, R13, R14 ;  /* 0x0000000d0a0d7223 */ /* 0x000fe2000001000e */
[----:B------:R-:W-:Y:S01]  /*0b50*/  FSEL R14, R16, -0.37612664699554443359, P0 ;  /* 0xbec093ac100e7808 */ /* 0x000fe20000000000 */
[----:B------:R-:W-:Y:S02]  /*0b60*/  FADD.FTZ R16, -R11, -RZ ;  /* 0x800000ff0b107221 */ /* 0x000fe40000010100 */
[----:B------:R-:W-:-:S03]  /*0b70*/  FFMA.FTZ R13, R10, R13, R12 ;  /* 0x0000000d0a0d7223 */ /* 0x000fc6000001000c */
[----:B------:R-:W-:Y:S01]  /*0b80*/  FSEL R11, R16, R9, P0 ;  /* 0x00000009100b7208 */ /* 0x000fe20000000000 */
[----:B------:R-:W-:Y:S01]  /*0b90*/  FFMA.FTZ R13, R10, R13, R14 ;  /* 0x0000000d0a0d7223 */ /* 0x000fe2000001000e */
[----:B------:R-:W-:-:S05]  /*0ba0*/  FSEL R12, R15, 0.12837915122509002686, P0 ;  /* 0x3e0375d30f0c7808 */ /* 0x000fca0000000000 */
        /* <DEDUP_REMOVED lines=9> */
.L_x_8099:
[----:B------:R-:W-:Y:S05]  /*0c40*/  BSYNC B0 ;  /* 0x0000000000007941 */ /* 0x000fea0003800000 */
.L_x_8098:
[----:B------:R-:W-:Y:S04]  /*0c50*/  BSSY B0, `(.L_x_8100) ;  /* 0x0000018000007945 */ /* 0x000fe80003800000 */
[----:B------:R-:W-:Y:S04]  /*0c60*/  BSSY B1, `(.L_x_8101) ;  /* 0x0000010000017945 */ /* 0x000fe80003800000 */
[----:B------:R-:W-:Y:S05]  /*0c70*/  @P4 BRA `(.L_x_8102) ;  /* 0x0000000000384947 */ /* 0x000fea0003800000 */
[----:B0-----:R-:W0:Y:S01]  /*0c80*/  LDC.64 R10, c[0x0][0x218] ;  /* 0x00008600ff0a7b82 */ /* 0x001e220000000a00 */
[----:B------:R-:W-:Y:S01]  /*0c90*/  LEA R9, R2, R3, 0x9 ;  /* 0x0000000302097211 */ /* 0x000fe200078e48ff */
[----:B------:R-:W-:Y:S01]  /*0ca0*/  IMAD.MOV.U32 R3, RZ, RZ, R5 ;  /* 0x000000ffff037224 */ /* 0x000fe200078e0005 */
[----:B------:R-:W-:-:S04]  /*0cb0*/  PRMT R12, R8, 0x7610, R12 ;  /* 0x00007610080c7816 */ /* 0x000fc8000000000c */
[----:B------:R-:W-:-:S13]  /*0cc0*/  ISETP.GE.AND P0, PT, R3, R0, PT ;  /* 0x000000000300720c */ /* 0x000fda0003f06270 */
[----:B------:R-:W-:Y:S05]  /*0cd0*/  @P0 BREAK B1 ;  /* 0x0000000000010942 */ /* 0x000fea0003800000 */
[----:B0-----:R-:W-:-:S05]  /*0ce0*/  IMAD.WIDE.U32 R8, R9, 0x2, R10 ;  /* 0x0000000209087825 */ /* 0x001fca00078e000a */
[----:B------:R0:W-:Y:S01]  /*0cf0*/  STG.E.U16 desc[UR4][R8.64], R12 ;  /* 0x0000000c08007986 */ /* 0x0001e2000c101504 */
[----:B------:R-:W-:Y:S05]  /*0d00*/  @P0 BRA `(.L_x_8103) ;  /* 0x0000000000300947 */ /* 0x000fea0003800000 */
[----:B0-----:R-:W0:Y:S01]  /*0d10*/  LDC.64 R8, c[0x0][0x218] ;  /* 0x00008600ff087b82 */ /* 0x001e220000000a00 */
[----:B------:R-:W-:Y:S02]  /*0d20*/  LEA R5, R2, R3, 0x9 ;  /* 0x0000000302057211 */ /* 0x000fe400078e48ff */
[----:B------:R-:W-:-:S03]  /*0d30*/  IADD3 R3, R3, 0x80, RZ ;  /* 0x0000008003037810 */ /* 0x000fc60007ffe0ff */
[----:B0-----:R-:W-:-:S05]  /*0d40*/  IMAD.WIDE.U32 R8, R5, 0x2, R8 ;  /* 0x0000000205087825 */ /* 0x001fca00078e0008 */
[----:B-----5:R1:W-:Y:S02]  /*0d50*/  STG.E.U16 desc[UR4][R8.64], R7 ;  /* 0x0000000708007986 */ /* 0x0203e4000c101504 */
.L_x_8102:
[----:B------:R-:W-:Y:S05]  /*0d60*/  BSYNC B1 ;  /* 0x0000000000017941 */ /* 0x000fea0003800000 */
.L_x_8101:
[----:B------:R-:W-:-:S13]  /*0d70*/  ISETP.GE.AND P0, PT, R3, R0, PT ;  /* 0x000000000300720c */ /* 0x000fda0003f06270 */
[----:B01----:R-:W0:Y:S01]  /*0d80*/  @!P0 LDC.64 R8, c[0x0][0x218] ;  /* 0x00008600ff088b82 */ /* 0x003e220000000a00 */
[----:B------:R-:W-:Y:S01]  /*0d90*/  @!P0 IMAD R5, R2, 0x200, R3 ;  /* 0x0000020002058824 */ /* 0x000fe200078e0203 */
[----:B------:R-:W-:-:S03]  /*0da0*/  @!P0 IADD3 R3, R3, 0x80, RZ ;  /* 0x0000008003038810 */ /* 0x000fc60007ffe0ff */
[----:B0-----:R-:W-:-:S05]  /*0db0*/  @!P0 IMAD.WIDE.U32 R8, R5, 0x2, R8 ;  /* 0x0000000205088825 */ /* 0x001fca00078e0008 */
[----:B-----5:R1:W-:Y:S02]  /*0dc0*/  @!P0 STG.E.U16 desc[UR4][R8.64], R6 ;  /* 0x0000000608008986 */ /* 0x0203e4000c101504 */
.L_x_8103:
[----:B------:R-:W-:Y:S05]  /*0dd0*/  BSYNC B0 ;  /* 0x0000000000007941 */ /* 0x000fea0003800000 */
.L_x_8100:
[----:B------:R-:W-:Y:S05]  /*0de0*/  WARPSYNC.ALL ;  /* 0x0000000000007948 */ /* 0x000fea0003800000 */
[----:B------:R-:W-:-:S13]  /*0df0*/  ISETP.GE.AND P0, PT, R3, R0, PT ;  /* 0x000000000300720c */ /* 0x000fda0003f06270 */
[----:B------:R-:W-:Y:S05]  /*0e00*/  @P0 EXIT ;  /* 0x000000000000094d */ /* 0x000fea0003800000 */
[----:B-1---5:R-:W1:Y:S01]  /*0e10*/  LDC.64 R6, c[0x0][0x218] ;  /* 0x00008600ff067b82 */ /* 0x022e620000000a00 */
[----:B------:R-:W-:-:S05]  /*0e20*/  LEA R3, R2, R3, 0x9 ;  /* 0x0000000302037211 */ /* 0x000fca00078e48ff */
[----:B-1----:R-:W-:-:S05]  /*0e30*/  IMAD.WIDE.U32 R2, R3, 0x2, R6 ;  /* 0x0000000203027825 */ /* 0x002fca00078e0006 */
[----:B------:R-:W-:Y:S01]  /*0e40*/  STG.E.U16 desc[UR4][R2.64], R4 ;  /* 0x0000000402007986 */ /* 0x000fe2000c101504 */
[----:B------:R-:W-:Y:S05]  /*0e50*/  EXIT ;  /* 0x000000000000794d */ /* 0x000fea0003800000 */
.L_x_8104:
        /* <DEDUP_REMOVED lines=10> */
.L_x_12882:


//--------------------- .text._ZN2at6native29vectorized_elementwise_kernelILi2EZZZNS0_18GeluCUDAKernelImplERNS_18TensorIteratorBaseENS0_8GeluTypeEENKUlvE0_clEvENKUlvE2_clEvEUlN3c108BFloat16EE_St5arrayIPcLm2EEEEviT0_T1_ --------------------------
	.section	.text._ZN2at6native29vectorized_elementwise_kernelILi2EZZZNS0_18GeluCUDAKernelImplERNS_18TensorIteratorBaseENS0_8GeluTypeEENKUlvE0_clEvENKUlvE2_clEvEUlN3c108BFloat16EE_St5arrayIPcLm2EEEEviT0_T1_,"ax",@progbits
	.align	128
        .global         _ZN2at6native29vectorized_elementwise_kernelILi2EZZZNS0_18GeluCUDAKernelImplERNS_18TensorIteratorBaseENS0_8GeluTypeEENKUlvE0_clEvENKUlvE2_clEvEUlN3c108BFloat16EE_St5arrayIPcLm2EEEEviT0_T1_
        .type           _ZN2at6native29vectorized_elementwise_kernelILi2EZZZNS0_18GeluCUDAKernelImplERNS_18TensorIteratorBaseENS0_8GeluTypeEENKUlvE0_clEvENKUlvE2_clEvEUlN3c108BFloat16EE_St5arrayIPcLm2EEEEviT0_T1_,@function
        .size           _ZN2at6native29vectorized_elementwise_kernelILi2EZZZNS0_18GeluCUDAKernelImplERNS_18TensorIteratorBaseENS0_8GeluTypeEENKUlvE0_clEvENKUlvE2_clEvEUlN3c108BFloat16EE_St5arrayIPcLm2EEEEviT0_T1_,(.L_x_12883 - _ZN2at6native29vectorized_elementwise_kernelILi2EZZZNS0_18GeluCUDAKernelImplERNS_18TensorIteratorBaseENS0_8GeluTypeEENKUlvE0_clEvENKUlvE2_clEvEUlN3c108BFloat16EE_St5arrayIPcLm2EEEEviT0_T1_)
        .other          _ZN2at6native29vectorized_elementwise_kernelILi2EZZZNS0_18GeluCUDAKernelImplERNS_18TensorIteratorBaseENS0_8GeluTypeEENKUlvE0_clEvENKUlvE2_clEvEUlN3c108BFloat16EE_St5arrayIPcLm2EEEEviT0_T1_,@"STO_CUDA_ENTRY STV_DEFAULT"
_ZN2at6native29vectorized_elementwise_kernelILi2EZZZNS0_18GeluCUDAKernelImplERNS_18TensorIteratorBaseENS0_8GeluTypeEENKUlvE0_clEvENKUlvE2_clEvEUlN3c108BFloat16EE_St5arrayIPcLm2EEEEviT0_T1_:
.text._ZN2at6native29vectorized_elementwise_kernelILi2EZZZNS0_18GeluCUDAKernelImplERNS_18TensorIteratorBaseENS0_8GeluTypeEENKUlvE0_clEvENKUlvE2_clEvEUlN3c108BFloat16EE_St5arrayIPcLm2EEEEviT0_T1_:
        /* <DEDUP_REMOVED lines=14> */
[----:B------:R-:W4:Y:S04]  /*00e0*/  LDG.E R17, desc[UR4][R20.64+0x400] ;  /* 0x0004000414117981 */ /* 0x000f28000c1e1900 */
[----:B------:R0:W5:Y:S01]  /*00f0*/  LDG.E R9, desc[UR4][R20.64+0x600] ;  /* 0x0006000414097981 */ /* 0x000162000c1e1900 */
[----:B------:R-:W-:Y:S01]  /*0100*/  HFMA2.MMA R12, -RZ, RZ, 0.61474609375, 16.90625 ;  /* 0x38eb4c3aff0c7435 */ /* 0x000fe200000001ff */
[----:B------:R-:W-:Y:S01]  /*0110*/  IMAD.MOV.U32 R10, RZ, RZ, 0x3aae005b ;  /* 0x3aae005bff0a7424 */ /* 0x000fe200078e00ff */
[----:B------:R-:W-:Y:S01]  /*0120*/  MOV R6, 0x3c09919f ;  /* 0x3c09919f00067802 */ /* 0x000fe20000000f00 */
[----:B------:R-:W-:-:S02]  /*0130*/  IMAD.MOV.U32 R8, RZ, RZ, 0x3d24d99a ;  /* 0x3d24d99aff087424 */ /* 0x000fc400078e00ff */
[----:B--2---:R-:W-:-:S04]  /*0140*/  IMAD.U32 R19, R4, 0x10000, RZ ;  /* 0x0001000004137824 */ /* 0x004fc800078e00ff */
[----:B------:R-:W-:-:S04]  /*0150*/  FMUL.FTZ R14, R19, 0.70710676908493041992 ;  /* 0x3f3504f3130e7820 */ /* 0x000fc80000410000 */
[C---:B------:R-:W-:Y:S01]  /*0160*/  FADD.FTZ R3, |R14|.reuse, -RZ ;  /* 0x800000ff0e037221 */ /* 0x040fe20000010200 */
[C---:B------:R-:W-:Y:S01]  /*0170*/  FMUL.FTZ R0, R14.reuse, R14 ;  /* 0x0000000e0e007220 */ /* 0x040fe20000410000 */
[----:B------:R-:W-:-:S04]  /*0180*/  FSETP.GE.FTZ.AND P0, PT, |R14|, 1.0029599666595458984, PT ;  /* 0x3f8060fe0e00780b */ /* 0x000fc80003f16200 */
[----:B------:R-:W-:Y:S02]  /*0190*/  FSEL R15, R3, R0, P0 ;  /* 0x00000000030f7208 */ /* 0x000fe40000000000 */
[----:B------:R-:W-:Y:S02]  /*01a0*/  FSEL R0, R12, 8.4834944573231041431e-05, P0 ;  /* 0x38b1e96a0c007808 */ /* 0x000fe40000000000 */
[----:B------:R-:W-:Y:S02]  /*01b0*/  FSEL R2, -R10, -0.00082130916416645050049, P0 ;  /* 0xba574d200a027808 */ /* 0x000fe40000000100 */
[----:B------:R-:W-:Y:S02]  /*01c0*/  PRMT R4, R4, 0x7632, R4 ;  /* 0x0000763204047816 */ /* 0x000fe40000000004 */
[----:B------:R-:W-:Y:S01]  /*01d0*/  FSEL R11, R6, 0.0052134888246655464172, P0 ;  /* 0x3baad5ea060b7808 */ /* 0x000fe20000000000 */
[----:B------:R-:W-:Y:S01]  /*01e0*/  FFMA.FTZ R0, R15, R0, R2 ;  /* 0x000000000f007223 */ /* 0x000fe20000010002 */
[----:B------:R-:W-:-:S02]  /*01f0*/  SHF.L.U32 R2, R4, 0x10, RZ ;  /* 0x0000001004027819 */ /* 0x000fc400000006ff */
[----:B0-----:R-:W-:Y:S01]  /*0200*/  FSEL R21, -R8, -0.026868773624300956726, P0 ;  /* 0xbcdc1be708157808 */ /* 0x001fe20000000100 */
[----:B------:R-:W-:Y:S01]  /*0210*/  FFMA.FTZ R4, R15, R0, R11 ;  /* 0x000000000f047223 */ /* 0x000fe2000001000b */
[----:B------:R-:W-:-:S03]  /*0220*/  IMAD.MOV.U32 R0, RZ, RZ, 0x3e235519 ;  /* 0x3e235519ff007424 */ /* 0x000fc600078e00ff */
[C---:B------:R-:W-:Y:S01]  /*0230*/  FFMA.FTZ R20, R15.reuse, R4, R21 ;  /* 0x000000040f147223 */ /* 0x040fe20000010015 */
[----:B------:R-:W-:Y:S01]  /*0240*/  HFMA2.MMA R4, -RZ, RZ, 1.8525390625, -0.310791015625 ;  /* 0x3f69b4f9ff047435 */ /* 0x000fe200000001ff */
[----:B------:R-:W-:Y:S01]  /*0250*/  FMUL.FTZ R16, R2, 0.70710676908493041992 ;  /* 0x3f3504f302107820 */ /* 0x000fe20000410000 */
[----:B------:R-:W-:Y:S01]  /*0260*/  FSEL R22, R0, 0.11284004896879196167, P0 ;  /* 0x3de718af00167808 */ /* 0x000fe20000000000 */
[----:B------:R-:W-:Y:S02]  /*0270*/  IMAD.MOV.U32 R11, RZ, RZ, 0x3f210a14 ;  /* 0x3f210a14ff0b7424 */ /* 0x000fe400078e00ff */
[C---:B------:R-:W-:Y:S01]  /*0280*/  FADD.FTZ R18, |R16|.reuse, -RZ ;  /* 0x800000ff10127221 */ /* 0x040fe20000010200 */
[C---:B------:R-:W-:Y:S01]  /*0290*/  FMUL.FTZ R21, R16.reuse, R16 ;  /* 0x0000001010157220 */ /* 0x040fe20000410000 */
[----:B------:R-:W-:Y:S01]  /*02a0*/  FSETP.GE.FTZ.AND P1, PT, |R16|, 1.0029599666595458984, PT ;  /* 0x3f8060fe1000780b */ /* 0x000fe20003f36200 */
[----:B------:R-:W-:Y:S02]  /*02b0*/  FFMA.FTZ R22, R15, R20, R22 ;  /* 0x000000140f167223 */ /* 0x000fe40000010016 */
[----:B------:R-:W-:Y:S01]  /*02c0*/  FSEL R24, R4, -0.37612664699554443359, P0 ;  /* 0xbec093ac04187808 */ /* 0x000fe20000000000 */
[----:B------:R-:W-:Y:S01]  /*02d0*/  FADD.FTZ R3, -R3, -RZ ;  /* 0x800000ff03037221 */ /* 0x000fe20000010100 */
[----:B------:R-:W-:-:S02]  /*02e0*/  FSEL R26, R11, 0.12837915122509002686, P0 ;  /* 0x3e0375d30b1a7808 */ /* 0x000fc40000000000 */
[----:B------:R-:W-:Y:S01]  /*02f0*/  FSEL R20, R18, R21, P1 ;  /* 0x0000001512147208 */ /* 0x000fe20000800000 */
[C---:B------:R-:W-:Y:S01]  /*0300*/  FFMA.FTZ R22, R15.reuse, R22, R24 ;  /* 0x000000160f167223 */ /* 0x040fe20000010018 */
[----:B------:R-:W-:Y:S02]  /*0310*/  FSEL R21, R12, 8.4834944573231041431e-05, P1 ;  /* 0x38b1e96a0c157808 */ /* 0x000fe40000800000 */
[----:B------:R-:W-:Y:S01]  /*0320*/  FSEL R23, -R10, -0.00082130916416645050049, P1 ;  /* 0xba574d200a177808 */ /* 0x000fe20000800100 */
[----:B------:R-:W-:Y:S01]  /*0330*/  FFMA.FTZ R22, R15, R22, R26 ;  /* 0x000000160f167223 */ /* 0x000fe2000001001a */
[----:B------:R-:W-:Y:S02]  /*0340*/  FSEL R3, R3, R14, P0 ;  /* 0x0000000e03037208 */ /* 0x000fe40000000000 */
[----:B------:R-:W-:Y:S01]  /*0350*/  FSEL R25, R6, 0.0052134888246655464172, P1 ;  /* 0x3baad5ea06197808 */ /* 0x000fe20000800000 */
[----:B------:R-:W-:Y:S01]  /*0360*/  FFMA.FTZ R21, R20, R21, R23 ;  /* 0x0000001514157223 */ /* 0x000fe20000010017 */
[----:B------:R-:W-:Y:S01]  /*0370*/  FSEL R24, -R8, -0.026868773624300956726, P1 ;  /* 0xbcdc1be708187808 */ /* 0x000fe20000800100 */
[----:B------:R-:W-:-:S02]  /*0380*/  FFMA.FTZ R23, R22, R3, R3 ;  /* 0x0000000316177223 */ /* 0x000fc40000010003 */
[----:B------:R-:W-:Y:S01]  /*0390*/  FFMA.FTZ R21, R20, R21, R25 ;  /* 0x0000001514157223 */ /* 0x000fe20000010019 */
[----:B------:R-:W-:Y:S01]  /*03a0*/  FSEL R15, R0, 0.11284004896879196167, P1 ;  /* 0x3de718af000f7808 */ /* 0x000fe20000800000 */
[----:B------:R-:W0:Y:S02]  /*03b0*/  @P0 MUFU.EX2 R3, R23 ;  /* 0x0000001700030308 */ /* 0x000e240000000800 */
[----:B------:R-:W-:Y:S01]  /*03c0*/  FFMA.FTZ R21, R20, R21, R24 ;  /* 0x0000001514157223 */ /* 0x000fe20000010018 */
[----:B------:R-:W-:Y:S01]  /*03d0*/  FSEL R22, R4, -0.37612664699554443359, P1 ;  /* 0xbec093ac04167808 */ /* 0x000fe20000800000 */
[----:B------:R-:W-:Y:S02]  /*03e0*/  FADD.FTZ R29, -R18, -RZ ;  /* 0x800000ff121d7221 */ /* 0x000fe40000010100 */
[C---:B------:R-:W-:Y:S01]  /*03f0*/  FFMA.FTZ R15, R20.reuse, R21, R15 ;  /* 0x00000015140f7223 */ /* 0x040fe2000001000f */
[----:B------:R-:W-:Y:S02]  /*0400*/  FSEL R27, R11, 0.12837915122509002686, P1 ;  /* 0x3e0375d30b1b7808 */ /* 0x000fe40000800000 */
[----:B---3--:R-:W-:Y:S01]  /*0410*/  SHF.L.U32 R21, R13, 0x10, RZ ;  /* 0x000000100d157819 */ /* 0x008fe200000006ff */
[----:B------:R-:W-:Y:S01]  /*0420*/  FFMA.FTZ R25, R20, R15, R22 ;  /* 0x0000000f14197223 */ /* 0x000fe20000010016 */
[----:B------:R-:W-:-:S03]  /*0430*/  FSEL R18, R29, R16, P1 ;  /* 0x000000101d127208 */ /* 0x000fc60000800000 */
[----:B------:R-:W-:Y:S01]  /*0440*/  FFMA.FTZ R27, R20, R25, R27 ;  /* 0x00000019141b7223 */ /* 0x000fe2000001001b */
[----:B------:R-:W-:Y:S01]  /*0450*/  FMUL.FTZ R15, R21, 0.70710676908493041992 ;  /* 0x3f3504f3150f7820 */ /* 0x000fe20000410000 */
[----:B0-----:R-:W-:Y:S02]  /*0460*/  @P0 FADD.FTZ R25, -R3, 1 ;  /* 0x3f80000003190421 */ /* 0x001fe40000010100 */
[----:B------:R-:W-:Y:S01]  /*0470*/  FFMA.FTZ R3, R27, R18, R18 ;  /* 0x000000121b037223 */ /* 0x000fe20000010012 */
[C---:B------:R-:W-:Y:S01]  /*0480*/  FADD.FTZ R20, |R15|.reuse, -RZ ;  /* 0x800000ff0f147221 */ /* 0x040fe20000010200 */
[C---:B------:R-:W-:Y:S01]  /*0490*/  FMUL.FTZ R29, R15.reuse, R15 ;  /* 0x0000000f0f1d7220 */ /* 0x040fe20000410000 */
[----:B------:R-:W-:Y:S01]  /*04a0*/  FSETP.GE.FTZ.AND P2, PT, |R15|, 1.0029599666595458984, PT ;  /* 0x3f8060fe0f00780b */ /* 0x000fe20003f56200 */
[----:B------:R-:W0:Y:S01]  /*04b0*/  @P1 MUFU.EX2 R18, R3 ;  /* 0x0000000300121308 */ /* 0x000e220000000800 */
[----:B------:R-:W-:Y:S02]  /*04c0*/  @P0 LOP3.LUT R23, R25, 0x80000000, R14, 0xb8, !PT ;  /* 0x8000000019170812 */ /* 0x000fe400078eb80e */
[----:B------:R-:W-:-:S02]  /*04d0*/  FSEL R14, R20, R29, P2 ;  /* 0x0000001d140e7208 */ /* 0x000fc40001000000 */
[----:B------:R-:W-:Y:S02]  /*04e0*/  FSEL R25, R12, 8.4834944573231041431e-05, P2 ;  /* 0x38b1e96a0c197808 */ /* 0x000fe40001000000 */
[----:B------:R-:W-:Y:S02]  /*04f0*/  FSEL R27, -R10, -0.00082130916416645050049, P2 ;  /* 0xba574d200a1b7808 */ /* 0x000fe40001000100 */
[----:B------:R-:W-:-:S03]  /*0500*/  FSEL R22, R6, 0.0052134888246655464172, P2 ;  /* 0x3baad5ea06167808 */ /* 0x000fc60001000000 */
[----:B------:R-:W-:Y:S01]  /*0510*/  FFMA.FTZ R25, R14, R25, R27 ;  /* 0x000000190e197223 */ /* 0x000fe2000001001b */
[----:B------:R-:W-:Y:S02]  /*0520*/  FSEL R24, -R8, -0.026868773624300956726, P2 ;  /* 0xbcdc1be708187808 */ /* 0x000fe40001000100 */
[----:B------:R-:W-:Y:S01]  /*0530*/  PRMT R13, R13, 0x7632, R13 ;  /* 0x000076320d0d7816 */ /* 0x000fe2000000000d */
[----:B------:R-:W-:Y:S01]  /*0540*/  FFMA.FTZ R25, R14, R25, R22 ;  /* 0x000000190e197223 */ /* 0x000fe20000010016 */
[----:B------:R-:W-:-:S03]  /*0550*/  FSEL R29, R0, 0.11284004896879196167, P2 ;  /* 0x3de718af001d7808 */ /* 0x000fc60001000000 */
[----:B------:R-:W-:Y:S01]  /*0560*/  FFMA.FTZ R27, R14, R25, R24 ;  /* 0x000000190e1b7223 */ /* 0x000fe20000010018 */
[----:B------:R-:W-:Y:S02]  /*0570*/  IMAD.U32 R13, R13, 0x10000, RZ ;  /* 0x000100000d0d7824 */ /* 0x000fe400078e00ff */
[----:B0-----:R-:W-:Y:S01]  /*0580*/  @P1 FADD.FTZ R25, -R18, 1 ;  /* 0x3f80000012191421 */ /* 0x001fe20000010100 */
[----:B------:R-:W-:Y:S01]  /*0590*/  FSEL R22, R4, -0.37612664699554443359, P2 ;  /* 0xbec093ac04167808 */ /* 0x000fe20001000000 */
[C---:B------:R-:W-:Y:S01]  /*05a0*/  FFMA.FTZ R27, R14.reuse, R27, R29 ;  /* 0x0000001b0e1b7223 */ /* 0x040fe2000001001d */
[----:B------:R-:W-:Y:S02]  /*05b0*/  FMUL.FTZ R18, R13, 0.70710676908493041992 ;  /* 0x3f3504f30d127820 */ /* 0x000fe40000410000 */
[----:B------:R-:W-:Y:S01]  /*05c0*/  @P1 LOP3.LUT R3, R25, 0x80000000, R16, 0xb8, !PT ;  /* 0x8000000019031812 */ /* 0x000fe200078eb810 */
[----:B------:R-:W-:Y:S01]  /*05d0*/  FFMA.FTZ R27, R14, R27, R22 ;  /* 0x0000001b0e1b7223 */ /* 0x000fe20000010016 */
[----:B------:R-:W-:Y:S01]  /*05e0*/  FSEL R25, R11, 0.12837915122509002686, P2 ;  /* 0x3e0375d30b197808 */ /* 0x000fe20001000000 */
[C---:B------:R-:W-:Y:S01]  /*05f0*/  FADD.FTZ R16, |R18|.reuse, -RZ ;  /* 0x800000ff12107221 */ /* 0x040fe20000010200 */
[C---:B------:R-:W-:Y:S01]  /*0600*/  FMUL.FTZ R29, R18.reuse, R18 ;  /* 0x00000012121d7220 */ /* 0x040fe20000410000 */
[----:B------:R-:W-:-:S02]  /*0610*/  FSETP.GE.FTZ.AND P0, PT, |R18|, 1.0029599666595458984, PT ;  /* 0x3f8060fe1200780b */ /* 0x000fc40003f16200 */
[----:B------:R-:W-:Y:S02]  /*0620*/  FFMA.FTZ R22, R14, R27, R25 ;  /* 0x0000001b0e167223 */ /* 0x000fe40000010019 */
[----:B------:R-:W-:Y:S02]  /*0630*/  FSEL R14, R16, R29, P0 ;  /* 0x0000001d100e7208 */ /* 0x000fe40000000000 */
[----:B------:R-:W-:Y:S02]  /*0640*/  FSEL R25, R12, 8.4834944573231041431e-05, P0 ;  /* 0x38b1e96a0c197808 */ /* 0x000fe40000000000 */
[----:B------:R-:W-:Y:S01]  /*0650*/  FSEL R27, -R10, -0.00082130916416645050049, P0 ;  /* 0xba574d200a1b7808 */ /* 0x000fe20000000100 */
[----:B------:R-:W-:Y:S01]  /*0660*/  FADD.FTZ R20, -R20, -RZ ;  /* 0x800000ff14147221 */ /* 0x000fe20000010100 */
[----:B------:R-:W-:-:S03]  /*0670*/  FSEL R29, R6, 0.0052134888246655464172, P0 ;  /* 0x3baad5ea061d7808 */ /* 0x000fc60000000000 */
[----:B------:R-:W-:Y:S01]  /*0680*/  FFMA.FTZ R27, R14, R25, R27 ;  /* 0x000000190e1b7223 */ /* 0x000fe2000001001b */
[----:B------:R-:W-:-:S03]  /*0690*/  FSEL R25, R20, R15, P2 ;  /* 0x0000000f14197208 */ /* 0x000fc60001000000 */
[----:B------:R-:W-:Y:S01]  /*06a0*/  FFMA.FTZ R27, R14, R27, R29 ;  /* 0x0000001b0e1b7223 */ /* 0x000fe2000001001d */
[----:B------:R-:W-:Y:S01]  /*06b0*/  FSEL R29, -R8, -0.026868773624300956726, P0 ;  /* 0xbcdc1be7081d7808 */ /* 0x000fe20000000100 */
[----:B------:R-:W-:Y:S01]  /*06c0*/  FFMA.FTZ R22, R22, R25, R25 ;  /* 0x0000001916167223 */ /* 0x000fe20000010019 */
[----:B------:R-:W-:-:S03]  /*06d0*/  FSEL R24, R0, 0.11284004896879196167, P0 ;  /* 0x3de718af00187808 */ /* 0x000fc60000000000 */
[C---:B------:R-:W-:Y:S01]  /*06e0*/  FFMA.FTZ R27, R14.reuse, R27, R29 ;  /* 0x0000001b0e1b7223 */ /* 0x040fe2000001001d */
[----:B------:R-:W0:Y:S03]  /*06f0*/  @P2 MUFU.EX2 R20, R22 ;  /* 0x0000001600142308 */ /* 0x000e260000000800 */
[----:B------:R-:W-:Y:S01]  /*0700*/  FFMA.FTZ R27, R14, R27, R24 ;  /* 0x0000001b0e1b7223 */ /* 0x000fe20000010018 */
[----:B------:R-:W-:-:S05]  /*0710*/  FSEL R24, R4, -0.37612664699554443359, P0 ;  /* 0xbec093ac04187808 */ /* 0x000fca0000000000 */
[----:B------:R-:W-:Y:S01]  /*0720*/  FFMA.FTZ R27, R14, R27, R24 ;  /* 0x0000001b0e1b7223 */ /* 0x000fe20000010018 */
[----:B------:R-:W-:-:S05]  /*0730*/  FSEL R24, R11, 0.12837915122509002686, P0 ;  /* 0x3e0375d30b187808 */ /* 0x000fca0000000000 */
[----:B------:R-:W-:Y:S01]  /*0740*/  FFMA.FTZ R24, R14, R27, R24 ;  /* 0x0000001b0e187223 */ /* 0x000fe20000010018 */
[----:B----4-:R-:W-:Y:S01]  /*0750*/  SHF.L.U32 R14, R17, 0x10, RZ ;  /* 0x00000010110e7819 */ /* 0x010fe200000006ff */
[----:B0-----:R-:W-:-:S04]  /*0760*/  @P2 FADD.FTZ R26, -R20, 1 ;  /* 0x3f800000141a2421 */ /* 0x001fc80000010100 */
        /* <DEDUP_REMOVED lines=20> */
[----:B------:R-:W-:-:S04]  /*08b0*/  FADD.FTZ R29, -R15, -RZ ;  /* 0x800000ff0f1d7221 */ /* 0x000fc80000010100 */
[----:B------:R-:W-:Y:S02]  /*08c0*/  FSEL R27, R27, R18, P0 ;  /* 0x000000121b1b7208 */ /* 0x000fe40000000000 */
[----:B------:R-:W-:-:S03]  /*08d0*/  FSEL R16, R29, R20, P1 ;  /* 0x000000141d107208 */ /* 0x000fc60000800000 */
[----:B------:R-:W-:Y:S02]  /*08e0*/  FFMA.FTZ R15, R24, R27, R27 ;  /* 0x0000001b180f7223 */ /* 0x000fe4000001001b */
[----:B------:R-:W-:Y:S02]  /*08f0*/  FFMA.FTZ R16, R25, R16, R16 ;  /* 0x0000001019107223 */ /* 0x000fe40000010010 */
[----:B------:R-:W0:Y:S08]  /*0900*/  @P0 MUFU.EX2 R24, R15 ;  /* 0x0000000f00180308 */ /* 0x000e300000000800 */
[----:B------:R-:W1:Y:S01]  /*0910*/  @P1 MUFU.EX2 R26, R16 ;  /* 0x00000010001a1308 */ /* 0x000e620000000800 */
[----:B------:R-:W-:Y:S01]  /*0920*/  PRMT R17, R17, 0x7632, R17 ;  /* 0x0000763211117816 */ /* 0x000fe20000000011 */
[----:B0-----:R-:W-:-:S04]  /*0930*/  @P0 FADD.FTZ R25, -R24, 1 ;  /* 0x3f80000018190421 */ /* 0x001fc80000010100 */
[----:B------:R-:W-:Y:S01]  /*0940*/  IMAD.U32 R17, R17, 0x10000, RZ ;  /* 0x0001000011117824 */ /* 0x000fe200078e00ff */
[----:B------:R-:W-:-:S03]  /*0950*/  @P0 LOP3.LUT R15, R25, 0x80000000, R18, 0xb8, !PT ;  /* 0x80000000190f0812 */ /* 0x000fc600078eb812 */
[----:B------:R-:W-:Y:S01]  /*0960*/  FMUL.FTZ R18, R17, 0.70710676908493041992 ;  /* 0x3f3504f311127820 */ /* 0x000fe20000410000 */
[----:B-1----:R-:W-:-:S04]  /*0970*/  @P1 FADD.FTZ R25, -R26, 1 ;  /* 0x3f8000001a191421 */ /* 0x002fc80000010100 */
[C---:B------:R-:W-:Y:S02]  /*0980*/  FSETP.GE.FTZ.AND P0, PT, |R18|.reuse, 1.0029599666595458984, PT ;  /* 0x3f8060fe1200780b */ /* 0x040fe40003f16200 */
[----:B------:R-:W-:Y:S01]  /*0990*/  @P1 LOP3.LUT R16, R25, 0x80000000, R20, 0xb8, !PT ;  /* 0x8000000019101812 */ /* 0x000fe200078eb814 */
[C---:B------:R-:W-:Y:S01]  /*09a0*/  FADD.FTZ R25, |R18|.reuse, -RZ ;  /* 0x800000ff12197221 */ /* 0x040fe20000010200 */
[----:B------:R-:W-:Y:S01]  /*09b0*/  FMUL.FTZ R20, R18, R18 ;  /* 0x0000001212147220 */ /* 0x000fe20000410000 */
[----:B------:R-:W-:Y:S02]  /*09c0*/  FSEL R27, R12, 8.4834944573231041431e-05, P0 ;  /* 0x38b1e96a0c1b7808 */ /* 0x000fe40000000000 */
[----:B------:R-:W-:Y:S02]  /*09d0*/  FSEL R29, -R10, -0.00082130916416645050049, P0 ;  /* 0xba574d200a1d7808 */ /* 0x000fe40000000100 */
[----:B------:R-:W-:Y:S02]  /*09e0*/  FSEL R20, R25, R20, P0 ;  /* 0x0000001419147208 */ /* 0x000fe40000000000 */
        /* <DEDUP_REMOVED lines=11> */
[----:B------:R-:W-:Y:S01]  /*0aa0*/  FMUL.FTZ R24, R19, 0.5 ;  /* 0x3f00000013187820 */ /* 0x000fe20000410000 */
[----:B------:R-:W-:Y:S01]  /*0ab0*/  FADD.FTZ R19, R23, 1 ;  /* 0x3f80000017137421 */ /* 0x000fe20000010000 */
[----:B------:R-:W-:-:S03]  /*0ac0*/  FMUL.FTZ R23, R2, 0.5 ;  /* 0x3f00000002177820 */ /* 0x000fc60000410000 */
[----:B------:R-:W-:Y:S01]  /*0ad0*/  FMUL.FTZ R19, R19, R24 ;  /* 0x0000001813137220 */ /* 0x000fe20000410000 */
[----:B------:R-:W-:Y:S02]  /*0ae0*/  FADD.FTZ R24, R3, 1 ;  /* 0x3f80000003187421 */ /* 0x000fe40000010000 */
[----:B------:R-:W0:Y:S01]  /*0af0*/  LDC.64 R2, c[0x0][0x218] ;  /* 0x00008600ff027b82 */ /* 0x000e220000000a00 */
[----:B------:R-:W-:Y:S01]  /*0b00*/  FMUL.FTZ R26, R21, 0.5 ;  /* 0x3f000000151a7820 */ /* 0x000fe20000410000 */
[----:B------:R-:W-:Y:S01]  /*0b10*/  FADD.FTZ R25, -R25, -RZ ;  /* 0x800000ff19197221 */ /* 0x000fe20000010100 */
[----:B------:R-:W-:Y:S01]  /*0b20*/  FADD.FTZ R21, R22, 1 ;  /* 0x3f80000016157421 */ /* 0x000fe20000010000 */
[----:B-----5:R-:W-:Y:S01]  /*0b30*/  SHF.L.U32 R22, R9, 0x10, RZ ;  /* 0x0000001009167819 */ /* 0x020fe200000006ff */
[----:B------:R-:W-:Y:S02]  /*0b40*/  FMUL.FTZ R24, R24, R23 ;  /* 0x0000001718187220 */ /* 0x000fe40000410000 */
[----:B------:R-:W-:-:S02]  /*0b50*/  FSEL R25, R25, R18, P0 ;  /* 0x0000001219197208 */ /* 0x000fc40000000000 */
[----:B------:R-:W-:Y:S01]  /*0b60*/  FMUL.FTZ R23, R22, 0.70710676908493041992 ;  /* 0x3f3504f316177820 */ /* 0x000fe20000410000 */
[----:B------:R-:W-:Y:S02]  /*0b70*/  FMUL.FTZ R21, R21, R26 ;  /* 0x0000001a15157220 */ /* 0x000fe40000410000 */
[----:B------:R-:W-:Y:S01]  /*0b80*/  FFMA.FTZ R20, R20, R25, R25 ;  /* 0x0000001914147223 */ /* 0x000fe20000010019 */
[C---:B------:R-:W-:Y:S01]  /*0b90*/  FADD.FTZ R25, |R23|.reuse, -RZ ;  /* 0x800000ff17197221 */ /* 0x040fe20000010200 */
[C---:B------:R-:W-:Y:S01]  /*0ba0*/  FMUL.FTZ R26, R23.reuse, R23 ;  /* 0x00000017171a7220 */ /* 0x040fe20000410000 */
[----:B------:R-:W-:-:S04]  /*0bb0*/  FSETP.GE.FTZ.AND P1, PT, |R23|, 1.0029599666595458984, PT ;  /* 0x3f8060fe1700780b */ /* 0x000fc80003f36200 */
[----:B------:R-:W-:Y:S01]  /*0bc0*/  FSEL R28, -R10, -0.00082130916416645050049, P1 ;  /* 0xba574d200a1c7808 */ /* 0x000fe20000800100 */
[----:B0-----:R-:W-:Y:S01]  /*0bd0*/  IMAD.WIDE.U32 R2, R5, 0x2, R2 ;  /* 0x0000000205027825 */ /* 0x001fe200078e0002 */
[----:B------:R-:W-:Y:S02]  /*0be0*/  FSEL R5, R25, R26, P1 ;  /* 0x0000001a19057208 */ /* 0x000fe40000800000 */
        /* <DEDUP_REMOVED lines=12> */
[----:B------:R-:W-:Y:S01]  /*0cb0*/  PRMT R5, R9, 0x7632, R5 ;  /* 0x0000763209057816 */ /* 0x000fe20000000005 */
[----:B------:R-:W-:-:S03]  /*0cc0*/  FADD.FTZ R28, -R25, -RZ ;  /* 0x800000ff191c7221 */ /* 0x000fc60000010100 */
[----:B------:R-:W-:Y:S02]  /*0cd0*/  SHF.L.U32 R5, R5, 0x10, RZ ;  /* 0x0000001005057819 */ /* 0x000fe400000006ff */
[----:B------:R-:W-:-:S03]  /*0ce0*/  FSEL R9, R28, R23, P1 ;  /* 0x000000171c097208 */ /* 0x000fc60000800000 */
[----:B------:R-:W-:Y:S02]  /*0cf0*/  FMUL.FTZ R25, R5, 0.70710676908493041992 ;  /* 0x3f3504f305197820 */ /* 0x000fe40000410000 */
[----:B------:R-:W-:Y:S02]  /*0d00*/  FFMA.FTZ R9, R26, R9, R9 ;  /* 0x000000091a097223 */ /* 0x000fe40000010009 */
[C---:B------:R-:W-:Y:S01]  /*0d10*/  FADD.FTZ R26, |R25|.reuse, -RZ ;  /* 0x800000ff191a7221 */ /* 0x040fe20000010200 */
[C---:B------:R-:W-:Y:S01]  /*0d20*/  FSETP.GE.FTZ.AND P2, PT, |R25|.reuse, 1.0029599666595458984, PT ;  /* 0x3f8060fe1900780b */ /* 0x040fe20003f56200 */
[----:B------:R-:W-:-:S03]  /*0d30*/  FMUL.FTZ R27, R25, R25 ;  /* 0x00000019191b7220 */ /* 0x000fc60000410000 */
[----:B------:R-:W-:Y:S02]  /*0d40*/  FSEL R29, R12, 8.4834944573231041431e-05, P2 ;  /* 0x38b1e96a0c1d7808 */ /* 0x000fe40001000000 */
[----:B------:R-:W-:Y:S02]  /*0d50*/  FSEL R12, -R10, -0.00082130916416645050049, P2 ;  /* 0xba574d200a0c7808 */ /* 0x000fe40001000100 */
[----:B------:R-:W-:Y:S02]  /*0d60*/  FSEL R10, R26, R27, P2 ;  /* 0x0000001b1a0a7208 */ /* 0x000fe40001000000 */
[----:B------:R-:W-:-:S03]  /*0d70*/  FSEL R6, R6, 0.0052134888246655464172, P2 ;  /* 0x3baad5ea06067808 */ /* 0x000fc60001000000 */
[----:B------:R-:W-:Y:S01]  /*0d80*/  FFMA.FTZ R29, R10, R29, R12 ;  /* 0x0000001d0a1d7223 */ /* 0x000fe2000001000c */
[----:B------:R-:W-:-:S03]  /*0d90*/  FSEL R8, -R8, -0.026868773624300956726, P2 ;  /* 0xbcdc1be708087808 */ /* 0x000fc60001000100 */
[----:B------:R-:W-:Y:S01]  /*0da0*/  FFMA.FTZ R29, R10, R29, R6 ;  /* 0x0000001d0a1d7223 */ /* 0x000fe20000010006 */
[----:B------:R-:W-:-:S03]  /*0db0*/  FSEL R0, R0, 0.11284004896879196167, P2 ;  /* 0x3de718af00007808 */ /* 0x000fc60001000000 */
[----:B------:R-:W-:Y:S01]  /*0dc0*/  FFMA.FTZ R29, R10, R29, R8 ;  /* 0x0000001d0a1d7223 */ /* 0x000fe20000010008 */
[----:B------:R-:W-:Y:S01]  /*0dd0*/  FSEL R27, R4, -0.37612664699554443359, P2 ;  /* 0xbec093ac041b7808 */ /* 0x000fe20001000000 */
[----:B------:R-:W-:Y:S02]  /*0de0*/  FADD.FTZ R26, -R26, -RZ ;  /* 0x800000ff1a1a7221 */ /* 0x000fe40000010100 */
[----:B------:R-:W-:Y:S01]  /*0df0*/  FFMA.FTZ R29, R10, R29, R0 ;  /* 0x0000001d0a1d7223 */ /* 0x000fe20000010000 */
[----:B------:R-:W-:-:S03]  /*0e00*/  FSEL R11, R11, 0.12837915122509002686, P2 ;  /* 0x3e0375d30b0b7808 */ /* 0x000fc60001000000 */
[----:B------:R-:W-:Y:S01]  /*0e10*/  FFMA.FTZ R27, R10, R29, R27 ;  /* 0x0000001d0a1b7223 */ /* 0x000fe2000001001b */
[----:B------:R-:W-:-:S03]  /*0e20*/  FSEL R26, R26, R25, P2 ;  /* 0x000000191a1a7208 */ /* 0x000fc60001000000 */
[----:B------:R-:W-:-:S04]  /*0e30*/  FFMA.FTZ R11, R10, R27, R11 ;  /* 0x0000001b0a0b7223 */ /* 0x000fc8000001000b */
[----:B------:R-:W-:Y:S01]  /*0e40*/  FFMA.FTZ R6, R11, R26, R26 ;  /* 0x0000001a0b067223 */ /* 0x000fe2000001001a */
[----:B------:R-:W0:Y:S08]  /*0e50*/  @P1 MUFU.EX2 R4, R9 ;  /* 0x0000000900041308 */ /* 0x000e300000000800 */
[----:B------:R-:W1:Y:S08]  /*0e60*/  @P0 MUFU.EX2 R8, R20 ;  /* 0x0000001400080308 */ /* 0x000e700000000800 */
[----:B------:R-:W2:Y:S01]  /*0e70*/  @P2 MUFU.EX2 R10, R6 ;  /* 0x00000006000a2308 */ /* 0x000ea20000000800 */
[----:B0-----:R-:W-:Y:S01]  /*0e80*/  @P1 FADD.FTZ R4, -R4, 1 ;  /* 0x3f80000004041421 */ /* 0x001fe20000010100 */
[----:B-1----:R-:W-:-:S04]  /*0e90*/  @P0 FADD.FTZ R11, -R8, 1 ;  /* 0x3f800000080b0421 */ /* 0x002fc80000010100 */
[----:B------:R-:W-:Y:S01]  /*0ea0*/  @P1 LOP3.LUT R9, R4, 0x80000000, R23, 0xb8, !PT ;  /* 0x8000000004091812 */ /* 0x000fe200078eb817 */
[----:B--2---:R-:W-:Y:S01]  /*0eb0*/  @P2 FADD.FTZ R10, -R10, 1 ;  /* 0x3f8000000a0a2421 */ /* 0x004fe20000010100 */
[----:B------:R-:W-:-:S04]  /*0ec0*/  @P0 LOP3.LUT R20, R11, 0x80000000, R18, 0xb8, !PT ;  /* 0x800000000b140812 */ /* 0x000fc800078eb812 */
[----:B------:R-:W-:Y:S01]  /*0ed0*/  @P2 LOP3.LUT R6, R10, 0x80000000, R25, 0xb8, !PT ;  /* 0x800000000a062812 */ /* 0x000fe200078eb819 */
[----:B------:R-:W-:Y:S01]  /*0ee0*/  FMUL.FTZ R13, R13, 0.5 ;  /* 0x3f0000000d0d7820 */ /* 0x000fe20000410000 */
[----:B------:R-:W-:Y:S01]  /*0ef0*/  FADD.FTZ R0, R15, 1 ;  /* 0x3f8000000f007421 */ /* 0x000fe20000010000 */
[----:B------:R-:W-:Y:S01]  /*0f00*/  FMUL.FTZ R11, R14, 0.5 ;  /* 0x3f0000000e0b7820 */ /* 0x000fe20000410000 */
[----:B------:R-:W-:Y:S01]  /*0f10*/  FMUL.FTZ R22, R22, 0.5 ;  /* 0x3f00000016167820 */ /* 0x000fe20000410000 */
[----:B------:R-:W-:Y:S01]  /*0f20*/  FMUL.FTZ R17, R17, 0.5 ;  /* 0x3f00000011117820 */ /* 0x000fe20000410000 */
[----:B------:R-:W-:Y:S01]  /*0f30*/  FMUL.FTZ R5, R5, 0.5 ;  /* 0x3f00000005057820 */ /* 0x000fe20000410000 */
[----:B------:R-:W-:Y:S01]  /*0f40*/  FADD.FTZ R16, R16, 1 ;  /* 0x3f80000010107421 */ /* 0x000fe20000010000 */
[----:B------:R-:W-:Y:S01]  /*0f50*/  FADD.FTZ R20, R20, 1 ;  /* 0x3f80000014147421 */ /* 0x000fe20000010000 */
[----:B------:R-:W-:Y:S01]  /*0f60*/  FADD.FTZ R9, R9, 1 ;  /* 0x3f80000009097421 */ /* 0x000fe20000010000 */
[----:B------:R-:W-:Y:S01]  /*0f70*/  FADD.FTZ R6, R6, 1 ;  /* 0x3f80000006067421 */ /* 0x000fe20000010000 */
        /* <DEDUP_REMOVED lines=10> */
[----:B------:R-:W-:Y:S04]  /*1020*/  STG.E desc[UR4][R2.64], R19 ;  /* 0x0000001302007986 */ /* 0x000fe8000c101904 */
[----:B------:R-:W-:Y:S04]  /*1030*/  STG.E desc[UR4][R2.64+0x200], R21 ;  /* 0x0002001502007986 */ /* 0x000fe8000c101904 */
[----:B------:R-:W-:Y:S04]  /*1040*/  STG.E desc[UR4][R2.64+0x400], R7 ;  /* 0x0004000702007986 */ /* 0x000fe8000c101904 */
[----:B------:R-:W-:Y:S01]  /*1050*/  STG.E desc[UR4][R2.64+0x600], R5 ;  /* 0x0006000502007986 */ /* 0x000fe2000c101904 */
[----:B------:R-:W-:Y:S05]  /*1060*/  EXIT ;  /* 0x000000000000794d */ /* 0x000fea0003800000 */
.L_x_8105:
[----:B------:R-:W0:Y:S01]  /*1070*/  S2R R4, SR_TID.X ;  /* 0x0000000000047919 */ /* 0x000e220000002100 */
[----:B------:R-:W-:Y:S02]  /*1080*/  PRMT R14, RZ, 0x7610, R14 ;  /* 0x00007610ff0e7816 */ /* 0x000fe4000000000e */
[----:B0-----:R-:W-:Y:S01]  /*1090*/  ISETP.GE.AND P0, PT, R4, R9, PT ;  /* 0x000000090400720c */ /* 0x001fe20003f06270 */
[----:B------:R-:W-:-:S12]  /*10a0*/  IMAD.MOV.U32 R18, RZ, RZ, R4 ;  /* 0x000000ffff127224 */ /* 0x000fd800078e0004 */
[----:B------:R-:W-:Y:S02]  /*10b0*/  @!P0 IADD3 R15, R5, R18, RZ ;  /* 0x00000012050f8210 */ /* 0x000fe40007ffe0ff */
[----:B------:R-:W-:-:S04]  /*10c0*/  @!P0 IADD3 R18, R18, 0x80, RZ ;  /* 0x0000008012128810 */ /* 0x000fc80007ffe0ff */
[----:B------:R-:W-:-:S13]  /*10d0*/  ISETP.GE.AND P6, PT, R18, R9, PT ;  /* 0x000000091200720c */ /* 0x000fda0003fc6270 */
[----:B------:R-:W-:Y:S01]  /*10e0*/  @!P6 IMAD.IADD R27, R5, 0x1, R18 ;  /* 0x00000001051be824 */ /* 0x000fe200078e0212 */
[----:B------:R-:W-:Y:S01]  /*10f0*/  @!P6 IADD3 R18, R18, 0x80, RZ ;  /* 0x000000801212e810 */ /* 0x000fe20007ffe0ff */
[----:B------:R-:W0:Y:S03]  /*1100*/  @!P6 LDC.64 R6, c[0x0][0x220] ;  /* 0x00008800ff06eb82 */ /* 0x000e260000000a00 */
[----:B------:R-:W-:-:S13]  /*1110*/  ISETP.GE.AND P5, PT, R18, R9, PT ;  /* 0x000000091200720c */ /* 0x000fda0003fa6270 */
[----:B------:R-:W-:Y:S01]  /*1120*/  @!P5 IADD3 R29, R5, R18, RZ ;  /* 0x00000012051dd210 */ /* 0x000fe20007ffe0ff */
[----:B------:R-:W-:Y:S01]  /*1130*/  @!P5 VIADD R18, R18, 0x80 ;  /* 0x000000801212d836 */ /* 0x000fe20000000000 */
[----:B------:R-:W1:Y:S04]  /*1140*/  @!P5 LDC.64 R2, c[0x0][0x220] ;  /* 0x00008800ff02db82 */ /* 0x000e680000000a00 */
[----:B------:R-:W-:Y:S01]  /*1150*/  ISETP.GE.AND P4, PT, R18, R9, PT ;  /* 0x000000091200720c */ /* 0x000fe20003f86270 */
[----:B0-----:R-:W-:-:S05]  /*1160*/  @!P6 IMAD.WIDE.U32 R26, R27, 0x2, R6 ;  /* 0x000000021b1ae825 */ /* 0x001fca00078e0006 */
[----:B------:R-:W5:Y:S07]  /*1170*/  @!P6 LDG.E.U16 R14, desc[UR4][R26.64] ;  /* 0x000000041a0ee981 */ /* 0x000f6e000c1e1500 */
[----:B------:R-:W-:Y:S01]  /*1180*/  @!P4 IADD3 R25, R5, R18, RZ ;  /* 0x000000120519c210 */ /* 0x000fe20007ffe0ff */
[----:B------:R-:W0:Y:S01]  /*1190*/  @!P4 LDC.64 R16, c[0x0][0x220] ;  /* 0x00008800ff10cb82 */ /* 0x000e220000000a00 */
[----:B------:R-:W-:-:S04]  /*11a0*/  @!P4 IADD3 R18, R18, 0x80, RZ ;  /* 0x000000801212c810 */ /* 0x000fc80007ffe0ff */
[----:B------:R-:W-:-:S13]  /*11b0*/  ISETP.GE.AND P3, PT, R18, R9, PT ;  /* 0x000000091200720c */ /* 0x000fda0003f66270 */
[----:B------:R-:W2:Y:S01]  /*11c0*/  @!P3 LDC.64 R10, c[0x0][0x220] ;  /* 0x00008800ff0abb82 */ /* 0x000ea20000000a00 */
[----:B------:R-:W-:Y:S01]  /*11d0*/  @!P3 IMAD.IADD R23, R5, 0x1, R18 ;  /* 0x000000010517b824 */ /* 0x000fe200078e0212 */
[----:B------:R-:W-:-:S04]  /*11e0*/  @!P3 IADD3 R18, R18, 0x80, RZ ;  /* 0x000000801212b810 */ /* 0x000fc80007ffe0ff */
[----:B------:R-:W-:-:S13]  /*11f0*/  ISETP.GE.AND P2, PT, R18, R9, PT ;  /* 0x000000091200720c */ /* 0x000fda0003f46270 */
[----:B------:R-:W-:Y:S01]  /*1200*/  @!P2 IADD3 R21, R5, R18, RZ ;  /* 0x000000120515a210 */ /* 0x000fe20007ffe0ff */
[----:B------:R-:W-:Y:S01]  /*1210*/  @!P2 VIADD R18, R18, 0x80 ;  /* 0x000000801212a836 */ /* 0x000fe20000000000 */
[----:B------:R-:W3:Y:S01]  /*1220*/  @!P2 LDC.64 R12, c[0x0][0x220] ;  /* 0x00008800ff0cab82 */ /* 0x000ee20000000a00 */
[----:B--2---:R-:W-:-:S03]  /*1230*/  @!P3 IMAD.WIDE.U32 R10, R23, 0x2, R10 ;  /* 0x00000002170ab825 */ /* 0x004fc600078e000a */
[----:B------:R-:W-:-:S04]  /*1240*/  ISETP.GE.AND P1, PT, R18, R9, PT ;  /* 0x000000091200720c */ /* 0x000fc80003f26270 */
[----:B------:R-:W2:Y:S09]  /*1250*/  @!P0 LDC.64 R22, c[0x0][0x220] ;  /* 0x00008800ff168b82 */ /* 0x000eb20000000a00 */
[----:B------:R-:W-:Y:S01]  /*1260*/  @!P1 IADD3 R19, R5, R18, RZ ;  /* 0x0000001205139210 */ /* 0x000fe20007ffe0ff */
[----:B------:R-:W4:Y:S01]  /*1270*/  @!P1 LDC.64 R6, c[0x0][0x220] ;  /* 0x00008800ff069b82 */ /* 0x000f220000000a00 */
[----:B------:R-:W-:Y:S01]  /*1280*/  @!P1 IADD3 R18, R18, 0x80, RZ ;  /* 0x0000008012129810 */ /* 0x000fe20007ffe0ff */
[----:B--2---:R-:W-:Y:S01]  /*1290*/  @!P0 IMAD.WIDE.U32 R22, R15, 0x2, R22 ;  /* 0x000000020f168825 */ /* 0x004fe200078e0016 */
[----:B------:R-:W-:-:S06]  /*12a0*/  PRMT R15, RZ, 0x7610, R15 ;  /* 0x00007610ff0f7816 */ /* 0x000fcc000000000f */
[----:B------:R-:W5:Y:S01]  /*12b0*/  @!P0 LDG.E.U16 R15, desc[UR4][R22.64] ;  /* 0x00000004160f8981 */ /* 0x000f62000c1e1500 */
[----:B------:R-:W-:Y:S01]  /*12c0*/  ISETP.GE.AND P6, PT, R18, R9, PT ;  /* 0x000000091200720c */ /* 0x000fe20003fc6270 */
[----:B-1----:R-:W-:Y:S01]  /*12d0*/  @!P5 IMAD.WIDE.U32 R28, R29, 0x2, R2 ;  /* 0x000000021d1cd825 */ /* 0x002fe200078e0002 */
[----:B------:R-:W-:-:S11]  /*12e0*/  PRMT R8, RZ, 0x7610, R8 ;  /* 0x00007610ff087816 */ /* 0x000fd60000000008 */
[----:B------:R-:W1:Y:S01]  /*12f0*/  @!P6 LDC.64 R2, c[0x0][0x220] ;  /* 0x00008800ff02eb82 */ /* 0x000e620000000a00 */
[----:B0-----:R-:W-:-:S05]  /*1300*/  @!P4 IMAD.WIDE.U32 R16, R25, 0x2, R16 ;  /* 0x000000021910c825 */ /* 0x001fca00078e0010 */
[----:B------:R0:W5:Y:S01]  /*1310*/  @!P4 LDG.E.U16 R8, desc[UR4][R16.64] ;  /* 0x000000041008c981 */ /* 0x000162000c1e1500 */
[--C-:B------:R-:W-:Y:S01]  /*1320*/  @!P6 IMAD.IADD R25, R5, 0x1, R18.reuse ;  /* 0x000000010519e824 */ /* 0x100fe200078e0212 */
[----:B------:R-:W-:Y:S01]  /*1330*/  PRMT R18, RZ, 0x7610, R18 ;  /* 0x00007610ff127816 */ /* 0x000fe20000000012 */
[----:B----4-:R-:W-:Y:S01]  /*1340*/  @!P1 IMAD.WIDE.U32 R6, R19, 0x2, R6 ;  /* 0x0000000213069825 */ /* 0x010fe200078e0006 */
[----:B0-----:R-:W0:Y:S03]  /*1350*/  @!P0 LDC.64 R16, c[0x0][0x218] ;  /* 0x00008600ff108b82 */ /* 0x001e260000000a00 */
[----:B---3--:R-:W-:Y:S01]  /*1360*/  @!P2 IMAD.WIDE.U32 R12, R21, 0x2, R12 ;  /* 0x00000002150ca825 */ /* 0x008fe200078e000c */
[----:B------:R-:W-:Y:S02]  /*1370*/  PRMT R19, RZ, 0x7610, R19 ;  /* 0x00007610ff137816 */ /* 0x000fe40000000013 */
[----:B------:R-:W-:-:S02]  /*1380*/  PRMT R21, RZ, 0x7610, R21 ;  /* 0x00007610ff157816 */ /* 0x000fc40000000015 */
[----:B------:R-:W-:Y:S01]  /*1390*/  PRMT R20, RZ, 0x7610, R20 ;  /* 0x00007610ff147816 */ /* 0x000fe20000000014 */
[----:B-1----:R-:W-:Y:S01]  /*13a0*/  @!P6 IMAD.WIDE.U32 R2, R25, 0x2, R2 ;  /* 0x000000021902e825 */ /* 0x002fe200078e0002 */
[----:B------:R-:W-:Y:S01]  /*13b0*/  PRMT R0, RZ, 0x7610, R0 ;  /* 0x00007610ff007816 */ /* 0x000fe20000000000 */
[----:B------:R1:W5:Y:S01]  /*13c0*/  @!P1 LDG.E.U16 R19, desc[UR4][R6.64] ;  /* 0x0000000406139981 */ /* 0x000362000c1e1500 */
[----:B------:R-:W-:-:S03]  /*13d0*/  IADD3 R24, R4, 0x80, RZ ;  /* 0x0000008004187810 */ /* 0x000fc60007ffe0ff */
[----:B------:R2:W5:Y:S01]  /*13e0*/  @!P6 LDG.E.U16 R18, desc[UR4][R2.64] ;  /* 0x000000040212e981 */ /* 0x000562000c1e1500 */
[----:B------:R-:W-:Y:S03]  /*13f0*/  BSSY B0, `(.L_x_8106) ;  /* 0x0000033000007945 */ /* 0x000fe60003800000 */
[----:B------:R3:W5:Y:S01]  /*1400*/  @!P3 LDG.E.U16 R21, desc[UR4][R10.64] ;  /* 0x000000040a15b981 */ /* 0x000762000c1e1500 */
[----:B-1----:R-:W-:-:S03]  /*1410*/  VIADD R6, R4, 0x180 ;  /* 0x0000018004067836 */ /* 0x002fc60000000000 */
[----:B------:R1:W5:Y:S01]  /*1420*/  @!P2 LDG.E.U16 R20, desc[UR4][R12.64] ;  /* 0x000000040c14a981 */ /* 0x000362000c1e1500 */
[----:B--2---:R-:W-:-:S03]  /*1430*/  IADD3 R2, R4, 0x200, RZ ;  /* 0x0000020004027810 */ /* 0x004fc60007ffe0ff */
[----:B------:R2:W5:Y:S01]  /*1440*/  @!P5 LDG.E.U16 R0, desc[UR4][R28.64] ;  /* 0x000000041c00d981 */ /* 0x000562000c1e1500 */
[C---:B---3--:R-:W-:Y:S02]  /*1450*/  IADD3 R10, R4.reuse, 0x100, RZ ;  /* 0x00000100040a7810 */ /* 0x048fe40007ffe0ff */
[----:B-1----:R-:W-:Y:S02]  /*1460*/  IADD3 R12, R4, 0x280, RZ ;  /* 0x00000280040c7810 */ /* 0x002fe40007ffe0ff */
[-C--:B------:R-:W-:Y:S01]  /*1470*/  ISETP.GE.AND P3, PT, R2, R9.reuse, PT ;  /* 0x000000090200720c */ /* 0x080fe20003f66270 */
[----:B------:R-:W-:Y:S01]  /*1480*/  VIADD R2, R4, 0x300 ;  /* 0x0000030004027836 */ /* 0x000fe20000000000 */
[-C--:B------:R-:W-:Y:S02]  /*1490*/  ISETP.GE.AND P6, PT, R24, R9.reuse, PT ;  /* 0x000000091800720c */ /* 0x080fe40003fc6270 */
[-C--:B------:R-:W-:Y:S02]  /*14a0*/  ISETP.GE.AND P5, PT, R10, R9.reuse, PT ;  /* 0x000000090a00720c */ /* 0x080fe40003fa6270 */
[----:B------:R-:W-:-:S02]  /*14b0*/  ISETP.GE.AND P4, PT, R6, R9, PT ;  /* 0x000000090600720c */ /* 0x000fc40003f86270 */
[----:B------:R-:W-:Y:S01]  /*14c0*/  ISETP.GE.AND P2, PT, R12, R9, PT ;  /* 0x000000090c00720c */ /* 0x000fe20003f46270 */
[----:B0-2---:R-:W-:-:S12]  /*14d0*/  @P0 BRA `(.L_x_8107) ;  /* 0x0000000000900947 */ /* 0x005fd80003800000 */
[----:B-----5:R-:W-:Y:S01]  /*14e0*/  SHF.L.U32 R6, R15, 0x10, RZ ;  /* 0x000000100f067819 */ /* 0x020fe200000006ff */
[----:B------:R-:W-:Y:S01]  /*14f0*/  HFMA2.MMA R11, -RZ, RZ, 1.0087890625, -0.000686168670654296875 ;  /* 0x3c09919fff0b7435 */ /* 0x000fe200000001ff */
[----:B------:R-:W-:Y:S01]  /*1500*/  IMAD.MOV.U32 R22, RZ, RZ, 0x3aae005b ;  /* 0x3aae005bff167424 */ /* 0x000fe200078e00ff */
[----:B------:R-:W-:Y:S01]  /*1510*/  MOV R12, 0x38eb4c3a ;  /* 0x38eb4c3a000c7802 */ /* 0x000fe20000000f00 */
[----:B------:R-:W-:Y:S02]  /*1520*/  IMAD.MOV.U32 R15, RZ, RZ, 0x3e235519 ;  /* 0x3e235519ff0f7424 */ /* 0x000fe400078e00ff */
[C---:B------:R-:W-:Y:S01]  /*1530*/  FMUL.FTZ R3, R6.reuse, 0.70710676908493041992 ;  /* 0x3f3504f306037820 */ /* 0x040fe20000410000 */
[----:B------:R-:W-:Y:S01]  /*1540*/  MOV R13, 0x3d24d99a ;  /* 0x3d24d99a000d7802 */ /* 0x000fe20000000f00 */
[----:B------:R-:W-:Y:S02]  /*1550*/  FMUL.FTZ R6, R6, 0.5 ;  /* 0x3f00000006067820 */ /* 0x000fe40000410000 */
        /* <DEDUP_REMOVED lines=10> */
[----:B------:R-:W-:Y:S01]  /*1600*/  HFMA2.MMA R22, -RZ, RZ, 1.8525390625, -0.310791015625 ;  /* 0x3f69b4f9ff167435 */ /* 0x000fe200000001ff */
[----:B------:R-:W-:-:S02]  /*1610*/  FSEL R10, R10, R3, P1 ;  /* 0x000000030a0a7208 */ /* 0x000fc40000800000 */
[----:B------:R-:W-:Y:S01]  /*1620*/  FFMA.FTZ R12, R7, R12, R11 ;  /* 0x0000000c070c7223 */ /* 0x000fe2000001000b */
[----:B------:R-:W-:Y:S02]  /*1630*/  FSEL R11, R15, 0.11284004896879196167, P1 ;  /* 0x3de718af0f0b7808 */ /* 0x000fe40000800000 */
[----:B------:R-:W-:Y:S01]  /*1640*/  MOV R15, 0x3f210a14 ;  /* 0x3f210a14000f7802 */ /* 0x000fe20000000f00 */
[----:B------:R-:W-:-:S03]  /*1650*/  FFMA.FTZ R12, R7, R12, R13 ;  /* 0x0000000c070c7223 */ /* 0x000fc6000001000d */
[----:B------:R-:W-:Y:S01]  /*1660*/  FSEL R13, R22, -0.37612664699554443359, P1 ;  /* 0xbec093ac160d7808 */ /* 0x000fe20000800000 */
[----:B------:R-:W-:Y:S01]  /*1670*/  FFMA.FTZ R12, R7, R12, R11 ;  /* 0x0000000c070c7223 */ /* 0x000fe2000001000b */
[----:B------:R-:W-:-:S03]  /*1680*/  FSEL R11, R15, 0.12837915122509002686, P1 ;  /* 0x3e0375d30f0b7808 */ /* 0x000fc60000800000 */
[----:B------:R-:W-:-:S04]  /*1690*/  FFMA.FTZ R12, R7, R12, R13 ;  /* 0x0000000c070c7223 */ /* 0x000fc8000001000d */
[----:B------:R-:W-:-:S04]  /*16a0*/  FFMA.FTZ R11, R7, R12, R11 ;  /* 0x0000000c070b7223 */ /* 0x000fc8000001000b */
[----:B------:R-:W-:-:S04]  /*16b0*/  FFMA.FTZ R10, R11, R10, R10 ;  /* 0x0000000a0b0a7223 */ /* 0x000fc8000001000a */
[----:B------:R-:W0:Y:S02]  /*16c0*/  @P1 MUFU.EX2 R7, R10 ;  /* 0x0000000a00071308 */ /* 0x000e240000000800 */
[----:B0-----:R-:W-:-:S05]  /*16d0*/  @P1 FADD.FTZ R12, -R7, 1 ;  /* 0x3f800000070c1421 */ /* 0x001fca0000010100 */
[----:B------:R-:W-:-:S05]  /*16e0*/  @P1 LOP3.LUT R10, R12, 0x80000000, R3, 0xb8, !PT ;  /* 0x800000000c0a1812 */ /* 0x000fca00078eb803 */
[----:B------:R-:W-:-:S04]  /*16f0*/  FADD.FTZ R3, R10, 1 ;  /* 0x3f8000000a037421 */ /* 0x000fc80000010000 */
[----:B------:R-:W-:-:S05]  /*1700*/  FMUL.FTZ R6, R3, R6 ;  /* 0x0000000603067220 */ /* 0x000fca0000410000 */
[----:B------:R-:W-:-:S07]  /*1710*/  F2FP.BF16.F32.PACK_AB R6, RZ, R6 ;  /* 0x00000006ff06723e */ /* 0x000fce00000010ff */
.L_x_8107:
[----:B------:R-:W-:Y:S05]  /*1720*/  BSYNC B0 ;  /* 0x0000000000007941 */ /* 0x000fea0003800000 */
.L_x_8106:
[----:B------:R-:W-:Y:S01]  /*1730*/  BSSY B0, `(.L_x_8108) ;  /* 0x0000028000007945 */ /* 0x000fe20003800000 */
[----:B------:R-:W-:Y:S01]  /*1740*/  ISETP.GE.AND P1, PT, R2, R9, PT ;  /* 0x000000090200720c */ /* 0x000fe20003f26270 */
[----:B------:R-:W-:Y:S02]  /*1750*/  VIADD R2, R4, 0x380 ;  /* 0x0000038004027836 */ /* 0x000fe40000000000 */
[----:B------:R-:W-:Y:S10]  /*1760*/  @P6 BRA `(.L_x_8109) ;  /* 0x0000000000906947 */ /* 0x000ff40003800000 */
[----:B-----5:R-:W-:Y:S01]  /*1770*/  SHF.L.U32 R14, R14, 0x10, RZ ;  /* 0x000000100e0e7819 */ /* 0x020fe200000006ff */
[----:B------:R-:W-:Y:S01]  /*1780*/  HFMA2.MMA R12, -RZ, RZ, 0.61474609375, 16.90625 ;  /* 0x38eb4c3aff0c7435 */ /* 0x000fe200000001ff */
[----:B------:R-:W-:Y:S01]  /*1790*/  IMAD.MOV.U32 R22, RZ, RZ, 0x3aae005b ;  /* 0x3aae005bff167424 */ /* 0x000fe200078e00ff */
[----:B------:R-:W-:Y:S01]  /*17a0*/  HFMA2.MMA R13, -RZ, RZ, 1.28515625, -179.25 ;  /* 0x3d24d99aff0d7435 */ /* 0x000fe200000001ff */
[----:B------:R-:W-:Y:S01]  /*17b0*/  MOV R11, 0x3c09919f ;  /* 0x3c09919f000b7802 */ /* 0x000fe20000000f00 */
[C---:B------:R-:W-:Y:S01]  /*17c0*/  FMUL.FTZ R3, R14.reuse, 0.70710676908493041992 ;  /* 0x3f3504f30e037820 */ /* 0x040fe20000410000 */
[----:B------:R-:W-:Y:S02]  /*17d0*/  IMAD.MOV.U32 R15, RZ, RZ, 0x3e235519 ;  /* 0x3e235519ff0f7424 */ /* 0x000fe400078e00ff */
[----:B------:R-:W-:Y:S01]  /*17e0*/  FMUL.FTZ R14, R14, 0.5 ;  /* 0x3f0000000e0e7820 */ /* 0x000fe20000410000 */
        /* <DEDUP_REMOVED lines=12> */
[----:B------:R-:W-:Y:S01]  /*18b0*/  FFMA.FTZ R12, R7, R12, R11 ;  /* 0x0000000c070c7223 */ /* 0x000fe2000001000b */
[----:B------:R-:W-:Y:S01]  /*18c0*/  FSEL R11, R15, 0.11284004896879196167, P6 ;  /* 0x3de718af0f0b7808 */ /* 0x000fe20003000000 */
[----:B------:R-:W-:Y:S02]  /*18d0*/  HFMA2.MMA R15, -RZ, RZ, 1.7822265625, 0.000185489654541015625 ;  /* 0x3f210a14ff0f7435 */ /* 0x000fe400000001ff */
[----:B------:R-:W-:Y:S01]  /*18e0*/  FFMA.FTZ R12, R7, R12, R13 ;  /* 0x0000000c070c7223 */ /* 0x000fe2000001000d */
[----:B------:R-:W-:-:S03]  /*18f0*/  FSEL R13, R22, -0.37612664699554443359, P6 ;  /* 0xbec093ac160d7808 */ /* 0x000fc60003000000 */
[----:B------:R-:W-:-:S04]  /*1900*/  FFMA.FTZ R12, R7, R12, R11 ;  /* 0x0000000c070c7223 */ /* 0x000fc8000001000b */
[----:B------:R-:W-:Y:S01]  /*1910*/  FSEL R11, R15, 0.12837915122509002686, P6 ;  /* 0x3e0375d30f0b7808 */ /* 0x000fe20003000000 */
        /* <DEDUP_REMOVED lines=9> */
.L_x_8109:
[----:B------:R-:W-:Y:S05]  /*19b0*/  BSYNC B0 ;  /* 0x0000000000007941 */ /* 0x000fea0003800000 */
.L_x_8108:
[----:B------:R-:W-:Y:S01]  /*19c0*/  @!P0 IMAD.IADD R3, R5, 0x1, R4 ;  /* 0x0000000105038824 */ /* 0x000fe200078e0204 */
[----:B------:R-:W-:Y:S01]  /*19d0*/  BSSY B0, `(.L_x_8110) ;  /* 0x0000028000007945 */ /* 0x000fe20003800000 */
[----:B------:R-:W-:Y:S02]  /*19e0*/  ISETP.GE.AND P6, PT, R2, R9, PT ;  /* 0x000000090200720c */ /* 0x000fe40003fc6270 */
[----:B------:R-:W-:Y:S01]  /*19f0*/  @!P0 IMAD.WIDE.U32 R2, R3, 0x2, R16 ;  /* 0x0000000203028825 */ /* 0x000fe200078e0010 */
[----:B------:R-:W-:Y:S10]  /*1a00*/  @P5 BRA `(.L_x_8111) ;  /* 0x0000000000905947 */ /* 0x000ff40003800000 */
[----:B-----5:R-:W-:Y:S01]  /*1a10*/  SHF.L.U32 R10, R0, 0x10, RZ ;  /* 0x00000010000a7819 */ /* 0x020fe200000006ff */
[----:B------:R-:W-:Y:S01]  /*1a20*/  HFMA2.MMA R13, -RZ, RZ, 1.0087890625, -0.000686168670654296875 ;  /* 0x3c09919fff0d7435 */ /* 0x000fe200000001ff */
[----:B------:R-:W-:Y:S01]  /*1a30*/  IMAD.MOV.U32 R16, RZ, RZ, 0x3aae005b ;  /* 0x3aae005bff107424 */ /* 0x000fe200078e00ff */
[----:B------:R-:W-:Y:S01]  /*1a40*/  MOV R14, 0x38eb4c3a ;  /* 0x38eb4c3a000e7802 */ /* 0x000fe20000000f00 */
[----:B------:R-:W-:Y:S01]  /*1a50*/  HFMA2.MMA R17, -RZ, RZ, 1.8525390625, -0.310791015625 ;  /* 0x3f69b4f9ff117435 */ /* 0x000fe200000001ff */
[----:B------:R-:W-:Y:S01]  /*1a60*/  FMUL.FTZ R0, R10, 0.70710676908493041992 ;  /* 0x3f3504f30a007820 */ /* 0x000fe20000410000 */
[----:B------:R-:W-:-:S03]  /*1a70*/  MOV R15, 0x3d24d99a ;  /* 0x3d24d99a000f7802 */ /* 0x000fc60000000f00 */
        /* <DEDUP_REMOVED lines=11> */
[----:B------:R-:W-:Y:S02]  /*1b30*/  FSEL R13, R16, 0.11284004896879196167, P5 ;  /* 0x3de718af100d7808 */ /* 0x000fe40002800000 */
[----:B------:R-:W-:Y:S01]  /*1b40*/  FFMA.FTZ R14, R11, R14, R15 ;  /* 0x0000000e0b0e7223 */ /* 0x000fe2000001000f */
[----:B------:R-:W-:Y:S02]  /*1b50*/  MOV R16, 0x3f210a14 ;  /* 0x3f210a1400107802 */ /* 0x000fe40000000f00 */
[----:B------:R-:W-:Y:S01]  /*1b60*/  FSEL R15, R17, -0.37612664699554443359, P5 ;  /* 0xbec093ac110f7808 */ /* 0x000fe20002800000 */
[----:B------:R-:W-:Y:S01]  /*1b70*/  FFMA.FTZ R14, R11, R14, R13 ;  /* 0x0000000e0b0e7223 */ /* 0x000fe2000001000d */
[----:B------:R-:W-:Y:S01]  /*1b80*/  FADD.FTZ R17, -R12, -RZ ;  /* 0x800000ff0c117221 */ /* 0x000fe20000010100 */
[----:B------:R-:W-:-:S02]  /*1b90*/  FSEL R13, R16, 0.12837915122509002686, P5 ;  /* 0x3e0375d3100d7808 */ /* 0x000fc40002800000 */
[----:B------:R-:W-:Y:S02]  /*1ba0*/  FFMA.FTZ R14, R11, R14, R15 ;  /* 0x0000000e0b0e7223 */ /* 0x000fe4000001000f */
[----:B------:R-:W-:Y:S02]  /*1bb0*/  FSEL R12, R17, R0, P5 ;  /* 0x00000000110c7208 */ /* 0x000fe40002800000 */
        /* <DEDUP_REMOVED lines=9> */
.L_x_8111:
[----:B------:R-:W-:Y:S05]  /*1c50*/  BSYNC B0 ;  /* 0x0000000000007941 */ /* 0x000fea0003800000 */
.L_x_8110:
[----:B------:R-:W-:Y:S04]  /*1c60*/  BSSY B0, `(.L_x_8112) ;  /* 0x0000026000007945 */ /* 0x000fe80003800000 */
[----:B------:R-:W-:Y:S05]  /*1c70*/  @P4 BRA `(.L_x_8113) ;  /* 0x0000000000904947 */ /* 0x000fea0003800000 */
[----:B-----5:R-:W-:Y:S01]  /*1c80*/  IMAD.U32 R10, R8, 0x10000, RZ ;  /* 0x00010000080a7824 */ /* 0x020fe200078e00ff */
[----:B------:R-:W-:Y:S01]  /*1c90*/  HFMA2.MMA R14, -RZ, RZ, 0.61474609375, 16.90625 ;  /* 0x38eb4c3aff0e7435 */ /* 0x000fe200000001ff */
        /* <DEDUP_REMOVED lines=34> */
.L_x_8113:
[----:B------:R-:W-:Y:S05]  /*1ec0*/  BSYNC B0 ;  /* 0x0000000000007941 */ /* 0x000fea0003800000 */
.L_x_8112:
[----:B------:R-:W-:Y:S04]  /*1ed0*/  BSSY B0, `(.L_x_8114) ;  /* 0x0000026000007945 */ /* 0x000fe80003800000 */
[----:B------:R-:W-:Y:S05]  /*1ee0*/  @P3 BRA `(.L_x_8115) ;  /* 0x0000000000903947 */ /* 0x000fea0003800000 */
[----:B-----5:R-:W-:Y:S01]  /*1ef0*/  SHF.L.U32 R21, R21, 0x10, RZ ;  /* 0x0000001015157819 */ /* 0x020fe200000006ff */
[----:B------:R-:W-:Y:S01]  /*1f00*/  HFMA2.MMA R13, -RZ, RZ, 1.0087890625, -0.000686168670654296875 ;  /* 0x3c09919fff0d7435 */ /* 0x000fe200000001ff */
[----:B------:R-:W-:Y:S01]  /*1f10*/  IMAD.MOV.U32 R14, RZ, RZ, 0x38eb4c3a ;  /* 0x38eb4c3aff0e7424 */ /* 0x000fe200078e00ff */
[----:B------:R-:W-:Y:S01]  /*1f20*/  MOV R16, 0x3aae005b ;  /* 0x3aae005b00107802 */ /* 0x000fe20000000f00 */
[----:B------:R-:W-:Y:S02]  /*1f30*/  IMAD.MOV.U32 R15, RZ, RZ, 0x3d24d99a ;  /* 0x3d24d99aff0f7424 */ /* 0x000fe400078e00ff */
[C---:B------:R-:W-:Y:S01]  /*1f40*/  FMUL.FTZ R10, R21.reuse, 0.70710676908493041992 ;  /* 0x3f3504f3150a7820 */ /* 0x040fe20000410000 */
[----:B------:R-:W-:Y:S01]  /*1f50*/  HFMA2.MMA R17, -RZ, RZ, 1.8525390625, -0.310791015625 ;  /* 0x3f69b4f9ff117435 */ /* 0x000fe200000001ff */
[----:B------:R-:W-:Y:S02]  /*1f60*/  FMUL.FTZ R21, R21, 0.5 ;  /* 0x3f00000015157820 */ /* 0x000fe40000410000 */
        /* <DEDUP_REMOVED lines=12> */
[----:B------:R-:W-:Y:S02]  /*2030*/  IMAD.MOV.U32 R16, RZ, RZ, 0x3f210a14 ;  /* 0x3f210a14ff107424 */ /* 0x000fe400078e00ff */
[----:B------:R-:W-:Y:S01]  /*2040*/  FFMA.FTZ R14, R11, R14, R15 ;  /* 0x0000000e0b0e7223 */ /* 0x000fe2000001000f */
[----:B------:R-:W-:Y:S01]  /*2050*/  FSEL R15, R17, -0.37612664699554443359, P3 ;  /* 0xbec093ac110f7808 */ /* 0x000fe20001800000 */
[----:B------:R-:W-:Y:S02]  /*2060*/  FADD.FTZ R17, -R12, -RZ ;  /* 0x800000ff0c117221 */ /* 0x000fe40000010100 */
        /* <DEDUP_REMOVED lines=12> */
.L_x_8115:
[----:B------:R-:W-:Y:S05]  /*2130*/  BSYNC B0 ;  /* 0x0000000000007941 */ /* 0x000fea0003800000 */
.L_x_8114:
[----:B------:R-:W-:Y:S04]  /*2140*/  BSSY B0, `(.L_x_8116) ;  /* 0x0000026000007945 */ /* 0x000fe80003800000 */
[----:B------:R-:W-:Y:S05]  /*2150*/  @P2 BRA `(.L_x_8117) ;  /* 0x0000000000902947 */ /* 0x000fea0003800000 */
[----:B-----5:R-:W-:Y:S01]  /*2160*/  SHF.L.U32 R20, R20, 0x10, RZ ;  /* 0x0000001014147819 */ /* 0x020fe200000006ff */
[----:B------:R-:W-:Y:S01]  /*2170*/  HFMA2.MMA R14, -RZ, RZ, 1.0087890625, -0.000686168670654296875 ;  /* 0x3c09919fff0e7435 */ /* 0x000fe200000001ff */
[----:B------:R-:W-:Y:S01]  /*2180*/  IMAD.MOV.U32 R17, RZ, RZ, 0x3aae005b ;  /* 0x3aae005bff117424 */ /* 0x000fe200078e00ff */
[----:B------:R-:W-:Y:S01]  /*2190*/  MOV R15, 0x38eb4c3a ;  /* 0x38eb4c3a000f7802 */ /* 0x000fe20000000f00 */
[----:B------:R-:W-:Y:S01]  /*21a0*/  HFMA2.MMA R21, -RZ, RZ, 1.8525390625, -0.310791015625 ;  /* 0x3f69b4f9ff157435 */ /* 0x000fe200000001ff */
[C---:B------:R-:W-:Y:S01]  /*21b0*/  FMUL.FTZ R11, R20.reuse, 0.70710676908493041992 ;  /* 0x3f3504f3140b7820 */ /* 0x040fe20000410000 */
[----:B------:R-:W-:Y:S01]  /*21c0*/  MOV R16, 0x3d24d99a ;  /* 0x3d24d99a00107802 */ /* 0x000fe20000000f00 */
[----:B------:R-:W-:Y:S02]  /*21d0*/  FMUL.FTZ R20, R20, 0.5 ;  /* 0x3f00000014147820 */ /* 0x000fe40000410000 */
        /* <DEDUP_REMOVED lines=13> */
[----:B------:R-:W-:Y:S02]  /*22b0*/  FSEL R14, R17, 0.11284004896879196167, P2 ;  /* 0x3de718af110e7808 */ /* 0x000fe40001000000 */
[C---:B------:R-:W-:Y:S01]  /*22c0*/  FFMA.FTZ R15, R12.reuse, R15, R16 ;  /* 0x0000000f0c0f7223 */ /* 0x040fe20000010010 */
[----:B------:R-:W-:Y:S02]  /*22d0*/  MOV R17, 0x3f210a14 ;  /* 0x3f210a1400117802 */ /* 0x000fe40000000f00 */
        /* <DEDUP_REMOVED lines=12> */
.L_x_8117:
[----:B------:R-:W-:Y:S05]  /*23a0*/  BSYNC B0 ;  /* 0x0000000000007941 */ /* 0x000fea0003800000 */
.L_x_8116:
[----:B------:R-:W-:Y:S04]  /*23b0*/  BSSY B0, `(.L_x_8118) ;  /* 0x0000026000007945 */ /* 0x000fe80003800000 */
[----:B------:R-:W-:Y:S05]  /*23c0*/  @P1 BRA `(.L_x_8119) ;  /* 0x0000000000901947 */ /* 0x000fea0003800000 */
[----:B-----5:R-:W-:Y:S01]  /*23d0*/  IMAD.U32 R19, R19, 0x10000, RZ ;  /* 0x0001000013137824 */ /* 0x020fe200078e00ff */
[----:B------:R-:W-:Y:S01]  /*23e0*/  HFMA2.MMA R16, -RZ, RZ, 0.61474609375, 16.90625 ;  /* 0x38eb4c3aff107435 */ /* 0x000fe200000001ff */
[----:B------:R-:W-:Y:S01]  /*23f0*/  MOV R20, 0x3aae005b ;  /* 0x3aae005b00147802 */ /* 0x000fe20000000f00 */
[----:B------:R-:W-:Y:S02]  /*2400*/  IMAD.MOV.U32 R15, RZ, RZ, 0x3c09919f ;  /* 0x3c09919fff0f7424 */ /* 0x000fe400078e00ff */
[C---:B------:R-:W-:Y:S01]  /*2410*/  FMUL.FTZ R12, R19.reuse, 0.70710676908493041992 ;  /* 0x3f3504f3130c7820 */ /* 0x040fe20000410000 */
[----:B------:R-:W-:Y:S01]  /*2420*/  HFMA2.MMA R17, -RZ, RZ, 1.28515625, -179.25 ;  /* 0x3d24d99aff117435 */ /* 0x000fe200000001ff */
[----:B------:R-:W-:Y:S02]  /*2430*/  IMAD.MOV.U32 R21, RZ, RZ, 0x3f69b4f9 ;  /* 0x3f69b4f9ff157424 */ /* 0x000fe400078e00ff */
[----:B------:R-:W-:Y:S01]  /*2440*/  FMUL.FTZ R19, R19, 0.5 ;  /* 0x3f00000013137820 */ /* 0x000fe20000410000 */
        /* <DEDUP_REMOVED lines=28> */
.L_x_8119:
[----:B------:R-:W-:Y:S05]  /*2610*/  BSYNC B0 ;  /* 0x0000000000007941 */ /* 0x000fea0003800000 */
.L_x_8118:
        /* <DEDUP_REMOVED lines=38> */
.L_x_8121:
[----:B------:R-:W-:Y:S05]  /*2880*/  BSYNC B0 ;  /* 0x0000000000007941 */ /* 0x000fea0003800000 */
.L_x_8120:
[----:B------:R-:W-:Y:S01]  /*2890*/  @!P0 IADD3 R4, R4, 0x80, RZ ;  /* 0x0000008004048810 */ /* 0x000fe20007ffe0ff */
[----:B------:R0:W-:Y:S01]  /*28a0*/  @!P0 STG.E.U16 desc[UR4][R2.64], R6 ;  /* 0x0000000602008986 */ /* 0x0001e2000c101504 */
[----:B------:R-:W-:Y:S04]  /*28b0*/  BSSY B0, `(.L_x_8122) ;  /* 0x000002d000007945 */ /* 0x000fe80003800000 */
[----:B------:R-:W-:Y:S01]  /*28c0*/  BSSY B1, `(.L_x_8123) ;  /* 0x0000025000017945 */ /* 0x000fe20003800000 */
[----:B------:R-:W-:-:S13]  /*28d0*/  ISETP.GE.AND P0, PT, R4, R9, PT ;  /* 0x000000090400720c */ /* 0x000fda0003f06270 */
[----:B0-----:R-:W-:Y:S05]  /*28e0*/  @P0 BRA `(.L_x_8124) ;  /* 0x0000000000300947 */ /* 0x001fea0003800000 */
[----:B------:R-:W0:Y:S01]  /*28f0*/  LDC.64 R2, c[0x0][0x218] ;  /* 0x00008600ff027b82 */ /* 0x000e220000000a00 */
[----:B-----5:R-:W-:Y:S01]  /*2900*/  IADD3 R15, R5, R4, RZ ;  /* 0x00000004050f7210 */ /* 0x020fe20007ffe0ff */
[----:B------:R-:W-:-:S05]  /*2910*/  VIADD R4, R4, 0x80 ;  /* 0x0000008004047836 */ /* 0x000fca0000000000 */
        /* <DEDUP_REMOVED lines=9> */
.L_x_8124:
[----:B------:R-:W-:-:S13]  /*29b0*/  ISETP.GE.AND P0, PT, R4, R9, PT ;  /* 0x000000090400720c */ /* 0x000fda0003f06270 */
[----:B------:R-:W-:Y:S05]  /*29c0*/  @P0 BRA `(.L_x_8126) ;  /* 0x0000000000300947 */ /* 0x000fea0003800000 */
[----:B0-----:R-:W0:Y:S01]  /*29d0*/  LDC.64 R2, c[0x0][0x218] ;  /* 0x00008600ff027b82 */ /* 0x001e220000000a00 */
[----:B------:R-:W-:Y:S01]  /*29e0*/  IMAD.IADD R7, R5, 0x1, R4 ;  /* 0x0000000105077824 */ /* 0x000fe200078e0204 */
[----:B------:R-:W-:-:S03]  /*29f0*/  IADD3 R4, R4, 0x80, RZ ;  /* 0x0000008004047810 */ /* 0x000fc60007ffe0ff */
[----:B0-----:R-:W-:-:S05]  /*2a00*/  IMAD.WIDE.U32 R2, R7, 0x2, R2 ;  /* 0x0000000207027825 */ /* 0x001fca00078e0002 */
[----:B-----5:R1:W-:Y:S02]  /*2a10*/  STG.E.U16 desc[UR4][R2.64], R8 ;  /* 0x0000000802007986 */ /* 0x0203e4000c101504 */
.L_x_8125:
[----:B------:R-:W-:-:S13]  /*2a20*/  ISETP.GE.AND P0, PT, R4, R9, PT ;  /* 0x000000090400720c */ /* 0x000fda0003f06270 */
[----:B------:R-:W-:Y:S05]  /*2a30*/  @P0 BRA `(.L_x_8127) ;  /* 0x0000000000340947 */ /* 0x000fea0003800000 */
[----:B01----:R-:W0:Y:S01]  /*2a40*/  LDC.64 R2, c[0x0][0x218] ;  /* 0x00008600ff027b82 */ /* 0x003e220000000a00 */
[----:B------:R-:W-:Y:S01]  /*2a50*/  IADD3 R7, R5, R4, RZ ;  /* 0x0000000405077210 */ /* 0x000fe20007ffe0ff */
[----:B------:R-:W-:-:S04]  /*2a60*/  VIADD R4, R4, 0x80 ;  /* 0x0000008004047836 */ /* 0x000fc80000000000 */
[----:B0-----:R-:W-:-:S05]  /*2a70*/  IMAD.WIDE.U32 R2, R7, 0x2, R2 ;  /* 0x0000000207027825 */ /* 0x001fca00078e0002 */
[----:B------:R1:W-:Y:S02]  /*2a80*/  STG.E.U16 desc[UR4][R2.64], R10 ;  /* 0x0000000a02007986 */ /* 0x0003e4000c101504 */
.L_x_8126:
        /* <DEDUP_REMOVED lines=8> */
.L_x_8127:
[----:B------:R-:W-:Y:S05]  /*2b10*/  BSYNC B1 ;  /* 0x0000000000017941 */ /* 0x000fea0003800000 */
.L_x_8123:
[----:B------:R-:W-:-:S13]  /*2b20*/  ISETP.GE.AND P0, PT, R4, R9, PT ;  /* 0x000000090400720c */ /* 0x000fda0003f06270 */
[----:B012---:R-:W0:Y:S01]  /*2b30*/  @!P0 LDC.64 R2, c[0x0][0x218] ;  /* 0x00008600ff028b82 */ /* 0x007e220000000a00 */
[----:B------:R-:W-:Y:S01]  /*2b40*/  @!P0 IMAD.IADD R7, R5, 0x1, R4 ;  /* 0x0000000105078824 */ /* 0x000fe200078e0204 */
[----:B------:R-:W-:-:S03]  /*2b50*/  @!P0 IADD3 R4, R4, 0x80, RZ ;  /* 0x0000008004048810 */ /* 0x000fc60007ffe0ff */
[----:B0-----:R-:W-:-:S05]  /*2b60*/  @!P0 IMAD.WIDE.U32 R2, R7, 0x2, R2 ;  /* 0x0000000207028825 */ /* 0x001fca00078e0002 */
[----:B------:R2:W-:Y:S02]  /*2b70*/  @!P0 STG.E.U16 desc[UR4][R2.64], R12 ;  /* 0x0000000c02008986 */ /* 0x0005e4000c101504 */
.L_x_8128:
[----:B------:R-:W-:Y:S05]  /*2b80*/  BSYNC B0 ;  /* 0x0000000000007941 */ /* 0x000fea0003800000 */
.L_x_8122:
        /* <DEDUP_REMOVED lines=8> */
.L_x_8129:
        /* <DEDUP_REMOVED lines=15> */
.L_x_12883:


//--------------------- .text._ZN2at6native29vectorized_elementwise_kernelILi4EZZZNS0_18GeluCUDAKernelImplERNS_18TensorIteratorBaseENS0_8GeluTypeEENKUlvE0_clEvENKUlvE2_clEvEUlN3c108BFloat16EE_St5arrayIPcLm2EEEEviT0_T1_ --------------------------
	.section	.text._ZN2at6native29vectorized_elementwise_kernelILi4EZZZNS0_18GeluCUDAKernelImplERNS_18TensorIteratorBaseENS0_8GeluTypeEENKUlvE0_clEvENKUlvE2_clEvEUlN3c108BFloat16EE_St5arrayIPcLm2EEEEviT0_T1_,"ax",@progbits
	.align	128
        .global         _ZN2at6native29vectorized_elementwise_kernelILi4EZZZNS0_18GeluCUDAKernelImplERNS_18TensorIteratorBaseENS0_8GeluTypeEENKUlvE0_clEvENKUlvE2_clEvEUlN3c108BFloat16EE_St5arrayIPcLm2EEEEviT0_T1_
        .type           _ZN2at6native29vectorized_elementwise_kernelILi4EZZZNS0_18GeluCUDAKernelImplERNS_18TensorIteratorBaseENS0_8GeluTypeEENKUlvE0_clEvENKUlvE2_clEvEUlN3c108BFloat16EE_St5arrayIPcLm2EEEEviT0_T1_,@function
        .size           _ZN2at6native29vectorized_elementwise_kernelILi4EZZZNS0_18GeluCUDAKernelImplERNS_18TensorIteratorBaseENS0_8GeluTypeEENKUlvE0_clEvENKUlvE2_clEvEUlN3c108BFloat16EE_St5arrayIPcLm2EEEEviT0_T1_,(.L_x_12884 - _ZN2at6native29vectorized_elementwise_kernelILi4EZZZNS0_18GeluCUDAKernelImplERNS_18TensorIteratorBaseENS0_8GeluTypeEENKUlvE0_clEvENKUlvE2_clEvEUlN3c108BFloat16EE_St5arrayIPcLm2EEEEviT0_T1_)
        .other          _ZN2at6native29vectorized_elementwise_kernelILi4EZZZNS0_18GeluCUDAKernelImplERNS_18TensorIteratorBaseENS0_8GeluTypeEENKUlvE0_clEvENKUlvE2_clEvEUlN3c108BFloat16EE_St5arrayIPcLm2EEEEviT0_T1_,@"STO_CUDA_ENTRY STV_DEFAULT"
_ZN2at6native29vectorized_elementwise_kernelILi4EZZZNS0_18GeluCUDAKernelImplERNS_18TensorIteratorBaseENS0_8GeluTypeEENKUlvE0_clEvENKUlvE2_clEvEUlN3c108BFloat16EE_St5arrayIPcLm2EEEEviT0_T1_:
.text._ZN2at6native29vectorized_elementwise_kernelILi4EZZZNS0_18GeluCUDAKernelImplERNS_18TensorIteratorBaseENS0_8GeluTypeEENKUlvE0_clEvENKUlvE2_clEvEUlN3c108BFloat16EE_St5arrayIPcLm2EEEEviT0_T1_:
        /* <DEDUP_REMOVED lines=14> */
[----:B------:R-:W-:Y:S01]  /*00e0*/  HFMA2.MMA R12, -RZ, RZ, 0.8349609375, 5.424022674560546875e-06 ;  /* 0x3aae005bff0c7435 */ /* 0x000fe200000001ff */
[----:B------:R-:W-:Y:S01]  /*00f0*/  IMAD.MOV.U32 R8, RZ, RZ, 0x38eb4c3a ;  /* 0x38eb4c3aff087424 */ /* 0x000fe200078e00ff */
[----:B------:R-:W-:Y:S01]  /*0100*/  MOV R9, 0x3d24d99a ;  /* 0x3d24d99a00097802 */ /* 0x000fe20000000f00 */
[----:B------:R-:W-:Y:S01]  /*0110*/  HFMA2.MMA R11, -RZ, RZ, 1.8525390625, -0.310791015625 ;  /* 0x3f69b4f9ff0b7435 */ /* 0x000fe200000001ff */
[----:B0-----:R-:W-:Y:S02]  /*0120*/  IMAD.MOV.U32 R7, RZ, RZ, 0x3e235519 ;  /* 0x3e235519ff077424 */ /* 0x001fe400078e00ff */
[C---:B--2---:R-:W-:Y:S01]  /*0130*/  IMAD.U32 R21, R14.reuse, 0x10000, RZ ;  /* 0x000100000e157824 */ /* 0x044fe200078e00ff */
[----:B------:R-:W-:-:S03]  /*0140*/  PRMT R20, R14, 0x7632, R20 ;  /* 0x000076320e147816 */ /* 0x000fc60000000014 */
[C---:B------:R-:W-:Y:S01]  /*0150*/  FMUL.FTZ R16, R21.reuse, 0.70710676908493041992 ;  /* 0x3f3504f315107820 */ /* 0x040fe20000410000 */
[----:B------:R-:W-:Y:S01]  /*0160*/  SHF.L.U32 R20, R20, 0x10, RZ ;  /* 0x0000001014147819 */ /* 0x000fe200000006ff */
[----:B------:R-:W-:Y:S02]  /*0170*/  FMUL.FTZ R21, R21, 0.5 ;  /* 0x3f00000015157820 */ /* 0x000fe40000410000 */
[C---:B------:R-:W-:Y:S01]  /*0180*/  FADD.FTZ R17, |R16|.reuse, -RZ ;  /* 0x800000ff10117221 */ /* 0x040fe20000010200 */
[C---:B------:R-:W-:Y:S01]  /*0190*/  FMUL.FTZ R10, R16.reuse, R16 ;  /* 0x00000010100a7220 */ /* 0x040fe20000410000 */
[----:B------:R-:W-:Y:S01]  /*01a0*/  FSETP.GE.FTZ.AND P0, PT, |R16|, 1.0029599666595458984, PT ;  /* 0x3f8060fe1000780b */ /* 0x000fe20003f16200 */
[----:B------:R-:W-:-:S03]  /*01b0*/  FMUL.FTZ R14, R20, 0.70710676908493041992 ;  /* 0x3f3504f3140e7820 */ /* 0x000fc60000410000 */
[C---:B------:R-:W-:Y:S01]  /*01c0*/  FSEL R5, R17.reuse, R10, P0 ;  /* 0x0000000a11057208 */ /* 0x040fe20000000000 */
[----:B------:R-:W-:Y:S01]  /*01d0*/  IMAD.MOV.U32 R10, RZ, RZ, 0x3c09919f ;  /* 0x3c09919fff0a7424 */ /* 0x000fe200078e00ff */
[----:B------:R-:W-:Y:S01]  /*01e0*/  FSEL R18, R8, 8.4834944573231041431e-05, P0 ;  /* 0x38b1e96a08127808 */ /* 0x000fe20000000000 */
[----:B------:R-:W-:Y:S01]  /*01f0*/  FADD.FTZ R6, |R14|, -RZ ;  /* 0x800000ff0e067221 */ /* 0x000fe20000010200 */
[----:B------:R-:W-:Y:S01]  /*0200*/  FSEL R22, -R12, -0.00082130916416645050049, P0 ;  /* 0xba574d200c167808 */ /* 0x000fe20000000100 */
[C---:B------:R-:W-:Y:S01]  /*0210*/  FMUL.FTZ R23, R14.reuse, R14 ;  /* 0x0000000e0e177220 */ /* 0x040fe20000410000 */
[----:B------:R-:W-:Y:S01]  /*0220*/  FSETP.GE.FTZ.AND P1, PT, |R14|, 1.0029599666595458984, PT ;  /* 0x3f8060fe0e00780b */ /* 0x000fe20003f36200 */
[----:B------:R-:W-:Y:S01]  /*0230*/  FADD.FTZ R17, -R17, -RZ ;  /* 0x800000ff11117221 */ /* 0x000fe20000010100 */
[----:B------:R-:W-:Y:S01]  /*0240*/  FSEL R24, -R9, -0.026868773624300956726, P0 ;  /* 0xbcdc1be709187808 */ /* 0x000fe20000000100 */
[----:B------:R-:W-:Y:S01]  /*0250*/  FFMA.FTZ R18, R5, R18, R22 ;  /* 0x0000001205127223 */ /* 0x000fe20000010016 */
[----:B------:R-:W-:-:S02]  /*0260*/  FSEL R22, R10, 0.0052134888246655464172, P0 ;  /* 0x3baad5ea0a167808 */ /* 0x000fc40000000000 */
[----:B------:R-:W-:Y:S02]  /*0270*/  FSEL R23, R6, R23, P1 ;  /* 0x0000001706177208 */ /* 0x000fe40000800000 */
[----:B------:R-:W-:Y:S01]  /*0280*/  FSEL R26, R8, 8.4834944573231041431e-05, P1 ;  /* 0x38b1e96a081a7808 */ /* 0x000fe20000800000 */
[C---:B------:R-:W-:Y:S01]  /*0290*/  FFMA.FTZ R18, R5.reuse, R18, R22 ;  /* 0x0000001205127223 */ /* 0x040fe20000010016 */
[----:B------:R-:W-:Y:S02]  /*02a0*/  FSEL R28, -R12, -0.00082130916416645050049, P1 ;  /* 0xba574d200c1c7808 */ /* 0x000fe40000800100 */
[----:B------:R-:W-:Y:S01]  /*02b0*/  FSEL R13, R10, 0.0052134888246655464172, P1 ;  /* 0x3baad5ea0a0d7808 */ /* 0x000fe20000800000 */
[----:B------:R-:W-:Y:S01]  /*02c0*/  FFMA.FTZ R18, R5, R18, R24 ;  /* 0x0000001205127223 */ /* 0x000fe20000010018 */
[----:B------:R-:W-:Y:S01]  /*02d0*/  FSEL R22, R7, 0.11284004896879196167, P0 ;  /* 0x3de718af07167808 */ /* 0x000fe20000000000 */
[----:B------:R-:W-:Y:S01]  /*02e0*/  FFMA.FTZ R26, R23, R26, R28 ;  /* 0x0000001a171a7223 */ /* 0x000fe2000001001c */
[----:B------:R-:W-:-:S02]  /*02f0*/  FSEL R24, -R9, -0.026868773624300956726, P1 ;  /* 0xbcdc1be709187808 */ /* 0x000fc40000800100 */
[----:B------:R-:W-:Y:S01]  /*0300*/  FSEL R19, R7, 0.11284004896879196167, P1 ;  /* 0x3de718af07137808 */ /* 0x000fe20000800000 */
[----:B------:R-:W-:Y:S01]  /*0310*/  FFMA.FTZ R26, R23, R26, R13 ;  /* 0x0000001a171a7223 */ /* 0x000fe2000001000d */
[----:B------:R-:W-:Y:S01]  /*0320*/  FFMA.FTZ R18, R5, R18, R22 ;  /* 0x0000001205127223 */ /* 0x000fe20000010016 */
[----:B------:R-:W-:Y:S01]  /*0330*/  FSEL R22, R11, -0.37612664699554443359, P0 ;  /* 0xbec093ac0b167808 */ /* 0x000fe20000000000 */
[----:B------:R-:W-:Y:S02]  /*0340*/  IMAD.MOV.U32 R13, RZ, RZ, 0x3f210a14 ;  /* 0x3f210a14ff0d7424 */ /* 0x000fe400078e00ff */
[----:B------:R-:W-:Y:S01]  /*0350*/  FFMA.FTZ R26, R23, R26, R24 ;  /* 0x0000001a171a7223 */ /* 0x000fe20000010018 */
[----:B------:R-:W-:Y:S01]  /*0360*/  FSEL R28, R11, -0.37612664699554443359, P1 ;  /* 0xbec093ac0b1c7808 */ /* 0x000fe20000800000 */
[----:B------:R-:W-:Y:S01]  /*0370*/  FFMA.FTZ R18, R5, R18, R22 ;  /* 0x0000001205127223 */ /* 0x000fe20000010016 */
[----:B------:R-:W-:Y:S01]  /*0380*/  FSEL R24, R13, 0.12837915122509002686, P0 ;  /* 0x3e0375d30d187808 */ /* 0x000fe20000000000 */
[----:B------:R-:W-:Y:S01]  /*0390*/  FFMA.FTZ R26, R23, R26, R19 ;  /* 0x0000001a171a7223 */ /* 0x000fe20000010013 */
[----:B------:R-:W-:-:S02]  /*03a0*/  SHF.L.U32 R22, R15, 0x10, RZ ;  /* 0x000000100f167819 */ /* 0x000fc400000006ff */
[----:B------:R-:W-:Y:S01]  /*03b0*/  FSEL R19, R13, 0.12837915122509002686, P1 ;  /* 0x3e0375d30d137808 */ /* 0x000fe20000800000 */
[----:B------:R-:W-:Y:S01]  /*03c0*/  FFMA.FTZ R24, R5, R18, R24 ;  /* 0x0000001205187223 */ /* 0x000fe20000010018 */
[----:B------:R-:W-:Y:S01]  /*03d0*/  FFMA.FTZ R26, R23, R26, R28 ;  /* 0x0000001a171a7223 */ /* 0x000fe2000001001c */
[----:B------:R-:W-:Y:S01]  /*03e0*/  FMUL.FTZ R5, R22, 0.70710676908493041992 ;  /* 0x3f3504f316057820 */ /* 0x000fe20000410000 */
[----:B------:R-:W-:Y:S02]  /*03f0*/  FSEL R17, R17, R16, P0 ;  /* 0x0000001011117208 */ /* 0x000fe40000000000 */
[----:B------:R-:W-:Y:S01]  /*0400*/  FFMA.FTZ R23, R23, R26, R19 ;  /* 0x0000001a17177223 */ /* 0x000fe20000010013 */
[C---:B------:R-:W-:Y:S01]  /*0410*/  FADD.FTZ R18, |R5|.reuse, -RZ ;  /* 0x800000ff05127221 */ /* 0x040fe20000010200 */
[C---:B------:R-:W-:Y:S01]  /*0420*/  FMUL.FTZ R19, R5.reuse, R5 ;  /* 0x0000000505137220 */ /* 0x040fe20000410000 */
[----:B------:R-:W-:Y:S01]  /*0430*/  FSETP.GE.FTZ.AND P2, PT, |R5|, 1.0029599666595458984, PT ;  /* 0x3f8060fe0500780b */ /* 0x000fe20003f56200 */
[----:B------:R-:W-:Y:S01]  /*0440*/  FFMA.FTZ R24, R24, R17, R17 ;  /* 0x0000001118187223 */ /* 0x000fe20000010011 */
[----:B------:R-:W-:-:S02]  /*0450*/  PRMT R15, R15, 0x7632, R15 ;  /* 0x000076320f0f7816 */ /* 0x000fc4000000000f */
[----:B------:R-:W-:Y:S01]  /*0460*/  FSEL R19, R18, R19, P2 ;  /* 0x0000001312137208 */ /* 0x000fe20001000000 */
[----:B------:R-:W0:Y:S01]  /*0470*/  @P0 MUFU.EX2 R17, R24 ;  /* 0x0000001800110308 */ /* 0x000e220000000800 */
[----:B------:R-:W-:Y:S01]  /*0480*/  FSEL R26, R8, 8.4834944573231041431e-05, P2 ;  /* 0x38b1e96a081a7808 */ /* 0x000fe20001000000 */
[----:B------:R-:W-:Y:S01]  /*0490*/  IMAD.U32 R15, R15, 0x10000, RZ ;  /* 0x000100000f0f7824 */ /* 0x000fe200078e00ff */
[----:B------:R-:W-:Y:S01]  /*04a0*/  FSEL R28, -R12, -0.00082130916416645050049, P2 ;  /* 0xba574d200c1c7808 */ /* 0x000fe20001000100 */
[----:B------:R-:W-:Y:S01]  /*04b0*/  FADD.FTZ R18, -R18, -RZ ;  /* 0x800000ff12127221 */ /* 0x000fe20000010100 */
[----:B------:R-:W-:-:S03]  /*04c0*/  FSEL R25, R10, 0.0052134888246655464172, P2 ;  /* 0x3baad5ea0a197808 */ /* 0x000fc60001000000 */
[----:B------:R-:W-:Y:S01]  /*04d0*/  FFMA.FTZ R26, R19, R26, R28 ;  /* 0x0000001a131a7223 */ /* 0x000fe2000001001c */
[----:B------:R-:W-:Y:S02]  /*04e0*/  FSEL R28, R7, 0.11284004896879196167, P2 ;  /* 0x3de718af071c7808 */ /* 0x000fe40001000000 */
[----:B------:R-:W-:Y:S01]  /*04f0*/  FSEL R18, R18, R5, P2 ;  /* 0x0000000512127208 */ /* 0x000fe20001000000 */
[----:B------:R-:W-:Y:S01]  /*0500*/  FFMA.FTZ R26, R19, R26, R25 ;  /* 0x0000001a131a7223 */ /* 0x000fe20000010019 */
[----:B------:R-:W-:-:S05]  /*0510*/  FSEL R25, -R9, -0.026868773624300956726, P2 ;  /* 0xbcdc1be709197808 */ /* 0x000fca0001000100 */
[----:B------:R-:W-:Y:S01]  /*0520*/  FFMA.FTZ R26, R19, R26, R25 ;  /* 0x0000001a131a7223 */ /* 0x000fe20000010019 */
[----:B------:R-:W-:-:S03]  /*0530*/  FSEL R25, R11, -0.37612664699554443359, P2 ;  /* 0xbec093ac0b197808 */ /* 0x000fc60001000000 */
[----:B------:R-:W-:-:S04]  /*0540*/  FFMA.FTZ R26, R19, R26, R28 ;  /* 0x0000001a131a7223 */ /* 0x000fc8000001001c */
[----:B------:R-:W-:Y:S01]  /*0550*/  FFMA.FTZ R26, R19, R26, R25 ;  /* 0x0000001a131a7223 */ /* 0x000fe20000010019 */
[----:B------:R-:W-:-:S05]  /*0560*/  FSEL R25, R13, 0.12837915122509002686, P2 ;  /* 0x3e0375d30d197808 */ /* 0x000fca0001000000 */
[----:B------:R-:W-:Y:S01]  /*0570*/  FFMA.FTZ R19, R19, R26, R25 ;  /* 0x0000001a13137223 */ /* 0x000fe20000010019 */
[----:B0-----:R-:W-:Y:S01]  /*0580*/  @P0 FADD.FTZ R25, -R17, 1 ;  /* 0x3f80000011190421 */ /* 0x001fe20000010100 */
[C---:B------:R-:W-:Y:S01]  /*0590*/  FMUL.FTZ R17, R15.reuse, 0.70710676908493041992 ;  /* 0x3f3504f30f117820 */ /* 0x040fe20000410000 */
[----:B------:R-:W-:-:S03]  /*05a0*/  FMUL.FTZ R15, R15, 0.5 ;  /* 0x3f0000000f0f7820 */ /* 0x000fc60000410000 */
        /* <DEDUP_REMOVED lines=22> */
[----:B------:R-:W-:Y:S01]  /*0710*/  FSEL R27, R16, R17, P0 ;  /* 0x00000011101b7208 */ /* 0x000fe20000000000 */
[----:B------:R-:W0:Y:S02]  /*0720*/  @P2 MUFU.EX2 R6, R25 ;  /* 0x0000001900062308 */ /* 0x000e240000000800 */
[----:B------:R-:W-:Y:S02]  /*0730*/  FFMA.FTZ R23, R23, R26, R26 ;  /* 0x0000001a17177223 */ /* 0x000fe4000001001a */
[----:B------:R-:W-:-:S04]  /*0740*/  FFMA.FTZ R16, R18, R27, R27 ;  /* 0x0000001b12107223 */ /* 0x000fc8000001001b */
[----:B------:R-:W1:Y:S08]  /*0750*/  @P1 MUFU.EX2 R19, R23 ;  /* 0x0000001700131308 */ /* 0x000e700000000800 */
[----:B------:R-:W2:Y:S01]  /*0760*/  @P0 MUFU.EX2 R18, R16 ;  /* 0x0000001000120308 */ /* 0x000ea20000000800 */
[----:B0-----:R-:W-:-:S05]  /*0770*/  @P2 FADD.FTZ R6, -R6, 1 ;  /* 0x3f80000006062421 */ /* 0x001fca0000010100 */
[----:B------:R-:W-:Y:S02]  /*0780*/  @P2 LOP3.LUT R25, R6, 0x80000000, R5, 0xb8, !PT ;  /* 0x8000000006192812 */ /* 0x000fe400078eb805 */
[C---:B---3--:R-:W-:Y:S01]  /*0790*/  SHF.L.U32 R5, R2.reuse, 0x10, RZ ;  /* 0x0000001002057819 */ /* 0x048fe200000006ff */
[----:B-1----:R-:W-:Y:S01]  /*07a0*/  @P1 FADD.FTZ R19, -R19, 1 ;  /* 0x3f80000013131421 */ /* 0x002fe20000010100 */
[----:B------:R-:W-:Y:S01]  /*07b0*/  PRMT R2, R2, 0x7632, R2 ;  /* 0x0000763202027816 */ /* 0x000fe20000000002 */
[----:B------:R-:W-:Y:S02]  /*07c0*/  FADD.FTZ R25, R25, 1 ;  /* 0x3f80000019197421 */ /* 0x000fe40000010000 */
[----:B------:R-:W-:Y:S01]  /*07d0*/  FMUL.FTZ R6, R5, 0.70710676908493041992 ;  /* 0x3f3504f305067820 */ /* 0x000fe20000410000 */
[----:B------:R-:W-:Y:S01]  /*07e0*/  @P1 LOP3.LUT R23, R19, 0x80000000, R14, 0xb8, !PT ;  /* 0x8000000013171812 */ /* 0x000fe200078eb80e */
[----:B------:R-:W-:Y:S02]  /*07f0*/  IMAD.U32 R2, R2, 0x10000, RZ ;  /* 0x0001000002027824 */ /* 0x000fe400078e00ff */
[----:B--2---:R-:W-:Y:S01]  /*0800*/  @P0 FADD.FTZ R18, -R18, 1 ;  /* 0x3f80000012120421 */ /* 0x004fe20000010100 */
[C---:B------:R-:W-:Y:S01]  /*0810*/  FADD.FTZ R26, |R6|.reuse, -RZ ;  /* 0x800000ff061a7221 */ /* 0x040fe20000010200 */
[C---:B------:R-:W-:Y:S01]  /*0820*/  FMUL.FTZ R19, R6.reuse, R6 ;  /* 0x0000000606137220 */ /* 0x040fe20000410000 */
[----:B------:R-:W-:Y:S01]  /*0830*/  FSETP.GE.FTZ.AND P1, PT, |R6|, 1.0029599666595458984, PT ;  /* 0x3f8060fe0600780b */ /* 0x000fe20003f36200 */
[----:B------:R-:W-:Y:S01]  /*0840*/  FADD.FTZ R23, R23, 1 ;  /* 0x3f80000017177421 */ /* 0x000fe20000010000 */
[----:B------:R-:W-:-:S02]  /*0850*/  @P0 LOP3.LUT R16, R18, 0x80000000, R17, 0xb8, !PT ;  /* 0x8000000012100812 */ /* 0x000fc400078eb811 */
        /* <DEDUP_REMOVED lines=12> */
[----:B------:R-:W-:Y:S01]  /*0920*/  FSEL R19, R13, 0.12837915122509002686, P1 ;  /* 0x3e0375d30d137808 */ /* 0x000fe20000800000 */
[C---:B------:R-:W-:Y:S01]  /*0930*/  FMUL.FTZ R14, R2.reuse, 0.70710676908493041992 ;  /* 0x3f3504f3020e7820 */ /* 0x040fe20000410000 */
[----:B------:R-:W-:-:S03]  /*0940*/  FMUL.FTZ R2, R2, 0.5 ;  /* 0x3f00000002027820 */ /* 0x000fc60000410000 */
[----:B------:R-:W-:Y:S01]  /*0950*/  FFMA.FTZ R17, R17, R18, R19 ;  /* 0x0000001211117223 */ /* 0x000fe20000010013 */
[C---:B------:R-:W-:Y:S01]  /*0960*/  FADD.FTZ R18, |R14|.reuse, -RZ ;  /* 0x800000ff0e127221 */ /* 0x040fe20000010200 */
[C---:B------:R-:W-:Y:S01]  /*0970*/  FMUL.FTZ R19, R14.reuse, R14 ;  /* 0x0000000e0e137220 */ /* 0x040fe20000410000 */
[----:B------:R-:W-:-:S04]  /*0980*/  FSETP.GE.FTZ.AND P0, PT, |R14|, 1.0029599666595458984, PT ;  /* 0x3f8060fe0e00780b */ /* 0x000fc80003f16200 */
[----:B------:R-:W-:Y:S02]  /*0990*/  FSEL R19, R18, R19, P0 ;  /* 0x0000001312137208 */ /* 0x000fe40000000000 */
[----:B------:R-:W-:Y:S02]  /*09a0*/  FSEL R28, R8, 8.4834944573231041431e-05, P0 ;  /* 0x38b1e96a081c7808 */ /* 0x000fe40000000000 */
[----:B------:R-:W-:-:S05]  /*09b0*/  FSEL R27, -R12, -0.00082130916416645050049, P0 ;  /* 0xba574d200c1b7808 */ /* 0x000fca0000000100 */
[----:B------:R-:W-:Y:S01]  /*09c0*/  FFMA.FTZ R28, R19, R28, R27 ;  /* 0x0000001c131c7223 */ /* 0x000fe2000001001b */
[----:B------:R-:W-:-:S05]  /*09d0*/  FSEL R27, R10, 0.0052134888246655464172, P0 ;  /* 0x3baad5ea0a1b7808 */ /* 0x000fca0000000000 */
        /* <DEDUP_REMOVED lines=11> */
[----:B------:R-:W-:Y:S01]  /*0a90*/  FMUL.FTZ R24, R20, 0.5 ;  /* 0x3f00000014187820 */ /* 0x000fe20000410000 */
[----:B------:R-:W-:Y:S02]  /*0aa0*/  SHF.L.U32 R20, R3, 0x10, RZ ;  /* 0x0000001003147819 */ /* 0x000fe400000006ff */
[----:B------:R-:W-:Y:S01]  /*0ab0*/  FMUL.FTZ R22, R22, R21 ;  /* 0x0000001516167220 */ /* 0x000fe20000410000 */
[----:B------:R-:W-:Y:S01]  /*0ac0*/  FMUL.FTZ R21, R25, R28 ;  /* 0x0000001c19157220 */ /* 0x000fe20000410000 */
[----:B------:R-:W-:Y:S01]  /*0ad0*/  FADD.FTZ R25, -R26, -RZ ;  /* 0x800000ff1a197221 */ /* 0x000fe20000010100 */
[----:B------:R-:W-:Y:S01]  /*0ae0*/  FMUL.FTZ R23, R23, R24 ;  /* 0x0000001817177220 */ /* 0x000fe20000410000 */
[C---:B------:R-:W-:Y:S01]  /*0af0*/  FMUL.FTZ R24, R20.reuse, 0.70710676908493041992 ;  /* 0x3f3504f314187820 */ /* 0x040fe20000410000 */
[----:B------:R-:W-:Y:S01]  /*0b00*/  PRMT R3, R3, 0x7632, R3 ;  /* 0x0000763203037816 */ /* 0x000fe20000000003 */
[----:B------:R-:W-:Y:S01]  /*0b10*/  FMUL.FTZ R20, R20, 0.5 ;  /* 0x3f00000014147820 */ /* 0x000fe20000410000 */
[----:B------:R-:W-:Y:S01]  /*0b20*/  FSEL R26, R25, R6, P1 ;  /* 0x00000006191a7208 */ /* 0x000fe20000800000 */
[C---:B------:R-:W-:Y:S01]  /*0b30*/  FADD.FTZ R25, |R24|.reuse, -RZ ;  /* 0x800000ff18197221 */ /* 0x040fe20000010200 */
[----:B------:R-:W-:-:S02]  /*0b40*/  FSETP.GE.FTZ.AND P2, PT, |R24|, 1.0029599666595458984, PT ;  /* 0x3f8060fe1800780b */ /* 0x000fc40003f56200 */
[----:B------:R-:W-:Y:S01]  /*0b50*/  SHF.L.U32 R3, R3, 0x10, RZ ;  /* 0x0000001003037819 */ /* 0x000fe200000006ff */
[----:B------:R-:W-:Y:S01]  /*0b60*/  FFMA.FTZ R17, R17, R26, R26 ;  /* 0x0000001a11117223 */ /* 0x000fe2000001001a */
[----:B------:R-:W-:Y:S01]  /*0b70*/  FMUL.FTZ R26, R24, R24 ;  /* 0x00000018181a7220 */ /* 0x000fe20000410000 */
[----:B------:R-:W-:Y:S02]  /*0b80*/  FSEL R27, R8, 8.4834944573231041431e-05, P2 ;  /* 0x38b1e96a081b7808 */ /* 0x000fe40001000000 */
[----:B------:R-:W-:Y:S02]  /*0b90*/  FSEL R29, -R12, -0.00082130916416645050049, P2 ;  /* 0xba574d200c1d7808 */ /* 0x000fe40001000100 */
[C---:B------:R-:W-:Y:S01]  /*0ba0*/  FSEL R26, R25.reuse, R26, P2 ;  /* 0x0000001a191a7208 */ /* 0x040fe20001000000 */
[----:B------:R-:W-:Y:S01]  /*0bb0*/  FADD.FTZ R25, -R25, -RZ ;  /* 0x800000ff19197221 */ /* 0x000fe20000010100 */
[----:B------:R-:W-:-:S03]  /*0bc0*/  FSEL R28, R10, 0.0052134888246655464172, P2 ;  /* 0x3baad5ea0a1c7808 */ /* 0x000fc60001000000 */
[----:B------:R-:W-:Y:S01]  /*0bd0*/  FFMA.FTZ R27, R26, R27, R29 ;  /* 0x0000001b1a1b7223 */ /* 0x000fe2000001001d */
[----:B------:R-:W-:-:S03]  /*0be0*/  FSEL R25, R25, R24, P2 ;  /* 0x0000001819197208 */ /* 0x000fc60001000000 */
        /* <DEDUP_REMOVED lines=10> */
[----:B------:R-:W-:-:S04]  /*0c90*/  FMUL.FTZ R26, R3, 0.70710676908493041992 ;  /* 0x3f3504f3031a7820 */ /* 0x000fc80000410000 */
[C---:B------:R-:W-:Y:S01]  /*0ca0*/  FADD.FTZ R27, |R26|.reuse, -RZ ;  /* 0x800000ff1a1b7221 */ /* 0x040fe20000010200 */
[C---:B------:R-:W-:Y:S01]  /*0cb0*/  FSETP.GE.FTZ.AND P3, PT, |R26|.reuse, 1.0029599666595458984, PT ;  /* 0x3f8060fe1a00780b */ /* 0x040fe20003f76200 */
[----:B------:R-:W-:-:S03]  /*0cc0*/  FMUL.FTZ R28, R26, R26 ;  /* 0x0000001a1a1c7220 */ /* 0x000fc60000410000 */
[----:B------:R-:W-:Y:S02]  /*0cd0*/  FSEL R29, R8, 8.4834944573231041431e-05, P3 ;  /* 0x38b1e96a081d7808 */ /* 0x000fe40001800000 */
[----:B------:R-:W-:Y:S02]  /*0ce0*/  FSEL R12, -R12, -0.00082130916416645050049, P3 ;  /* 0xba574d200c0c7808 */ /* 0x000fe40001800100 */
[C---:B------:R-:W-:Y:S01]  /*0cf0*/  FSEL R8, R27.reuse, R28, P3 ;  /* 0x0000001c1b087208 */ /* 0x040fe20001800000 */
[----:B------:R-:W-:Y:S01]  /*0d00*/  FADD.FTZ R27, -R27, -RZ ;  /* 0x800000ff1b1b7221 */ /* 0x000fe20000010100 */
[----:B------:R-:W-:Y:S02]  /*0d10*/  FSEL R10, R10, 0.0052134888246655464172, P3 ;  /* 0x3baad5ea0a0a7808 */ /* 0x000fe40001800000 */
[----:B------:R-:W-:Y:S01]  /*0d20*/  FSEL R11, R11, -0.37612664699554443359, P3 ;  /* 0xbec093ac0b0b7808 */ /* 0x000fe20001800000 */
[C---:B------:R-:W-:Y:S01]  /*0d30*/  FFMA.FTZ R29, R8.reuse, R29, R12 ;  /* 0x0000001d081d7223 */ /* 0x040fe2000001000c */
[----:B------:R-:W-:Y:S01]  /*0d40*/  FSEL R13, R13, 0.12837915122509002686, P3 ;  /* 0x3e0375d30d0d7808 */ /* 0x000fe20001800000 */
[----:B------:R-:W0:Y:S02]  /*0d50*/  @P2 MUFU.EX2 R12, R25 ;  /* 0x00000019000c2308 */ /* 0x000e240000000800 */
[----:B------:R-:W-:Y:S01]  /*0d60*/  FFMA.FTZ R29, R8, R29, R10 ;  /* 0x0000001d081d7223 */ /* 0x000fe2000001000a */
[----:B------:R-:W-:-:S05]  /*0d70*/  FSEL R10, -R9, -0.026868773624300956726, P3 ;  /* 0xbcdc1be7090a7808 */ /* 0x000fca0001800100 */
[----:B------:R-:W-:Y:S01]  /*0d80*/  FFMA.FTZ R29, R8, R29, R10 ;  /* 0x0000001d081d7223 */ /* 0x000fe2000001000a */
[----:B------:R-:W-:Y:S01]  /*0d90*/  FSEL R10, R7, 0.11284004896879196167, P3 ;  /* 0x3de718af070a7808 */ /* 0x000fe20001800000 */
[----:B------:R-:W-:-:S04]  /*0da0*/  FADD.FTZ R7, -R18, -RZ ;  /* 0x800000ff12077221 */ /* 0x000fc80000010100 */
[C---:B------:R-:W-:Y:S01]  /*0db0*/  FFMA.FTZ R29, R8.reuse, R29, R10 ;  /* 0x0000001d081d7223 */ /* 0x040fe2000001000a */
[----:B------:R-:W-:Y:S02]  /*0dc0*/  FSEL R10, R7, R14, P0 ;  /* 0x0000000e070a7208 */ /* 0x000fe40000000000 */
[----:B------:R-:W1:Y:S01]  /*0dd0*/  @P1 MUFU.EX2 R7, R17 ;  /* 0x0000001100071308 */ /* 0x000e620000000800 */
[----:B------:R-:W-:Y:S02]  /*0de0*/  FFMA.FTZ R11, R8, R29, R11 ;  /* 0x0000001d080b7223 */ /* 0x000fe4000001000b */
[----:B------:R-:W-:Y:S01]  /*0df0*/  FFMA.FTZ R19, R19, R10, R10 ;  /* 0x0000000a13137223 */ /* 0x000fe2000001000a */
[----:B------:R-:W-:Y:S01]  /*0e00*/  FADD.FTZ R10, R16, 1 ;  /* 0x3f800000100a7421 */ /* 0x000fe20000010000 */
[----:B------:R-:W-:Y:S01]  /*0e10*/  FSEL R16, R27, R26, P3 ;  /* 0x0000001a1b107208 */ /* 0x000fe20001800000 */
[----:B------:R-:W-:Y:S02]  /*0e20*/  FFMA.FTZ R11, R8, R11, R13 ;  /* 0x0000000b080b7223 */ /* 0x000fe4000001000d */
[----:B------:R-:W2:Y:S01]  /*0e30*/  @P0 MUFU.EX2 R13, R19 ;  /* 0x00000013000d0308 */ /* 0x000ea20000000800 */
[----:B------:R-:W3:Y:S01]  /*0e40*/  LDC.64 R8, c[0x0][0x218] ;  /* 0x00008600ff087b82 */ /* 0x000ee20000000a00 */
[----:B------:R-:W-:Y:S01]  /*0e50*/  FFMA.FTZ R11, R11, R16, R16 ;  /* 0x000000100b0b7223 */ /* 0x000fe20000010010 */
[----:B------:R-:W-:Y:S01]  /*0e60*/  FMUL.FTZ R10, R10, R15 ;  /* 0x0000000f0a0a7220 */ /* 0x000fe20000410000 */
[----:B0-----:R-:W-:-:S04]  /*0e70*/  @P2 FADD.FTZ R15, -R12, 1 ;  /* 0x3f8000000c0f2421 */ /* 0x001fc80000010100 */
[----:B------:R-:W0:Y:S01]  /*0e80*/  @P3 MUFU.EX2 R16, R11 ;  /* 0x0000000b00103308 */ /* 0x000e220000000800 */
[----:B-1----:R-:W-:Y:S01]  /*0e90*/  @P1 FADD.FTZ R7, -R7, 1 ;  /* 0x3f80000007071421 */ /* 0x002fe20000010100 */
[----:B------:R-:W-:Y:S02]  /*0ea0*/  @P2 LOP3.LUT R25, R15, 0x80000000, R24, 0xb8, !PT ;  /* 0x800000000f192812 */ /* 0x000fe400078eb818 */
[----:B------:R-:W-:Y:S02]  /*0eb0*/  F2FP.BF16.F32.PACK_AB R21, R10, R21 ;  /* 0x000000150a15723e */ /* 0x000fe400000010ff */
[----:B------:R-:W-:Y:S01]  /*0ec0*/  @P1 LOP3.LUT R17, R7, 0x80000000, R6, 0xb8, !PT ;  /* 0x8000000007111812 */ /* 0x000fe200078eb806 */
[----:B------:R-:W-:Y:S01]  /*0ed0*/  FMUL.FTZ R6, R3, 0.5 ;  /* 0x3f00000003067820 */ /* 0x000fe20000410000 */
[----:B------:R-:W-:Y:S01]  /*0ee0*/  FADD.FTZ R25, R25, 1 ;  /* 0x3f80000019197421 */ /* 0x000fe20000010000 */
[----:B--2---:R-:W-:Y:S02]  /*0ef0*/  @P0 FADD.FTZ R13, -R13, 1 ;  /* 0x3f8000000d0d0421 */ /* 0x004fe40000010100 */
[----:B------:R-:W-:Y:S01]  /*0f00*/  FADD.FTZ R17, R17, 1 ;  /* 0x3f80000011117421 */ /* 0x000fe20000010000 */
[----:B------:R-:W-:Y:S01]  /*0f10*/  FMUL.FTZ R3, R25, R20 ;  /* 0x0000001419037220 */ /* 0x000fe20000410000 */
[----:B------:R-:W-:-:S02]  /*0f20*/  F2FP.BF16.F32.PACK_AB R20, R23, R22 ;  /* 0x000000161714723e */ /* 0x000fc400000010ff */
[----:B------:R-:W-:Y:S01]  /*0f30*/  @P0 LOP3.LUT R19, R13, 0x80000000, R14, 0xb8, !PT ;  /* 0x800000000d130812 */ /* 0x000fe200078eb80e */
[----:B0-----:R-:W-:Y:S01]  /*0f40*/  @P3 FADD.FTZ R27, -R16, 1 ;  /* 0x3f800000101b3421 */ /* 0x001fe20000010100 */
[----:B---3--:R-:W-:-:S04]  /*0f50*/  IMAD.WIDE.U32 R8, R4, 0x2, R8 ;  /* 0x0000000204087825 */ /* 0x008fc800078e0008 */
[----:B------:R-:W-:Y:S01]  /*0f60*/  FMUL.FTZ R4, R5, 0.5 ;  /* 0x3f00000005047820 */ /* 0x000fe20000410000 */
[----:B------:R-:W-:Y:S01]  /*0f70*/  FADD.FTZ R19, R19, 1 ;  /* 0x3f80000013137421 */ /* 0x000fe20000010000 */
[----:B------:R-:W-:Y:S02]  /*0f80*/  @P3 LOP3.LUT R11, R27, 0x80000000, R26, 0xb8, !PT ;  /* 0x800000001b0b3812 */ /* 0x000fe400078eb81a */
[----:B------:R-:W-:Y:S01]  /*0f90*/  FMUL.FTZ R4, R17, R4 ;  /* 0x0000000411047220 */ /* 0x000fe20000410000 */
[----:B------:R-:W-:Y:S01]  /*0fa0*/  FMUL.FTZ R19, R19, R2 ;  /* 0x0000000213137220 */ /* 0x000fe20000410000 */
[----:B------:R-:W-:-:S04]  /*0fb0*/  IMAD.WIDE R8, R0, 0x8, R8 ;  /* 0x0000000800087825 */ /* 0x000fc800078e0208 */
[----:B------:R-:W-:Y:S01]  /*0fc0*/  FADD.FTZ R11, R11, 1 ;  /* 0x3f8000000b0b7421 */ /* 0x000fe20000010000 */
[----:B------:R-:W-:Y:S01]  /*0fd0*/  F2FP.BF16.F32.PACK_AB R2, R19, R4 ;  /* 0x000000041302723e */ /* 0x000fe200000010ff */
[----:B------:R-:W-:Y:S02]  /*0fe0*/  STG.E.64 desc[UR4][R8.64], R20 ;  /* 0x0000001408007986 */ /* 0x000fe4000c101b04 */
[----:B------:R-:W-:-:S05]  /*0ff0*/  FMUL.FTZ R6, R11, R6 ;  /* 0x000000060b067220 */ /* 0x000fca0000410000 */
[----:B------:R-:W-:-:S05]  /*1000*/  F2FP.BF16.F32.PACK_AB R3, R6, R3 ;  /* 0x000000030603723e */ /* 0x000fca00000010ff */
[----:B------:R-:W-:Y:S01]  /*1010*/  STG.E.64 desc[UR4][R8.64+0x400], R2 ;  /* 0x0004000208007986 */ /* 0x000fe2000c101b04 */
[----:B------:R-:W-:Y:S05]  /*1020*/  EXIT ;  /* 0x000000000000794d */ /* 0x000fea0003800000 */
.L_x_8130:
        /* <DEDUP_REMOVED lines=21> */
[----:B------:R-:W-:Y:S01]  /*1180*/  @!P3 IMAD.IADD R25, R4, 0x1, R23 ;  /* 0x000000010419b824 */ /* 0x000fe200078e0217 */
[----:B------:R-:W-:Y:S01]  /*1190*/  @!P3 IADD3 R23, R23, 0x80, RZ ;  /* 0x000000801717b810 */ /* 0x000fe20007ffe0ff */
[----:B-1----:R-:W-:Y:S01]  /*11a0*/  @!P5 IMAD.WIDE.U32 R28, R29, 0x2, R2 ;  /* 0x000000021d1cd825 */ /* 0x002fe200078e0002 */
[----:B------:R-:W1:Y:S02]  /*11b0*/  @!P3 LDC.64 R10, c[0x0][0x220] ;  /* 0x00008800ff0abb82 */ /* 0x000e640000000a00 */
[----:B------:R-:W-:-:S13]  /*11c0*/  ISETP.GE.AND P2, PT, R23, R8, PT ;  /* 0x000000081700720c */ /* 0x000fda0003f46270 */
[----:B------:R-:W-:Y:S01]  /*11d0*/  @!P2 IADD3 R21, R4, R23, RZ ;  /* 0x000000170415a210 */ /* 0x000fe20007ffe0ff */
[----:B------:R-:W-:Y:S01]  /*11e0*/  @!P2 VIADD R23, R23, 0x80 ;  /* 0x000000801717a836 */ /* 0x000fe20000000000 */
[----:B------:R-:W2:Y:S04]  /*11f0*/  @!P2 LDC.64 R12, c[0x0][0x220] ;  /* 0x00008800ff0cab82 */ /* 0x000ea80000000a00 */
[----:B------:R-:W-:-:S13]  /*1200*/  ISETP.GE.AND P1, PT, R23, R8, PT ;  /* 0x000000081700720c */ /* 0x000fda0003f26270 */
[----:B------:R-:W-:Y:S01]  /*1210*/  @!P1 IADD3 R19, R4, R23, RZ ;  /* 0x0000001704139210 */ /* 0x000fe20007ffe0ff */
[----:B------:R-:W3:Y:S01]  /*1220*/  @!P1 LDC.64 R6, c[0x0][0x220] ;  /* 0x00008800ff069b82 */ /* 0x000ee20000000a00 */
[----:B------:R-:W-:-:S04]  /*1230*/  @!P1 IADD3 R23, R23, 0x80, RZ ;  /* 0x0000008017179810 */ /* 0x000fc80007ffe0ff */
[----:B------:R-:W-:-:S13]  /*1240*/  ISETP.GE.AND P6, PT, R23, R8, PT ;  /* 0x000000081700720c */ /* 0x000fda0003fc6270 */
[----:B------:R-:W4:Y:S01]  /*1250*/  @!P6 LDC.64 R2, c[0x0][0x220] ;  /* 0x00008800ff02eb82 */ /* 0x000f220000000a00 */
[----:B------:R-:W-:-:S04]  /*1260*/  @!P6 IMAD.IADD R23, R4, 0x1, R23 ;  /* 0x000000010417e824 */ /* 0x000fc800078e0217 */
[----:B----4-:R-:W-:-:S03]  /*1270*/  @!P6 IMAD.WIDE.U32 R2, R23, 0x2, R2 ;  /* 0x000000021702e825 */ /* 0x010fc600078e0002 */
[----:B------:R-:W4:Y:S02]  /*1280*/  @!P0 LDC.64 R22, c[0x0][0x220] ;  /* 0x00008800ff168b82 */ /* 0x000f240000000a00 */
[----:B----4-:R-:W-:Y:S01]  /*1290*/  @!P0 IMAD.WIDE.U32 R22, R15, 0x2, R22 ;  /* 0x000000020f168825 */ /* 0x010fe200078e0016 */
[----:B------:R-:W-:-:S06]  /*12a0*/  PRMT R15, RZ, 0x7610, R15 ;  /* 0x00007610ff0f7816 */ /* 0x000fcc000000000f */
[----:B------:R-:W5:Y:S01]  /*12b0*/  @!P0 LDG.E.U16 R15, desc[UR4][R22.64] ;  /* 0x00000004160f8981 */ /* 0x000f62000c1e1500 */
[----:B0-----:R-:W-:Y:S01]  /*12c0*/  @!P4 IMAD.WIDE.U32 R16, R9, 0x2, R16 ;  /* 0x000000020910c825 */ /* 0x001fe200078e0010 */
[----:B------:R-:W-:-:S06]  /*12d0*/  PRMT R9, RZ, 0x7610, R9 ;  /* 0x00007610ff097816 */ /* 0x000fcc0000000009 */
[----:B------:R0:W5:Y:S01]  /*12e0*/  @!P4 LDG.E.U16 R9, desc[UR4][R16.64] ;  /* 0x000000041009c981 */ /* 0x000162000c1e1500 */
[----:B---3--:R-:W-:Y:S01]  /*12f0*/  @!P1 IMAD.WIDE.U32 R6, R19, 0x2, R6 ;  /* 0x0000000213069825 */ /* 0x008fe200078e0006 */
[----:B------:R-:W-:Y:S02]  /*1300*/  PRMT R19, RZ, 0x7610, R19 ;  /* 0x00007610ff137816 */ /* 0x000fe40000000013 */
[----:B------:R-:W-:Y:S01]  /*1310*/  PRMT R18, RZ, 0x7610, R18 ;  /* 0x00007610ff127816 */ /* 0x000fe20000000012 */
[----:B--2---:R-:W-:Y:S01]  /*1320*/  @!P2 IMAD.WIDE.U32 R12, R21, 0x2, R12 ;  /* 0x00000002150ca825 */ /* 0x004fe200078e000c */
[----:B0-----:R-:W0:Y:S01]  /*1330*/  @!P0 LDC.64 R16, c[0x0][0x218] ;  /* 0x00008600ff108b82 */ /* 0x001e220000000a00 */
[----:B------:R-:W-:Y:S02]  /*1340*/  PRMT R21, RZ, 0x7610, R21 ;  /* 0x00007610ff157816 */ /* 0x000fe40000000015 */
[----:B-1----:R-:W-:Y:S01]  /*1350*/  @!P3 IMAD.WIDE.U32 R10, R25, 0x2, R10 ;  /* 0x00000002190ab825 */ /* 0x002fe200078e000a */
[----:B------:R-:W-:Y:S01]  /*1360*/  PRMT R20, RZ, 0x7610, R20 ;  /* 0x00007610ff147816 */ /* 0x000fe20000000014 */
[----:B------:R1:W5:Y:S01]  /*1370*/  @!P1 LDG.E.U16 R19, desc[UR4][R6.64] ;  /* 0x0000000406139981 */ /* 0x000362000c1e1500 */
[----:B------:R-:W-:-:S03]  /*1380*/  PRMT R0, RZ, 0x7610, R0 ;  /* 0x00007610ff007816 */ /* 0x000fc60000000000 */
[----:B------:R2:W5:Y:S01]  /*1390*/  @!P6 LDG.E.U16 R18, desc[UR4][R2.64] ;  /* 0x000000040212e981 */ /* 0x000562000c1e1500 */
[C---:B------:R-:W-:Y:S01]  /*13a0*/  IADD3 R25, R5.reuse, 0x80, RZ ;  /* 0x0000008005197810 */ /* 0x040fe20007ffe0ff */
[----:B------:R-:W-:Y:S02]  /*13b0*/  BSSY B0, `(.L_x_8131) ;  /* 0x0000033000007945 */ /* 0x000fe40003800000 */
        /* <DEDUP_REMOVED lines=13> */
[----:B--2---:R-:W-:-:S12]  /*1490*/  @P0 BRA `(.L_x_8132) ;  /* 0x0000000000900947 */ /* 0x004fd80003800000 */
[----:B-----5:R-:W-:Y:S01]  /*14a0*/  SHF.L.U32 R6, R15, 0x10, RZ ;  /* 0x000000100f067819 */ /* 0x020fe200000006ff */
[----:B------:R-:W-:Y:S01]  /*14b0*/  HFMA2.MMA R11, -RZ, RZ, 1.0087890625, -0.000686168670654296875 ;  /* 0x3c09919fff0b7435 */ /* 0x000fe200000001ff */
[----:B------:R-:W-:Y:S01]  /*14c0*/  IMAD.MOV.U32 R22, RZ, RZ, 0x3aae005b ;  /* 0x3aae005bff167424 */ /* 0x000fe200078e00ff */
[----:B------:R-:W-:Y:S01]  /*14d0*/  MOV R12, 0x38eb4c3a ;  /* 0x38eb4c3a000c7802 */ /* 0x000fe20000000f00 */
[----:B------:R-:W-:Y:S02]  /*14e0*/  IMAD.MOV.U32 R15, RZ, RZ, 0x3e235519 ;  /* 0x3e235519ff0f7424 */ /* 0x000fe400078e00ff */
[----:B------:R-:W-:Y:S01]  /*14f0*/  FMUL.FTZ R2, R6, 0.70710676908493041992 ;  /* 0x3f3504f306027820 */ /* 0x000fe20000410000 */
[----:B------:R-:W-:Y:S02]  /*1500*/  MOV R13, 0x3d24d99a ;  /* 0x3d24d99a000d7802 */ /* 0x000fe40000000f00 */
        /* <DEDUP_REMOVED lines=10> */
[----:B------:R-:W-:-:S03]  /*15b0*/  HFMA2.MMA R22, -RZ, RZ, 1.8525390625, -0.310791015625 ;  /* 0x3f69b4f9ff167435 */ /* 0x000fc600000001ff */
[----:B------:R-:W-:Y:S01]  /*15c0*/  FFMA.FTZ R12, R7, R12, R11 ;  /* 0x0000000c070c7223 */ /* 0x000fe2000001000b */
[----:B------:R-:W-:Y:S01]  /*15d0*/  FSEL R11, R15, 0.11284004896879196167, P1 ;  /* 0x3de718af0f0b7808 */ /* 0x000fe20000800000 */
[----:B------:R-:W-:Y:S02]  /*15e0*/  FADD.FTZ R15, -R10, -RZ ;  /* 0x800000ff0a0f7221 */ /* 0x000fe40000010100 */
[----:B------:R-:W-:-:S03]  /*15f0*/  FFMA.FTZ R12, R7, R12, R13 ;  /* 0x0000000c070c7223 */ /* 0x000fc6000001000d */
[----:B------:R-:W-:Y:S01]  /*1600*/  FSEL R13, R22, -0.37612664699554443359, P1 ;  /* 0xbec093ac160d7808 */ /* 0x000fe20000800000 */
[----:B------:R-:W-:Y:S01]  /*1610*/  FFMA.FTZ R12, R7, R12, R11 ;  /* 0x0000000c070c7223 */ /* 0x000fe2000001000b */
[----:B------:R-:W-:Y:S02]  /*1620*/  FSEL R11, R23, 0.12837915122509002686, P1 ;  /* 0x3e0375d3170b7808 */ /* 0x000fe40000800000 */
[----:B------:R-:W-:Y:S01]  /*1630*/  FSEL R10, R15, R2, P1 ;  /* 0x000000020f0a7208 */ /* 0x000fe20000800000 */
        /* <DEDUP_REMOVED lines=8> */
[----:B------:R-:W-:-:S05]  /*16c0*/  FMUL.FTZ R6, R2, R7 ;  /* 0x0000000702067220 */ /* 0x000fca0000410000 */
[----:B------:R-:W-:-:S07]  /*16d0*/  F2FP.BF16.F32.PACK_AB R6, RZ, R6 ;  /* 0x00000006ff06723e */ /* 0x000fce00000010ff */
.L_x_8132:
[----:B------:R-:W-:Y:S05]  /*16e0*/  BSYNC B0 ;  /* 0x0000000000007941 */ /* 0x000fea0003800000 */
.L_x_8131:
        /* <DEDUP_REMOVED lines=9> */
[----:B------:R-:W-:Y:S01]  /*1780*/  FMUL.FTZ R2, R14, 0.70710676908493041992 ;  /* 0x3f3504f30e027820 */ /* 0x000fe20000410000 */
[----:B------:R-:W-:Y:S01]  /*1790*/  IMAD.MOV.U32 R15, RZ, RZ, 0x3e235519 ;  /* 0x3e235519ff0f7424 */ /* 0x000fe200078e00ff */
[----:B------:R-:W-:Y:S02]  /*17a0*/  HFMA2.MMA R23, -RZ, RZ, 1.7822265625, 0.000185489654541015625 ;  /* 0x3f210a14ff177435 */ /* 0x000fe400000001ff */
        /* <DEDUP_REMOVED lines=28> */
.L_x_8134:
[----:B------:R-:W-:Y:S05]  /*1970*/  BSYNC B0 ;  /* 0x0000000000007941 */ /* 0x000fea0003800000 */
.L_x_8133:
[----:B------:R-:W-:Y:S01]  /*1980*/  ISETP.GE.AND P6, PT, R3, R8, PT ;  /* 0x000000080300720c */ /* 0x000fe20003fc6270 */
[----:B------:R-:W-:Y:S01]  /*1990*/  @!P0 IMAD.IADD R3, R4, 0x1, R5 ;  /* 0x0000000104038824 */ /* 0x000fe200078e0205 */
[----:B------:R-:W-:Y:S03]  /*19a0*/  BSSY B0, `(.L_x_8135) ;  /* 0x0000027000007945 */ /* 0x000fe60003800000 */
[----:B0-----:R-:W-:Y:S01]  /*19b0*/  @!P0 IMAD.WIDE.U32 R2, R3, 0x2, R16 ;  /* 0x0000000203028825 */ /* 0x001fe200078e0010 */
[----:B------:R-:W-:Y:S07]  /*19c0*/  @P5 BRA `(.L_x_8136) ;  /* 0x0000000000905947 */ /* 0x000fee0003800000 */
        /* <DEDUP_REMOVED lines=36> */
.L_x_8136:
[----:B------:R-:W-:Y:S05]  /*1c10*/  BSYNC B0 ;  /* 0x0000000000007941 */ /* 0x000fea0003800000 */
.L_x_8135:
        /* <DEDUP_REMOVED lines=38> */
.L_x_8138:
[----:B------:R-:W-:Y:S05]  /*1e80*/  BSYNC B0 ;  /* 0x0000000000007941 */ /* 0x000fea0003800000 */
.L_x_8137:
        /* <DEDUP_REMOVED lines=38> */
.L_x_8140:
[----:B------:R-:W-:Y:S05]  /*20f0*/  BSYNC B0 ;  /* 0x0000000000007941 */ /* 0x000fea0003800000 */
.L_x_8139:
        /* <DEDUP_REMOVED lines=38> */
.L_x_8142:
[----:B------:R-:W-:Y:S05]  /*2360*/  BSYNC B0 ;  /* 0x0000000000007941 */ /* 0x000fea0003800000 */
.L_x_8141:
        /* <DEDUP_REMOVED lines=38> */
.L_x_8144:
[----:B------:R-:W-:Y:S05]  /*25d0*/  BSYNC B0 ;  /* 0x0000000000007941 */ /* 0x000fea0003800000 */
.L_x_8143:
        /* <DEDUP_REMOVED lines=38> */
.L_x_8146:
[----:B------:R-:W-:Y:S05]  /*2840*/  BSYNC B0 ;  /* 0x0000000000007941 */ /* 0x000fea0003800000 */
.L_x_8145:
        /* <DEDUP_REMOVED lines=18> */
.L_x_8149:
[----:B------:R-:W-:-:S13]  /*2970*/  ISETP.GE.AND P0, PT, R5, R8, PT ;  /* 0x000000080500720c */ /* 0x000fda0003f06270 */
[----:B------:R-:W-:Y:S05]  /*2980*/  @P0 BRA `(.L_x_8151) ;  /* 0x0000000000300947 */ /* 0x000fea0003800000 */
[----:B0-----:R-:W0:Y:S01]  /*2990*/  LDC.64 R2, c[0x0][0x218] ;  /* 0x00008600ff027b82 */ /* 0x001e220000000a00 */
[----:B------:R-:W-:Y:S01]  /*29a0*/  IMAD.IADD R7, R4, 0x1, R5 ;  /* 0x0000000104077824 */ /* 0x000fe200078e0205 */
[----:B------:R-:W-:-:S03]  /*29b0*/  IADD3 R5, R5, 0x80, RZ ;  /* 0x0000008005057810 */ /* 0x000fc60007ffe0ff */
[----:B0-----:R-:W-:-:S05]  /*29c0*/  IMAD.WIDE.U32 R2, R7, 0x2, R2 ;  /* 0x0000000207027825 */ /* 0x001fca00078e0002 */
[----:B-----5:R1:W-:Y:S02]  /*29d0*/  STG.E.U16 desc[UR4][R2.64], R9 ;  /* 0x0000000902007986 */ /* 0x0203e4000c101504 */
.L_x_8150:
[----:B------:R-:W-:-:S13]  /*29e0*/  ISETP.GE.AND P0, PT, R5, R8, PT ;  /* 0x000000080500720c */ /* 0x000fda0003f06270 */
[----:B------:R-:W-:Y:S05]  /*29f0*/  @P0 BRA `(.L_x_8152) ;  /* 0x0000000000340947 */ /* 0x000fea0003800000 */
[----:B01----:R-:W0:Y:S01]  /*2a00*/  LDC.64 R2, c[0x0][0x218] ;  /* 0x00008600ff027b82 */ /* 0x003e220000000a00 */
[----:B------:R-:W-:Y:S01]  /*2a10*/  IADD3 R7, R4, R5, RZ ;  /* 0x0000000504077210 */ /* 0x000fe20007ffe0ff */
[----:B------:R-:W-:-:S04]  /*2a20*/  VIADD R5, R5, 0x80 ;  /* 0x0000008005057836 */ /* 0x000fc80000000000 */
[----:B0-----:R-:W-:-:S05]  /*2a30*/  IMAD.WIDE.U32 R2, R7, 0x2, R2 ;  /* 0x0000000207027825 */ /* 0x001fca00078e0002 */
[----:B------:R1:W-:Y:S02]  /*2a40*/  STG.E.U16 desc[UR4][R2.64], R10 ;  /* 0x0000000a02007986 */ /* 0x0003e4000c101504 */
.L_x_8151:
        /* <DEDUP_REMOVED lines=8> */
.L_x_8152:
[----:B------:R-:W-:Y:S05]  /*2ad0*/  BSYNC B1 ;  /* 0x0000000000017941 */ /* 0x000fea0003800000 */
.L_x_8148:
[----:B------:R-:W-:-:S13]  /*2ae0*/  ISETP.GE.AND P0, PT, R5, R8, PT ;  /* 0x000000080500720c */ /* 0x000fda0003f06270 */
[----:B012---:R-:W0:Y:S01]  /*2af0*/  @!P0 LDC.64 R2, c[0x0][0x218] ;  /* 0x00008600ff028b82 */ /* 0x007e220000000a00 */
[----:B------:R-:W-:Y:S01]  /*2b00*/  @!P0 IMAD.IADD R7, R4, 0x1, R5 ;  /* 0x0000000104078824 */ /* 0x000fe200078e0205 */
[----:B------:R-:W-:-:S03]  /*2b10*/  @!P0 IADD3 R5, R5, 0x80, RZ ;  /* 0x0000008005058810 */ /* 0x000fc60007ffe0ff */
[----:B0-----:R-:W-:-:S05]  /*2b20*/  @!P0 IMAD.WIDE.U32 R2, R7, 0x2, R2 ;  /* 0x0000000207028825 */ /* 0x001fca00078e0002 */
[----:B------:R2:W-:Y:S02]  /*2b30*/  @!P0 STG.E.U16 desc[UR4][R2.64], R12 ;  /* 0x0000000c02008986 */ /* 0x0005e4000c101504 */
.L_x_8153:
[----:B------:R-:W-:Y:S05]  /*2b40*/  BSYNC B0 ;  /* 0x0000000000007941 */ /* 0x000fea0003800000 */
.L_x_8147:
        /* <DEDUP_REMOVED lines=8> */
.L_x_8154:
        /* <DEDUP_REMOVED lines=11> */
.L_x_12884:


//--------------------- .text._ZN2at6native29vectorized_elementwise_kernelILi8EZZZNS0_18GeluCUDAKernelImplERNS_18TensorIteratorBaseENS0_8GeluTypeEENKUlvE0_clEvENKUlvE2_clEvEUlN3c108BFloat16EE_St5arrayIPcLm2EEEEviT0_T1_ --------------------------
	.section	.text._ZN2at6native29vectorized_elementwise_kernelILi8EZZZNS0_18GeluCUDAKernelImplERNS_18TensorIteratorBaseENS0_8GeluTypeEENKUlvE0_clEvENKUlvE2_clEvEUlN3c108BFloat16EE_St5arrayIPcLm2EEEEviT0_T1_,"ax",@progbits
	.align	128
        .global         _ZN2at6native29vectorized_elementwise_kernelILi8EZZZNS0_18GeluCUDAKernelImplERNS_18TensorIteratorBaseENS0_8GeluTypeEENKUlvE0_clEvENKUlvE2_clEvEUlN3c108BFloat16EE_St5arrayIPcLm2EEEEviT0_T1_
        .type           _ZN2at6native29vectorized_elementwise_kernelILi8EZZZNS0_18GeluCUDAKernelImplERNS_18TensorIteratorBaseENS0_8GeluTypeEENKUlvE0_clEvENKUlvE2_clEvEUlN3c108BFloat16EE_St5arrayIPcLm2EEEEviT0_T1_,@function
        .size           _ZN2at6native29vectorized_elementwise_kernelILi8EZZZNS0_18GeluCUDAKernelImplERNS_18TensorIteratorBaseENS0_8GeluTypeEENKUlvE0_clEvENKUlvE2_clEvEUlN3c108BFloat16EE_St5arrayIPcLm2EEEEviT0_T1_,(.L_x_12885 - _ZN2at6native29vectorized_elementwise_kernelILi8EZZZNS0_18GeluCUDAKernelImplERNS_18TensorIteratorBaseENS0_8GeluTypeEENKUlvE0_clEvENKUlvE2_clEvEUlN3c108BFloat16EE_St5arrayIPcLm2EEEEviT0_T1_)
        .other          _ZN2at6native29vectorized_elementwise_kernelILi8EZZZNS0_18GeluCUDAKernelImplERNS_18TensorIteratorBaseENS0_8GeluTypeEENKUlvE0_clEvENKUlvE2_clEvEUlN3c108BFloat16EE_St5arrayIPcLm2EEEEviT0_T1_,@"STO_CUDA_ENTRY STV_DEFAULT"
_ZN2at6native29vectorized_elementwise_kernelILi8EZZZNS0_18GeluCUDAKernelImplERNS_18TensorIteratorBaseENS0_8GeluTypeEENKUlvE0_clEvENKUlvE2_clEvEUlN3c108BFloat16EE_St5arrayIPcLm2EEEEviT0_T1_:
.text._ZN2at6native29vectorized_elementwise_kernelILi8EZZZNS0_18GeluCUDAKernelImplERNS_18TensorIteratorBaseENS0_8GeluTypeEENKUlvE0_clEvENKUlvE2_clEvEUlN3c108BFloat16EE_St5arrayIPcLm2EEEEviT0_T1_:
        /* <DEDUP_REMOVED lines=11> */
[----:B0-----:R-:W-:-:S06]  /*00b0*/  IMAD.WIDE.U32 R6, R0, 0x10, R2 ;  /* 0x0000001000067825 */ /* 0x001fcc00078e0002 */
[----:B------:R-:W2:Y:S01]  /*00c0*/  LDG.E.128 R4, desc[UR4][R6.64] ;  /* 0x0000000406047981 */ /* 0x000ea2000c1e1d00 */
[----:B------:R-:W-:Y:S01]  /*00d0*/  HFMA2.MMA R3, -RZ, RZ, 0.8349609375, 5.424022674560546875e-06 ;  /* 0x3aae005bff037435 */ /* 0x000fe200000001ff */
[----:B------:R-:W-:Y:S01]  /*00e0*/  IMAD.MOV.U32 R22, RZ, RZ, 0x38eb4c3a ;  /* 0x38eb4c3aff167424 */ /* 0x000fe200078e00ff */
[----:B------:R-:W-:Y:S01]  /*00f0*/  MOV R2, 0x3d24d99a ;  /* 0x3d24d99a00027802 */ /* 0x000fe20000000f00 */
[----:B------:R-:W-:Y:S01]  /*0100*/  IMAD.MOV.U32 R17, RZ, RZ, 0x3c09919f ;  /* 0x3c09919fff117424 */ /* 0x000fe200078e00ff */
[----:B------:R-:W-:Y:S01]  /*0110*/  HFMA2.MMA R23, -RZ, RZ, 1.8525390625, -0.310791015625 ;  /* 0x3f69b4f9ff177435 */ /* 0x000fe200000001ff */
[----:B------:R-:W-:Y:S02]  /*0120*/  IMAD.MOV.U32 R24, RZ, RZ, 0x3e235519 ;  /* 0x3e235519ff187424 */ /* 0x000fe400078e00ff */
[C---:B--2---:R-:W-:Y:S01]  /*0130*/  IMAD.U32 R8, R4.reuse, 0x10000, RZ ;  /* 0x0001000004087824 */ /* 0x044fe200078e00ff */
[----:B------:R-:W-:-:S03]  /*0140*/  PRMT R4, R4, 0x7632, R4 ;  /* 0x0000763204047816 */ /* 0x000fc60000000004 */
[----:B------:R-:W-:Y:S01]  /*0150*/  FMUL.FTZ R15, R8, 0.70710676908493041992 ;  /* 0x3f3504f3080f7820 */ /* 0x000fe20000410000 */
[----:B------:R-:W-:-:S03]  /*0160*/  SHF.L.U32 R4, R4, 0x10, RZ ;  /* 0x0000001004047819 */ /* 0x000fc600000006ff */
[C---:B------:R-:W-:Y:S01]  /*0170*/  FADD.FTZ R10, |R15|.reuse, -RZ ;  /* 0x800000ff0f0a7221 */ /* 0x040fe20000010200 */
[C---:B------:R-:W-:Y:S01]  /*0180*/  FMUL.FTZ R11, R15.reuse, R15 ;  /* 0x0000000f0f0b7220 */ /* 0x040fe20000410000 */
[----:B------:R-:W-:Y:S01]  /*0190*/  FSETP.GE.FTZ.AND P0, PT, |R15|, 1.0029599666595458984, PT ;  /* 0x3f8060fe0f00780b */ /* 0x000fe20003f16200 */
[C---:B------:R-:W-:Y:S01]  /*01a0*/  FMUL.FTZ R14, R4.reuse, 0.70710676908493041992 ;  /* 0x3f3504f3040e7820 */ /* 0x040fe20000410000 */
[----:B------:R-:W-:Y:S02]  /*01b0*/  FMUL.FTZ R4, R4, 0.5 ;  /* 0x3f00000004047820 */ /* 0x000fe40000410000 */
[----:B------:R-:W-:Y:S01]  /*01c0*/  FSEL R12, R10, R11, P0 ;  /* 0x0000000b0a0c7208 */ /* 0x000fe20000000000 */
[----:B------:R-:W-:Y:S01]  /*01d0*/  FADD.FTZ R18, |R14|, -RZ ;  /* 0x800000ff0e127221 */ /* 0x000fe20000010200 */
[----:B------:R-:W-:Y:S01]  /*01e0*/  FSEL R11, R22, 8.4834944573231041431e-05, P0 ;  /* 0x38b1e96a160b7808 */ /* 0x000fe20000000000 */
[----:B------:R-:W-:Y:S01]  /*01f0*/  FMUL.FTZ R21, R14, R14 ;  /* 0x0000000e0e157220 */ /* 0x000fe20000410000 */
[----:B------:R-:W-:Y:S01]  /*0200*/  FSEL R13, -R3, -0.00082130916416645050049, P0 ;  /* 0xba574d20030d7808 */ /* 0x000fe20000000100 */
[----:B------:R-:W-:Y:S01]  /*0210*/  FADD.FTZ R10, -R10, -RZ ;  /* 0x800000ff0a0a7221 */ /* 0x000fe20000010100 */
[----:B------:R-:W-:-:S02]  /*0220*/  FSETP.GE.FTZ.AND P1, PT, |R14|, 1.0029599666595458984, PT ;  /* 0x3f8060fe0e00780b */ /* 0x000fc40003f36200 */
[----:B------:R-:W-:Y:S01]  /*0230*/  FSEL R19, -R2, -0.026868773624300956726, P0 ;  /* 0xbcdc1be702137808 */ /* 0x000fe20000000100 */
[----:B------:R-:W-:Y:S01]  /*0240*/  FFMA.FTZ R11, R12, R11, R13 ;  /* 0x0000000b0c0b7223 */ /* 0x000fe2000001000d */
[----:B------:R-:W-:Y:S02]  /*0250*/  FSEL R13, R17, 0.0052134888246655464172, P0 ;  /* 0x3baad5ea110d7808 */ /* 0x000fe40000000000 */
[----:B------:R-:W-:Y:S02]  /*0260*/  FSEL R21, R18, R21, P1 ;  /* 0x0000001512157208 */ /* 0x000fe40000800000 */
[----:B------:R-:W-:Y:S01]  /*0270*/  FSEL R16, R22, 8.4834944573231041431e-05, P1 ;  /* 0x38b1e96a16107808 */ /* 0x000fe20000800000 */
[C---:B------:R-:W-:Y:S01]  /*0280*/  FFMA.FTZ R11, R12.reuse, R11, R13 ;  /* 0x0000000b0c0b7223 */ /* 0x040fe2000001000d */
[----:B------:R-:W-:Y:S02]  /*0290*/  FSEL R20, -R3, -0.00082130916416645050049, P1 ;  /* 0xba574d2003147808 */ /* 0x000fe40000800100 */
[----:B------:R-:W-:Y:S01]  /*02a0*/  FSEL R26, R17, 0.0052134888246655464172, P1 ;  /* 0x3baad5ea111a7808 */ /* 0x000fe20000800000 */
[----:B------:R-:W-:Y:S01]  /*02b0*/  FFMA.FTZ R11, R12, R11, R19 ;  /* 0x0000000b0c0b7223 */ /* 0x000fe20000010013 */
[C---:B------:R-:W-:Y:S01]  /*02c0*/  FSEL R13, R24.reuse, 0.11284004896879196167, P0 ;  /* 0x3de718af180d7808 */ /* 0x040fe20000000000 */
[----:B------:R-:W-:Y:S01]  /*02d0*/  FFMA.FTZ R16, R21, R16, R20 ;  /* 0x0000001015107223 */ /* 0x000fe20000010014 */
[----:B------:R-:W-:Y:S01]  /*02e0*/  IMAD.MOV.U32 R20, RZ, RZ, 0x3f210a14 ;  /* 0x3f210a14ff147424 */ /* 0x000fe200078e00ff */
[----:B------:R-:W-:-:S02]  /*02f0*/  FSEL R25, R24, 0.11284004896879196167, P1 ;  /* 0x3de718af18197808 */ /* 0x000fc40000800000 */
[----:B------:R-:W-:Y:S01]  /*0300*/  FFMA.FTZ R16, R21, R16, R26 ;  /* 0x0000001015107223 */ /* 0x000fe2000001001a */
[----:B------:R-:W-:Y:S01]  /*0310*/  FSEL R26, -R2, -0.026868773624300956726, P1 ;  /* 0xbcdc1be7021a7808 */ /* 0x000fe20000800100 */
[----:B------:R-:W-:Y:S01]  /*0320*/  FFMA.FTZ R11, R12, R11, R13 ;  /* 0x0000000b0c0b7223 */ /* 0x000fe2000001000d */
[----:B------:R-:W-:Y:S02]  /*0330*/  FSEL R13, R23, -0.37612664699554443359, P0 ;  /* 0xbec093ac170d7808 */ /* 0x000fe40000000000 */
[----:B------:R-:W-:Y:S01]  /*0340*/  FSEL R19, R20, 0.12837915122509002686, P0 ;  /* 0x3e0375d314137808 */ /* 0x000fe20000000000 */
[----:B------:R-:W-:Y:S01]  /*0350*/  FFMA.FTZ R16, R21, R16, R26 ;  /* 0x0000001015107223 */ /* 0x000fe2000001001a */
[----:B------:R-:W-:Y:S01]  /*0360*/  FSEL R26, R23, -0.37612664699554443359, P1 ;  /* 0xbec093ac171a7808 */ /* 0x000fe20000800000 */
[----:B------:R-:W-:Y:S01]  /*0370*/  FFMA.FTZ R13, R12, R11, R13 ;  /* 0x0000000b0c0d7223 */ /* 0x000fe2000001000d */
[----:B------:R-:W-:Y:S01]  /*0380*/  SHF.L.U32 R11, R5, 0x10, RZ ;  /* 0x00000010050b7819 */ /* 0x000fe200000006ff */
[C---:B------:R-:W-:Y:S01]  /*0390*/  FFMA.FTZ R16, R21.reuse, R16, R25 ;  /* 0x0000001015107223 */ /* 0x040fe20000010019 */
[----:B------:R-:W-:Y:S01]  /*03a0*/  FSEL R10, R10, R15, P0 ;  /* 0x0000000f0a0a7208 */ /* 0x000fe20000000000 */
[----:B------:R-:W-:Y:S01]  /*03b0*/  FFMA.FTZ R13, R12, R13, R19 ;  /* 0x0000000d0c0d7223 */ /* 0x000fe20000010013 */
[----:B------:R-:W-:Y:S01]  /*03c0*/  FSEL R19, R20, 0.12837915122509002686, P1 ;  /* 0x3e0375d314137808 */ /* 0x000fe20000800000 */
[----:B------:R-:W-:Y:S01]  /*03d0*/  FFMA.FTZ R16, R21, R16, R26 ;  /* 0x0000001015107223 */ /* 0x000fe2000001001a */
[----:B------:R-:W-:Y:S01]  /*03e0*/  FMUL.FTZ R12, R11, 0.70710676908493041992 ;  /* 0x3f3504f30b0c7820 */ /* 0x000fe20000410000 */
[----:B------:R-:W-:Y:S01]  /*03f0*/  FFMA.FTZ R10, R13, R10, R10 ;  /* 0x0000000a0d0a7223 */ /* 0x000fe2000001000a */
[----:B------:R-:W-:Y:S01]  /*0400*/  FMUL.FTZ R11, R11, 0.5 ;  /* 0x3f0000000b0b7820 */ /* 0x000fe20000410000 */
        /* <DEDUP_REMOVED lines=13> */
[C---:B------:R-:W-:Y:S02]  /*04e0*/  FFMA.FTZ R26, R19.reuse, R26, R25 ;  /* 0x0000001a131a7223 */ /* 0x040fe40000010019 */
[----:B------:R-:W0:Y:S02]  /*04f0*/  @P0 MUFU.EX2 R25, R10 ;  /* 0x0000000a00190308 */ /* 0x000e240000000800 */
[----:B------:R-:W-:-:S04]  /*0500*/  FFMA.FTZ R26, R19, R26, R28 ;  /* 0x0000001a131a7223 */ /* 0x000fc8000001001c */
[----:B------:R-:W-:Y:S01]  /*0510*/  FFMA.FTZ R26, R19, R26, R13 ;  /* 0x0000001a131a7223 */ /* 0x000fe2000001000d */
[----:B------:R-:W-:-:S05]  /*0520*/  FSEL R13, R20, 0.12837915122509002686, P2 ;  /* 0x3e0375d3140d7808 */ /* 0x000fca0001000000 */
[--C-:B------:R-:W-:Y:S01]  /*0530*/  FFMA.FTZ R26, R19, R26, R13.reuse ;  /* 0x0000001a131a7223 */ /* 0x100fe2000001000d */
[----:B------:R-:W-:Y:S01]  /*0540*/  PRMT R13, R5, 0x7632, R13 ;  /* 0x00007632050d7816 */ /* 0x000fe2000000000d */
[----:B------:R-:W-:Y:S01]  /*0550*/  FADD.FTZ R5, -R16, -RZ ;  /* 0x800000ff10057221 */ /* 0x000fe20000010100 */
[----:B0-----:R-:W-:-:S03]  /*0560*/  @P0 FADD.FTZ R28, -R25, 1 ;  /* 0x3f800000191c0421 */ /* 0x001fc60000010100 */
[----:B------:R-:W-:Y:S01]  /*0570*/  IMAD.U32 R13, R13, 0x10000, RZ ;  /* 0x000100000d0d7824 */ /* 0x000fe200078e00ff */
[----:B------:R-:W-:-:S03]  /*0580*/  FSEL R5, R5, R12, P2 ;  /* 0x0000000c05057208 */ /* 0x000fc60001000000 */
[----:B------:R-:W-:Y:S01]  /*0590*/  FMUL.FTZ R16, R13, 0.70710676908493041992 ;  /* 0x3f3504f30d107820 */ /* 0x000fe20000410000 */
[----:B------:R-:W-:Y:S01]  /*05a0*/  @P0 LOP3.LUT R10, R28, 0x80000000, R15, 0xb8, !PT ;  /* 0x800000001c0a0812 */ /* 0x000fe200078eb80f */
[----:B------:R-:W-:Y:S02]  /*05b0*/  FFMA.FTZ R15, R26, R5, R5 ;  /* 0x000000051a0f7223 */ /* 0x000fe40000010005 */
        /* <DEDUP_REMOVED lines=10> */
[----:B------:R-:W-:-:S02]  /*0660*/  FSEL R28, R24, 0.11284004896879196167, P0 ;  /* 0x3de718af181c7808 */ /* 0x000fc40000000000 */
[----:B------:R-:W-:Y:S01]  /*0670*/  FSEL R19, R19, R16, P0 ;  /* 0x0000001013137208 */ /* 0x000fe20000000000 */
[----:B------:R-:W-:Y:S01]  /*0680*/  FFMA.FTZ R26, R25, R26, R5 ;  /* 0x0000001a191a7223 */ /* 0x000fe20000010005 */
[----:B------:R-:W-:-:S03]  /*0690*/  FADD.FTZ R5, -R18, -RZ ;  /* 0x800000ff12057221 */ /* 0x000fc60000010100 */
[----:B------:R-:W-:Y:S01]  /*06a0*/  FFMA.FTZ R26, R25, R26, R27 ;  /* 0x0000001a191a7223 */ /* 0x000fe2000001001b */
[----:B------:R-:W-:Y:S02]  /*06b0*/  FSEL R27, R20, 0.12837915122509002686, P0 ;  /* 0x3e0375d3141b7808 */ /* 0x000fe40000000000 */
[----:B------:R-:W-:Y:S01]  /*06c0*/  FSEL R18, R5, R14, P1 ;  /* 0x0000000e05127208 */ /* 0x000fe20000800000 */
[----:B------:R-:W-:Y:S02]  /*06d0*/  FFMA.FTZ R28, R25, R26, R28 ;  /* 0x0000001a191c7223 */ /* 0x000fe4000001001c */
[----:B------:R-:W0:Y:S02]  /*06e0*/  @P2 MUFU.EX2 R26, R15 ;  /* 0x0000000f001a2308 */ /* 0x000e240000000800 */
[----:B------:R-:W-:Y:S01]  /*06f0*/  FFMA.FTZ R5, R21, R18, R18 ;  /* 0x0000001215057223 */ /* 0x000fe20000010012 */
[----:B------:R-:W-:-:S05]  /*0700*/  FSEL R21, R23, -0.37612664699554443359, P0 ;  /* 0xbec093ac17157808 */ /* 0x000fca0000000000 */
[C---:B------:R-:W-:Y:S02]  /*0710*/  FFMA.FTZ R18, R25.reuse, R28, R21 ;  /* 0x0000001c19127223 */ /* 0x040fe40000010015 */
[----:B------:R-:W1:Y:S02]  /*0720*/  @P1 MUFU.EX2 R21, R5 ;  /* 0x0000000500151308 */ /* 0x000e640000000800 */
[----:B------:R-:W-:-:S04]  /*0730*/  FFMA.FTZ R18, R25, R18, R27 ;  /* 0x0000001219127223 */ /* 0x000fc8000001001b */
[----:B------:R-:W-:Y:S01]  /*0740*/  FFMA.FTZ R19, R18, R19, R19 ;  /* 0x0000001312137223 */ /* 0x000fe20000010013 */
[----:B0-----:R-:W-:-:S05]  /*0750*/  @P2 FADD.FTZ R25, -R26, 1 ;  /* 0x3f8000001a192421 */ /* 0x001fca0000010100 */
[----:B------:R-:W-:Y:S02]  /*0760*/  @P2 LOP3.LUT R15, R25, 0x80000000, R12, 0xb8, !PT ;  /* 0x80000000190f2812 */ /* 0x000fe400078eb80c */
[C---:B------:R-:W-:Y:S02]  /*0770*/  SHF.L.U32 R12, R6.reuse, 0x10, RZ ;  /* 0x00000010060c7819 */ /* 0x040fe400000006ff */
[----:B------:R-:W-:Y:S01]  /*0780*/  PRMT R6, R6, 0x7632, R6 ;  /* 0x0000763206067816 */ /* 0x000fe20000000006 */
[----:B-1----:R-:W-:Y:S02]  /*0790*/  @P1 FADD.FTZ R25, -R21, 1 ;  /* 0x3f80000015191421 */ /* 0x002fe40000010100 */
[----:B------:R-:W-:Y:S02]  /*07a0*/  FMUL.FTZ R21, R12, 0.70710676908493041992 ;  /* 0x3f3504f30c157820 */ /* 0x000fe40000410000 */
[----:B------:R-:W-:Y:S01]  /*07b0*/  IMAD.U32 R6, R6, 0x10000, RZ ;  /* 0x0001000006067824 */ /* 0x000fe200078e00ff */
[----:B------:R-:W-:Y:S01]  /*07c0*/  @P1 LOP3.LUT R5, R25, 0x80000000, R14, 0xb8, !PT ;  /* 0x8000000019051812 */ /* 0x000fe200078eb80e */
[C---:B------:R-:W-:Y:S01]  /*07d0*/  FADD.FTZ R14, |R21|.reuse, -RZ ;  /* 0x800000ff150e7221 */ /* 0x040fe20000010200 */
[C---:B------:R-:W-:Y:S01]  /*07e0*/  FMUL.FTZ R25, R21.reuse, R21 ;  /* 0x0000001515197220 */ /* 0x040fe20000410000 */
[----:B------:R-:W-:-:S02]  /*07f0*/  FSETP.GE.FTZ.AND P1, PT, |R21|, 1.0029599666595458984, PT ;  /* 0x3f8060fe1500780b */ /* 0x000fc40003f36200 */
[----:B------:R-:W-:Y:S02]  /*0800*/  FADD.FTZ R5, R5, 1 ;  /* 0x3f80000005057421 */ /* 0x000fe40000010000 */
[C---:B------:R-:W-:Y:S01]  /*0810*/  FSEL R25, R14.reuse, R25, P1 ;  /* 0x000000190e197208 */ /* 0x040fe20000800000 */
[----:B------:R-:W-:Y:S01]  /*0820*/  FADD.FTZ R14, -R14, -RZ ;  /* 0x800000ff0e0e7221 */ /* 0x000fe20000010100 */
[----:B------:R-:W-:Y:S01]  /*0830*/  FSEL R26, R22, 8.4834944573231041431e-05, P1 ;  /* 0x38b1e96a161a7808 */ /* 0x000fe20000800000 */
[----:B------:R-:W-:Y:S01]  /*0840*/  FMUL.FTZ R5, R5, R4 ;  /* 0x0000000405057220 */ /* 0x000fe20000410000 */
        /* <DEDUP_REMOVED lines=12> */
[----:B------:R-:W-:-:S05]  /*0910*/  FSEL R25, R14, R21, P1 ;  /* 0x000000150e197208 */ /* 0x000fca0000800000 */
[----:B------:R-:W-:-:S04]  /*0920*/  FFMA.FTZ R14, R26, R25, R25 ;  /* 0x000000191a0e7223 */ /* 0x000fc80000010019 */
[----:B------:R-:W0:Y:S02]  /*0930*/  @P1 MUFU.EX2 R25, R14 ;  /* 0x0000000e00191308 */ /* 0x000e240000000800 */
[----:B0-----:R-:W-:Y:S01]  /*0940*/  @P1 FADD.FTZ R26, -R25, 1 ;  /* 0x3f800000191a1421 */ /* 0x001fe20000010100 */
[----:B------:R-:W-:-:S04]  /*0950*/  FMUL.FTZ R25, R6, 0.70710676908493041992 ;  /* 0x3f3504f306197820 */ /* 0x000fc80000410000 */
[----:B------:R-:W-:Y:S01]  /*0960*/  @P1 LOP3.LUT R14, R26, 0x80000000, R21, 0xb8, !PT ;  /* 0x800000001a0e1812 */ /* 0x000fe200078eb815 */
[C---:B------:R-:W-:Y:S01]  /*0970*/  FADD.FTZ R21, |R25|.reuse, -RZ ;  /* 0x800000ff19157221 */ /* 0x040fe20000010200 */
[C---:B------:R-:W-:Y:S01]  /*0980*/  FMUL.FTZ R26, R25.reuse, R25 ;  /* 0x00000019191a7220 */ /* 0x040fe20000410000 */
[----:B------:R-:W-:Y:S02]  /*0990*/  FSETP.GE.FTZ.AND P1, PT, |R25|, 1.0029599666595458984, PT ;  /* 0x3f8060fe1900780b */ /* 0x000fe40003f36200 */
[C---:B------:R-:W-:Y:S01]  /*09a0*/  FADD.FTZ R18, -R21.reuse, -RZ ;  /* 0x800000ff15127221 */ /* 0x040fe20000010100 */
[----:B------:R-:W-:Y:S01]  /*09b0*/  FADD.FTZ R14, R14, 1 ;  /* 0x3f8000000e0e7421 */ /* 0x000fe20000010000 */
[----:B------:R-:W-:Y:S02]  /*09c0*/  FSEL R26, R21, R26, P1 ;  /* 0x0000001a151a7208 */ /* 0x000fe40000800000 */
[----:B------:R-:W-:Y:S01]  /*09d0*/  FSEL R27, R22, 8.4834944573231041431e-05, P1 ;  /* 0x38b1e96a161b7808 */ /* 0x000fe20000800000 */
[----:B------:R-:W0:Y:S01]  /*09e0*/  @P0 MUFU.EX2 R21, R19 ;  /* 0x0000001300150308 */ /* 0x000e220000000800 */
[----:B------:R-:W-:-:S02]  /*09f0*/  FSEL R29, -R3, -0.00082130916416645050049, P1 ;  /* 0xba574d20031d7808 */ /* 0x000fc40000800100 */
[----:B------:R-:W-:-:S03]  /*0a00*/  FSEL R28, R17, 0.0052134888246655464172, P1 ;  /* 0x3baad5ea111c7808 */ /* 0x000fc60000800000 */
[----:B------:R-:W-:-:S04]  /*0a10*/  FFMA.FTZ R27, R26, R27, R29 ;  /* 0x0000001b1a1b7223 */ /* 0x000fc8000001001d */
[----:B------:R-:W-:Y:S01]  /*0a20*/  FFMA.FTZ R27, R26, R27, R28 ;  /* 0x0000001b1a1b7223 */ /* 0x000fe2000001001c */
[----:B------:R-:W-:-:S05]  /*0a30*/  FSEL R28, -R2, -0.026868773624300956726, P1 ;  /* 0xbcdc1be7021c7808 */ /* 0x000fca0000800100 */
[----:B------:R-:W-:Y:S01]  /*0a40*/  FFMA.FTZ R27, R26, R27, R28 ;  /* 0x0000001b1a1b7223 */ /* 0x000fe2000001001c */
[----:B------:R-:W-:Y:S01]  /*0a50*/  FSEL R28, R24, 0.11284004896879196167, P1 ;  /* 0x3de718af181c7808 */ /* 0x000fe20000800000 */
[----:B0-----:R-:W-:-:S04]  /*0a60*/  @P0 FADD.FTZ R21, -R21, 1 ;  /* 0x3f80000015150421 */ /* 0x001fc80000010100 */
[C---:B------:R-:W-:Y:S01]  /*0a70*/  FFMA.FTZ R27, R26.reuse, R27, R28 ;  /* 0x0000001b1a1b7223 */ /* 0x040fe2000001001c */
[----:B------:R-:W-:Y:S02]  /*0a80*/  FSEL R28, R23, -0.37612664699554443359, P1 ;  /* 0xbec093ac171c7808 */ /* 0x000fe40000800000 */
[----:B------:R-:W-:Y:S02]  /*0a90*/  @P0 LOP3.LUT R19, R21, 0x80000000, R16, 0xb8, !PT ;  /* 0x8000000015130812 */ /* 0x000fe400078eb810 */
[----:B------:R-:W-:Y:S01]  /*0aa0*/  SHF.L.U32 R16, R7, 0x10, RZ ;  /* 0x0000001007107819 */ /* 0x000fe200000006ff */
[----:B------:R-:W-:Y:S01]  /*0ab0*/  FFMA.FTZ R27, R26, R27, R28 ;  /* 0x0000001b1a1b7223 */ /* 0x000fe2000001001c */
[----:B------:R-:W-:Y:S01]  /*0ac0*/  FSEL R28, R20, 0.12837915122509002686, P1 ;  /* 0x3e0375d3141c7808 */ /* 0x000fe20000800000 */
[----:B------:R-:W-:Y:S01]  /*0ad0*/  FADD.FTZ R19, R19, 1 ;  /* 0x3f80000013137421 */ /* 0x000fe20000010000 */
[----:B------:R-:W-:Y:S01]  /*0ae0*/  PRMT R7, R7, 0x7632, R7 ;  /* 0x0000763207077816 */ /* 0x000fe20000000007 */
[----:B------:R-:W-:-:S02]  /*0af0*/  FMUL.FTZ R21, R16, 0.70710676908493041992 ;  /* 0x3f3504f310157820 */ /* 0x000fc40000410000 */
[----:B------:R-:W-:Y:S01]  /*0b00*/  FFMA.FTZ R26, R26, R27, R28 ;  /* 0x0000001b1a1a7223 */ /* 0x000fe2000001001c */
[----:B------:R-:W-:Y:S02]  /*0b10*/  FSEL R27, R18, R25, P1 ;  /* 0x00000019121b7208 */ /* 0x000fe40000800000 */
[----:B------:R-:W-:Y:S02]  /*0b20*/  FSETP.GE.FTZ.AND P0, PT, |R21|, 1.0029599666595458984, PT ;  /* 0x3f8060fe1500780b */ /* 0x000fe40003f16200 */
[----:B------:R-:W-:Y:S01]  /*0b30*/  SHF.L.U32 R7, R7, 0x10, RZ ;  /* 0x0000001007077819 */ /* 0x000fe200000006ff */
[----:B------:R-:W-:Y:S01]  /*0b40*/  FFMA.FTZ R18, R26, R27, R27 ;  /* 0x0000001b1a127223 */ /* 0x000fe2000001001b */
[----:B------:R-:W-:Y:S01]  /*0b50*/  FMUL.FTZ R27, R21, R21 ;  /* 0x00000015151b7220 */ /* 0x000fe20000410000 */
[----:B------:R-:W-:Y:S02]  /*0b60*/  FSEL R28, R22, 8.4834944573231041431e-05, P0 ;  /* 0x38b1e96a161c7808 */ /* 0x000fe40000000000 */
[----:B------:R-:W0:Y:S02]  /*0b70*/  @P1 MUFU.EX2 R26, R18 ;  /* 0x00000012001a1308 */ /* 0x000e240000000800 */
[----:B0-----:R-:W-:-:S05]  /*0b80*/  @P1 FADD.FTZ R26, -R26, 1 ;  /* 0x3f8000001a1a1421 */ /* 0x001fca0000010100 */
[----:B------:R-:W-:Y:S01]  /*0b90*/  @P1 LOP3.LUT R18, R26, 0x80000000, R25, 0xb8, !PT ;  /* 0x800000001a121812 */ /* 0x000fe200078eb819 */
[----:B------:R-:W-:Y:S01]  /*0ba0*/  FADD.FTZ R26, |R21|, -RZ ;  /* 0x800000ff151a7221 */ /* 0x000fe20000010200 */
[----:B------:R-:W-:-:S03]  /*0bb0*/  FSEL R25, -R3, -0.00082130916416645050049, P0 ;  /* 0xba574d2003197808 */ /* 0x000fc60000000100 */
[----:B------:R-:W-:Y:S01]  /*0bc0*/  FADD.FTZ R18, R18, 1 ;  /* 0x3f80000012127421 */ /* 0x000fe20000010000 */
[C---:B------:R-:W-:Y:S01]  /*0bd0*/  FSEL R27, R26.reuse, R27, P0 ;  /* 0x0000001b1a1b7208 */ /* 0x040fe20000000000 */
[----:B------:R-:W-:-:S04]  /*0be0*/  FADD.FTZ R26, -R26, -RZ ;  /* 0x800000ff1a1a7221 */ /* 0x000fc80000010100 */
[----:B------:R-:W-:Y:S01]  /*0bf0*/  FFMA.FTZ R28, R27, R28, R25 ;  /* 0x0000001c1b1c7223 */ /* 0x000fe20000010019 */
[----:B------:R-:W-:Y:S02]  /*0c00*/  FSEL R25, R17, 0.0052134888246655464172, P0 ;  /* 0x3baad5ea11197808 */ /* 0x000fe40000000000 */
        /* <DEDUP_REMOVED lines=10> */
[----:B------:R-:W-:-:S03]  /*0cb0*/  FMUL.FTZ R25, R7, 0.70710676908493041992 ;  /* 0x3f3504f307197820 */ /* 0x000fc60000410000 */
[----:B------:R-:W-:Y:S01]  /*0cc0*/  FFMA.FTZ R27, R27, R26, R26 ;  /* 0x0000001a1b1b7223 */ /* 0x000fe2000001001a */
[C---:B------:R-:W-:Y:S01]  /*0cd0*/  FADD.FTZ R28, |R25|.reuse, -RZ ;  /* 0x800000ff191c7221 */ /* 0x040fe20000010200 */
[C---:B------:R-:W-:Y:S01]  /*0ce0*/  FMUL.FTZ R29, R25.reuse, R25 ;  /* 0x00000019191d7220 */ /* 0x040fe20000410000 */
[----:B------:R-:W-:-:S04]  /*0cf0*/  FSETP.GE.FTZ.AND P1, PT, |R25|, 1.0029599666595458984, PT ;  /* 0x3f8060fe1900780b */ /* 0x000fc80003f36200 */
[----:B------:R-:W-:Y:S02]  /*0d00*/  FSEL R22, R22, 8.4834944573231041431e-05, P1 ;  /* 0x38b1e96a16167808 */ /* 0x000fe40000800000 */
[----:B------:R-:W-:Y:S02]  /*0d10*/  FSEL R3, -R3, -0.00082130916416645050049, P1 ;  /* 0xba574d2003037808 */ /* 0x000fe40000800100 */
[C---:B------:R-:W-:Y:S01]  /*0d20*/  FSEL R29, R28.reuse, R29, P1 ;  /* 0x0000001d1c1d7208 */ /* 0x040fe20000800000 */
[----:B------:R-:W-:Y:S01]  /*0d30*/  FADD.FTZ R28, -R28, -RZ ;  /* 0x800000ff1c1c7221 */ /* 0x000fe20000010100 */
[----:B------:R-:W-:Y:S02]  /*0d40*/  FSEL R17, R17, 0.0052134888246655464172, P1 ;  /* 0x3baad5ea11117808 */ /* 0x000fe40000800000 */
[----:B------:R-:W-:Y:S01]  /*0d50*/  FSEL R23, R23, -0.37612664699554443359, P1 ;  /* 0xbec093ac17177808 */ /* 0x000fe20000800000 */
[----:B------:R-:W-:Y:S01]  /*0d60*/  FFMA.FTZ R22, R29, R22, R3 ;  /* 0x000000161d167223 */ /* 0x000fe20000010003 */
[----:B------:R-:W-:-:S02]  /*0d70*/  FSEL R3, -R2, -0.026868773624300956726, P1 ;  /* 0xbcdc1be702037808 */ /* 0x000fc40000800100 */
[----:B------:R-:W-:Y:S01]  /*0d80*/  FSEL R20, R20, 0.12837915122509002686, P1 ;  /* 0x3e0375d314147808 */ /* 0x000fe20000800000 */
[----:B------:R-:W-:Y:S01]  /*0d90*/  FFMA.FTZ R22, R29, R22, R17 ;  /* 0x000000161d167223 */ /* 0x000fe20000010011 */
[----:B------:R-:W-:-:S03]  /*0da0*/  FSEL R17, R28, R25, P1 ;  /* 0x000000191c117208 */ /* 0x000fc60000800000 */
[----:B------:R-:W-:Y:S01]  /*0db0*/  FFMA.FTZ R22, R29, R22, R3 ;  /* 0x000000161d167223 */ /* 0x000fe20000010003 */
[----:B------:R-:W-:-:S05]  /*0dc0*/  FSEL R3, R24, 0.11284004896879196167, P1 ;  /* 0x3de718af18037808 */ /* 0x000fca0000800000 */
[C---:B------:R-:W-:Y:S02]  /*0dd0*/  FFMA.FTZ R22, R29.reuse, R22, R3 ;  /* 0x000000161d167223 */ /* 0x040fe40000010003 */
[----:B------:R-:W0:Y:S02]  /*0de0*/  LDC.64 R2, c[0x0][0x218] ;  /* 0x00008600ff027b82 */ /* 0x000e240000000a00 */
[----:B------:R-:W-:Y:S01]  /*0df0*/  FFMA.FTZ R22, R29, R22, R23 ;  /* 0x000000161d167223 */ /* 0x000fe20000010017 */
[----:B------:R-:W-:-:S03]  /*0e00*/  FMUL.FTZ R23, R12, 0.5 ;  /* 0x3f0000000c177820 */ /* 0x000fc60000410000 */
[----:B------:R-:W-:Y:S02]  /*0e10*/  FFMA.FTZ R22, R29, R22, R20 ;  /* 0x000000161d167223 */ /* 0x000fe40000010014 */
[----:B------:R-:W1:Y:S02]  /*0e20*/  @P0 MUFU.EX2 R20, R27 ;  /* 0x0000001b00140308 */ /* 0x000e640000000800 */
[----:B------:R-:W-:-:S06]  /*0e30*/  FFMA.FTZ R17, R22, R17, R17 ;  /* 0x0000001116117223 */ /* 0x000fcc0000010011 */
[----:B------:R-:W2:Y:S01]  /*0e40*/  @P1 MUFU.EX2 R22, R17 ;  /* 0x0000001100161308 */ /* 0x000ea20000000800 */
[----:B0-----:R-:W-:-:S04]  /*0e50*/  IMAD.WIDE.U32 R2, R9, 0x2, R2 ;  /* 0x0000000209027825 */ /* 0x001fc800078e0002 */
[----:B-1----:R-:W-:Y:S01]  /*0e60*/  @P0 FADD.FTZ R20, -R20, 1 ;  /* 0x3f80000014140421 */ /* 0x002fe20000010100 */
[----:B------:R-:W-:Y:S01]  /*0e70*/  FMUL.FTZ R9, R6, 0.5 ;  /* 0x3f00000006097820 */ /* 0x000fe20000410000 */
[----:B------:R-:W-:-:S03]  /*0e80*/  FMUL.FTZ R6, R7, 0.5 ;  /* 0x3f00000007067820 */ /* 0x000fc60000410000 */
[----:B------:R-:W-:Y:S01]  /*0e90*/  @P0 LOP3.LUT R27, R20, 0x80000000, R21, 0xb8, !PT ;  /* 0x80000000141b0812 */ /* 0x000fe200078eb815 */
[----:B------:R-:W-:Y:S01]  /*0ea0*/  FMUL.FTZ R21, R8, 0.5 ;  /* 0x3f00000008157820 */ /* 0x000fe20000410000 */
[----:B------:R-:W-:Y:S01]  /*0eb0*/  FADD.FTZ R8, R10, 1 ;  /* 0x3f8000000a087421 */ /* 0x000fe20000010000 */
[----:B--2---:R-:W-:Y:S01]  /*0ec0*/  @P1 FADD.FTZ R22, -R22, 1 ;  /* 0x3f80000016161421 */ /* 0x004fe20000010100 */
[----:B------:R-:W-:Y:S01]  /*0ed0*/  FADD.FTZ R10, R15, 1 ;  /* 0x3f8000000f0a7421 */ /* 0x000fe20000010000 */
[----:B------:R-:W-:Y:S01]  /*0ee0*/  FADD.FTZ R12, R27, 1 ;  /* 0x3f8000001b0c7421 */ /* 0x000fe20000010000 */
[----:B------:R-:W-:Y:S01]  /*0ef0*/  FMUL.FTZ R18, R18, R9 ;  /* 0x0000000912127220 */ /* 0x000fe20000410000 */
[----:B------:R-:W-:Y:S01]  /*0f00*/  FMUL.FTZ R8, R8, R21 ;  /* 0x0000001508087220 */ /* 0x000fe20000410000 */
[----:B------:R-:W-:Y:S01]  /*0f10*/  @P1 LOP3.LUT R17, R22, 0x80000000, R25, 0xb8, !PT ;  /* 0x8000000016111812 */ /* 0x000fe200078eb819 */
[----:B------:R-:W-:Y:S01]  /*0f20*/  FMUL.FTZ R10, R10, R11 ;  /* 0x0000000b0a0a7220 */ /* 0x000fe20000410000 */
[----:B------:R-:W-:Y:S01]  /*0f30*/  FMUL.FTZ R11, R14, R23 ;  /* 0x000000170e0b7220 */ /* 0x000fe20000410000 */
[----:B------:R-:W-:Y:S01]  /*0f40*/  FMUL.FTZ R14, R13, 0.5 ;  /* 0x3f0000000d0e7820 */ /* 0x000fe20000410000 */
[----:B------:R-:W-:Y:S01]  /*0f50*/  FMUL.FTZ R25, R16, 0.5 ;  /* 0x3f00000010197820 */ /* 0x000fe20000410000 */
[----:B------:R-:W-:Y:S01]  /*0f60*/  FADD.FTZ R17, R17, 1 ;  /* 0x3f80000011117421 */ /* 0x000fe20000010000 */
[----:B------:R-:W-:-:S04]  /*0f70*/  IMAD.WIDE R2, R0, 0x10, R2 ;  /* 0x0000001000027825 */ /* 0x000fc800078e0202 */
[----:B------:R-:W-:Y:S01]  /*0f80*/  FMUL.FTZ R19, R19, R14 ;  /* 0x0000000e13137220 */ /* 0x000fe20000410000 */
[----:B------:R-:W-:Y:S01]  /*0f90*/  FMUL.FTZ R12, R12, R25 ;  /* 0x000000190c0c7220 */ /* 0x000fe20000410000 */
[----:B------:R-:W-:Y:S01]  /*0fa0*/  FMUL.FTZ R17, R17, R6 ;  /* 0x0000000611117220 */ /* 0x000fe20000410000 */
[----:B------:R-:W-:Y:S02]  /*0fb0*/  F2FP.BF16.F32.PACK_AB R8, R5, R8 ;  /* 0x000000080508723e */ /* 0x000fe400000010ff */
[----:B------:R-:W-:Y:S02]  /*0fc0*/  F2FP.BF16.F32.PACK_AB R9, R19, R10 ;  /* 0x0000000a1309723e */ /* 0x000fe400000010ff */
[----:B------:R-:W-:Y:S02]  /*0fd0*/  F2FP.BF16.F32.PACK_AB R10, R18, R11 ;  /* 0x0000000b120a723e */ /* 0x000fe400000010ff */
[----:B------:R-:W-:-:S05]  /*0fe0*/  F2FP.BF16.F32.PACK_AB R11, R17, R12 ;  /* 0x0000000c110b723e */ /* 0x000fca00000010ff */
[----:B------:R-:W-:Y:S01]  /*0ff0*/  STG.E.128 desc[UR4][R2.64], R8 ;  /* 0x0000000802007986 */ /* 0x000fe2000c101d04 */
[----:B------:R-:W-:Y:S05]  /*1000*/  EXIT ;  /* 0x000000000000794d */ /* 0x000fea0003800000 */
.L_x_8155:
        /* <DEDUP_REMOVED lines=107> */
.L_x_8157:
[----:B------:R-:W-:Y:S05]  /*16c0*/  BSYNC B0 ;  /* 0x0000000000007941 */ /* 0x000fea0003800000 */
.L_x_8156:
        /* <DEDUP_REMOVED lines=40> */
.L_x_8159:
[----:B------:R-:W-:Y:S05]  /*1950*/  BSYNC B0 ;  /* 0x0000000000007941 */ /* 0x000fea0003800000 */
.L_x_8158:
        /* <DEDUP_REMOVED lines=41> */
.L_x_8161:
[----:B------:R-:W-:Y:S05]  /*1bf0*/  BSYNC B0 ;  /* 0x0000000000007941 */ /* 0x000fea0003800000 */
.L_x_8160:
        /* <DEDUP_REMOVED lines=38> */
.L_x_8163:
[----:B------:R-:W-:Y:S05]  /*1e60*/  BSYNC B0 ;  /* 0x0000000000007941 */ /* 0x000fea0003800000 */
.L_x_8162:
        /* <DEDUP_REMOVED lines=38> */
.L_x_8165:
[----:B------:R-:W-:Y:S05]  /*20d0*/  BSYNC B0 ;  /* 0x0000000000007941 */ /* 0x000fea0003800000 */
.L_x_8164:
        /* <DEDUP_REMOVED lines=38> */
.L_x_8167:
[----:B------:R-:W-:Y:S05]  /*2340*/  BSYNC B0 ;  /* 0x0000000000007941 */ /* 0x000fea0003800000 */
.L_x_8166:
        /* <DEDUP_REMOVED lines=38> */
.L_x_8169:
[----:B------:R-:W-:Y:S05]  /*25b0*/  BSYNC B0 ;  /* 0x0000000000007941 */ /* 0x000fea0003800000 */
.L_x_8168:
        /* <DEDUP_REMOVED lines=38> */
.L_x_8171:
[----:B------:R-:W-:Y:S05]  /*2820*/  BSYNC B0 ;  /* 0x0000000000007941 */ /* 0x000fea0003800000 */
.L_x_8170:
        /* <DEDUP_REMOVED lines=18> */
.L_x_8174:
[----:B------:R-:W-:-:S13]  /*2950*/  ISETP.GE.AND P0, PT, R6, R7, PT ;  /* 0x000000070600720c */ /* 0x000fda0003f06270 */
[----:B------:R-:W-:Y:S05]  /*2960*/  @P0 BRA `(.L_x_8176) ;  /* 0x0000000000300947 */ /* 0x000fea0003800000 */
[----:B0-----:R-:W0:Y:S01]  /*2970*/  LDC.64 R2, c[0x0][0x218] ;  /* 0x00008600ff027b82 */ /* 0x001e220000000a00 */
[----:B------:R-:W-:Y:S01]  /*2980*/  IMAD.IADD R5, R9, 0x1, R6 ;  /* 0x0000000109057824 */ /* 0x000fe200078e0206 */
[----:B------:R-:W-:-:S03]  /*2990*/  IADD3 R6, R6, 0x80, RZ ;  /* 0x0000008006067810 */ /* 0x000fc60007ffe0ff */
[----:B0-----:R-:W-:-:S05]  /*29a0*/  IMAD.WIDE.U32 R2, R5, 0x2, R2 ;  /* 0x0000000205027825 */ /* 0x001fca00078e0002 */
[----:B-----5:R1:W-:Y:S02]  /*29b0*/  STG.E.U16 desc[UR4][R2.64], R8 ;  /* 0x0000000802007986 */ /* 0x0203e4000c101504 */
.L_x_8175:
[----:B------:R-:W-:-:S13]  /*29c0*/  ISETP.GE.AND P0, PT, R6, R7, PT ;  /* 0x000000070600720c */ /* 0x000fda0003f06270 */
[----:B------:R-:W-:Y:S05]  /*29d0*/  @P0 BRA `(.L_x_8177) ;  /* 0x0000000000340947 */ /* 0x000fea0003800000 */
[----:B01----:R-:W0:Y:S01]  /*29e0*/  LDC.64 R2, c[0x0][0x218] ;  /* 0x00008600ff027b82 */ /* 0x003e220000000a00 */
[----:B------:R-:W-:Y:S01]  /*29f0*/  IADD3 R5, R9, R6, RZ ;  /* 0x0000000609057210 */ /* 0x000fe20007ffe0ff */
[----:B------:R-:W-:-:S04]  /*2a00*/  VIADD R6, R6, 0x80 ;  /* 0x0000008006067836 */ /* 0x000fc80000000000 */
[----:B0-----:R-:W-:-:S05]  /*2a10*/  IMAD.WIDE.U32 R2, R5, 0x2, R2 ;  /* 0x0000000205027825 */ /* 0x001fca00078e0002 */
[----:B------:R1:W-:Y:S02]  /*2a20*/  STG.E.U16 desc[UR4][R2.64], R10 ;  /* 0x0000000a02007986 */ /* 0x0003e4000c101504 */
.L_x_8176:
        /* <DEDUP_REMOVED lines=8> */
.L_x_8177:
[----:B------:R-:W-:Y:S05]  /*2ab0*/  BSYNC B1 ;  /* 0x0000000000017941 */ /* 0x000fea0003800000 */
.L_x_8173:
[----:B------:R-:W-:-:S13]  /*2ac0*/  ISETP.GE.AND P0, PT, R6, R7, PT ;  /* 0x000000070600720c */ /* 0x000fda0003f06270 */
[----:B012---:R-:W0:Y:S01]  /*2ad0*/  @!P0 LDC.64 R2, c[0x0][0x218] ;  /* 0x00008600ff028b82 */ /* 0x007e220000000a00 */
[----:B------:R-:W-:Y:S01]  /*2ae0*/  @!P0 IMAD.IADD R5, R9, 0x1, R6 ;  /* 0x0000000109058824 */ /* 0x000fe200078e0206 */
[----:B------:R-:W-:-:S03]  /*2af0*/  @!P0 IADD3 R6, R6, 0x80, RZ ;  /* 0x0000008006068810 */ /* 0x000fc60007ffe0ff */
[----:B0-----:R-:W-:-:S05]  /*2b00*/  @!P0 IMAD.WIDE.U32 R2, R5, 0x2, R2 ;  /* 0x0000000205028825 */ /* 0x001fca00078e0002 */
[----:B------:R2:W-:Y:S02]  /*2b10*/  @!P0 STG.E.U16 desc[UR4][R2.64], R12 ;  /* 0x0000000c02008986 */ /* 0x0005e4000c101504 */
.L_x_8178:
[----:B------:R-:W-:Y:S05]  /*2b20*/  BSYNC B0 ;  /* 0x0000000000007941 */ /* 0x000fea0003800000 */
.L_x_8172:
        /* <DEDUP_REMOVED lines=8> */
.L_x_8179:
        /* <DEDUP_REMOVED lines=13> */
.L_x_12885:


//--------------------- .text._ZN2at6native18elementwise_kernelILi128ELi4EZNS0_15gpu_kernel_implIZZZNS0_18GeluCUDAKernelImplERNS_18TensorIteratorBaseENS0_8GeluTypeEENKUlvE0_clEvENKUlvE1_clEvEUlN3c104HalfEE_EEvS4_RKT_EUliE_EEviT1_ --------------------------
	.section	.text._ZN2at6native18elementwise_kernelILi128ELi4EZNS0_15gpu_kernel_implIZZZNS0_18GeluCUDAKernelImplERNS_18TensorIteratorBaseENS0_8GeluTypeEENKUlvE0_clEvENKUlvE1_clEvEUlN3c104HalfEE_EEvS4_RKT_EUliE_EEviT1_,"ax",@progbits
	.align	128
        .global         _ZN2at6native18elementwise_kernelILi128ELi4EZNS0_15gpu_kernel_implIZZZNS0_18GeluCUDAKernelImplERNS_18TensorIteratorBaseENS0_8GeluTypeEENKUlvE0_clEvENKUlvE1_clEvEUlN3c104HalfEE_EEvS4_RKT_EUliE_EEviT1_
        .type           _ZN2at6native18elementwise_kernelILi128ELi4EZNS0_15gpu_kernel_implIZZZNS0_18GeluCUDAKernelImplERNS_18TensorIteratorBaseENS0_8GeluTypeEENKUlvE0_clEvENKUlvE1_clEvEUlN3c104HalfEE_EEvS4_RKT_EUliE_EEviT1_,@function
        .size           _ZN2at6native18elementwise_kernelILi128ELi4EZNS0_15gpu_kernel_implIZZZNS0_18GeluCUDAKernelImplERNS_18TensorIteratorBaseENS0_8GeluTypeEENKUlvE0_clEvENKUlvE1_clEvEUlN3c104HalfEE_EEvS4_RKT_EUliE_EEviT1_,(.L_x_12886 - _ZN2at6native18elementwise_kernelILi128ELi4EZNS0_15gpu_kernel_implIZZZNS0_18GeluCUDAKernelImplERNS_18TensorIteratorBaseENS0_8GeluTypeEENKUlvE0_clEvENKUlvE1_clEvEUlN3c104HalfEE_EEvS4_RKT_EUliE_EEviT1_)
        .other          _ZN2at6native18elementwise_kernelILi128ELi4EZNS0_15gpu_kernel_implIZZZNS0_18GeluCUDAKernelImplERNS_18TensorIteratorBaseENS0_8GeluTypeEENKUlvE0_clEvENKUlvE1_clEvEUlN3c104HalfEE_EEvS4_RKT_EUliE_EEviT1_,@"STO_CUDA_ENTRY STV_DEFAULT"
_ZN2at6native18elementwise_kernelILi128ELi4EZNS0_15gpu_kernel_implIZZZNS0_18GeluCUDAKernelImplERNS_18TensorIteratorBaseENS0_8GeluTypeEENKUlvE0_clEvENKUlvE1_clEvEUlN3c104HalfEE_EEvS4_RKT_EUliE_EEviT1_:
.text._ZN2at6native18elementwise_kernelILi128ELi4EZNS0_15gpu_kernel_implIZZZNS0_18GeluCUDAKernelImplERNS_18TensorIteratorBaseENS0_8GeluTypeEENKUlvE0_clEvENKUlvE1_clEvEUlN3c104HalfEE_EEvS4_RKT_EUliE_EEviT1_:
        /* <DEDUP_REMOVED lines=315> */
.L_x_8182:
        /* <DEDUP_REMOVED lines=22> */
.L_x_8186:
[----:B------:R-:W2:Y:S02]  /*1510*/  LDG.E.U8 R2, desc[UR36][R2.64] ;  /* 0x0000002402027981 */ /* 0x000ea4000c1e1100 */
[----:B--2---:R-:W-:-:S04]  /*1520*/  I2FP.F32.U32 R0, R2 ;  /* 0x0000000200007245 */ /* 0x004fc80000201000 */
[----:B------:R-:W-:Y:S01]  /*1530*/  F2FP.F16.F32.PACK_AB R0, RZ, R0 ;  /* 0x00000000ff00723e */ /* 0x000fe200000000ff */
[----:B------:R-:W-:Y:S06]  /*1540*/  BRA `(.L_x_8188) ;  /* 0x0000000c00887947 */ /* 0x000fec0003800000 */
.L_x_8185:
        /* <DEDUP_REMOVED lines=10> */
.L_x_8190:
[----:B------:R-:W2:Y:S02]  /*15f0*/  LDG.E R2, desc[UR36][R2.64] ;  /* 0x0000002402027981 */ /* 0x000ea4000c1e1900 */
[----:B--2---:R-:W-:-:S04]  /*1600*/  I2FP.F32.S32 R0, R2 ;  /* 0x0000000200007245 */ /* 0x004fc80000201400 */
[----:B------:R-:W-:Y:S01]  /*1610*/  F2FP.F16.F32.PACK_AB R0, RZ, R0 ;  /* 0x00000000ff00723e */ /* 0x000fe200000000ff */
[----:B------:R-:W-:Y:S06]  /*1620*/  BRA `(.L_x_8188) ;  /* 0x0000000c00507947 */ /* 0x000fec0003800000 */
.L_x_8189:
[----:B------:R-:W2:Y:S02]  /*1630*/  LDG.E.U16 R2, desc[UR36][R2.64] ;  /* 0x0000002402027981 */ /* 0x000ea4000c1e1500 */
[----:B--2---:R-:W0:Y:S02]  /*1640*/  I2F.S16 R0, R2 ;  /* 0x0000000200007306 */ /* 0x004e240000101400 */
[----:B0-----:R-:W-:Y:S01]  /*1650*/  F2FP.F16.F32.PACK_AB R0, RZ, R0 ;  /* 0x00000000ff00723e */ /* 0x001fe200000000ff */
[----:B------:R-:W-:Y:S06]  /*1660*/  BRA `(.L_x_8188) ;  /* 0x0000000c00407947 */ /* 0x000fec0003800000 */
.L_x_8184:
        /* <DEDUP_REMOVED lines=9> */
.L_x_8192:
[----:B------:R0:W5:Y:S01]  /*1700*/  LDG.E.U16 R0, desc[UR36][R2.64] ;  /* 0x0000002402007981 */ /* 0x000162000c1e1500 */
[----:B------:R-:W-:Y:S05]  /*1710*/  BRA `(.L_x_8188) ;  /* 0x0000000c00147947 */ /* 0x000fea0003800000 */
.L_x_8191:
        /* <DEDUP_REMOVED lines=9> */
.L_x_8194:
[----:B------:R1:W5:Y:S01]  /*17b0*/  LDG.E.U16 R0, desc[UR36][R2.64] ;  /* 0x0000002402007981 */ /* 0x000362000c1e1500 */
[----:B------:R-:W-:Y:S05]  /*17c0*/  BRA `(.L_x_8188) ;  /* 0x0000000800e87947 */ /* 0x000fea0003800000 */
.L_x_8193:
        /* <DEDUP_REMOVED lines=8> */
.L_x_8183:
        /* <DEDUP_REMOVED lines=13> */
.L_x_8197:
        /* <DEDUP_REMOVED lines=8> */
.L_x_8196:
        /* <DEDUP_REMOVED lines=28> */
.L_x_8199:
        /* <DEDUP_REMOVED lines=15> */
.L_x_8198:
[----:B------:R-:W2:Y:S02]  /*1c50*/  LDG.E.U16 R0, desc[UR36][R2.64] ;  /* 0x0000002402007981 */ /* 0x000ea4000c1e1500 */
[----:B--2---:R-:W-:-:S05]  /*1c60*/  IMAD.U32 R0, R0, 0x10000, RZ ;  /* 0x0001000000007824 */ /* 0x004fca00078e00ff */
[----:B------:R-:W-:Y:S01]  /*1c70*/  F2FP.F16.F32.PACK_AB R0, RZ, R0 ;  /* 0x00000000ff00723e */ /* 0x000fe200000000ff */
[----:B------:R-:W-:Y:S06]  /*1c80*/  BRA `(.L_x_8188) ;  /* 0x0000000400b87947 */ /* 0x000fec0003800000 */
.L_x_8195:
        /* <DEDUP_REMOVED lines=12> */
.L_x_8202:
        /* <DEDUP_REMOVED lines=21> */
.L_x_8206:
[----:B------:R-:W-:Y:S05]  /*1ea0*/  BSYNC B1 ;  /* 0x0000000000017941 */ /* 0x000fea0003800000 */
.L_x_8205:
[----:B------:R-:W-:Y:S01]  /*1eb0*/  LEA R3, R0, 0x3b800000, 0x17 ;  /* 0x3b80000000037811 */ /* 0x000fe200078eb8ff */
[----:B------:R-:W-:-:S05]  /*1ec0*/  IMAD.SHL.U32 R0, R2, 0x100000, RZ ;  /* 0x0010000002007824 */ /* 0x000fca00078e00ff */
[----:B------:R-:W-:-:S07]  /*1ed0*/  LOP3.LUT R0, R3, R0, R4, 0xfe, !PT ;  /* 0x0000000003007212 */ /* 0x000fce00078efe04 */
.L_x_8204:
[----:B------:R-:W-:Y:S05]  /*1ee0*/  BSYNC B0 ;  /* 0x0000000000007941 */ /* 0x000fea0003800000 */
.L_x_8203:
[----:B------:R-:W-:Y:S01]  /*1ef0*/  F2FP.F16.F32.PACK_AB R0, RZ, R0 ;  /* 0x00000000ff00723e */ /* 0x000fe200000000ff */
[----:B------:R-:W-:Y:S06]  /*1f00*/  BRA `(.L_x_8188) ;  /* 0x0000000400187947 */ /* 0x000fec0003800000 */
.L_x_8201:
        /* <DEDUP_REMOVED lines=21> */
.L_x_8210:
[----:B------:R-:W-:Y:S05]  /*2060*/  BSYNC B1 ;  /* 0x0000000000017941 */ /* 0x000fea0003800000 */
.L_x_8209:
[----:B------:R-:W-:Y:S01]  /*2070*/  LEA R3, R0, 0x37800000, 0x17 ;  /* 0x3780000000037811 */ /* 0x000fe200078eb8ff */
[----:B------:R-:W-:-:S05]  /*2080*/  IMAD.SHL.U32 R0, R2, 0x200000, RZ ;  /* 0x0020000002007824 */ /* 0x000fca00078e00ff */
[----:B------:R-:W-:-:S07]  /*2090*/  LOP3.LUT R0, R3, R0, R4, 0xfe, !PT ;  /* 0x0000000003007212 */ /* 0x000fce00078efe04 */
.L_x_8208:
[----:B------:R-:W-:Y:S05]  /*20a0*/  BSYNC B0 ;  /* 0x0000000000007941 */ /* 0x000fea0003800000 */
.L_x_8207:
[----:B------:R-:W-:Y:S01]  /*20b0*/  F2FP.F16.F32.PACK_AB R0, RZ, R0 ;  /* 0x00000000ff00723e */ /* 0x000fe200000000ff */
[----:B------:R-:W-:Y:S06]  /*20c0*/  BRA `(.L_x_8188) ;  /* 0x0000000000a87947 */ /* 0x000fec0003800000 */
.L_x_8200:
        /* <DEDUP_REMOVED lines=14> */
.L_x_8214:
[----:B------:R-:W-:Y:S05]  /*21b0*/  BSYNC B0 ;  /* 0x0000000000007941 */ /* 0x000fea0003800000 */
.L_x_8213:
[----:B------:R-:W-:Y:S01]  /*21c0*/  F2FP.F16.F32.PACK_AB R0, RZ, R0 ;  /* 0x00000000ff00723e */ /* 0x000fe200000000ff */
[----:B------:R-:W-:Y:S06]  /*21d0*/  BRA `(.L_x_8188) ;  /* 0x0000000000647947 */ /* 0x000fec0003800000 */
.L_x_8187:
        /* <DEDUP_REMOVED lines=16> */
.L_x_8215:
[----:B------:R-:W-:Y:S01]  /*22e0*/  PRMT R0, RZ, 0x7610, R0 ;  /* 0x00007610ff007816 */ /* 0x000fe20000000000 */
[----:B------:R-:W-:Y:S06]  /*22f0*/  BRA `(.L_x_8188) ;  /* 0x00000000001c7947 */ /* 0x000fec0003800000 */
.L_x_8212:
[----:B------:R-:W2:Y:S02]  /*2300*/  LDG.E.64 R2, desc[UR36][R2.64] ;  /* 0x0000002402027981 */ /* 0x000ea4000c1e1b00 */
[----:B--2---:R-:W0:Y:S02]  /*2310*/  I2F.U64 R0, R2 ;  /* 0x0000000200007312 */ /* 0x004e240000301000 */
[----:B0-----:R-:W-:Y:S01]  /*2320*/  F2FP.F16.F32.PACK_AB R0, RZ, R0 ;  /* 0x00000000ff00723e */ /* 0x001fe200000000ff */
[----:B------:R-:W-:Y:S06]  /*2330*/  BRA `(.L_x_8188) ;  /* 0x00000000000c7947 */ /* 0x000fec0003800000 */
.L_x_8211:
[----:B------:R-:W2:Y:S02]  /*2340*/  LDG.E R2, desc[UR36][R2.64] ;  /* 0x0000002402027981 */ /* 0x000ea4000c1e1900 */
[----:B--2---:R-:W-:-:S04]  /*2350*/  I2FP.F32.U32 R0, R2 ;  /* 0x0000000200007245 */ /* 0x004fc80000201000 */
[----:B------:R-:W-:-:S07]  /*2360*/  F2FP.F16.F32.PACK_AB R0, RZ, R0 ;  /* 0x00000000ff00723e */ /* 0x000fce00000000ff */
.L_x_8188:
[----:B-----5:R-:W-:Y:S02]  /*2370*/  HADD2.F32 R0, -RZ, R0.H0_H0 ;  /* 0x20000000ff007230 */ /* 0x020fe40000004100 */
[----:B------:R-:W-:Y:S02]  /*2380*/  IMAD.MOV.U32 R5, RZ, RZ, 0x38eb4c3a ;  /* 0x38eb4c3aff057424 */ /* 0x000fe400078e00ff */
[----:B------:R-:W-:Y:S02]  /*2390*/  IMAD.MOV.U32 R7, RZ, RZ, 0x3aae005b ;  /* 0x3aae005bff077424 */ /* 0x000fe400078e00ff */
[----:B01----:R-:W-:Y:S01]  /*23a0*/  FMUL.FTZ R2, R0, 0.70710676908493041992 ;  /* 0x3f3504f300027820 */ /* 0x003fe20000410000 */
[----:B------:R-:W-:Y:S02]  /*23b0*/  IMAD.MOV.U32 R6, RZ, RZ, 0x3c09919f ;  /* 0x3c09919fff067424 */ /* 0x000fe400078e00ff */
[----:B------:R-:W-:Y:S02]  /*23c0*/  IMAD.MOV.U32 R8, RZ, RZ, 0x3d24d99a ;  /* 0x3d24d99aff087424 */ /* 0x000fe400078e00ff */
[C---:B------:R-:W-:Y:S01]  /*23d0*/  FADD.FTZ R3, |R2|.reuse, -RZ ;  /* 0x800000ff02037221 */ /* 0x040fe20000010200 */
[C---:B------:R-:W-:Y:S01]  /*23e0*/  FMUL.FTZ R4, R2.reuse, R2 ;  /* 0x0000000202047220 */ /* 0x040fe20000410000 */
[----:B------:R-:W-:Y:S01]  /*23f0*/  FSETP.GE.FTZ.AND P0, PT, |R2|, 1.0029599666595458984, PT ;  /* 0x3f8060fe0200780b */ /* 0x000fe20003f16200 */
[----:B------:R-:W-:-:S03]  /*2400*/  IMAD.MOV.U32 R9, RZ, RZ, 0x3f69b4f9 ;  /* 0x3f69b4f9ff097424 */ /* 0x000fc600078e00ff */
        /* <DEDUP_REMOVED lines=21> */
[----:B-1----:R-:W-:Y:S01]  /*2560*/  @P0 FADD.FTZ R3, -R3, 1 ;  /* 0x3f80000003030421 */ /* 0x002fe20000010100 */
[----:B0-----:R-:W-:-:S04]  /*2570*/  PRMT R4, R6, 0x9910, RZ ;  /* 0x0000991006047816 */ /* 0x001fc800000000ff */
[----:B------:R-:W-:Y:S01]  /*2580*/  @P0 LOP3.LUT R5, R3, 0x80000000, R2, 0xb8, !PT ;  /* 0x8000000003050812 */ /* 0x000fe200078eb802 */
[----:B------:R-:W-:Y:S02]  /*2590*/  IMAD.MOV.U32 R2, RZ, RZ, R4 ;  /* 0x000000ffff027224 */ /* 0x000fe400078e0004 */
[----:B------:R-:W-:Y:S02]  /*25a0*/  FMUL.FTZ R3, R0, 0.5 ;  /* 0x3f00000000037820 */ /* 0x000fe40000410000 */
[----:B------:R-:W-:Y:S01]  /*25b0*/  FADD.FTZ R0, R5, 1 ;  /* 0x3f80000005007421 */ /* 0x000fe20000010000 */
[----:B------:R-:W-:-:S03]  /*25c0*/  ISETP.GT.AND P0, PT, R2, 0x9, PT ;  /* 0x000000090200780c */ /* 0x000fc60003f04270 */
[----:B------:R-:W-:-:S05]  /*25d0*/  FMUL.FTZ R0, R0, R3 ;  /* 0x0000000300007220 */ /* 0x000fca0000410000 */
[----:B------:R-:W-:-:S05]  /*25e0*/  F2FP.F16.F32.PACK_AB R0, RZ, R0 ;  /* 0x00000000ff00723e */ /* 0x000fca00000000ff */
        /* <DEDUP_REMOVED lines=13> */
.L_x_8219:
[----:B------:R-:W-:-:S06]  /*26c0*/  HADD2.F32 R3, -RZ, R0.H0_H0 ;  /* 0x20000000ff037230 */ /* 0x000fcc0000004100 */
[----:B------:R-:W0:Y:S02]  /*26d0*/  F2I.S64.TRUNC R2, R3 ;  /* 0x0000000300027311 */ /* 0x000e24000020d900 */
[----:B0-----:R3:W-:Y:S01]  /*26e0*/  STG.E.U8 desc[UR36][R16.64], R2 ;  /* 0x0000000210007986 */ /* 0x0017e2000c101124 */
[----:B------:R-:W-:Y:S05]  /*26f0*/  BRA `(.L_x_8221) ;  /* 0x0000000c00847947 */ /* 0x000fea0003800000 */
.L_x_8218:
        /* <DEDUP_REMOVED lines=10> */
.L_x_8223:
[----:B------:R-:W-:-:S04]  /*27a0*/  HADD2.F32 R0, -RZ, R0.H0_H0 ;  /* 0x20000000ff007230 */ /* 0x000fc80000004100 */
[----:B------:R-:W0:Y:S02]  /*27b0*/  F2I.FTZ.TRUNC.NTZ R3, R0 ;  /* 0x0000000000037305 */ /* 0x000e24000021f100 */
[----:B0-----:R1:W-:Y:S01]  /*27c0*/  STG.E desc[UR36][R16.64], R3 ;  /* 0x0000000310007986 */ /* 0x0013e2000c101924 */
[----:B------:R-:W-:Y:S05]  /*27d0*/  BRA `(.L_x_8221) ;  /* 0x0000000c004c7947 */ /* 0x000fea0003800000 */
.L_x_8222:
[----:B------:R-:W-:-:S04]  /*27e0*/  HADD2.F32 R0, -RZ, R0.H0_H0 ;  /* 0x20000000ff007230 */ /* 0x000fc80000004100 */
[----:B------:R-:W0:Y:S02]  /*27f0*/  F2I.FTZ.TRUNC.NTZ R3, R0 ;  /* 0x0000000000037305 */ /* 0x000e24000021f100 */
[----:B0-----:R2:W-:Y:S01]  /*2800*/  STG.E.U16 desc[UR36][R16.64], R3 ;  /* 0x0000000310007986 */ /* 0x0015e2000c101524 */
[----:B------:R-:W-:Y:S05]  /*2810*/  BRA `(.L_x_8221) ;  /* 0x0000000c003c7947 */ /* 0x000fea0003800000 */
.L_x_8217:
        /* <DEDUP_REMOVED lines=9> */
.L_x_8225:
[----:B------:R0:W-:Y:S01]  /*28b0*/  STG.E.U16 desc[UR36][R16.64], R0 ;  /* 0x0000000010007986 */ /* 0x0001e2000c101524 */
[----:B------:R-:W-:Y:S05]  /*28c0*/  BRA `(.L_x_8221) ;  /* 0x0000000c00107947 */ /* 0x000fea0003800000 */
.L_x_8224:
        /* <DEDUP_REMOVED lines=10> */
.L_x_8227:
[----:B------:R-:W-:-:S05]  /*2970*/  HADD2.F32 R0, -RZ, R0.H0_H0 ;  /* 0x20000000ff007230 */ /* 0x000fca0000004100 */
[----:B------:R-:W-:-:S04]  /*2980*/  F2FP.F16.F32.PACK_AB R0, RZ, R0 ;  /* 0x00000000ff00723e */ /* 0x000fc800000000ff */
[----:B------:R-:W-:-:S05]  /*2990*/  PRMT R0, R0, 0x5410, RZ ;  /* 0x0000541000007816 */ /* 0x000fca00000000ff */
[----:B------:R0:W-:Y:S01]  /*29a0*/  STG.E desc[UR36][R16.64], R0 ;  /* 0x0000000010007986 */ /* 0x0001e2000c101924 */
[----:B------:R-:W-:Y:S05]  /*29b0*/  BRA `(.L_x_8221) ;  /* 0x0000000800d47947 */ /* 0x000fea0003800000 */
.L_x_8226:
[----:B------:R-:W-:-:S05]  /*29c0*/  HADD2.F32 R2, -RZ, R0.H0_H0 ;  /* 0x20000000ff027230 */ /* 0x000fca0000004100 */
[----:B------:R-:W-:-:S06]  /*29d0*/  FMUL.FTZ R2, R2, 1 ;  /* 0x3f80000002027820 */ /* 0x000fcc0000410000 */
[----:B------:R-:W0:Y:S02]  /*29e0*/  F2F.F64.F32 R2, R2 ;  /* 0x0000000200027310 */ /* 0x000e240000201800 */
[----:B0-----:R0:W-:Y:S01]  /*29f0*/  STG.E.64 desc[UR36][R16.64], R2 ;  /* 0x0000000210007986 */ /* 0x0011e2000c101b24 */
[----:B------:R-:W-:Y:S05]  /*2a00*/  BRA `(.L_x_8221) ;  /* 0x0000000800c07947 */ /* 0x000fea0003800000 */
.L_x_8216:
        /* <DEDUP_REMOVED lines=13> */
.L_x_8230:
[----:B------:R-:W-:Y:S01]  /*2ae0*/  HADD2.F32 R0, -RZ, R0.H0_H0 ;  /* 0x20000000ff007230 */ /* 0x000fe20000004100 */
[----:B------:R-:W-:-:S04]  /*2af0*/  CS2R R6, SRZ ;  /* 0x0000000000067805 */ /* 0x000fc8000001ff00 */
[----:B------:R-:W-:-:S04]  /*2b00*/  FMUL.FTZ R0, R0, 1 ;  /* 0x3f80000000007820 */ /* 0x000fc80000410000 */
[----:B------:R-:W0:Y:S02]  /*2b10*/  F2F.F64.F32 R4, R0 ;  /* 0x0000000000047310 */ /* 0x000e240000201800 */
[----:B0-----:R0:W-:Y:S01]  /*2b20*/  STG.E.128 desc[UR36][R16.64], R4 ;  /* 0x0000000410007986 */ /* 0x0011e2000c101d24 */
[----:B------:R-:W-:Y:S05]  /*2b30*/  BRA `(.L_x_8221) ;  /* 0x0000000800747947 */ /* 0x000fea0003800000 */
.L_x_8229:
        /* <DEDUP_REMOVED lines=21> */
.L_x_8234:
[----:B------:R-:W-:Y:S05]  /*2c90*/  BSYNC B0 ;  /* 0x0000000000007941 */ /* 0x000fea0003800000 */
.L_x_8233:
[----:B------:R-:W-:-:S05]  /*2ca0*/  LOP3.LUT R3, R0, R3, RZ, 0xfc, !PT ;  /* 0x0000000300037212 */ /* 0x000fca00078efcff */
[----:B------:R0:W-:Y:S01]  /*2cb0*/  STG.E.U8 desc[UR36][R16.64], R3 ;  /* 0x0000000310007986 */ /* 0x0001e2000c101124 */
[----:B------:R-:W-:Y:S05]  /*2cc0*/  BRA `(.L_x_8221) ;  /* 0x0000000800107947 */ /* 0x000fea0003800000 */
.L_x_8232:
        /* <DEDUP_REMOVED lines=13> */
.L_x_8236:
[----:B------:R-:W-:Y:S01]  /*2da0*/  IMAD.MOV.U32 R0, RZ, RZ, 0x7f ;  /* 0x0000007fff007424 */ /* 0x000fe200078e00ff */
[----:B------:R-:W-:-:S04]  /*2db0*/  ISETP.GT.U32.AND P0, PT, R2, 0x7f800000, PT ;  /* 0x7f8000000200780c */ /* 0x000fc80003f04070 */
[----:B------:R-:W-:-:S09]  /*2dc0*/  SEL R0, R0, 0x7c, P0 ;  /* 0x0000007c00007807 */ /* 0x000fd20000000000 */
.L_x_8237:
[----:B------:R-:W-:Y:S05]  /*2dd0*/  BSYNC B0 ;  /* 0x0000000000007941 */ /* 0x000fea0003800000 */
.L_x_8235:
[----:B------:R-:W-:-:S04]  /*2de0*/  LOP3.LUT R2, R3, 0x80000000, RZ, 0xc0, !PT ;  /* 0x8000000003027812 */ /* 0x000fc800078ec0ff */
[----:B------:R-:W-:-:S04]  /*2df0*/  SHF.R.U32.HI R3, RZ, 0x18, R2 ;  /* 0x00000018ff037819 */ /* 0x000fc80000011602 */
[----:B------:R-:W-:-:S05]  /*2e00*/  LOP3.LUT R3, R0, R3, RZ, 0xfc, !PT ;  /* 0x0000000300037212 */ /* 0x000fca00078efcff */
[----:B------:R0:W-:Y:S01]  /*2e10*/  STG.E.U8 desc[UR36][R16.64], R3 ;  /* 0x0000000310007986 */ /* 0x0001e2000c101124 */
[----:B------:R-:W-:Y:S05]  /*2e20*/  BRA `(.L_x_8221) ;  /* 0x0000000400b87947 */ /* 0x000fea0003800000 */
.L_x_8231:
[----:B------:R-:W-:-:S05]  /*2e30*/  HADD2.F32 R0, -RZ, R0.H0_H0 ;  /* 0x20000000ff007230 */ /* 0x000fca0000004100 */
[----:B------:R-:W-:-:S05]  /*2e40*/  F2FP.BF16.F32.PACK_AB R0, RZ, R0 ;  /* 0x00000000ff00723e */ /* 0x000fca00000010ff */
[----:B------:R0:W-:Y:S01]  /*2e50*/  STG.E.U16 desc[UR36][R16.64], R0 ;  /* 0x0000000010007986 */ /* 0x0001e2000c101524 */
[----:B------:R-:W-:Y:S05]  /*2e60*/  BRA `(.L_x_8221) ;  /* 0x0000000400a87947 */ /* 0x000fea0003800000 */
.L_x_8228:
        /* <DEDUP_REMOVED lines=12> */
.L_x_8240:
        /* <DEDUP_REMOVED lines=17> */
.L_x_8243:
[----:B------:R-:W-:-:S04]  /*3040*/  LOP3.LUT R2, R3, 0x80000000, RZ, 0xc0, !PT ;  /* 0x8000000003027812 */ /* 0x000fc800078ec0ff */
[----:B------:R-:W-:-:S04]  /*3050*/  SHF.R.U32.HI R3, RZ, 0x18, R2 ;  /* 0x00000018ff037819 */ /* 0x000fc80000011602 */
[----:B------:R-:W-:-:S04]  /*3060*/  LOP3.LUT R0, R0, R3, RZ, 0xfc, !PT ;  /* 0x0000000300007212 */ /* 0x000fc800078efcff */
[----:B------:R-:W-:-:S07]  /*3070*/  PRMT R8, R0, 0x7610, R8 ;  /* 0x0000761000087816 */ /* 0x000fce0000000008 */
.L_x_8242:
[----:B------:R-:W-:Y:S05]  /*3080*/  BSYNC B0 ;  /* 0x0000000000007941 */ /* 0x000fea0003800000 */
.L_x_8241:
[----:B------:R0:W-:Y:S01]  /*3090*/  STG.E.U8 desc[UR36][R16.64], R8 ;  /* 0x0000000810007986 */ /* 0x0001e2000c101124 */
[----:B------:R-:W-:Y:S05]  /*30a0*/  BRA `(.L_x_8221) ;  /* 0x0000000400187947 */ /* 0x000fea0003800000 */
.L_x_8239:
        /* <DEDUP_REMOVED lines=17> */
.L_x_8246:
[----:B------:R-:W-:-:S04]  /*31c0*/  LOP3.LUT R2, R3, 0x80000000, RZ, 0xc0, !PT ;  /* 0x8000000003027812 */ /* 0x000fc800078ec0ff */
[----:B------:R-:W-:-:S04]  /*31d0*/  SHF.R.U32.HI R3, RZ, 0x18, R2 ;  /* 0x00000018ff037819 */ /* 0x000fc80000011602 */
[----:B------:R-:W-:-:S04]  /*31e0*/  LOP3.LUT R0, R0, R3, RZ, 0xfc, !PT ;  /* 0x0000000300007212 */ /* 0x000fc800078efcff */
[----:B------:R-:W-:-:S07]  /*31f0*/  PRMT R8, R0, 0x7610, R8 ;  /* 0x0000761000087816 */ /* 0x000fce0000000008 */
.L_x_8245:
[----:B------:R-:W-:Y:S05]  /*3200*/  BSYNC B0 ;  /* 0x0000000000007941 */ /* 0x000fea0003800000 */
.L_x_8244:
[----:B------:R0:W-:Y:S01]  /*3210*/  STG.E.U8 desc[UR36][R16.64], R8 ;  /* 0x0000000810007986 */ /* 0x0001e2000c101124 */
[----:B------:R-:W-:Y:S05]  /*3220*/  BRA `(.L_x_8221) ;  /* 0x0000000000b87947 */ /* 0x000fea0003800000 */
.L_x_8238:
        /* <DEDUP_REMOVED lines=22> */
.L_x_8220:
        /* <DEDUP_REMOVED lines=16> */
.L_x_8249:
[----:B------:R-:W-:Y:S05]  /*3490*/  BRA `(.L_x_8221) ;  /* 0x00000000001c7947 */ /* 0x000fea0003800000 */
.L_x_8248:
[----:B------:R-:W-:-:S06]  /*34a0*/  HADD2.F32 R2, -RZ, R0.H0_H0 ;  /* 0x20000000ff027230 */ /* 0x000fcc0000004100 */
[----:B------:R-:W0:Y:S02]  /*34b0*/  F2I.U64.TRUNC R2, R2 ;  /* 0x0000000200027311 */ /* 0x000e24000020d800 */
[----:B0-----:R0:W-:Y:S01]  /*34c0*/  STG.E.64 desc[UR36][R16.64], R2 ;  /* 0x0000000210007986 */ /* 0x0011e2000c101b24 */
[----:B------:R-:W-:Y:S05]  /*34d0*/  BRA `(.L_x_8221) ;  /* 0x00000000000c7947 */ /* 0x000fea0003800000 */
.L_x_8247:
[----:B------:R-:W-:-:S04]  /*34e0*/  HADD2.F32 R0, -RZ, R0.H0_H0 ;  /* 0x20000000ff007230 */ /* 0x000fc80000004100 */
[----:B------:R-:W0:Y:S02]  /*34f0*/  F2I.FTZ.U32.TRUNC.NTZ R3, R0 ;  /* 0x0000000000037305 */ /* 0x000e24000021f000 */
[----:B0-----:R0:W-:Y:S02]  /*3500*/  STG.E desc[UR36][R16.64], R3 ;  /* 0x0000000310007986 */ /* 0x0011e4000c101924 */
.L_x_8221:
[----:B------:R-:W-:-:S04]  /*3510*/  IMAD R18, R23, 0x200, R18 ;  /* 0x0000020017127824 */ /* 0x000fc800078e0212 */
[----:B------:R-:W-:-:S07]  /*3520*/  VIADD R19, R18, 0x80 ;  /* 0x0000008012137836 */ /* 0x000fce0000000000 */
.L_x_8181:
[----:B------:R-:W-:Y:S05]  /*3530*/  BSYNC B6 ;  /* 0x0000000000067941 */ /* 0x000fea0003800000 */
.L_x_8180:
[----:B------:R-:W-:Y:S01]  /*3540*/  ULDC UR4, c[0x0][0x210] ;  /* 0x0000840000047ab9 */ /* 0x000fe20000000800 */
[----:B------:R-:W-:Y:S01]  /*3550*/  BSSY B6, `(.L_x_8250) ;  /* 0x0000349000067945 */ /* 0x000fe20003800000 */
[----:B------:R-:W-:-:S13]  /*3560*/  ISETP.GE.AND P0, PT, R19, UR4, PT ;  /* 0x0000000413007c0c */ /* 0x000fda000bf06270 */
[----:B------:R-:W-:Y:S05]  /*3570*/  @P0 BRA `(.L_x_8251) ;  /* 0x0000003400180947 */ /* 0x000fea0003800000 */
[----:B0-----:R-:W0:Y:S01]  /*3580*/  LDC R6, c[0x0][0x218] ;  /* 0x00008600ff067b82 */ /* 0x001e220000000800 */
[----:B------:R-:W-:Y:S02]  /*3590*/  IMAD.MOV.U32 R0, RZ, RZ, RZ ;  /* 0x000000ffff007224 */ /* 0x000fe400078e00ff */
[----:B-1234-:R-:W-:Y:S01]  /*35a0*/  IMAD.MOV.U32 R16, RZ, RZ, RZ ;  /* 0x000000ffff107224 */ /* 0x01efe200078e00ff */
[----:B0-----:R-:W-:-:S13]  /*35b0*/  ISETP.NE.AND P0, PT, R6, RZ, PT ;  /* 0x000000ff0600720c */ /* 0x001fda0003f05270 */
        /* <DEDUP_REMOVED lines=299> */
.L_x_8252:
        /* <DEDUP_REMOVED lines=22> */
.L_x_8256:
[----:B------:R-:W2:Y:S02]  /*49d0*/  LDG.E.U8 R2, desc[UR36][R2.64] ;  /* 0x0000002402027981 */ /* 0x000ea4000c1e1100 */
[----:B--2---:R-:W-:-:S04]  /*49e0*/  I2FP.F32.U32 R0, R2 ;  /* 0x0000000200007245 */ /* 0x004fc80000201000 */
[----:B------:R-:W-:Y:S01]  /*49f0*/  F2FP.F16.F32.PACK_AB R0, RZ, R0 ;  /* 0x00000000ff00723e */ /* 0x000fe200000000ff */
[----:B------:R-:W-:Y:S06]  /*4a00*/  BRA `(.L_x_8258) ;  /* 0x0000000c00887947 */ /* 0x000fec0003800000 */
.L_x_8255:
        /* <DEDUP_REMOVED lines=10> */
.L_x_8260:
[----:B------:R-:W2:Y:S02]  /*4ab0*/  LDG.E R2, desc[UR36][R2.64] ;  /* 0x0000002402027981 */ /* 0x000ea4000c1e1900 */
[----:B--2---:R-:W-:-:S04]  /*4ac0*/  I2FP.F32.S32 R0, R2 ;  /* 0x0000000200007245 */ /* 0x004fc80000201400 */
[----:B------:R-:W-:Y:S01]  /*4ad0*/  F2FP.F16.F32.PACK_AB R0, RZ, R0 ;  /* 0x00000000ff00723e */ /* 0x000fe200000000ff */
[----:B------:R-:W-:Y:S06]  /*4ae0*/  BRA `(.L_x_8258) ;  /* 0x0000000c00507947 */ /* 0x000fec0003800000 */
.L_x_8259:
[----:B------:R-:W2:Y:S02]  /*4af0*/  LDG.E.U16 R2, desc[UR36][R2.64] ;  /* 0x0000002402027981 */ /* 0x000ea4000c1e1500 */
[----:B--2---:R-:W0:Y:S02]  /*4b00*/  I2F.S16 R0, R2 ;  /* 0x0000000200007306 */ /* 0x004e240000101400 */
[----:B0-----:R-:W-:Y:S01]  /*4b10*/  F2FP.F16.F32.PACK_AB R0, RZ, R0 ;  /* 0x00000000ff00723e */ /* 0x001fe200000000ff */
[----:B------:R-:W-:Y:S06]  /*4b20*/  BRA `(.L_x_8258) ;  /* 0x0000000c00407947 */ /* 0x000fec0003800000 */
.L_x_8254:
        /* <DEDUP_REMOVED lines=9> */
.L_x_8262:
[----:B------:R0:W5:Y:S01]  /*4bc0*/  LDG.E.U16 R0, desc[UR36][R2.64] ;  /* 0x0000002402007981 */ /* 0x000162000c1e1500 */
[----:B------:R-:W-:Y:S05]  /*4bd0*/  BRA `(.L_x_8258) ;  /* 0x0000000c00147947 */ /* 0x000fea0003800000 */
.L_x_8261:
        /* <DEDUP_REMOVED lines=9> */
.L_x_8264:
[----:B------:R1:W5:Y:S01]  /*4c70*/  LDG.E.U16 R0, desc[UR36][R2.64] ;  /* 0x0000002402007981 */ /* 0x000362000c1e1500 */
[----:B------:R-:W-:Y:S05]  /*4c80*/  BRA `(.L_x_8258) ;  /* 0x0000000800e87947 */ /* 0x000fea0003800000 */
.L_x_8263:
        /* <DEDUP_REMOVED lines=8> */
.L_x_8253:
        /* <DEDUP_REMOVED lines=13> */
.L_x_8267:
        /* <DEDUP_REMOVED lines=8> */
.L_x_8266:
        /* <DEDUP_REMOVED lines=28> */
.L_x_8269:
        /* <DEDUP_REMOVED lines=15> */
.L_x_8268:
[----:B------:R-:W2:Y:S02]  /*5110*/  LDG.E.U16 R0, desc[UR36][R2.64] ;  /* 0x0000002402007981 */ /* 0x000ea4000c1e1500 */
[----:B--2---:R-:W-:-:S05]  /*5120*/  IMAD.U32 R0, R0, 0x10000, RZ ;  /* 0x0001000000007824 */ /* 0x004fca00078e00ff */
[----:B------:R-:W-:Y:S01]  /*5130*/  F2FP.F16.F32.PACK_AB R0, RZ, R0 ;  /* 0x00000000ff00723e */ /* 0x000fe200000000ff */
[----:B------:R-:W-:Y:S06]  /*5140*/  BRA `(.L_x_8258) ;  /* 0x0000000400b87947 */ /* 0x000fec0003800000 */
.L_x_8265:
        /* <DEDUP_REMOVED lines=12> */
.L_x_8272:
        /* <DEDUP_REMOVED lines=21> */
.L_x_8276:
[----:B------:R-:W-:Y:S05]  /*5360*/  BSYNC B1 ;  /* 0x0000000000017941 */ /* 0x000fea0003800000 */
.L_x_8275:
[----:B------:R-:W-:Y:S01]  /*5370*/  LEA R3, R0, 0x3b800000, 0x17 ;  /* 0x3b80000000037811 */ /* 0x000fe200078eb8ff */
[----:B------:R-:W-:-:S05]  /*5380*/  IMAD.SHL.U32 R0, R2, 0x100000, RZ ;  /* 0x0010000002007824 */ /* 0x000fca00078e00ff */
[----:B------:R-:W-:-:S07]  /*5390*/  LOP3.LUT R0, R3, R0, R4, 0xfe, !PT ;  /* 0x0000000003007212 */ /* 0x000fce00078efe04 */
.L_x_8274:
[----:B------:R-:W-:Y:S05]  /*53a0*/  BSYNC B0 ;  /* 0x0000000000007941 */ /* 0x000fea0003800000 */
.L_x_8273:
[----:B------:R-:W-:Y:S01]  /*53b0*/  F2FP.F16.F32.PACK_AB R0, RZ, R0 ;  /* 0x00000000ff00723e */ /* 0x000fe200000000ff */
[----:B------:R-:W-:Y:S06]  /*53c0*/  BRA `(.L_x_8258) ;  /* 0x0000000400187947 */ /* 0x000fec0003800000 */
.L_x_8271:
        /* <DEDUP_REMOVED lines=21> */
.L_x_8280:
[----:B------:R-:W-:Y:S05]  /*5520*/  BSYNC B1 ;  /* 0x0000000000017941 */ /* 0x000fea0003800000 */
.L_x_8279:
[----:B------:R-:W-:Y:S01]  /*5530*/  LEA R3, R0, 0x37800000, 0x17 ;  /* 0x3780000000037811 */ /* 0x000fe200078eb8ff */
[----:B------:R-:W-:-:S05]  /*5540*/  IMAD.SHL.U32 R0, R2, 0x200000, RZ ;  /* 0x0020000002007824 */ /* 0x000fca00078e00ff */
[----:B------:R-:W-:-:S07]  /*5550*/  LOP3.LUT R0, R3, R0, R4, 0xfe, !PT ;  /* 0x0000000003007212 */ /* 0x000fce00078efe04 */
.L_x_8278:
[----:B------:R-:W-:Y:S05]  /*5560*/  BSYNC B0 ;  /* 0x0000000000007941 */ /* 0x000fea0003800000 */
.L_x_8277:
[----:B------:R-:W-:Y:S01]  /*5570*/  F2FP.F16.F32.PACK_AB R0, RZ, R0 ;  /* 0x00000000ff00723e */ /* 0x000fe200000000ff */
[----:B------:R-:W-:Y:S06]  /*5580*/  BRA `(.L_x_8258) ;  /* 0x0000000000a87947 */ /* 0x000fec0003800000 */
.L_x_8270:
        /* <DEDUP_REMOVED lines=14> */
.L_x_8284:
[----:B------:R-:W-:Y:S05]  /*5670*/  BSYNC B0 ;  /* 0x0000000000007941 */ /* 0x000fea0003800000 */
.L_x_8283:
[----:B------:R-:W-:Y:S01]  /*5680*/  F2FP.F16.F32.PACK_AB R0, RZ, R0 ;  /* 0x00000000ff00723e */ /* 0x000fe200000000ff */
[----:B------:R-:W-:Y:S06]  /*5690*/  BRA `(.L_x_8258) ;  /* 0x0000000000647947 */ /* 0x000fec0003800000 */
.L_x_8257:
        /* <DEDUP_REMOVED lines=16> */
.L_x_8285:
[----:B------:R-:W-:Y:S01]  /*57a0*/  PRMT R0, RZ, 0x7610, R0 ;  /* 0x00007610ff007816 */ /* 0x000fe20000000000 */
[----:B------:R-:W-:Y:S06]  /*57b0*/  BRA `(.L_x_8258) ;  /* 0x00000000001c7947 */ /* 0x000fec0003800000 */
.L_x_8282:
[----:B------:R-:W2:Y:S02]  /*57c0*/  LDG.E.64 R2, desc[UR36][R2.64] ;  /* 0x0000002402027981 */ /* 0x000ea4000c1e1b00 */
[----:B--2---:R-:W0:Y:S02]  /*57d0*/  I2F.U64 R0, R2 ;  /* 0x0000000200007312 */ /* 0x004e240000301000 */
[----:B0-----:R-:W-:Y:S01]  /*57e0*/  F2FP.F16.F32.PACK_AB R0, RZ, R0 ;  /* 0x00000000ff00723e */ /* 0x001fe200000000ff */
[----:B------:R-:W-:Y:S06]  /*57f0*/  BRA `(.L_x_8258) ;  /* 0x00000000000c7947 */ /* 0x000fec0003800000 */
.L_x_8281:
[----:B------:R-:W2:Y:S02]  /*5800*/  LDG.E R2, desc[UR36][R2.64] ;  /* 0x0000002402027981 */ /* 0x000ea4000c1e1900 */
[----:B--2---:R-:W-:-:S04]  /*5810*/  I2FP.F32.U32 R0, R2 ;  /* 0x0000000200007245 */ /* 0x004fc80000201000 */
[----:B------:R-:W-:-:S07]  /*5820*/  F2FP.F16.F32.PACK_AB R0, RZ, R0 ;  /* 0x00000000ff00723e */ /* 0x000fce00000000ff */
.L_x_8258:
        /* <DEDUP_REMOVED lines=53> */
.L_x_8289:
[----:B------:R-:W-:-:S06]  /*5b80*/  HADD2.F32 R3, -RZ, R0.H0_H0 ;  /* 0x20000000ff037230 */ /* 0x000fcc0000004100 */
[----:B------:R-:W0:Y:S02]  /*5b90*/  F2I.S64.TRUNC R2, R3 ;  /* 0x0000000300027311 */ /* 0x000e24000020d900 */
[----:B0-----:R0:W-:Y:S01]  /*5ba0*/  STG.E.U8 desc[UR36][R16.64], R2 ;  /* 0x0000000210007986 */ /* 0x0011e2000c101124 */
[----:B------:R-:W-:Y:S05]  /*5bb0*/  BRA `(.L_x_8291) ;  /* 0x0000000c00847947 */ /* 0x000fea0003800000 */
.L_x_8288:
        /* <DEDUP_REMOVED lines=10> */
.L_x_8293:
[----:B------:R-:W-:-:S04]  /*5c60*/  HADD2.F32 R0, -RZ, R0.H0_H0 ;  /* 0x20000000ff007230 */ /* 0x000fc80000004100 */
[----:B------:R-:W0:Y:S02]  /*5c70*/  F2I.FTZ.TRUNC.NTZ R3, R0 ;  /* 0x0000000000037305 */ /* 0x000e24000021f100 */
[----:B0-----:R0:W-:Y:S01]  /*5c80*/  STG.E desc[UR36][R16.64], R3 ;  /* 0x0000000310007986 */ /* 0x0011e2000c101924 */
[----:B------:R-:W-:Y:S05]  /*5c90*/  BRA `(.L_x_8291) ;  /* 0x0000000c004c7947 */ /* 0x000fea0003800000 */
.L_x_8292:
[----:B------:R-:W-:-:S04]  /*5ca0*/  HADD2.F32 R0, -RZ, R0.H0_H0 ;  /* 0x20000000ff007230 */ /* 0x000fc80000004100 */
[----:B------:R-:W0:Y:S02]  /*5cb0*/  F2I.FTZ.TRUNC.NTZ R3, R0 ;  /* 0x0000000000037305 */ /* 0x000e24000021f100 */
[----:B0-----:R0:W-:Y:S01]  /*5cc0*/  STG.E.U16 desc[UR36][R16.64], R3 ;  /* 0x0000000310007986 */ /* 0x0011e2000c101524 */
[----:B------:R-:W-:Y:S05]  /*5cd0*/  BRA `(.L_x_8291) ;  /* 0x0000000c003c7947 */ /* 0x000fea0003800000 */
.L_x_8287:
        /* <DEDUP_REMOVED lines=9> */
.L_x_8295:
[----:B------:R0:W-:Y:S01]  /*5d70*/  STG.E.U16 desc[UR36][R16.64], R0 ;  /* 0x0000000010007986 */ /* 0x0001e2000c101524 */
[----:B------:R-:W-:Y:S05]  /*5d80*/  BRA `(.L_x_8291) ;  /* 0x0000000c00107947 */ /* 0x000fea0003800000 */
.L_x_8294:
        /* <DEDUP_REMOVED lines=10> */
.L_x_8297:
[----:B------:R-:W-:-:S05]  /*5e30*/  HADD2.F32 R0, -RZ, R0.H0_H0 ;  /* 0x20000000ff007230 */ /* 0x000fca0000004100 */
[----:B------:R-:W-:-:S04]  /*5e40*/  F2FP.F16.F32.PACK_AB R0, RZ, R0 ;  /* 0x00000000ff00723e */ /* 0x000fc800000000ff */
[----:B------:R-:W-:-:S05]  /*5e50*/  PRMT R0, R0, 0x5410, RZ ;  /* 0x0000541000007816 */ /* 0x000fca00000000ff */
[----:B------:R0:W-:Y:S01]  /*5e60*/  STG.E desc[UR36][R16.64], R0 ;  /* 0x0000000010007986 */ /* 0x0001e2000c101924 */
[----:B------:R-:W-:Y:S05]  /*5e70*/  BRA `(.L_x_8291) ;  /* 0x0000000800d47947 */ /* 0x000fea0003800000 */
.L_x_8296:
[----:B------:R-:W-:-:S05]  /*5e80*/  HADD2.F32 R2, -RZ, R0.H0_H0 ;  /* 0x20000000ff027230 */ /* 0x000fca0000004100 */
[----:B------:R-:W-:-:S06]  /*5e90*/  FMUL.FTZ R2, R2, 1 ;  /* 0x3f80000002027820 */ /* 0x000fcc0000410000 */
[----:B------:R-:W0:Y:S02]  /*5ea0*/  F2F.F64.F32 R2, R2 ;  /* 0x0000000200027310 */ /* 0x000e240000201800 */
[----:B0-----:R0:W-:Y:S01]  /*5eb0*/  STG.E.64 desc[UR36][R16.64], R2 ;  /* 0x0000000210007986 */ /* 0x0011e2000c101b24 */
[----:B------:R-:W-:Y:S05]  /*5ec0*/  BRA `(.L_x_8291) ;  /* 0x0000000800c07947 */ /* 0x000fea0003800000 */
.L_x_8286:
        /* <DEDUP_REMOVED lines=13> */
.L_x_8300:
[----:B------:R-:W-:Y:S01]  /*5fa0*/  HADD2.F32 R0, -RZ, R0.H0_H0 ;  /* 0x20000000ff007230 */ /* 0x000fe20000004100 */
[----:B------:R-:W-:-:S04]  /*5fb0*/  CS2R R6, SRZ ;  /* 0x0000000000067805 */ /* 0x000fc8000001ff00 */
[----:B------:R-:W-:-:S04]  /*5fc0*/  FMUL.FTZ R0, R0, 1 ;  /* 0x3f80000000007820 */ /* 0x000fc80000410000 */
[----:B------:R-:W0:Y:S02]  /*5fd0*/  F2F.F64.F32 R4, R0 ;  /* 0x0000000000047310 */ /* 0x000e240000201800 */
[----:B0-----:R0:W-:Y:S01]  /*5fe0*/  STG.E.128 desc[UR36][R16.64], R4 ;  /* 0x0000000410007986 */ /* 0x0011e2000c101d24 */
[----:B------:R-:W-:Y:S05]  /*5ff0*/  BRA `(.L_x_8291) ;  /* 0x0000000800747947 */ /* 0x000fea0003800000 */
.L_x_8299:
        /* <DEDUP_REMOVED lines=21> */
.L_x_8304:
[----:B------:R-:W-:Y:S05]  /*6150*/  BSYNC B0 ;  /* 0x0000000000007941 */ /* 0x000fea0003800000 */
.L_x_8303:
[----:B------:R-:W-:-:S05]  /*6160*/  LOP3.LUT R3, R0, R3, RZ, 0xfc, !PT ;  /* 0x0000000300037212 */ /* 0x000fca00078efcff */
[----:B------:R0:W-:Y:S01]  /*6170*/  STG.E.U8 desc[UR36][R16.64], R3 ;  /* 0x0000000310007986 */ /* 0x0001e2000c101124 */
[----:B------:R-:W-:Y:S05]  /*6180*/  BRA `(.L_x_8291) ;  /* 0x0000000800107947 */ /* 0x000fea0003800000 */
.L_x_8302:
        /* <DEDUP_REMOVED lines=13> */
.L_x_8306:
[----:B------:R-:W-:Y:S01]  /*6260*/  IMAD.MOV.U32 R0, RZ, RZ, 0x7f ;  /* 0x0000007fff007424 */ /* 0x000fe200078e00ff */
[----:B------:R-:W-:-:S04]  /*6270*/  ISETP.GT.U32.AND P0, PT, R2, 0x7f800000, PT ;  /* 0x7f8000000200780c */ /* 0x000fc80003f04070 */
[----:B------:R-:W-:-:S09]  /*6280*/  SEL R0, R0, 0x7c, P0 ;  /* 0x0000007c00007807 */ /* 0x000fd20000000000 */
.L_x_8307:
[----:B------:R-:W-:Y:S05]  /*6290*/  BSYNC B0 ;  /* 0x0000000000007941 */ /* 0x000fea0003800000 */
.L_x_8305:
[----:B------:R-:W-:-:S04]  /*62a0*/  LOP3.LUT R2, R3, 0x80000000, RZ, 0xc0, !PT ;  /* 0x8000000003027812 */ /* 0x000fc800078ec0ff */
[----:B------:R-:W-:-:S04]  /*62b0*/  SHF.R.U32.HI R3, RZ, 0x18, R2 ;  /* 0x00000018ff037819 */ /* 0x000fc80000011602 */
[----:B------:R-:W-:-:S05]  /*62c0*/  LOP3.LUT R3, R0, R3, RZ, 0xfc, !PT ;  /* 0x0000000300037212 */ /* 0x000fca00078efcff */
[----:B------:R0:W-:Y:S01]  /*62d0*/  STG.E.U8 desc[UR36][R16.64], R3 ;  /* 0x0000000310007986 */ /* 0x0001e2000c101124 */
[----:B------:R-:W-:Y:S05]  /*62e0*/  BRA `(.L_x_8291) ;  /* 0x0000000400b87947 */ /* 0x000fea0003800000 */
.L_x_8301:
[----:B------:R-:W-:-:S05]  /*62f0*/  HADD2.F32 R0, -RZ, R0.H0_H0 ;  /* 0x20000000ff007230 */ /* 0x000fca0000004100 */
[----:B------:R-:W-:-:S05]  /*6300*/  F2FP.BF16.F32.PACK_AB R0, RZ, R0 ;  /* 0x00000000ff00723e */ /* 0x000fca00000010ff */
[----:B------:R0:W-:Y:S01]  /*6310*/  STG.E.U16 desc[UR36][R16.64], R0 ;  /* 0x0000000010007986 */ /* 0x0001e2000c101524 */
[----:B------:R-:W-:Y:S05]  /*6320*/  BRA `(.L_x_8291) ;  /* 0x0000000400a87947 */ /* 0x000fea0003800000 */
.L_x_8298:
        /* <DEDUP_REMOVED lines=12> */
.L_x_8310:
        /* <DEDUP_REMOVED lines=17> */
.L_x_8313:
[----:B------:R-:W-:-:S04]  /*6500*/  LOP3.LUT R2, R3, 0x80000000, RZ, 0xc0, !PT ;  /* 0x8000000003027812 */ /* 0x000fc800078ec0ff */
[----:B------:R-:W-:-:S04]  /*6510*/  SHF.R.U32.HI R3, RZ, 0x18, R2 ;  /* 0x00000018ff037819 */ /* 0x000fc80000011602 */
[----:B------:R-:W-:-:S04]  /*6520*/  LOP3.LUT R0, R0, R3, RZ, 0xfc, !PT ;  /* 0x0000000300007212 */ /* 0x000fc800078efcff */
[----:B------:R-:W-:-:S07]  /*6530*/  PRMT R8, R0, 0x7610, R8 ;  /* 0x0000761000087816 */ /* 0x000fce0000000008 */
.L_x_8312:
[----:B------:R-:W-:Y:S05]  /*6540*/  BSYNC B0 ;  /* 0x0000000000007941 */ /* 0x000fea0003800000 */
.L_x_8311:
[----:B------:R3:W-:Y:S01]  /*6550*/  STG.E.U8 desc[UR36][R16.64], R8 ;  /* 0x0000000810007986 */ /* 0x0007e2000c101124 */
[----:B------:R-:W-:Y:S05]  /*6560*/  BRA `(.L_x_8291) ;  /* 0x0000000400187947 */ /* 0x000fea0003800000 */
.L_x_8309:
        /* <DEDUP_REMOVED lines=17> */
.L_x_8316:
[----:B------:R-:W-:-:S04]  /*6680*/  LOP3.LUT R2, R3, 0x80000000, RZ, 0xc0, !PT ;  /* 0x8000000003027812 */ /* 0x000fc800078ec0ff */
[----:B------:R-:W-:-:S04]  /*6690*/  SHF.R.U32.HI R3, RZ, 0x18, R2 ;  /* 0x00000018ff037819 */ /* 0x000fc80000011602 */
[----:B------:R-:W-:-:S04]  /*66a0*/  LOP3.LUT R0, R0, R3, RZ, 0xfc, !PT ;  /* 0x0000000300007212 */ /* 0x000fc800078efcff */
[----:B------:R-:W-:-:S07]  /*66b0*/  PRMT R8, R0, 0x7610, R8 ;  /* 0x0000761000087816 */ /* 0x000fce0000000008 */
.L_x_8315:
[----:B------:R-:W-:Y:S05]  /*66c0*/  BSYNC B0 ;  /* 0x0000000000007941 */ /* 0x000fea0003800000 */
.L_x_8314:
[----:B------:R0:W-:Y:S01]  /*66d0*/  STG.E.U8 desc[UR36][R16.64], R8 ;  /* 0x0000000810007986 */ /* 0x0001e2000c101124 */
[----:B------:R-:W-:Y:S05]  /*66e0*/  BRA `(.L_x_8291) ;  /* 0x0000000000b87947 */ /* 0x000fea0003800000 */
.L_x_8308:
        /* <DEDUP_REMOVED lines=22> */
.L_x_8290:
        /* <DEDUP_REMOVED lines=16> */
.L_x_8319:
[----:B------:R-:W-:Y:S05]  /*6950*/  BRA `(.L_x_8291) ;  /* 0x00000000001c7947 */ /* 0x000fea0003800000 */
.L_x_8318:
[----:B------:R-:W-:-:S06]  /*6960*/  HADD2.F32 R2, -RZ, R0.H0_H0 ;  /* 0x20000000ff027230 */ /* 0x000fcc0000004100 */
[----:B------:R-:W0:Y:S02]  /*6970*/  F2I.U64.TRUNC R2, R2 ;  /* 0x0000000200027311 */ /* 0x000e24000020d800 */
[----:B0-----:R2:W-:Y:S01]  /*6980*/  STG.E.64 desc[UR36][R16.64], R2 ;  /* 0x0000000210007986 */ /* 0x0015e2000c101b24 */
[----:B------:R-:W-:Y:S05]  /*6990*/  BRA `(.L_x_8291) ;  /* 0x00000000000c7947 */ /* 0x000fea0003800000 */
.L_x_8317:
[----:B------:R-:W-:-:S04]  /*69a0*/  HADD2.F32 R0, -RZ, R0.H0_H0 ;  /* 0x20000000ff007230 */ /* 0x000fc80000004100 */
[----:B------:R-:W0:Y:S02]  /*69b0*/  F2I.FTZ.U32.TRUNC.NTZ R3, R0 ;  /* 0x0000000000037305 */ /* 0x000e24000021f000 */
[----:B0-----:R0:W-:Y:S02]  /*69c0*/  STG.E desc[UR36][R16.64], R3 ;  /* 0x0000000310007986 */ /* 0x0011e4000c101924 */
.L_x_8291:
[----:B------:R-:W-:-:S07]  /*69d0*/  VIADD R19, R19, 0x80 ;  /* 0x0000008013137836 */ /* 0x000fce0000000000 */
.L_x_8251:
[----:B------:R-:W-:Y:S05]  /*69e0*/  BSYNC B6 ;  /* 0x0000000000067941 */ /* 0x000fea0003800000 */
.L_x_8250:
        /* <DEDUP_REMOVED lines=307> */
.L_x_8322:
        /* <DEDUP_REMOVED lines=22> */
.L_x_8326:
[----:B------:R-:W2:Y:S02]  /*7e80*/  LDG.E.U8 R2, desc[UR36][R2.64] ;  /* 0x0000002402027981 */ /* 0x000ea4000c1e1100 */
[----:B--2---:R-:W-:-:S04]  /*7e90*/  I2FP.F32.U32 R0, R2 ;  /* 0x0000000200007245 */ /* 0x004fc80000201000 */
[----:B------:R-:W-:Y:S01]  /*7ea0*/  F2FP.F16.F32.PACK_AB R0, RZ, R0 ;  /* 0x00000000ff00723e */ /* 0x000fe200000000ff */
[----:B------:R-:W-:Y:S06]  /*7eb0*/  BRA `(.L_x_8328) ;  /* 0x0000000c00887947 */ /* 0x000fec0003800000 */
.L_x_8325:
        /* <DEDUP_REMOVED lines=10> */
.L_x_8330:
[----:B------:R-:W2:Y:S02]  /*7f60*/  LDG.E R2, desc[UR36][R2.64] ;  /* 0x0000002402027981 */ /* 0x000ea4000c1e1900 */
[----:B--2---:R-:W-:-:S04]  /*7f70*/  I2FP.F32.S32 R0, R2 ;  /* 0x0000000200007245 */ /* 0x004fc80000201400 */
[----:B------:R-:W-:Y:S01]  /*7f80*/  F2FP.F16.F32.PACK_AB R0, RZ, R0 ;  /* 0x00000000ff00723e */ /* 0x000fe200000000ff */
[----:B------:R-:W-:Y:S06]  /*7f90*/  BRA `(.L_x_8328) ;  /* 0x0000000c00507947 */ /* 0x000fec0003800000 */
.L_x_8329:
[----:B------:R-:W2:Y:S02]  /*7fa0*/  LDG.E.U16 R2, desc[UR36][R2.64] ;  /* 0x0000002402027981 */ /* 0x000ea4000c1e1500 */
[----:B--2---:R-:W0:Y:S02]  /*7fb0*/  I2F.S16 R0, R2 ;  /* 0x0000000200007306 */ /* 0x004e240000101400 */
[----:B0-----:R-:W-:Y:S01]  /*7fc0*/  F2FP.F16.F32.PACK_AB R0, RZ, R0 ;  /* 0x00000000ff00723e */ /* 0x001fe200000000ff */
[----:B------:R-:W-:Y:S06]  /*7fd0*/  BRA `(.L_x_8328) ;  /* 0x0000000c00407947 */ /* 0x000fec0003800000 */
.L_x_8324:
        /* <DEDUP_REMOVED lines=9> */
.L_x_8332:
[----:B------:R1:W5:Y:S01]  /*8070*/  LDG.E.U16 R0, desc[UR36][R2.64] ;  /* 0x0000002402007981 */ /* 0x000362000c1e1500 */
[----:B------:R-:W-:Y:S05]  /*8080*/  BRA `(.L_x_8328) ;  /* 0x0000000c00147947 */ /* 0x000fea0003800000 */
.L_x_8331:
        /* <DEDUP_REMOVED lines=9> */
.L_x_8334:
[----:B------:R0:W5:Y:S01]  /*8120*/  LDG.E.U16 R0, desc[UR36][R2.64] ;  /* 0x0000002402007981 */ /* 0x000162000c1e1500 */
[----:B------:R-:W-:Y:S05]  /*8130*/  BRA `(.L_x_8328) ;  /* 0x0000000800e87947 */ /* 0x000fea0003800000 */
.L_x_8333:
        /* <DEDUP_REMOVED lines=8> */
.L_x_8323:
        /* <DEDUP_REMOVED lines=13> */
.L_x_8337:
        /* <DEDUP_REMOVED lines=8> */
.L_x_8336:
        /* <DEDUP_REMOVED lines=28> */
.L_x_8339:
        /* <DEDUP_REMOVED lines=15> */
.L_x_8338:
[----:B------:R-:W2:Y:S02]  /*85c0*/  LDG.E.U16 R0, desc[UR36][R2.64] ;  /* 0x0000002402007981 */ /* 0x000ea4000c1e1500 */
[----:B--2---:R-:W-:-:S05]  /*85d0*/  IMAD.U32 R0, R0, 0x10000, RZ ;  /* 0x0001000000007824 */ /* 0x004fca00078e00ff */
[----:B------:R-:W-:Y:S01]  /*85e0*/  F2FP.F16.F32.PACK_AB R0, RZ, R0 ;  /* 0x00000000ff00723e */ /* 0x000fe200000000ff */
[----:B------:R-:W-:Y:S06]  /*85f0*/  BRA `(.L_x_8328) ;  /* 0x0000000400b87947 */ /* 0x000fec0003800000 */
.L_x_8335:
        /* <DEDUP_REMOVED lines=12> */
.L_x_8342:
        /* <DEDUP_REMOVED lines=21> */
.L_x_8346:
[----:B------:R-:W-:Y:S05]  /*8810*/  BSYNC B1 ;  /* 0x0000000000017941 */ /* 0x000fea0003800000 */
.L_x_8345:
[----:B------:R-:W-:Y:S01]  /*8820*/  LEA R3, R0, 0x3b800000, 0x17 ;  /* 0x3b80000000037811 */ /* 0x000fe200078eb8ff */
[----:B------:R-:W-:-:S05]  /*8830*/  IMAD.SHL.U32 R0, R2, 0x100000, RZ ;  /* 0x0010000002007824 */ /* 0x000fca00078e00ff */
[----:B------:R-:W-:-:S07]  /*8840*/  LOP3.LUT R0, R3, R0, R4, 0xfe, !PT ;  /* 0x0000000003007212 */ /* 0x000fce00078efe04 */
.L_x_8344:
[----:B------:R-:W-:Y:S05]  /*8850*/  BSYNC B0 ;  /* 0x0000000000007941 */ /* 0x000fea0003800000 */
.L_x_8343:
[----:B------:R-:W-:Y:S01]  /*8860*/  F2FP.F16.F32.PACK_AB R0, RZ, R0 ;  /* 0x00000000ff00723e */ /* 0x000fe200000000ff */
[----:B------:R-:W-:Y:S06]  /*8870*/  BRA `(.L_x_8328) ;  /* 0x0000000400187947 */ /* 0x000fec0003800000 */
.L_x_8341:
        /* <DEDUP_REMOVED lines=21> */
.L_x_8350:
[----:B------:R-:W-:Y:S05]  /*89d0*/  BSYNC B1 ;  /* 0x0000000000017941 */ /* 0x000fea0003800000 */
.L_x_8349:
[----:B------:R-:W-:Y:S01]  /*89e0*/  LEA R3, R0, 0x37800000, 0x17 ;  /* 0x3780000000037811 */ /* 0x000fe200078eb8ff */
[----:B------:R-:W-:-:S05]  /*89f0*/  IMAD.SHL.U32 R0, R2, 0x200000, RZ ;  /* 0x0020000002007824 */ /* 0x000fca00078e00ff */
[----:B------:R-:W-:-:S07]  /*8a00*/  LOP3.LUT R0, R3, R0, R4, 0xfe, !PT ;  /* 0x0000000003007212 */ /* 0x000fce00078efe04 */
.L_x_8348:
[----:B------:R-:W-:Y:S05]  /*8a10*/  BSYNC B0 ;  /* 0x0000000000007941 */ /* 0x000fea0003800000 */
.L_x_8347:
[----:B------:R-:W-:Y:S01]  /*8a20*/  F2FP.F16.F32.PACK_AB R0, RZ, R0 ;  /* 0x00000000ff00723e */ /* 0x000fe200000000ff */
[----:B------:R-:W-:Y:S06]  /*8a30*/  BRA `(.L_x_8328) ;  /* 0x0000000000a87947 */ /* 0x000fec0003800000 */
.L_x_8340:
        /* <DEDUP_REMOVED lines=14> */
.L_x_8354:
[----:B------:R-:W-:Y:S05]  /*8b20*/  BSYNC B0 ;  /* 0x0000000000007941 */ /* 0x000fea0003800000 */
.L_x_8353:
[----:B------:R-:W-:Y:S01]  /*8b30*/  F2FP.F16.F32.PACK_AB R0, RZ, R0 ;  /* 0x00000000ff00723e */ /* 0x000fe200000000ff */
[----:B------:R-:W-:Y:S06]  /*8b40*/  BRA `(.L_x_8328) ;  /* 0x0000000000647947 */ /* 0x000fec0003800000 */
.L_x_8327:
        /* <DEDUP_REMOVED lines=16> */
.L_x_8355:
[----:B------:R-:W-:Y:S01]  /*8c50*/  PRMT R0, RZ, 0x7610, R0 ;  /* 0x00007610ff007816 */ /* 0x000fe20000000000 */
[----:B------:R-:W-:Y:S06]  /*8c60*/  BRA `(.L_x_8328) ;  /* 0x00000000001c7947 */ /* 0x000fec0003800000 */
.L_x_8352:
[----:B------:R-:W2:Y:S02]  /*8c70*/  LDG.E.64 R2, desc[UR36][R2.64] ;  /* 0x0000002402027981 */ /* 0x000ea4000c1e1b00 */
[----:B--2---:R-:W0:Y:S02]  /*8c80*/  I2F.U64 R0, R2 ;  /* 0x0000000200007312 */ /* 0x004e240000301000 */
[----:B0-----:R-:W-:Y:S01]  /*8c90*/  F2FP.F16.F32.PACK_AB R0, RZ, R0 ;  /* 0x00000000ff00723e */ /* 0x001fe200000000ff */
[----:B------:R-:W-:Y:S06]  /*8ca0*/  BRA `(.L_x_8328) ;  /* 0x00000000000c7947 */ /* 0x000fec0003800000 */
.L_x_8351:
[----:B------:R-:W2:Y:S02]  /*8cb0*/  LDG.E R2, desc[UR36][R2.64] ;  /* 0x0000002402027981 */ /* 0x000ea4000c1e1900 */
[----:B--2---:R-:W-:-:S04]  /*8cc0*/  I2FP.F32.U32 R0, R2 ;  /* 0x0000000200007245 */ /* 0x004fc80000201000 */
[----:B------:R-:W-:-:S07]  /*8cd0*/  F2FP.F16.F32.PACK_AB R0, RZ, R0 ;  /* 0x00000000ff00723e */ /* 0x000fce00000000ff */
.L_x_8328:
        /* <DEDUP_REMOVED lines=53> */
.L_x_8359:
[----:B------:R-:W-:-:S06]  /*9030*/  HADD2.F32 R3, -RZ, R0.H0_H0 ;  /* 0x20000000ff037230 */ /* 0x000fcc0000004100 */
[----:B------:R-:W0:Y:S02]  /*9040*/  F2I.S64.TRUNC R2, R3 ;  /* 0x0000000300027311 */ /* 0x000e24000020d900 */
[----:B0-----:R3:W-:Y:S01]  /*9050*/  STG.E.U8 desc[UR36][R16.64], R2 ;  /* 0x0000000210007986 */ /* 0x0017e2000c101124 */
[----:B------:R-:W-:Y:S05]  /*9060*/  BRA `(.L_x_8361) ;  /* 0x0000000c00847947 */ /* 0x000fea0003800000 */
.L_x_8358:
        /* <DEDUP_REMOVED lines=10> */
.L_x_8363:
[----:B------:R-:W-:-:S04]  /*9110*/  HADD2.F32 R0, -RZ, R0.H0_H0 ;  /* 0x20000000ff007230 */ /* 0x000fc80000004100 */
[----:B------:R-:W0:Y:S02]  /*9120*/  F2I.FTZ.TRUNC.NTZ R3, R0 ;  /* 0x0000000000037305 */ /* 0x000e24000021f100 */
[----:B0-----:R2:W-:Y:S01]  /*9130*/  STG.E desc[UR36][R16.64], R3 ;  /* 0x0000000310007986 */ /* 0x0015e2000c101924 */
[----:B------:R-:W-:Y:S05]  /*9140*/  BRA `(.L_x_8361) ;  /* 0x0000000c004c7947 */ /* 0x000fea0003800000 */
.L_x_8362:
[----:B------:R-:W-:-:S04]  /*9150*/  HADD2.F32 R0, -RZ, R0.H0_H0 ;  /* 0x20000000ff007230 */ /* 0x000fc80000004100 */
[----:B------:R-:W0:Y:S02]  /*9160*/  F2I.FTZ.TRUNC.NTZ R3, R0 ;  /* 0x0000000000037305 */ /* 0x000e24000021f100 */
[----:B0-----:R0:W-:Y:S01]  /*9170*/  STG.E.U16 desc[UR36][R16.64], R3 ;  /* 0x0000000310007986 */ /* 0x0011e2000c101524 */
[----:B------:R-:W-:Y:S05]  /*9180*/  BRA `(.L_x_8361) ;  /* 0x0000000c003c7947 */ /* 0x000fea0003800000 */
.L_x_8357:
        /* <DEDUP_REMOVED lines=9> */
.L_x_8365:
[----:B------:R0:W-:Y:S01]  /*9220*/  STG.E.U16 desc[UR36][R16.64], R0 ;  /* 0x0000000010007986 */ /* 0x0001e2000c101524 */
[----:B------:R-:W-:Y:S05]  /*9230*/  BRA `(.L_x_8361) ;  /* 0x0000000c00107947 */ /* 0x000fea0003800000 */
.L_x_8364:
        /* <DEDUP_REMOVED lines=10> */
.L_x_8367:
[----:B------:R-:W-:-:S05]  /*92e0*/  HADD2.F32 R0, -RZ, R0.H0_H0 ;  /* 0x20000000ff007230 */ /* 0x000fca0000004100 */
[----:B------:R-:W-:-:S04]  /*92f0*/  F2FP.F16.F32.PACK_AB R0, RZ, R0 ;  /* 0x00000000ff00723e */ /* 0x000fc800000000ff */
[----:B------:R-:W-:-:S05]  /*9300*/  PRMT R0, R0, 0x5410, RZ ;  /* 0x0000541000007816 */ /* 0x000fca00000000ff */
[----:B------:R0:W-:Y:S01]  /*9310*/  STG.E desc[UR36][R16.64], R0 ;  /* 0x0000000010007986 */ /* 0x0001e2000c101924 */
[----:B------:R-:W-:Y:S05]  /*9320*/  BRA `(.L_x_8361) ;  /* 0x0000000800d47947 */ /* 0x000fea0003800000 */
.L_x_8366:
[----:B------:R-:W-:-:S05]  /*9330*/  HADD2.F32 R2, -RZ, R0.H0_H0 ;  /* 0x20000000ff027230 */ /* 0x000fca0000004100 */
[----:B------:R-:W-:-:S06]  /*9340*/  FMUL.FTZ R2, R2, 1 ;  /* 0x3f80000002027820 */ /* 0x000fcc0000410000 */
[----:B------:R-:W0:Y:S02]  /*9350*/  F2F.F64.F32 R2, R2 ;  /* 0x0000000200027310 */ /* 0x000e240000201800 */
[----:B0-----:R0:W-:Y:S01]  /*9360*/  STG.E.64 desc[UR36][R16.64], R2 ;  /* 0x0000000210007986 */ /* 0x0011e2000c101b24 */
[----:B------:R-:W-:Y:S05]  /*9370*/  BRA `(.L_x_8361) ;  /* 0x0000000800c07947 */ /* 0x000fea0003800000 */
.L_x_8356:
        /* <DEDUP_REMOVED lines=13> */
.L_x_8370:
[----:B------:R-:W-:Y:S01]  /*9450*/  HADD2.F32 R0, -RZ, R0.H0_H0 ;  /* 0x20000000ff007230 */ /* 0x000fe20000004100 */
[----:B------:R-:W-:-:S04]  /*9460*/  CS2R R6, SRZ ;  /* 0x0000000000067805 */ /* 0x000fc8000001ff00 */
[----:B------:R-:W-:-:S04]  /*9470*/  FMUL.FTZ R0, R0, 1 ;  /* 0x3f80000000007820 */ /* 0x000fc80000410000 */
[----:B------:R-:W0:Y:S02]  /*9480*/  F2F.F64.F32 R4, R0 ;  /* 0x0000000000047310 */ /* 0x000e240000201800 */
[----:B0-----:R0:W-:Y:S01]  /*9490*/  STG.E.128 desc[UR36][R16.64], R4 ;  /* 0x0000000410007986 */ /* 0x0011e2000c101d24 */
[----:B------:R-:W-:Y:S05]  /*94a0*/  BRA `(.L_x_8361) ;  /* 0x0000000800747947 */ /* 0x000fea0003800000 */
.L_x_8369:
        /* <DEDUP_REMOVED lines=21> */
.L_x_8374:
[----:B------:R-:W-:Y:S05]  /*9600*/  BSYNC B0 ;  /* 0x0000000000007941 */ /* 0x000fea0003800000 */
.L_x_8373:
[----:B------:R-:W-:-:S05]  /*9610*/  LOP3.LUT R3, R0, R3, RZ, 0xfc, !PT ;  /* 0x0000000300037212 */ /* 0x000fca00078efcff */
[----:B------:R0:W-:Y:S01]  /*9620*/  STG.E.U8 desc[UR36][R16.64], R3 ;  /* 0x0000000310007986 */ /* 0x0001e2000c101124 */
[----:B------:R-:W-:Y:S05]  /*9630*/  BRA `(.L_x_8361) ;  /* 0x0000000800107947 */ /* 0x000fea0003800000 */
.L_x_8372:
        /* <DEDUP_REMOVED lines=13> */
.L_x_8376:
[----:B------:R-:W-:Y:S01]  /*9710*/  IMAD.MOV.U32 R0, RZ, RZ, 0x7f ;  /* 0x0000007fff007424 */ /* 0x000fe200078e00ff */
[----:B------:R-:W-:-:S04]  /*9720*/  ISETP.GT.U32.AND P0, PT, R2, 0x7f800000, PT ;  /* 0x7f8000000200780c */ /* 0x000fc80003f04070 */
[----:B------:R-:W-:-:S09]  /*9730*/  SEL R0, R0, 0x7c, P0 ;  /* 0x0000007c00007807 */ /* 0x000fd20000000000 */
.L_x_8377:
[----:B------:R-:W-:Y:S05]  /*9740*/  BSYNC B0 ;  /* 0x0000000000007941 */ /* 0x000fea0003800000 */
.L_x_8375:
[----:B------:R-:W-:-:S04]  /*9750*/  LOP3.LUT R2, R3, 0x80000000, RZ, 0xc0, !PT ;  /* 0x8000000003027812 */ /* 0x000fc800078ec0ff */
[----:B------:R-:W-:-:S04]  /*9760*/  SHF.R.U32.HI R3, RZ, 0x18, R2 ;  /* 0x00000018ff037819 */ /* 0x000fc80000011602 */
[----:B------:R-:W-:-:S05]  /*9770*/  LOP3.LUT R3, R0, R3, RZ, 0xfc, !PT ;  /* 0x0000000300037212 */ /* 0x000fca00078efcff */
[----:B------:R0:W-:Y:S01]  /*9780*/  STG.E.U8 desc[UR36][R16.64], R3 ;  /* 0x0000000310007986 */ /* 0x0001e2000c101124 */
[----:B------:R-:W-:Y:S05]  /*9790*/  BRA `(.L_x_8361) ;  /* 0x0000000400b87947 */ /* 0x000fea0003800000 */
.L_x_8371:
[----:B------:R-:W-:-:S05]  /*97a0*/  HADD2.F32 R0, -RZ, R0.H0_H0 ;  /* 0x20000000ff007230 */ /* 0x000fca0000004100 */
[----:B------:R-:W-:-:S05]  /*97b0*/  F2FP.BF16.F32.PACK_AB R0, RZ, R0 ;  /* 0x00000000ff00723e */ /* 0x000fca00000010ff */
[----:B------:R0:W-:Y:S01]  /*97c0*/  STG.E.U16 desc[UR36][R16.64], R0 ;  /* 0x0000000010007986 */ /* 0x0001e2000c101524 */
[----:B------:R-:W-:Y:S05]  /*97d0*/  BRA `(.L_x_8361) ;  /* 0x0000000400a87947 */ /* 0x000fea0003800000 */
.L_x_8368:
        /* <DEDUP_REMOVED lines=12> */
.L_x_8380:
        /* <DEDUP_REMOVED lines=17> */
.L_x_8383:
[----:B------:R-:W-:-:S04]  /*99b0*/  LOP3.LUT R2, R3, 0x80000000, RZ, 0xc0, !PT ;  /* 0x8000000003027812 */ /* 0x000fc800078ec0ff */
[----:B------:R-:W-:-:S04]  /*99c0*/  SHF.R.U32.HI R3, RZ, 0x18, R2 ;  /* 0x00000018ff037819 */ /* 0x000fc80000011602 */
[----:B------:R-:W-:-:S04]  /*99d0*/  LOP3.LUT R0, R0, R3, RZ, 0xfc, !PT ;  /* 0x0000000300007212 */ /* 0x000fc800078efcff */
[----:B------:R-:W-:-:S07]  /*99e0*/  PRMT R8, R0, 0x7610, R8 ;  /* 0x0000761000087816 */ /* 0x000fce0000000008 */
.L_x_8382:
[----:B------:R-:W-:Y:S05]  /*99f0*/  BSYNC B0 ;  /* 0x0000000000007941 */ /* 0x000fea0003800000 */
.L_x_8381:
[----:B------:R0:W-:Y:S01]  /*9a00*/  STG.E.U8 desc[UR36][R16.64], R8 ;  /* 0x0000000810007986 */ /* 0x0001e2000c101124 */
[----:B------:R-:W-:Y:S05]  /*9a10*/  BRA `(.L_x_8361) ;  /* 0x0000000400187947 */ /* 0x000fea0003800000 */
.L_x_8379:
        /* <DEDUP_REMOVED lines=17> */
.L_x_8386:
[----:B------:R-:W-:-:S04]  /*9b30*/  LOP3.LUT R2, R3, 0x80000000, RZ, 0xc0, !PT ;  /* 0x8000000003027812 */ /* 0x000fc800078ec0ff */
[----:B------:R-:W-:-:S04]  /*9b40*/  SHF.R.U32.HI R3, RZ, 0x18, R2 ;  /* 0x00000018ff037819 */ /* 0x000fc80000011602 */
[----:B------:R-:W-:-:S04]  /*9b50*/  LOP3.LUT R0, R0, R3, RZ, 0xfc, !PT ;  /* 0x0000000300007212 */ /* 0x000fc800078efcff */
[----:B------:R-:W-:-:S07]  /*9b60*/  PRMT R8, R0, 0x7610, R8 ;  /* 0x0000761000087816 */ /* 0x000fce0000000008 */
.L_x_8385:
[----:B------:R-:W-:Y:S05]  /*9b70*/  BSYNC B0 ;  /* 0x0000000000007941 */ /* 0x000fea0003800000 */
.L_x_8384:
[----:B------:R0:W-:Y:S01]  /*9b80*/  STG.E.U8 desc[UR36][R16.64], R8 ;  /* 0x0000000810007986 */ /* 0x0001e2000c101124 */
[----:B------:R-:W-:Y:S05]  /*9b90*/  BRA `(.L_x_8361) ;  /* 0x0000000000b87947 */ /* 0x000fea0003800000 */
.L_x_8378:
        /* <DEDUP_REMOVED lines=22> */
.L_x_8360:
        /* <DEDUP_REMOVED lines=16> */
.L_x_8389:
[----:B------:R-:W-:Y:S05]  /*9e00*/  BRA `(.L_x_8361) ;  /* 0x00000000001c7947 */ /* 0x000fea0003800000 */
.L_x_8388:
[----:B------:R-:W-:-:S06]  /*9e10*/  HADD2.F32 R2, -RZ, R0.H0_H0 ;  /* 0x20000000ff027230 */ /* 0x000fcc0000004100 */
[----:B------:R-:W0:Y:S02]  /*9e20*/  F2I.U64.TRUNC R2, R2 ;  /* 0x0000000200027311 */ /* 0x000e24000020d800 */
[----:B0-----:R0:W-:Y:S01]  /*9e30*/  STG.E.64 desc[UR36][R16.64], R2 ;  /* 0x0000000210007986 */ /* 0x0011e2000c101b24 */
[----:B------:R-:W-:Y:S05]  /*9e40*/  BRA `(.L_x_8361) ;  /* 0x00000000000c7947 */ /* 0x000fea0003800000 */
.L_x_8387:
[----:B------:R-:W-:-:S04]  /*9e50*/  HADD2.F32 R0, -RZ, R0.H0_H0 ;  /* 0x20000000ff007230 */ /* 0x000fc80000004100 */
[----:B------:R-:W0:Y:S02]  /*9e60*/  F2I.FTZ.U32.TRUNC.NTZ R3, R0 ;  /* 0x0000000000037305 */ /* 0x000e24000021f000 */
[----:B0-----:R0:W-:Y:S02]  /*9e70*/  STG.E desc[UR36][R16.64], R3 ;  /* 0x0000000310007986 */ /* 0x0011e4000c101924 */
.L_x_8361:
[----:B------:R-:W-:-:S07]  /*9e80*/  VIADD R19, R19, 0x80 ;  /* 0x0000008013137836 */ /* 0x000fce0000000000 */
.L_x_8321:
[----:B------:R-:W-:Y:S05]  /*9e90*/  BSYNC B6 ;  /* 0x0000000000067941 */ /* 0x000fea0003800000 */
.L_x_8320:
[----:B------:R-:W-:Y:S02]  /*9ea0*/  ULDC UR4, c[0x0][0x210] ;  /* 0x0000840000047ab9 */ /* 0x000fe40000000800 */
[----:B------:R-:W-:-:S13]  /*9eb0*/  ISETP.GE.AND P0, PT, R19, UR4, PT ;  /* 0x0000000413007c0c */ /* 0x000fda000bf06270 */
[----:B------:R-:W-:Y:S05]  /*9ec0*/  @P0 EXIT ;  /* 0x000000000000094d */ /* 0x000fea0003800000 */
        /* <DEDUP_REMOVED lines=303> */
.L_x_8390:
        /* <DEDUP_REMOVED lines=22> */
.L_x_8394:
[----:B------:R-:W2:Y:S02]  /*b320*/  LDG.E.U8 R2, desc[UR36][R2.64] ;  /* 0x0000002402027981 */ /* 0x000ea4000c1e1100 */
[----:B--2---:R-:W-:-:S04]  /*b330*/  I2FP.F32.U32 R0, R2 ;  /* 0x0000000200007245 */ /* 0x004fc80000201000 */
[----:B------:R-:W-:Y:S01]  /*b340*/  F2FP.F16.F32.PACK_AB R0, RZ, R0 ;  /* 0x00000000ff00723e */ /* 0x000fe200000000ff */
[----:B------:R-:W-:Y:S06]  /*b350*/  BRA `(.L_x_8396) ;  /* 0x0000000c00887947 */ /* 0x000fec0003800000 */
.L_x_8393:
        /* <DEDUP_REMOVED lines=10> */
.L_x_8398:
[----:B------:R-:W2:Y:S02]  /*b400*/  LDG.E R2, desc[UR36][R2.64] ;  /* 0x0000002402027981 */ /* 0x000ea4000c1e1900 */
[----:B--2---:R-:W-:-:S04]  /*b410*/  I2FP.F32.S32 R0, R2 ;  /* 0x0000000200007245 */ /* 0x004fc80000201400 */
[----:B------:R-:W-:Y:S01]  /*b420*/  F2FP.F16.F32.PACK_AB R0, RZ, R0 ;  /* 0x00000000ff00723e */ /* 0x000fe200000000ff */
[----:B------:R-:W-:Y:S06]  /*b430*/  BRA `(.L_x_8396) ;  /* 0x0000000c00507947 */ /* 0x000fec0003800000 */
.L_x_8397:
[----:B------:R-:W2:Y:S02]  /*b440*/  LDG.E.U16 R2, desc[UR36][R2.64] ;  /* 0x0000002402027981 */ /* 0x000ea4000c1e1500 */
[----:B--2---:R-:W0:Y:S02]  /*b450*/  I2F.S16 R0, R2 ;  /* 0x0000000200007306 */ /* 0x004e240000101400 */
[----:B0-----:R-:W-:Y:S01]  /*b460*/  F2FP.F16.F32.PACK_AB R0, RZ, R0 ;  /* 0x00000000ff00723e */ /* 0x001fe200000000ff */
[----:B------:R-:W-:Y:S06]  /*b470*/  BRA `(.L_x_8396) ;  /* 0x0000000c00407947 */ /* 0x000fec0003800000 */
.L_x_8392:
        /* <DEDUP_REMOVED lines=9> */
.L_x_8400:
[----:B------:R1:W5:Y:S01]  /*b510*/  LDG.E.U16 R0, desc[UR36][R2.64] ;  /* 0x0000002402007981 */ /* 0x000362000c1e1500 */
[----:B------:R-:W-:Y:S05]  /*b520*/  BRA `(.L_x_8396) ;  /* 0x0000000c00147947 */ /* 0x000fea0003800000 */
.L_x_8399:
        /* <DEDUP_REMOVED lines=9> */
.L_x_8402:
[----:B------:R0:W5:Y:S01]  /*b5c0*/  LDG.E.U16 R0, desc[UR36][R2.64] ;  /* 0x0000002402007981 */ /* 0x000162000c1e1500 */
[----:B------:R-:W-:Y:S05]  /*b5d0*/  BRA `(.L_x_8396) ;  /* 0x0000000800e87947 */ /* 0x000fea0003800000 */
.L_x_8401:
        /* <DEDUP_REMOVED lines=8> */
.L_x_8391:
        /* <DEDUP_REMOVED lines=13> */
.L_x_8405:
        /* <DEDUP_REMOVED lines=8> */
.L_x_8404:
        /* <DEDUP_REMOVED lines=28> */
.L_x_8407:
        /* <DEDUP_REMOVED lines=15> */
.L_x_8406:
[----:B------:R-:W2:Y:S02]  /*ba60*/  LDG.E.U16 R0, desc[UR36][R2.64] ;  /* 0x0000002402007981 */ /* 0x000ea4000c1e1500 */
[----:B--2---:R-:W-:-:S05]  /*ba70*/  IMAD.U32 R0, R0, 0x10000, RZ ;  /* 0x0001000000007824 */ /* 0x004fca00078e00ff */
[----:B------:R-:W-:Y:S01]  /*ba80*/  F2FP.F16.F32.PACK_AB R0, RZ, R0 ;  /* 0x00000000ff00723e */ /* 0x000fe200000000ff */
[----:B------:R-:W-:Y:S06]  /*ba90*/  BRA `(.L_x_8396) ;  /* 0x0000000400b87947 */ /* 0x000fec0003800000 */
.L_x_8403:
        /* <DEDUP_REMOVED lines=12> */
.L_x_8410:
        /* <DEDUP_REMOVED lines=21> */
.L_x_8414:
[----:B------:R-:W-:Y:S05]  /*bcb0*/  BSYNC B1 ;  /* 0x0000000000017941 */ /* 0x000fea0003800000 */
.L_x_8413:
[----:B------:R-:W-:Y:S01]  /*bcc0*/  LEA R3, R0, 0x3b800000, 0x17 ;  /* 0x3b80000000037811 */ /* 0x000fe200078eb8ff */
[----:B------:R-:W-:-:S05]  /*bcd0*/  IMAD.SHL.U32 R0, R2, 0x100000, RZ ;  /* 0x0010000002007824 */ /* 0x000fca00078e00ff */
[----:B------:R-:W-:-:S07]  /*bce0*/  LOP3.LUT R0, R3, R0, R4, 0xfe, !PT ;  /* 0x0000000003007212 */ /* 0x000fce00078efe04 */
.L_x_8412:
[----:B------:R-:W-:Y:S05]  /*bcf0*/  BSYNC B0 ;  /* 0x0000000000007941 */ /* 0x000fea0003800000 */
.L_x_8411:
[----:B------:R-:W-:Y:S01]  /*bd00*/  F2FP.F16.F32.PACK_AB R0, RZ, R0 ;  /* 0x00000000ff00723e */ /* 0x000fe200000000ff */
[----:B------:R-:W-:Y:S06]  /*bd10*/  BRA `(.L_x_8396) ;  /* 0x0000000400187947 */ /* 0x000fec0003800000 */
.L_x_8409:
        /* <DEDUP_REMOVED lines=21> */
.L_x_8418:
[----:B------:R-:W-:Y:S05]  /*be70*/  BSYNC B1 ;  /* 0x0000000000017941 */ /* 0x000fea0003800000 */
.L_x_8417:
[----:B------:R-:W-:Y:S01]  /*be80*/  LEA R3, R0, 0x37800000, 0x17 ;  /* 0x3780000000037811 */ /* 0x000fe200078eb8ff */
[----:B------:R-:W-:-:S05]  /*be90*/  IMAD.SHL.U32 R0, R2, 0x200000, RZ ;  /* 0x0020000002007824 */ /* 0x000fca00078e00ff */
[----:B------:R-:W-:-:S07]  /*bea0*/  LOP3.LUT R0, R3, R0, R4, 0xfe, !PT ;  /* 0x0000000003007212 */ /* 0x000fce00078efe04 */
.L_x_8416:
[----:B------:R-:W-:Y:S05]  /*beb0*/  BSYNC B0 ;  /* 0x0000000000007941 */ /* 0x000fea0003800000 */
.L_x_8415:
[----:B------:R-:W-:Y:S01]  /*bec0*/  F2FP.F16.F32.PACK_AB R0, RZ, R0 ;  /* 0x00000000ff00723e */ /* 0x000fe200000000ff */
[----:B------:R-:W-:Y:S06]  /*bed0*/  BRA `(.L_x_8396) ;  /* 0x0000000000a87947 */ /* 0x000fec0003800000 */
.L_x_8408:
        /* <DEDUP_REMOVED lines=14> */
.L_x_8422:
[----:B------:R-:W-:Y:S05]  /*bfc0*/  BSYNC B0 ;  /* 0x0000000000007941 */ /* 0x000fea0003800000 */
.L_x_8421:
[----:B------:R-:W-:Y:S01]  /*bfd0*/  F2FP.F16.F32.PACK_AB R0, RZ, R0 ;  /* 0x00000000ff00723e */ /* 0x000fe200000000ff */
[----:B------:R-:W-:Y:S06]  /*bfe0*/  BRA `(.L_x_8396) ;  /* 0x0000000000647947 */ /* 0x000fec0003800000 */
.L_x_8395:
        /* <DEDUP_REMOVED lines=16> */
.L_x_8423:
[----:B------:R-:W-:Y:S01]  /*c0f0*/  PRMT R0, RZ, 0x7610, R0 ;  /* 0x00007610ff007816 */ /* 0x000fe20000000000 */
[----:B------:R-:W-:Y:S06]  /*c100*/  BRA `(.L_x_8396) ;  /* 0x00000000001c7947 */ /* 0x000fec0003800000 */
.L_x_8420:
[----:B------:R-:W2:Y:S02]  /*c110*/  LDG.E.64 R2, desc[UR36][R2.64] ;  /* 0x0000002402027981 */ /* 0x000ea4000c1e1b00 */
[----:B--2---:R-:W0:Y:S02]  /*c120*/  I2F.U64 R0, R2 ;  /* 0x0000000200007312 */ /* 0x004e240000301000 */
[----:B0-----:R-:W-:Y:S01]  /*c130*/  F2FP.F16.F32.PACK_AB R0, RZ, R0 ;  /* 0x00000000ff00723e */ /* 0x001fe200000000ff */
[----:B------:R-:W-:Y:S06]  /*c140*/  BRA `(.L_x_8396) ;  /* 0x00000000000c7947 */ /* 0x000fec0003800000 */
.L_x_8419:
[----:B------:R-:W2:Y:S02]  /*c150*/  LDG.E R2, desc[UR36][R2.64] ;  /* 0x0000002402027981 */ /* 0x000ea4000c1e1900 */
[----:B--2---:R-:W-:-:S04]  /*c160*/  I2FP.F32.U32 R0, R2 ;  /* 0x0000000200007245 */ /* 0x004fc80000201000 */
[----:B------:R-:W-:-:S07]  /*c170*/  F2FP.F16.F32.PACK_AB R0, RZ, R0 ;  /* 0x00000000ff00723e */ /* 0x000fce00000000ff */
.L_x_8396:
        /* <DEDUP_REMOVED lines=53> */
.L_x_8427:
[----:B------:R-:W-:-:S06]  /*c4d0*/  HADD2.F32 R3, -RZ, R0.H0_H0 ;  /* 0x20000000ff037230 */ /* 0x000fcc0000004100 */
[----:B------:R-:W0:Y:S02]  /*c4e0*/  F2I.S64.TRUNC R2, R3 ;  /* 0x0000000300027311 */ /* 0x000e24000020d900 */
[----:B0-----:R-:W-:Y:S01]  /*c4f0*/  STG.E.U8 desc[UR36][R16.64], R2 ;  /* 0x0000000210007986 */ /* 0x001fe2000c101124 */
[----:B------:R-:W-:Y:S05]  /*c500*/  EXIT ;  /* 0x000000000000794d */ /* 0x000fea0003800000 */
.L_x_8426:
        /* <DEDUP_REMOVED lines=10> */
.L_x_8430:
[----:B------:R-:W-:-:S04]  /*c5b0*/  HADD2.F32 R0, -RZ, R0.H0_H0 ;  /* 0x20000000ff007230 */ /* 0x000fc80000004100 */
[----:B------:R-:W0:Y:S02]  /*c5c0*/  F2I.FTZ.TRUNC.NTZ R3, R0 ;  /* 0x0000000000037305 */ /* 0x000e24000021f100 */
[----:B0-----:R-:W-:Y:S01]  /*c5d0*/  STG.E desc[UR36][R16.64], R3 ;  /* 0x0000000310007986 */ /* 0x001fe2000c101924 */
[----:B------:R-:W-:Y:S05]  /*c5e0*/  EXIT ;  /* 0x000000000000794d */ /* 0x000fea0003800000 */
.L_x_8429:
[----:B------:R-:W-:-:S04]  /*c5f0*/  HADD2.F32 R0, -RZ, R0.H0_H0 ;  /* 0x20000000ff007230 */ /* 0x000fc80000004100 */
[----:B------:R-:W0:Y:S02]  /*c600*/  F2I.FTZ.TRUNC.NTZ R3, R0 ;  /* 0x0000000000037305 */ /* 0x000e24000021f100 */
[----:B0-----:R-:W-:Y:S01]  /*c610*/  STG.E.U16 desc[UR36][R16.64], R3 ;  /* 0x0000000310007986 */ /* 0x001fe2000c101524 */
[----:B------:R-:W-:Y:S05]  /*c620*/  EXIT ;  /* 0x000000000000794d */ /* 0x000fea0003800000 */
.L_x_8425:
        /* <DEDUP_REMOVED lines=9> */
.L_x_8432:
[----:B------:R-:W-:Y:S01]  /*c6c0*/  STG.E.U16 desc[UR36][R16.64], R0 ;  /* 0x0000000010007986 */ /* 0x000fe2000c101524 */
[----:B------:R-:W-:Y:S05]  /*c6d0*/  EXIT ;  /* 0x000000000000794d */ /* 0x000fea0003800000 */
.L_x_8431:
        /* <DEDUP_REMOVED lines=10> */
.L_x_8434:
[----:B------:R-:W-:-:S05]  /*c780*/  HADD2.F32 R0, -RZ, R0.H0_H0 ;  /* 0x20000000ff007230 */ /* 0x000fca0000004100 */
[----:B------:R-:W-:-:S04]  /*c790*/  F2FP.F16.F32.PACK_AB R0, RZ, R0 ;  /* 0x00000000ff00723e */ /* 0x000fc800000000ff */
[----:B------:R-:W-:-:S05]  /*c7a0*/  PRMT R0, R0, 0x5410, RZ ;  /* 0x0000541000007816 */ /* 0x000fca00000000ff */
[----:B------:R-:W-:Y:S01]  /*c7b0*/  STG.E desc[UR36][R16.64], R0 ;  /* 0x0000000010007986 */ /* 0x000fe2000c101924 */
[----:B------:R-:W-:Y:S05]  /*c7c0*/  EXIT ;  /* 0x000000000000794d */ /* 0x000fea0003800000 */
.L_x_8433:
[----:B------:R-:W-:-:S05]  /*c7d0*/  HADD2.F32 R2, -RZ, R0.H0_H0 ;  /* 0x20000000ff027230 */ /* 0x000fca0000004100 */
[----:B------:R-:W-:-:S06]  /*c7e0*/  FMUL.FTZ R2, R2, 1 ;  /* 0x3f80000002027820 */ /* 0x000fcc0000410000 */
[----:B------:R-:W0:Y:S02]  /*c7f0*/  F2F.F64.F32 R2, R2 ;  /* 0x0000000200027310 */ /* 0x000e240000201800 */
[----:B0-----:R-:W-:Y:S01]  /*c800*/  STG.E.64 desc[UR36][R16.64], R2 ;  /* 0x0000000210007986 */ /* 0x001fe2000c101b24 */
[----:B------:R-:W-:Y:S05]  /*c810*/  EXIT ;  /* 0x000000000000794d */ /* 0x000fea0003800000 */
.L_x_8424:
        /* <DEDUP_REMOVED lines=13> */
.L_x_8437:
[----:B------:R-:W-:Y:S01]  /*c8f0*/  HADD2.F32 R0, -RZ, R0.H0_H0 ;  /* 0x20000000ff007230 */ /* 0x000fe20000004100 */
[----:B------:R-:W-:-:S04]  /*c900*/  CS2R R6, SRZ ;  /* 0x0000000000067805 */ /* 0x000fc8000001ff00 */
[----:B------:R-:W-:-:S04]  /*c910*/  FMUL.FTZ R0, R0, 1 ;  /* 0x3f80000000007820 */ /* 0x000fc80000410000 */
[----:B------:R-:W0:Y:S02]  /*c920*/  F2F.F64.F32 R4, R0 ;  /* 0x0000000000047310 */ /* 0x000e240000201800 */
[----:B0-----:R-:W-:Y:S01]  /*c930*/  STG.E.128 desc[UR36][R16.64], R4 ;  /* 0x0000000410007986 */ /* 0x001fe2000c101d24 */
[----:B------:R-:W-:Y:S05]  /*c940*/  EXIT ;  /* 0x000000000000794d */ /* 0x000fea0003800000 */
.L_x_8436:
        /* <DEDUP_REMOVED lines=21> */
.L_x_8441:
[----:B------:R-:W-:Y:S05]  /*caa0*/  BSYNC B0 ;  /* 0x0000000000007941 */ /* 0x000fea0003800000 */
.L_x_8440:
[----:B------:R-:W-:-:S05]  /*cab0*/  LOP3.LUT R3, R0, R3, RZ, 0xfc, !PT ;  /* 0x0000000300037212 */ /* 0x000fca00078efcff */
[----:B------:R-:W-:Y:S01]  /*cac0*/  STG.E.U8 desc[UR36][R16.64], R3 ;  /* 0x0000000310007986 */ /* 0x000fe2000c101124 */
[----:B------:R-:W-:Y:S05]  /*cad0*/  EXIT ;  /* 0x000000000000794d */ /* 0x000fea0003800000 */
.L_x_8439:
        /* <DEDUP_REMOVED lines=13> */
.L_x_8443:
[----:B------:R-:W-:Y:S01]  /*cbb0*/  IMAD.MOV.U32 R0, RZ, RZ, 0x7f ;  /* 0x0000007fff007424 */ /* 0x000fe200078e00ff */
[----:B------:R-:W-:-:S04]  /*cbc0*/  ISETP.GT.U32.AND P0, PT, R2, 0x7f800000, PT ;  /* 0x7f8000000200780c */ /* 0x000fc80003f04070 */
[----:B------:R-:W-:-:S09]  /*cbd0*/  SEL R0, R0, 0x7c, P0 ;  /* 0x0000007c00007807 */ /* 0x000fd20000000000 */
.L_x_8444:
[----:B------:R-:W-:Y:S05]  /*cbe0*/  BSYNC B0 ;  /* 0x0000000000007941 */ /* 0x000fea0003800000 */
.L_x_8442:
[----:B------:R-:W-:-:S04]  /*cbf0*/  LOP3.LUT R2, R3, 0x80000000, RZ, 0xc0, !PT ;  /* 0x8000000003027812 */ /* 0x000fc800078ec0ff */
[----:B------:R-:W-:-:S04]  /*cc00*/  SHF.R.U32.HI R3, RZ, 0x18, R2 ;  /* 0x00000018ff037819 */ /* 0x000fc80000011602 */
[----:B------:R-:W-:-:S05]  /*cc10*/  LOP3.LUT R3, R0, R3, RZ, 0xfc, !PT ;  /* 0x0000000300037212 */ /* 0x000fca00078efcff */
[----:B------:R-:W-:Y:S01]  /*cc20*/  STG.E.U8 desc[UR36][R16.64], R3 ;  /* 0x0000000310007986 */ /* 0x000fe2000c101124 */
[----:B------:R-:W-:Y:S05]  /*cc30*/  EXIT ;  /* 0x000000000000794d */ /* 0x000fea0003800000 */
.L_x_8438:
[----:B------:R-:W-:-:S05]  /*cc40*/  HADD2.F32 R0, -RZ, R0.H0_H0 ;  /* 0x20000000ff007230 */ /* 0x000fca0000004100 */
[----:B------:R-:W-:-:S05]  /*cc50*/  F2FP.BF16.F32.PACK_AB R0, RZ, R0 ;  /* 0x00000000ff00723e */ /* 0x000fca00000010ff */
[----:B------:R-:W-:Y:S01]  /*cc60*/  STG.E.U16 desc[UR36][R16.64], R0 ;  /* 0x0000000010007986 */ /* 0x000fe2000c101524 */
[----:B------:R-:W-:Y:S05]  /*cc70*/  EXIT ;  /* 0x000000000000794d */ /* 0x000fea0003800000 */
.L_x_8435:
        /* <DEDUP_REMOVED lines=12> */
.L_x_8447:
        /* <DEDUP_REMOVED lines=17> */
.L_x_8450:
[----:B------:R-:W-:-:S04]  /*ce50*/  LOP3.LUT R2, R3, 0x80000000, RZ, 0xc0, !PT ;  /* 0x8000000003027812 */ /* 0x000fc800078ec0ff */
[----:B------:R-:W-:-:S04]  /*ce60*/  SHF.R.U32.HI R3, RZ, 0x18, R2 ;  /* 0x00000018ff037819 */ /* 0x000fc80000011602 */
[----:B------:R-:W-:-:S04]  /*ce70*/  LOP3.LUT R0, R0, R3, RZ, 0xfc, !PT ;  /* 0x0000000300007212 */ /* 0x000fc800078efcff */
[----:B------:R-:W-:-:S07]  /*ce80*/  PRMT R8, R0, 0x7610, R8 ;  /* 0x0000761000087816 */ /* 0x000fce0000000008 */
.L_x_8449:
[----:B------:R-:W-:Y:S05]  /*ce90*/  BSYNC B0 ;  /* 0x0000000000007941 */ /* 0x000fea0003800000 */
.L_x_8448:
[----:B------:R-:W-:Y:S01]  /*cea0*/  STG.E.U8 desc[UR36][R16.64], R8 ;  /* 0x0000000810007986 */ /* 0x000fe2000c101124 */
[----:B------:R-:W-:Y:S05]  /*ceb0*/  EXIT ;  /* 0x000000000000794d */ /* 0x000fea0003800000 */
.L_x_8446:
        /* <DEDUP_REMOVED lines=17> */
.L_x_8453:
[----:B------:R-:W-:-:S04]  /*cfd0*/  LOP3.LUT R2, R3, 0x80000000, RZ, 0xc0, !PT ;  /* 0x8000000003027812 */ /* 0x000fc800078ec0ff */
[----:B------:R-:W-:-:S04]  /*cfe0*/  SHF.R.U32.HI R3, RZ, 0x18, R2 ;  /* 0x00000018ff037819 */ /* 0x000fc80000011602 */
[----:B------:R-:W-:-:S04]  /*cff0*/  LOP3.LUT R0, R0, R3, RZ, 0xfc, !PT ;  /* 0x0000000300007212 */ /* 0x000fc800078efcff */
[----:B------:R-:W-:-:S07]  /*d000*/  PRMT R8, R0, 0x7610, R8 ;  /* 0x0000761000087816 */ /* 0x000fce0000000008 */
.L_x_8452:
[----:B------:R-:W-:Y:S05]  /*d010*/  BSYNC B0 ;  /* 0x0000000000007941 */ /* 0x000fea0003800000 */
.L_x_8451:
[----:B------:R-:W-:Y:S01]  /*d020*/  STG.E.U8 desc[UR36][R16.64], R8 ;  /* 0x0000000810007986 */ /* 0x000fe2000c101124 */
[----:B------:R-:W-:Y:S05]  /*d030*/  EXIT ;  /* 0x000000000000794d */ /* 0x000fea0003800000 */
.L_x_8445:
        /* <DEDUP_REMOVED lines=22> */
.L_x_8428:
        /* <DEDUP_REMOVED lines=16> */
.L_x_8456:
[----:B------:R-:W-:Y:S05]  /*d2a0*/  EXIT ;  /* 0x000000000000794d */ /* 0x000fea0003800000 */
.L_x_8455:
[----:B------:R-:W-:-:S06]  /*d2b0*/  HADD2.F32 R2, -RZ, R0.H0_H0 ;  /* 0x20000000ff027230 */ /* 0x000fcc0000004100 */
[----:B------:R-:W0:Y:S02]  /*d2c0*/  F2I.U64.TRUNC R2, R2 ;  /* 0x0000000200027311 */ /* 0x000e24000020d800 */
[----:B0-----:R-:W-:Y:S01]  /*d2d0*/  STG.E.64 desc[UR36][R16.64], R2 ;  /* 0x0000000210007986 */ /* 0x001fe2000c101b24 */
[----:B------:R-:W-:Y:S05]  /*d2e0*/  EXIT ;  /* 0x000000000000794d */ /* 0x000fea0003800000 */
.L_x_8454:
[----:B------:R-:W-:-:S04]  /*d2f0*/  HADD2.F32 R0, -RZ, R0.H0_H0 ;  /* 0x20000000ff007230 */ /* 0x000fc80000004100 */
[----:B------:R-:W0:Y:S02]  /*d300*/  F2I.FTZ.U32.TRUNC.NTZ R3, R0 ;  /* 0x0000000000037305 */ /* 0x000e24000021f000 */
[----:B0-----:R-:W-:Y:S01]  /*d310*/  STG.E desc[UR36][R16.64], R3 ;  /* 0x0000000310007986 */ /* 0x001fe2000c101924 */
[----:B------:R-:W-:Y:S05]  /*d320*/  EXIT ;  /* 0x000000000000794d */ /* 0x000fea0003800000 */
.L_x_8457:
        /* <DEDUP_REMOVED lines=13> */
.L_x_12886:


//--------------------- .text._ZN2at6native27unrolled_elementwise_kernelIZZZNS0_18GeluCUDAKernelImplERNS_18TensorIteratorBaseENS0_8GeluTypeEENKUlvE0_clEvENKUlvE1_clEvEUlN3c104HalfEE_St5arrayIPcLm2EELi4E23TrivialOffsetCalculatorILi1EjESE_NS0_6memory12LoadWithCastILi1EEENSF_13StoreWithCastILi1EEEEEviT_T0_T2_T3_T4_T5_ --------------------------
	.section	.text._ZN2at6native27unrolled_elementwise_kernelIZZZNS0_18GeluCUDAKernelImplERNS_18TensorIteratorBaseENS0_8GeluTypeEENKUlvE0_clEvENKUlvE1_clEvEUlN3c104HalfEE_St5arrayIPcLm2EELi4E23TrivialOffsetCalculatorILi1EjESE_NS0_6memory12LoadWithCastILi1EEENSF_13StoreWithCastILi1EEEEEviT_T0_T2_T3_T4_T5_,"ax",@progbits
	.align	128
        .global         _ZN2at6native27unrolled_elementwise_kernelIZZZNS0_18GeluCUDAKernelImplERNS_18TensorIteratorBaseENS0_8GeluTypeEENKUlvE0_clEvENKUlvE1_clEvEUlN3c104HalfEE_St5arrayIPcLm2EELi4E23TrivialOffsetCalculatorILi1EjESE_NS0_6memory12LoadWithCastILi1EEENSF_13StoreWithCastILi1EEEEEviT_T0_T2_T3_T4_T5_
        .type           _ZN2at6native27unrolled_elementwise_kernelIZZZNS0_18GeluCUDAKernelImplERNS_18TensorIteratorBaseENS0_8GeluTypeEENKUlvE0_clEvENKUlvE1_clEvEUlN3c104HalfEE_St5arrayIPcLm2EELi4E23TrivialOffsetCalculatorILi1EjESE_NS0_6memory12LoadWithCastILi1EEENSF_13StoreWithCastILi1EEEEEviT_T0_T2_T3_T4_T5_,@function
        .size           _ZN2at6native27unrolled_elementwise_kernelIZZZNS0_18GeluCUDAKernelImplERNS_18TensorIteratorBaseENS0_8GeluTypeEENKUlvE0_clEvENKUlvE1_clEvEUlN3c104HalfEE_St5arrayIPcLm2EELi4E23TrivialOffsetCalculatorILi1EjESE_NS0_6memory12LoadWithCastILi1EEENSF_13StoreWithCastILi1EEEEEviT_T0_T2_T3_T4_T5_,(.L_x_12887 - _ZN2at6native27unrolled_elementwise_kernelIZZZNS0_18GeluCUDAKernelImplERNS_18TensorIteratorBaseENS0_8GeluTypeEENKUlvE0_clEvENKUlvE1_clEvEUlN3c104HalfEE_St5arrayIPcLm2EELi4E23TrivialOffsetCalculatorILi1EjESE_NS0_6memory12LoadWithCastILi1EEENSF_13StoreWithCastILi1EEEEEviT_T0_T2_T3_T4_T5_)
        .other          _ZN2at6native27unrolled_elementwise_kernelIZZZNS0_18GeluCUDAKernelImplERNS_18TensorIteratorBaseENS0_8GeluTypeEENKUlvE0_clEvENKUlvE1_clEvEUlN3c104HalfEE_St5arrayIPcLm2EELi4E23TrivialOffsetCalculatorILi1EjESE_NS0_6memory12LoadWithCastILi1EEENSF_13StoreWithCastILi1EEEEEviT_T0_T2_T3_T4_T5_,@"STO_CUDA_ENTRY STV_DEFAULT"
_ZN2at6native27unrolled_elementwise_kernelIZZZNS0_18GeluCUDAKernelImplERNS_18TensorIteratorBaseENS0_8GeluTypeEENKUlvE0_clEvENKUlvE1_clEvEUlN3c104HalfEE_St5arrayIPcLm2EELi4E23TrivialOffsetCalculatorILi1EjESE_NS0_6memory12LoadWithCastILi1EEENSF_13StoreWithCastILi1EEEEEviT_T0_T2_T3_T4_T5_:
.text._ZN2at6native27unrolled_elementwise_kernelIZZZNS0_18GeluCUDAKernelImplERNS_18TensorIteratorBaseENS0_8GeluTypeEENKUlvE0_clEvENKUlvE1_clEvEUlN3c104HalfEE_St5arrayIPcLm2EELi4E23TrivialOffsetCalculatorILi1EjESE_NS0_6memory12LoadWithCastILi1EEENSF_13StoreWithCastILi1EEEEEviT_T0_T2_T3_T4_T5_:
        /* <DEDUP_REMOVED lines=34> */
.L_x_8463:
[----:B------:R-:W2:Y:S02]  /*0220*/  LDG.E.U8 R2, desc[UR36][R2.64] ;  /* 0x0000002402027981 */ /* 0x000ea4000c1e1100 */
[----:B--2---:R-:W-:-:S04]  /*0230*/  I2FP.F32.U32 R0, R2 ;  /* 0x0000000200007245 */ /* 0x004fc80000201000 */
[----:B------:R-:W-:-:S04]  /*0240*/  F2FP.F16.F32.PACK_AB R0, RZ, R0 ;  /* 0x00000000ff00723e */ /* 0x000fc800000000ff */
[----:B------:R-:W-:Y:S01]  /*0250*/  PRMT R25, R0, 0x7610, R25 ;  /* 0x0000761000197816 */ /* 0x000fe20000000019 */
[----:B------:R-:W-:Y:S06]  /*0260*/  BRA `(.L_x_8465) ;  /* 0x0000000c00c07947 */ /* 0x000fec0003800000 */
.L_x_8462:
        /* <DEDUP_REMOVED lines=11> */
.L_x_8467:
[----:B------:R-:W2:Y:S02]  /*0320*/  LDG.E R2, desc[UR36][R2.64] ;  /* 0x0000002402027981 */ /* 0x000ea4000c1e1900 */
[----:B--2---:R-:W-:-:S04]  /*0330*/  I2FP.F32.S32 R0, R2 ;  /* 0x0000000200007245 */ /* 0x004fc80000201400 */
[----:B------:R-:W-:-:S04]  /*0340*/  F2FP.F16.F32.PACK_AB R0, RZ, R0 ;  /* 0x00000000ff00723e */ /* 0x000fc800000000ff */
[----:B------:R-:W-:Y:S01]  /*0350*/  PRMT R25, R0, 0x7610, R25 ;  /* 0x0000761000197816 */ /* 0x000fe20000000019 */
[----:B------:R-:W-:Y:S06]  /*0360*/  BRA `(.L_x_8465) ;  /* 0x0000000c00807947 */ /* 0x000fec0003800000 */
.L_x_8466:
[----:B------:R-:W2:Y:S02]  /*0370*/  LDG.E.U16 R2, desc[UR36][R2.64] ;  /* 0x0000002402027981 */ /* 0x000ea4000c1e1500 */
[----:B--2---:R-:W0:Y:S02]  /*0380*/  I2F.S16 R0, R2 ;  /* 0x0000000200007306 */ /* 0x004e240000101400 */
[----:B0-----:R-:W-:-:S04]  /*0390*/  F2FP.F16.F32.PACK_AB R0, RZ, R0 ;  /* 0x00000000ff00723e */ /* 0x001fc800000000ff */
[----:B------:R-:W-:Y:S01]  /*03a0*/  PRMT R25, R0, 0x7610, R25 ;  /* 0x0000761000197816 */ /* 0x000fe20000000019 */
[----:B------:R-:W-:Y:S06]  /*03b0*/  BRA `(.L_x_8465) ;  /* 0x0000000c006c7947 */ /* 0x000fec0003800000 */
.L_x_8461:
        /* <DEDUP_REMOVED lines=9> */
.L_x_8469:
[----:B------:R1:W5:Y:S01]  /*0450*/  LDG.E.U16 R25, desc[UR36][R2.64] ;  /* 0x0000002402197981 */ /* 0x000362000c1e1500 */
[----:B------:R-:W-:Y:S05]  /*0460*/  BRA `(.L_x_8465) ;  /* 0x0000000c00407947 */ /* 0x000fea0003800000 */
.L_x_8468:
        /* <DEDUP_REMOVED lines=9> */
.L_x_8471:
[----:B------:R0:W5:Y:S01]  /*0500*/  LDG.E.U16 R25, desc[UR36][R2.64] ;  /* 0x0000002402197981 */ /* 0x000162000c1e1500 */
[----:B------:R-:W-:Y:S05]  /*0510*/  BRA `(.L_x_8465) ;  /* 0x0000000c00147947 */ /* 0x000fea0003800000 */
.L_x_8470:
        /* <DEDUP_REMOVED lines=9> */
.L_x_8460:
        /* <DEDUP_REMOVED lines=14> */
.L_x_8474:
        /* <DEDUP_REMOVED lines=9> */
.L_x_8473:
        /* <DEDUP_REMOVED lines=28> */
.L_x_8476:
[----:B------:R-:W2:Y:S02]  /*08e0*/  LDG.E.U8 R3, desc[UR36][R2.64] ;  /* 0x0000002402037981 */ /* 0x000ea4000c1e1100 */
[----:B--2---:R-:W-:-:S05]  /*08f0*/  IMAD.SHL.U32 R0, R3, 0x2000000, RZ ;  /* 0x0200000003007824 */ /* 0x004fca00078e00ff */
[----:B------:R-:W-:-:S13]  /*0900*/  ISETP.GE.U32.AND P0, PT, R0, 0x8000000, PT ;  /* 0x080000000000780c */ /* 0x000fda0003f06070 */
[C---:B------:R-:W-:Y:S02]  /*0910*/  @P0 IMAD.SHL.U32 R4, R3.reuse, 0x200000, RZ ;  /* 0x0020000003040824 */ /* 0x040fe400078e00ff */
[C---:B------:R-:W-:Y:S02]  /*0920*/  @!P0 IMAD.SHL.U32 R0, R3.reuse, 0x100, RZ ;  /* 0x0000010003008824 */ /* 0x040fe400078e00ff */
[----:B------:R-:W-:Y:S01]  /*0930*/  IMAD.SHL.U32 R3, R3, 0x1000000, RZ ;  /* 0x0100000003037824 */ /* 0x000fe200078e00ff */
[----:B------:R-:W-:Y:S02]  /*0940*/  @P0 LOP3.LUT R4, R4, 0xfe00000, RZ, 0xc0, !PT ;  /* 0x0fe0000004040812 */ /* 0x000fe400078ec0ff */
        /* <DEDUP_REMOVED lines=9> */
.L_x_8475:
[----:B------:R-:W2:Y:S02]  /*09e0*/  LDG.E.U16 R0, desc[UR36][R2.64] ;  /* 0x0000002402007981 */ /* 0x000ea4000c1e1500 */
[----:B--2---:R-:W-:-:S05]  /*09f0*/  IMAD.U32 R0, R0, 0x10000, RZ ;  /* 0x0001000000007824 */ /* 0x004fca00078e00ff */
[----:B------:R-:W-:-:S04]  /*0a00*/  F2FP.F16.F32.PACK_AB R0, RZ, R0 ;  /* 0x00000000ff00723e */ /* 0x000fc800000000ff */
[----:B------:R-:W-:Y:S01]  /*0a10*/  PRMT R25, R0, 0x7610, R25 ;  /* 0x0000761000197816 */ /* 0x000fe20000000019 */
[----:B------:R-:W-:Y:S06]  /*0a20*/  BRA `(.L_x_8465) ;  /* 0x0000000400d07947 */ /* 0x000fec0003800000 */
.L_x_8472:
        /* <DEDUP_REMOVED lines=13> */
.L_x_8479:
        /* <DEDUP_REMOVED lines=21> */
.L_x_8483:
[----:B------:R-:W-:Y:S05]  /*0c50*/  BSYNC B1 ;  /* 0x0000000000017941 */ /* 0x000fea0003800000 */
.L_x_8482:
[----:B------:R-:W-:Y:S01]  /*0c60*/  LEA R3, R0, 0x3b800000, 0x17 ;  /* 0x3b80000000037811 */ /* 0x000fe200078eb8ff */
[----:B------:R-:W-:-:S05]  /*0c70*/  IMAD.SHL.U32 R0, R2, 0x100000, RZ ;  /* 0x0010000002007824 */ /* 0x000fca00078e00ff */
[----:B------:R-:W-:-:S07]  /*0c80*/  LOP3.LUT R0, R3, R0, R4, 0xfe, !PT ;  /* 0x0000000003007212 */ /* 0x000fce00078efe04 */
.L_x_8481:
[----:B------:R-:W-:Y:S05]  /*0c90*/  BSYNC B0 ;  /* 0x0000000000007941 */ /* 0x000fea0003800000 */
.L_x_8480:
[----:B------:R-:W-:-:S04]  /*0ca0*/  F2FP.F16.F32.PACK_AB R0, RZ, R0 ;  /* 0x00000000ff00723e */ /* 0x000fc800000000ff */
[----:B------:R-:W-:Y:S01]  /*0cb0*/  PRMT R25, R0, 0x7610, R25 ;  /* 0x0000761000197816 */ /* 0x000fe20000000019 */
[----:B------:R-:W-:Y:S06]  /*0cc0*/  BRA `(.L_x_8465) ;  /* 0x0000000400287947 */ /* 0x000fec0003800000 */
.L_x_8478:
        /* <DEDUP_REMOVED lines=21> */
.L_x_8487:
[----:B------:R-:W-:Y:S05]  /*0e20*/  BSYNC B1 ;  /* 0x0000000000017941 */ /* 0x000fea0003800000 */
.L_x_8486:
[----:B------:R-:W-:Y:S01]  /*0e30*/  LEA R3, R0, 0x37800000, 0x17 ;  /* 0x3780000000037811 */ /* 0x000fe200078eb8ff */
[----:B------:R-:W-:-:S05]  /*0e40*/  IMAD.SHL.U32 R0, R2, 0x200000, RZ ;  /* 0x0020000002007824 */ /* 0x000fca00078e00ff */
[----:B------:R-:W-:-:S07]  /*0e50*/  LOP3.LUT R0, R3, R0, R4, 0xfe, !PT ;  /* 0x0000000003007212 */ /* 0x000fce00078efe04 */
.L_x_8485:
[----:B------:R-:W-:Y:S05]  /*0e60*/  BSYNC B0 ;  /* 0x0000000000007941 */ /* 0x000fea0003800000 */
.L_x_8484:
[----:B------:R-:W-:-:S04]  /*0e70*/  F2FP.F16.F32.PACK_AB R0, RZ, R0 ;  /* 0x00000000ff00723e */ /* 0x000fc800000000ff */
[----:B------:R-:W-:Y:S01]  /*0e80*/  PRMT R25, R0, 0x7610, R25 ;  /* 0x0000761000197816 */ /* 0x000fe20000000019 */
[----:B------:R-:W-:Y:S06]  /*0e90*/  BRA `(.L_x_8465) ;  /* 0x0000000000b47947 */ /* 0x000fec0003800000 */
.L_x_8477:
        /* <DEDUP_REMOVED lines=14> */
.L_x_8491:
[----:B------:R-:W-:Y:S05]  /*0f80*/  BSYNC B0 ;  /* 0x0000000000007941 */ /* 0x000fea0003800000 */
.L_x_8490:
[----:B------:R-:W-:-:S04]  /*0f90*/  F2FP.F16.F32.PACK_AB R0, RZ, R0 ;  /* 0x00000000ff00723e */ /* 0x000fc800000000ff */
[----:B------:R-:W-:Y:S01]  /*0fa0*/  PRMT R25, R0, 0x7610, R25 ;  /* 0x0000761000197816 */ /* 0x000fe20000000019 */
[----:B------:R-:W-:Y:S06]  /*0fb0*/  BRA `(.L_x_8465) ;  /* 0x00000000006c7947 */ /* 0x000fec0003800000 */
.L_x_8464:
        /* <DEDUP_REMOVED lines=16> */
.L_x_8492:
[----:B------:R-:W-:Y:S01]  /*10c0*/  PRMT R25, RZ, 0x7610, R25 ;  /* 0x00007610ff197816 */ /* 0x000fe20000000019 */
[----:B------:R-:W-:Y:S06]  /*10d0*/  BRA `(.L_x_8465) ;  /* 0x0000000000247947 */ /* 0x000fec0003800000 */
.L_x_8489:
[----:B------:R-:W2:Y:S02]  /*10e0*/  LDG.E.64 R2, desc[UR36][R2.64] ;  /* 0x0000002402027981 */ /* 0x000ea4000c1e1b00 */
[----:B--2---:R-:W0:Y:S02]  /*10f0*/  I2F.U64 R0, R2 ;  /* 0x0000000200007312 */ /* 0x004e240000301000 */
[----:B0-----:R-:W-:-:S04]  /*1100*/  F2FP.F16.F32.PACK_AB R0, RZ, R0 ;  /* 0x00000000ff00723e */ /* 0x001fc800000000ff */
[----:B------:R-:W-:Y:S01]  /*1110*/  PRMT R25, R0, 0x7610, R25 ;  /* 0x0000761000197816 */ /* 0x000fe20000000019 */
[----:B------:R-:W-:Y:S06]  /*1120*/  BRA `(.L_x_8465) ;  /* 0x0000000000107947 */ /* 0x000fec0003800000 */
.L_x_8488:
[----:B------:R-:W2:Y:S02]  /*1130*/  LDG.E R2, desc[UR36][R2.64] ;  /* 0x0000002402027981 */ /* 0x000ea4000c1e1900 */
[----:B--2---:R-:W-:-:S04]  /*1140*/  I2FP.F32.U32 R0, R2 ;  /* 0x0000000200007245 */ /* 0x004fc80000201000 */
[----:B------:R-:W-:-:S04]  /*1150*/  F2FP.F16.F32.PACK_AB R0, RZ, R0 ;  /* 0x00000000ff00723e */ /* 0x000fc800000000ff */
[----:B------:R-:W-:-:S07]  /*1160*/  PRMT R25, R0, 0x7610, R25 ;  /* 0x0000761000197816 */ /* 0x000fce0000000019 */
.L_x_8465:
[----:B------:R-:W2:Y:S02]  /*1170*/  S2R R19, SR_TID.X ;  /* 0x0000000000137919 */ /* 0x000ea40000002100 */
[----:B--2---:R-:W-:-:S07]  /*1180*/  VIADD R19, R19, 0x80 ;  /* 0x0000008013137836 */ /* 0x004fce0000000000 */
.L_x_8459:
[----:B------:R-:W-:Y:S05]  /*1190*/  BSYNC B6 ;  /* 0x0000000000067941 */ /* 0x000fea0003800000 */
.L_x_8458:
[----:B------:R-:W-:Y:S01]  /*11a0*/  ISETP.GE.AND P0, PT, R19, R16, PT ;  /* 0x000000101300720c */ /* 0x000fe20003f06270 */
[----:B------:R-:W-:-:S12]  /*11b0*/  BSSY B6, `(.L_x_8493) ;  /* 0x000010e000067945 */ /* 0x000fd80003800000 */
[----:B------:R-:W-:Y:S05]  /*11c0*/  @P0 BRA `(.L_x_8494) ;  /* 0x0000001000300947 */ /* 0x000fea0003800000 */
[----:B01----:R-:W0:Y:S01]  /*11d0*/  LDC.64 R2, c[0x0][0x220] ;  /* 0x00008800ff027b82 */ /* 0x003e220000000a00 */
        /* <DEDUP_REMOVED lines=22> */
.L_x_8498:
[----:B------:R-:W2:Y:S02]  /*1340*/  LDG.E.U8 R2, desc[UR36][R2.64] ;  /* 0x0000002402027981 */ /* 0x000ea4000c1e1100 */
[----:B--2---:R-:W-:-:S04]  /*1350*/  I2FP.F32.U32 R0, R2 ;  /* 0x0000000200007245 */ /* 0x004fc80000201000 */
[----:B------:R-:W-:-:S04]  /*1360*/  F2FP.F16.F32.PACK_AB R0, RZ, R0 ;  /* 0x00000000ff00723e */ /* 0x000fc800000000ff */
[----:B------:R-:W-:Y:S01]  /*1370*/  PRMT R24, R0, 0x7610, R24 ;  /* 0x0000761000187816 */ /* 0x000fe20000000018 */
[----:B------:R-:W-:Y:S06]  /*1380*/  BRA `(.L_x_8500) ;  /* 0x0000000c00bc7947 */ /* 0x000fec0003800000 */
.L_x_8497:
        /* <DEDUP_REMOVED lines=11> */
.L_x_8502:
[----:B------:R-:W2:Y:S02]  /*1440*/  LDG.E R2, desc[UR36][R2.64] ;  /* 0x0000002402027981 */ /* 0x000ea4000c1e1900 */
[----:B--2---:R-:W-:-:S04]  /*1450*/  I2FP.F32.S32 R0, R2 ;  /* 0x0000000200007245 */ /* 0x004fc80000201400 */
[----:B------:R-:W-:-:S04]  /*1460*/  F2FP.F16.F32.PACK_AB R0, RZ, R0 ;  /* 0x00000000ff00723e */ /* 0x000fc800000000ff */
[----:B------:R-:W-:Y:S01]  /*1470*/  PRMT R24, R0, 0x7610, R24 ;  /* 0x0000761000187816 */ /* 0x000fe20000000018 */
[----:B------:R-:W-:Y:S06]  /*1480*/  BRA `(.L_x_8500) ;  /* 0x0000000c007c7947 */ /* 0x000fec0003800000 */
.L_x_8501:
[----:B------:R-:W2:Y:S02]  /*1490*/  LDG.E.U16 R2, desc[UR36][R2.64] ;  /* 0x0000002402027981 */ /* 0x000ea4000c1e1500 */
[----:B--2---:R-:W0:Y:S02]  /*14a0*/  I2F.S16 R0, R2 ;  /* 0x0000000200007306 */ /* 0x004e240000101400 */
[----:B0-----:R-:W-:-:S04]  /*14b0*/  F2FP.F16.F32.PACK_AB R0, RZ, R0 ;  /* 0x00000000ff00723e */ /* 0x001fc800000000ff */
[----:B------:R-:W-:Y:S01]  /*14c0*/  PRMT R24, R0, 0x7610, R24 ;  /* 0x0000761000187816 */ /* 0x000fe20000000018 */
[----:B------:R-:W-:Y:S06]  /*14d0*/  BRA `(.L_x_8500) ;  /* 0x0000000c00687947 */ /* 0x000fec0003800000 */
.L_x_8496:
        /* <DEDUP_REMOVED lines=9> */
.L_x_8504:
[----:B------:R0:W5:Y:S01]  /*1570*/  LDG.E.U16 R24, desc[UR36][R2.64] ;  /* 0x0000002402187981 */ /* 0x000162000c1e1500 */
[----:B------:R-:W-:Y:S05]  /*1580*/  BRA `(.L_x_8500) ;  /* 0x0000000c003c7947 */ /* 0x000fea0003800000 */
.L_x_8503:
        /* <DEDUP_REMOVED lines=9> */
.L_x_8506:
[----:B------:R1:W5:Y:S01]  /*1620*/  LDG.E.U16 R24, desc[UR36][R2.64] ;  /* 0x0000002402187981 */ /* 0x000362000c1e1500 */
[----:B------:R-:W-:Y:S05]  /*1630*/  BRA `(.L_x_8500) ;  /* 0x0000000c00107947 */ /* 0x000fea0003800000 */
.L_x_8505:
        /* <DEDUP_REMOVED lines=9> */
.L_x_8495:
        /* <DEDUP_REMOVED lines=14> */
.L_x_8509:
        /* <DEDUP_REMOVED lines=9> */
.L_x_8508:
        /* <DEDUP_REMOVED lines=28> */
.L_x_8511:
        /* <DEDUP_REMOVED lines=15> */
.L_x_8510:
[----:B------:R-:W2:Y:S02]  /*1af0*/  LDG.E.U16 R0, desc[UR36][R2.64] ;  /* 0x0000002402007981 */ /* 0x000ea4000c1e1500 */
[----:B--2---:R-:W-:-:S05]  /*1b00*/  IMAD.U32 R0, R0, 0x10000, RZ ;  /* 0x0001000000007824 */ /* 0x004fca00078e00ff */
[----:B------:R-:W-:-:S04]  /*1b10*/  F2FP.F16.F32.PACK_AB R0, RZ, R0 ;  /* 0x00000000ff00723e */ /* 0x000fc800000000ff */
[----:B------:R-:W-:Y:S01]  /*1b20*/  PRMT R24, R0, 0x7610, R24 ;  /* 0x0000761000187816 */ /* 0x000fe20000000018 */
[----:B------:R-:W-:Y:S06]  /*1b30*/  BRA `(.L_x_8500) ;  /* 0x0000000400d07947 */ /* 0x000fec0003800000 */
.L_x_8507:
        /* <DEDUP_REMOVED lines=13> */
.L_x_8514:
        /* <DEDUP_REMOVED lines=21> */
.L_x_8518:
[----:B------:R-:W-:Y:S05]  /*1d60*/  BSYNC B1 ;  /* 0x0000000000017941 */ /* 0x000fea0003800000 */
.L_x_8517:
[----:B------:R-:W-:Y:S01]  /*1d70*/  LEA R3, R0, 0x3b800000, 0x17 ;  /* 0x3b80000000037811 */ /* 0x000fe200078eb8ff */
[----:B------:R-:W-:-:S05]  /*1d80*/  IMAD.SHL.U32 R0, R2, 0x100000, RZ ;  /* 0x0010000002007824 */ /* 0x000fca00078e00ff */
[----:B------:R-:W-:-:S07]  /*1d90*/  LOP3.LUT R0, R3, R0, R4, 0xfe, !PT ;  /* 0x0000000003007212 */ /* 0x000fce00078efe04 */
.L_x_8516:
[----:B------:R-:W-:Y:S05]  /*1da0*/  BSYNC B0 ;  /* 0x0000000000007941 */ /* 0x000fea0003800000 */
.L_x_8515:
[----:B------:R-:W-:-:S04]  /*1db0*/  F2FP.F16.F32.PACK_AB R0, RZ, R0 ;  /* 0x00000000ff00723e */ /* 0x000fc800000000ff */
[----:B------:R-:W-:Y:S01]  /*1dc0*/  PRMT R24, R0, 0x7610, R24 ;  /* 0x0000761000187816 */ /* 0x000fe20000000018 */
[----:B------:R-:W-:Y:S06]  /*1dd0*/  BRA `(.L_x_8500) ;  /* 0x0000000400287947 */ /* 0x000fec0003800000 */
.L_x_8513:
        /* <DEDUP_REMOVED lines=21> */
.L_x_8522:
[----:B------:R-:W-:Y:S05]  /*1f30*/  BSYNC B1 ;  /* 0x0000000000017941 */ /* 0x000fea0003800000 */
.L_x_8521:
[----:B------:R-:W-:Y:S01]  /*1f40*/  LEA R3, R0, 0x37800000, 0x17 ;  /* 0x3780000000037811 */ /* 0x000fe200078eb8ff */
[----:B------:R-:W-:-:S05]  /*1f50*/  IMAD.SHL.U32 R0, R2, 0x200000, RZ ;  /* 0x0020000002007824 */ /* 0x000fca00078e00ff */
[----:B------:R-:W-:-:S07]  /*1f60*/  LOP3.LUT R0, R3, R0, R4, 0xfe, !PT ;  /* 0x0000000003007212 */ /* 0x000fce00078efe04 */
.L_x_8520:
[----:B------:R-:W-:Y:S05]  /*1f70*/  BSYNC B0 ;  /* 0x0000000000007941 */ /* 0x000fea0003800000 */
.L_x_8519:
[----:B------:R-:W-:-:S04]  /*1f80*/  F2FP.F16.F32.PACK_AB R0, RZ, R0 ;  /* 0x00000000ff00723e */ /* 0x000fc800000000ff */
[----:B------:R-:W-:Y:S01]  /*1f90*/  PRMT R24, R0, 0x7610, R24 ;  /* 0x0000761000187816 */ /* 0x000fe20000000018 */
[----:B------:R-:W-:Y:S06]  /*1fa0*/  BRA `(.L_x_8500) ;  /* 0x0000000000b47947 */ /* 0x000fec0003800000 */
.L_x_8512:
        /* <DEDUP_REMOVED lines=14> */
.L_x_8526:
[----:B------:R-:W-:Y:S05]  /*2090*/  BSYNC B0 ;  /* 0x0000000000007941 */ /* 0x000fea0003800000 */
.L_x_8525:
[----:B------:R-:W-:-:S04]  /*20a0*/  F2FP.F16.F32.PACK_AB R0, RZ, R0 ;  /* 0x00000000ff00723e */ /* 0x000fc800000000ff */
[----:B------:R-:W-:Y:S01]  /*20b0*/  PRMT R24, R0, 0x7610, R24 ;  /* 0x0000761000187816 */ /* 0x000fe20000000018 */
[----:B------:R-:W-:Y:S06]  /*20c0*/  BRA `(.L_x_8500) ;  /* 0x00000000006c7947 */ /* 0x000fec0003800000 */
.L_x_8499:
        /* <DEDUP_REMOVED lines=16> */
.L_x_8527:
[----:B------:R-:W-:Y:S01]  /*21d0*/  PRMT R24, RZ, 0x7610, R24 ;  /* 0x00007610ff187816 */ /* 0x000fe20000000018 */
[----:B------:R-:W-:Y:S06]  /*21e0*/  BRA `(.L_x_8500) ;  /* 0x0000000000247947 */ /* 0x000fec0003800000 */
.L_x_8524:
[----:B------:R-:W2:Y:S02]  /*21f0*/  LDG.E.64 R2, desc[UR36][R2.64] ;  /* 0x0000002402027981 */ /* 0x000ea4000c1e1b00 */
[----:B--2---:R-:W0:Y:S02]  /*2200*/  I2F.U64 R0, R2 ;  /* 0x0000000200007312 */ /* 0x004e240000301000 */
[----:B0-----:R-:W-:-:S04]  /*2210*/  F2FP.F16.F32.PACK_AB R0, RZ, R0 ;  /* 0x00000000ff00723e */ /* 0x001fc800000000ff */
[----:B------:R-:W-:Y:S01]  /*2220*/  PRMT R24, R0, 0x7610, R24 ;  /* 0x0000761000187816 */ /* 0x000fe20000000018 */
[----:B------:R-:W-:Y:S06]  /*2230*/  BRA `(.L_x_8500) ;  /* 0x0000000000107947 */ /* 0x000fec0003800000 */
.L_x_8523:
[----:B------:R-:W2:Y:S02]  /*2240*/  LDG.E R2, desc[UR36][R2.64] ;  /* 0x0000002402027981 */ /* 0x000ea4000c1e1900 */
[----:B--2---:R-:W-:-:S04]  /*2250*/  I2FP.F32.U32 R0, R2 ;  /* 0x0000000200007245 */ /* 0x004fc80000201000 */
[----:B------:R-:W-:-:S04]  /*2260*/  F2FP.F16.F32.PACK_AB R0, RZ, R0 ;  /* 0x00000000ff00723e */ /* 0x000fc800000000ff */
[----:B------:R-:W-:-:S07]  /*2270*/  PRMT R24, R0, 0x7610, R24 ;  /* 0x0000761000187816 */ /* 0x000fce0000000018 */
.L_x_8500:
[----:B------:R-:W-:-:S07]  /*2280*/  VIADD R19, R19, 0x80 ;  /* 0x0000008013137836 */ /* 0x000fce0000000000 */
.L_x_8494:
[----:B------:R-:W-:Y:S05]  /*2290*/  BSYNC B6 ;  /* 0x0000000000067941 */ /* 0x000fea0003800000 */
.L_x_8493:
[----:B------:R-:W-:Y:S01]  /*22a0*/  ISETP.GE.AND P0, PT, R19, R16, PT ;  /* 0x000000101300720c */ /* 0x000fe20003f06270 */
[----:B------:R-:W-:Y:S01]  /*22b0*/  BSSY B6, `(.L_x_8528) ;  /* 0x000010f000067945 */ /* 0x000fe20003800000 */
[----:B------:R-:W-:Y:S02]  /*22c0*/  PRMT R22, RZ, 0x7610, R22 ;  /* 0x00007610ff167816 */ /* 0x000fe40000000016 */
[----:B01----:R-:W-:-:S09]  /*22d0*/  PRMT R2, RZ, 0x7610, R2 ;  /* 0x00007610ff027816 */ /* 0x003fd20000000002 */
[----:B------:R-:W-:Y:S05]  /*22e0*/  @P0 BRA `(.L_x_8529) ;  /* 0x00000010002c0947 */ /* 0x000fea0003800000 */
[----:B------:R-:W0:Y:S01]  /*22f0*/  LDC.64 R4, c[0x0][0x220] ;  /* 0x00008800ff047b82 */ /* 0x000e220000000a00 */
        /* <DEDUP_REMOVED lines=22> */
.L_x_8533:
[----:B------:R-:W2:Y:S02]  /*2460*/  LDG.E.U8 R4, desc[UR36][R4.64] ;  /* 0x0000002404047981 */ /* 0x000ea4000c1e1100 */
[----:B--2---:R-:W-:-:S04]  /*2470*/  I2FP.F32.U32 R0, R4 ;  /* 0x0000000400007245 */ /* 0x004fc80000201000 */
[----:B------:R-:W-:-:S04]  /*2480*/  F2FP.F16.F32.PACK_AB R0, RZ, R0 ;  /* 0x00000000ff00723e */ /* 0x000fc800000000ff */
[----:B------:R-:W-:Y:S01]  /*2490*/  PRMT R2, R0, 0x7610, R2 ;  /* 0x0000761000027816 */ /* 0x000fe20000000002 */
[----:B------:R-:W-:Y:S06]  /*24a0*/  BRA `(.L_x_8535) ;  /* 0x0000000c00b87947 */ /* 0x000fec0003800000 */
.L_x_8532:
        /* <DEDUP_REMOVED lines=11> */
.L_x_8537:
[----:B------:R-:W2:Y:S02]  /*2560*/  LDG.E R4, desc[UR36][R4.64] ;  /* 0x0000002404047981 */ /* 0x000ea4000c1e1900 */
[----:B--2---:R-:W-:-:S04]  /*2570*/  I2FP.F32.S32 R0, R4 ;  /* 0x0000000400007245 */ /* 0x004fc80000201400 */
[----:B------:R-:W-:-:S04]  /*2580*/  F2FP.F16.F32.PACK_AB R0, RZ, R0 ;  /* 0x00000000ff00723e */ /* 0x000fc800000000ff */
[----:B------:R-:W-:Y:S01]  /*2590*/  PRMT R2, R0, 0x7610, R2 ;  /* 0x0000761000027816 */ /* 0x000fe20000000002 */
[----:B------:R-:W-:Y:S06]  /*25a0*/  BRA `(.L_x_8535) ;  /* 0x0000000c00787947 */ /* 0x000fec0003800000 */
.L_x_8536:
[----:B------:R-:W2:Y:S02]  /*25b0*/  LDG.E.U16 R4, desc[UR36][R4.64] ;  /* 0x0000002404047981 */ /* 0x000ea4000c1e1500 */
[----:B--2---:R-:W0:Y:S02]  /*25c0*/  I2F.S16 R0, R4 ;  /* 0x0000000400007306 */ /* 0x004e240000101400 */
[----:B0-----:R-:W-:-:S04]  /*25d0*/  F2FP.F16.F32.PACK_AB R0, RZ, R0 ;  /* 0x00000000ff00723e */ /* 0x001fc800000000ff */
[----:B------:R-:W-:Y:S01]  /*25e0*/  PRMT R2, R0, 0x7610, R2 ;  /* 0x0000761000027816 */ /* 0x000fe20000000002 */
[----:B------:R-:W-:Y:S06]  /*25f0*/  BRA `(.L_x_8535) ;  /* 0x0000000c00647947 */ /* 0x000fec0003800000 */
.L_x_8531:
        /* <DEDUP_REMOVED lines=9> */
.L_x_8539:
[----:B------:R0:W5:Y:S01]  /*2690*/  LDG.E.U16 R2, desc[UR36][R4.64] ;  /* 0x0000002404027981 */ /* 0x000162000c1e1500 */
[----:B------:R-:W-:Y:S05]  /*26a0*/  BRA `(.L_x_8535) ;  /* 0x0000000c00387947 */ /* 0x000fea0003800000 */
.L_x_8538:
        /* <DEDUP_REMOVED lines=9> */
.L_x_8541:
[----:B------:R1:W5:Y:S01]  /*2740*/  LDG.E.U16 R2, desc[UR36][R4.64] ;  /* 0x0000002404027981 */ /* 0x000362000c1e1500 */
[----:B------:R-:W-:Y:S05]  /*2750*/  BRA `(.L_x_8535) ;  /* 0x0000000c000c7947 */ /* 0x000fea0003800000 */
.L_x_8540:
        /* <DEDUP_REMOVED lines=9> */
.L_x_8530:
        /* <DEDUP_REMOVED lines=14> */
.L_x_8544:
        /* <DEDUP_REMOVED lines=9> */
.L_x_8543:
        /* <DEDUP_REMOVED lines=24> */
[----:B------:R-:W-:-:S04]  /*2ae0*/  LOP3.LUT R3, R3, 0x80000000, R0, 0xf8, !PT ;  /* 0x8000000003037812 */ /* 0x000fc800078ef800 */
[----:B------:R-:W-:-:S04]  /*2af0*/  F2FP.F16.F32.PACK_AB R3, RZ, R3 ;  /* 0x00000003ff03723e */ /* 0x000fc800000000ff */
[----:B------:R-:W-:Y:S01]  /*2b00*/  PRMT R2, R3, 0x7610, R2 ;  /* 0x0000761003027816 */ /* 0x000fe20000000002 */
[----:B------:R-:W-:Y:S06]  /*2b10*/  BRA `(.L_x_8535) ;  /* 0x00000008001c7947 */ /* 0x000fec0003800000 */
.L_x_8546:
        /* <DEDUP_REMOVED lines=11> */
[----:B------:R-:W-:-:S04]  /*2bd0*/  LOP3.LUT R2, R2, 0x80000000, R3, 0xf8, !PT ;  /* 0x8000000002027812 */ /* 0x000fc800078ef803 */
[----:B------:R-:W-:Y:S01]  /*2be0*/  F2FP.F16.F32.PACK_AB R2, RZ, R2 ;  /* 0x00000002ff02723e */ /* 0x000fe200000000ff */
[----:B------:R-:W-:Y:S06]  /*2bf0*/  BRA `(.L_x_8535) ;  /* 0x0000000400e47947 */ /* 0x000fec0003800000 */
.L_x_8545:
[----:B------:R-:W2:Y:S02]  /*2c00*/  LDG.E.U16 R0, desc[UR36][R4.64] ;  /* 0x0000002404007981 */ /* 0x000ea4000c1e1500 */
[----:B--2---:R-:W-:-:S05]  /*2c10*/  IMAD.U32 R0, R0, 0x10000, RZ ;  /* 0x0001000000007824 */ /* 0x004fca00078e00ff */
[----:B------:R-:W-:-:S04]  /*2c20*/  F2FP.F16.F32.PACK_AB R0, RZ, R0 ;  /* 0x00000000ff00723e */ /* 0x000fc800000000ff */
[----:B------:R-:W-:Y:S01]  /*2c30*/  PRMT R2, R0, 0x7610, R2 ;  /* 0x0000761000027816 */ /* 0x000fe20000000002 */
[----:B------:R-:W-:Y:S06]  /*2c40*/  BRA `(.L_x_8535) ;  /* 0x0000000400d07947 */ /* 0x000fec0003800000 */
.L_x_8542:
        /* <DEDUP_REMOVED lines=13> */
.L_x_8549:
        /* <DEDUP_REMOVED lines=21> */
.L_x_8553:
[----:B------:R-:W-:Y:S05]  /*2e70*/  BSYNC B1 ;  /* 0x0000000000017941 */ /* 0x000fea0003800000 */
.L_x_8552:
[----:B------:R-:W-:Y:S01]  /*2e80*/  LEA R3, R0, 0x3b800000, 0x17 ;  /* 0x3b80000000037811 */ /* 0x000fe200078eb8ff */
[----:B------:R-:W-:-:S05]  /*2e90*/  IMAD.SHL.U32 R0, R2, 0x100000, RZ ;  /* 0x0010000002007824 */ /* 0x000fca00078e00ff */
[----:B------:R-:W-:-:S07]  /*2ea0*/  LOP3.LUT R0, R3, R0, R4, 0xfe, !PT ;  /* 0x0000000003007212 */ /* 0x000fce00078efe04 */
.L_x_8551:
[----:B------:R-:W-:Y:S05]  /*2eb0*/  BSYNC B0 ;  /* 0x0000000000007941 */ /* 0x000fea0003800000 */
.L_x_8550:
[----:B------:R-:W-:-:S04]  /*2ec0*/  F2FP.F16.F32.PACK_AB R0, RZ, R0 ;  /* 0x00000000ff00723e */ /* 0x000fc800000000ff */
[----:B------:R-:W-:Y:S01]  /*2ed0*/  PRMT R2, R0, 0x7610, R2 ;  /* 0x0000761000027816 */ /* 0x000fe20000000002 */
[----:B------:R-:W-:Y:S06]  /*2ee0*/  BRA `(.L_x_8535) ;  /* 0x0000000400287947 */ /* 0x000fec0003800000 */
.L_x_8548:
        /* <DEDUP_REMOVED lines=21> */
.L_x_8557:
[----:B------:R-:W-:Y:S05]  /*3040*/  BSYNC B1 ;  /* 0x0000000000017941 */ /* 0x000fea0003800000 */
.L_x_8556:
[----:B------:R-:W-:Y:S01]  /*3050*/  LEA R3, R0, 0x37800000, 0x17 ;  /* 0x3780000000037811 */ /* 0x000fe200078eb8ff */
[----:B------:R-:W-:-:S05]  /*3060*/  IMAD.SHL.U32 R0, R2, 0x200000, RZ ;  /* 0x0020000002007824 */ /* 0x000fca00078e00ff */
[----:B------:R-:W-:-:S07]  /*3070*/  LOP3.LUT R0, R3, R0, R4, 0xfe, !PT ;  /* 0x0000000003007212 */ /* 0x000fce00078efe04 */
.L_x_8555:
[----:B------:R-:W-:Y:S05]  /*3080*/  BSYNC B0 ;  /* 0x0000000000007941 */ /* 0x000fea0003800000 */
.L_x_8554:
[----:B------:R-:W-:-:S04]  /*3090*/  F2FP.F16.F32.PACK_AB R0, RZ, R0 ;  /* 0x00000000ff00723e */ /* 0x000fc800000000ff */
[----:B------:R-:W-:Y:S01]  /*30a0*/  PRMT R2, R0, 0x7610, R2 ;  /* 0x0000761000027816 */ /* 0x000fe20000000002 */
[----:B------:R-:W-:Y:S06]  /*30b0*/  BRA `(.L_x_8535) ;  /* 0x0000000000b47947 */ /* 0x000fec0003800000 */
.L_x_8547:
        /* <DEDUP_REMOVED lines=14> */
.L_x_8561:
[----:B------:R-:W-:Y:S05]  /*31a0*/  BSYNC B0 ;  /* 0x0000000000007941 */ /* 0x000fea0003800000 */
.L_x_8560:
[----:B------:R-:W-:-:S04]  /*31b0*/  F2FP.F16.F32.PACK_AB R0, RZ, R0 ;  /* 0x00000000ff00723e */ /* 0x000fc800000000ff */
[----:B------:R-:W-:Y:S01]  /*31c0*/  PRMT R2, R0, 0x7610, R2 ;  /* 0x0000761000027816 */ /* 0x000fe20000000002 */
[----:B------:R-:W-:Y:S06]  /*31d0*/  BRA `(.L_x_8535) ;  /* 0x00000000006c7947 */ /* 0x000fec0003800000 */
.L_x_8534:
        /* <DEDUP_REMOVED lines=16> */
.L_x_8562:
[----:B------:R-:W-:Y:S01]  /*32e0*/  PRMT R2, RZ, 0x7610, R2 ;  /* 0x00007610ff027816 */ /* 0x000fe20000000002 */
[----:B------:R-:W-:Y:S06]  /*32f0*/  BRA `(.L_x_8535) ;  /* 0x0000000000247947 */ /* 0x000fec0003800000 */
.L_x_8559:
[----:B------:R-:W2:Y:S02]  /*3300*/  LDG.E.64 R4, desc[UR36][R4.64] ;  /* 0x0000002404047981 */ /* 0x000ea4000c1e1b00 */
[----:B--2---:R-:W0:Y:S02]  /*3310*/  I2F.U64 R0, R4 ;  /* 0x0000000400007312 */ /* 0x004e240000301000 */
[----:B0-----:R-:W-:-:S04]  /*3320*/  F2FP.F16.F32.PACK_AB R0, RZ, R0 ;  /* 0x00000000ff00723e */ /* 0x001fc800000000ff */
[----:B------:R-:W-:Y:S01]  /*3330*/  PRMT R2, R0, 0x7610, R2 ;  /* 0x0000761000027816 */ /* 0x000fe20000000002 */
[----:B------:R-:W-:Y:S06]  /*3340*/  BRA `(.L_x_8535) ;  /* 0x0000000000107947 */ /* 0x000fec0003800000 */
.L_x_8558:
[----:B------:R-:W2:Y:S02]  /*3350*/  LDG.E R4, desc[UR36][R4.64] ;  /* 0x0000002404047981 */ /* 0x000ea4000c1e1900 */
[----:B--2---:R-:W-:-:S04]  /*3360*/  I2FP.F32.U32 R0, R4 ;  /* 0x0000000400007245 */ /* 0x004fc80000201000 */
[----:B------:R-:W-:-:S04]  /*3370*/  F2FP.F16.F32.PACK_AB R0, RZ, R0 ;  /* 0x00000000ff00723e */ /* 0x000fc800000000ff */
[----:B------:R-:W-:-:S07]  /*3380*/  PRMT R2, R0, 0x7610, R2 ;  /* 0x0000761000027816 */ /* 0x000fce0000000002 */
.L_x_8535:
[----:B------:R-:W-:-:S07]  /*3390*/  VIADD R19, R19, 0x80 ;  /* 0x0000008013137836 */ /* 0x000fce0000000000 */
.L_x_8529:
[----:B------:R-:W-:Y:S05]  /*33a0*/  BSYNC B6 ;  /* 0x0000000000067941 */ /* 0x000fea0003800000 */
.L_x_8528:
[----:B------:R-:W-:Y:S01]  /*33b0*/  ISETP.GE.AND P0, PT, R19, R16, PT ;  /* 0x000000101300720c */ /* 0x000fe20003f06270 */
[----:B------:R-:W-:-:S12]  /*33c0*/  BSSY B6, `(.L_x_8563) ;  /* 0x000010c000067945 */ /* 0x000fd80003800000 */
        /* <DEDUP_REMOVED lines=23> */
.L_x_8568:
[----:B------:R-:W2:Y:S02]  /*3540*/  LDG.E.U8 R4, desc[UR36][R4.64] ;  /* 0x0000002404047981 */ /* 0x000ea4000c1e1100 */
[----:B--2---:R-:W-:-:S04]  /*3550*/  I2FP.F32.U32 R0, R4 ;  /* 0x0000000400007245 */ /* 0x004fc80000201000 */
[----:B------:R-:W-:-:S04]  /*3560*/  F2FP.F16.F32.PACK_AB R0, RZ, R0 ;  /* 0x00000000ff00723e */ /* 0x000fc800000000ff */
[----:B------:R-:W-:Y:S01]  /*3570*/  PRMT R22, R0, 0x7610, R22 ;  /* 0x0000761000167816 */ /* 0x000fe20000000016 */
[----:B------:R-:W-:Y:S06]  /*3580*/  BRA `(.L_x_8564) ;  /* 0x0000000c00bc7947 */ /* 0x000fec0003800000 */
.L_x_8567:
        /* <DEDUP_REMOVED lines=11> */
.L_x_8571:
[----:B------:R-:W2:Y:S02]  /*3640*/  LDG.E R4, desc[UR36][R4.64] ;  /* 0x0000002404047981 */ /* 0x000ea4000c1e1900 */
[----:B--2---:R-:W-:-:S04]  /*3650*/  I2FP.F32.S32 R0, R4 ;  /* 0x0000000400007245 */ /* 0x004fc80000201400 */
[----:B------:R-:W-:-:S04]  /*3660*/  F2FP.F16.F32.PACK_AB R0, RZ, R0 ;  /* 0x00000000ff00723e */ /* 0x000fc800000000ff */
[----:B------:R-:W-:Y:S01]  /*3670*/  PRMT R22, R0, 0x7610, R22 ;  /* 0x0000761000167816 */ /* 0x000fe20000000016 */
[----:B------:R-:W-:Y:S06]  /*3680*/  BRA `(.L_x_8564) ;  /* 0x0000000c007c7947 */ /* 0x000fec0003800000 */
.L_x_8570:
[----:B------:R-:W2:Y:S02]  /*3690*/  LDG.E.U16 R4, desc[UR36][R4.64] ;  /* 0x0000002404047981 */ /* 0x000ea4000c1e1500 */
[----:B--2---:R-:W0:Y:S02]  /*36a0*/  I2F.S16 R0, R4 ;  /* 0x0000000400007306 */ /* 0x004e240000101400 */
[----:B0-----:R-:W-:-:S04]  /*36b0*/  F2FP.F16.F32.PACK_AB R0, RZ, R0 ;  /* 0x00000000ff00723e */ /* 0x001fc800000000ff */
[----:B------:R-:W-:Y:S01]  /*36c0*/  PRMT R22, R0, 0x7610, R22 ;  /* 0x0000761000167816 */ /* 0x000fe20000000016 */
[----:B------:R-:W-:Y:S06]  /*36d0*/  BRA `(.L_x_8564) ;  /* 0x0000000c00687947 */ /* 0x000fec0003800000 */
.L_x_8566:
        /* <DEDUP_REMOVED lines=9> */
.L_x_8573:
[----:B------:R2:W5:Y:S01]  /*3770*/  LDG.E.U16 R22, desc[UR36][R4.64] ;  /* 0x0000002404167981 */ /* 0x000562000c1e1500 */
[----:B------:R-:W-:Y:S05]  /*3780*/  BRA `(.L_x_8564) ;  /* 0x0000000c003c7947 */ /* 0x000fea0003800000 */
.L_x_8572:
        /* <DEDUP_REMOVED lines=9> */
.L_x_8575:
[----:B------:R3:W5:Y:S01]  /*3820*/  LDG.E.U16 R22, desc[UR36][R4.64] ;  /* 0x0000002404167981 */ /* 0x000762000c1e1500 */
[----:B------:R-:W-:Y:S05]  /*3830*/  BRA `(.L_x_8564) ;  /* 0x0000000c00107947 */ /* 0x000fea0003800000 */
.L_x_8574:
        /* <DEDUP_REMOVED lines=9> */
.L_x_8565:
        /* <DEDUP_REMOVED lines=14> */
.L_x_8578:
        /* <DEDUP_REMOVED lines=9> */
.L_x_8577:
        /* <DEDUP_REMOVED lines=28> */
.L_x_8580:
        /* <DEDUP_REMOVED lines=15> */
.L_x_8579:
[----:B------:R-:W2:Y:S02]  /*3cf0*/  LDG.E.U16 R0, desc[UR36][R4.64] ;  /* 0x0000002404007981 */ /* 0x000ea4000c1e1500 */
[----:B--2---:R-:W-:-:S05]  /*3d00*/  IMAD.U32 R0, R0, 0x10000, RZ ;  /* 0x0001000000007824 */ /* 0x004fca00078e00ff */
[----:B------:R-:W-:-:S04]  /*3d10*/  F2FP.F16.F32.PACK_AB R0, RZ, R0 ;  /* 0x00000000ff00723e */ /* 0x000fc800000000ff */
[----:B------:R-:W-:Y:S01]  /*3d20*/  PRMT R22, R0, 0x7610, R22 ;  /* 0x0000761000167816 */ /* 0x000fe20000000016 */
[----:B------:R-:W-:Y:S06]  /*3d30*/  BRA `(.L_x_8564) ;  /* 0x0000000400d07947 */ /* 0x000fec0003800000 */
.L_x_8576:
        /* <DEDUP_REMOVED lines=13> */
.L_x_8583:
        /* <DEDUP_REMOVED lines=21> */
.L_x_8587:
[----:B------:R-:W-:Y:S05]  /*3f60*/  BSYNC B1 ;  /* 0x0000000000017941 */ /* 0x000fea0003800000 */
.L_x_8586:
[----:B------:R-:W-:Y:S01]  /*3f70*/  LEA R5, R0, 0x3b800000, 0x17 ;  /* 0x3b80000000057811 */ /* 0x000fe200078eb8ff */
[----:B------:R-:W-:-:S05]  /*3f80*/  IMAD.SHL.U32 R0, R3, 0x100000, RZ ;  /* 0x0010000003007824 */ /* 0x000fca00078e00ff */
[----:B------:R-:W-:-:S07]  /*3f90*/  LOP3.LUT R0, R5, R0, R6, 0xfe, !PT ;  /* 0x0000000005007212 */ /* 0x000fce00078efe06 */
.L_x_8585:
[----:B------:R-:W-:Y:S05]  /*3fa0*/  BSYNC B0 ;  /* 0x0000000000007941 */ /* 0x000fea0003800000 */
.L_x_8584:
[----:B------:R-:W-:-:S04]  /*3fb0*/  F2FP.F16.F32.PACK_AB R0, RZ, R0 ;  /* 0x00000000ff00723e */ /* 0x000fc800000000ff */
[----:B------:R-:W-:Y:S01]  /*3fc0*/  PRMT R22, R0, 0x7610, R22 ;  /* 0x0000761000167816 */ /* 0x000fe20000000016 */
[----:B------:R-:W-:Y:S06]  /*3fd0*/  BRA `(.L_x_8564) ;  /* 0x0000000400287947 */ /* 0x000fec0003800000 */
.L_x_8582:
        /* <DEDUP_REMOVED lines=21> */
.L_x_8591:
[----:B------:R-:W-:Y:S05]  /*4130*/  BSYNC B1 ;  /* 0x0000000000017941 */ /* 0x000fea0003800000 */
.L_x_8590:
[----:B------:R-:W-:Y:S01]  /*4140*/  LEA R5, R0, 0x37800000, 0x17 ;  /* 0x3780000000057811 */ /* 0x000fe200078eb8ff */
[----:B------:R-:W-:-:S05]  /*4150*/  IMAD.SHL.U32 R0, R3, 0x200000, RZ ;  /* 0x0020000003007824 */ /* 0x000fca00078e00ff */
[----:B------:R-:W-:-:S07]  /*4160*/  LOP3.LUT R0, R5, R0, R6, 0xfe, !PT ;  /* 0x0000000005007212 */ /* 0x000fce00078efe06 */
.L_x_8589:
[----:B------:R-:W-:Y:S05]  /*4170*/  BSYNC B0 ;  /* 0x0000000000007941 */ /* 0x000fea0003800000 */
.L_x_8588:
[----:B------:R-:W-:-:S04]  /*4180*/  F2FP.F16.F32.PACK_AB R0, RZ, R0 ;  /* 0x00000000ff00723e */ /* 0x000fc800000000ff */
[----:B------:R-:W-:Y:S01]  /*4190*/  PRMT R22, R0, 0x7610, R22 ;  /* 0x0000761000167816 */ /* 0x000fe20000000016 */
[----:B------:R-:W-:Y:S06]  /*41a0*/  BRA `(.L_x_8564) ;  /* 0x0000000000b47947 */ /* 0x000fec0003800000 */
.L_x_8581:
        /* <DEDUP_REMOVED lines=14> */
.L_x_8595:
[----:B------:R-:W-:Y:S05]  /*4290*/  BSYNC B0 ;  /* 0x0000000000007941 */ /* 0x000fea0003800000 */
.L_x_8594:
[----:B------:R-:W-:-:S04]  /*42a0*/  F2FP.F16.F32.PACK_AB R0, RZ, R0 ;  /* 0x00000000ff00723e */ /* 0x000fc800000000ff */
[----:B------:R-:W-:Y:S01]  /*42b0*/  PRMT R22, R0, 0x7610, R22 ;  /* 0x0000761000167816 */ /* 0x000fe20000000016 */
[----:B------:R-:W-:Y:S06]  /*42c0*/  BRA `(.L_x_8564) ;  /* 0x00000000006c7947 */ /* 0x000fec0003800000 */
.L_x_8569:
        /* <DEDUP_REMOVED lines=16> */
.L_x_8596:
[----:B------:R-:W-:Y:S01]  /*43d0*/  PRMT R22, RZ, 0x7610, R22 ;  /* 0x00007610ff167816 */ /* 0x000fe20000000016 */
[----:B------:R-:W-:Y:S06]  /*43e0*/  BRA `(.L_x_8564) ;  /* 0x0000000000247947 */ /* 0x000fec0003800000 */
.L_x_8593:
[----:B------:R-:W2:Y:S02]  /*43f0*/  LDG.E.64 R4, desc[UR36][R4.64] ;  /* 0x0000002404047981 */ /* 0x000ea4000c1e1b00 */
[----:B--2---:R-:W0:Y:S02]  /*4400*/  I2F.U64 R0, R4 ;  /* 0x0000000400007312 */ /* 0x004e240000301000 */
[----:B0-----:R-:W-:-:S04]  /*4410*/  F2FP.F16.F32.PACK_AB R0, RZ, R0 ;  /* 0x00000000ff00723e */ /* 0x001fc800000000ff */
[----:B------:R-:W-:Y:S01]  /*4420*/  PRMT R22, R0, 0x7610, R22 ;  /* 0x0000761000167816 */ /* 0x000fe20000000016 */
[----:B------:R-:W-:Y:S06]  /*4430*/  BRA `(.L_x_8564) ;  /* 0x0000000000107947 */ /* 0x000fec0003800000 */
.L_x_8592:
[----:B------:R-:W2:Y:S02]  /*4440*/  LDG.E R4, desc[UR36][R4.64] ;  /* 0x0000002404047981 */ /* 0x000ea4000c1e1900 */
[----:B--2---:R-:W-:-:S04]  /*4450*/  I2FP.F32.U32 R0, R4 ;  /* 0x0000000400007245 */ /* 0x004fc80000201000 */
[----:B------:R-:W-:-:S04]  /*4460*/  F2FP.F16.F32.PACK_AB R0, RZ, R0 ;  /* 0x00000000ff00723e */ /* 0x000fc800000000ff */
[----:B------:R-:W-:-:S07]  /*4470*/  PRMT R22, R0, 0x7610, R22 ;  /* 0x0000761000167816 */ /* 0x000fce0000000016 */
.L_x_8564:
[----:B------:R-:W-:Y:S05]  /*4480*/  BSYNC B6 ;  /* 0x0000000000067941 */ /* 0x000fea0003800000 */
.L_x_8563:
        /* <DEDUP_REMOVED lines=14> */
[C---:B------:R-:W-:Y:S01]  /*4570*/  FMUL.FTZ R0, R25.reuse, 0.70710676908493041992 ;  /* 0x3f3504f319007820 */ /* 0x040fe20000410000 */
[----:B------:R-:W-:Y:S02]  /*4580*/  IMAD.MOV.U32 R5, RZ, RZ, 0x3c09919f ;  /* 0x3c09919fff057424 */ /* 0x000fe400078e00ff */
[----:B------:R-:W-:Y:S01]  /*4590*/  FMUL.FTZ R25, R25, 0.5 ;  /* 0x3f00000019197820 */ /* 0x000fe20000410000 */
[----:B------:R-:W-:-:S02]  /*45a0*/  IMAD.MOV.U32 R7, RZ, RZ, 0x3d24d99a ;  /* 0x3d24d99aff077424 */ /* 0x000fc400078e00ff */
        /* <DEDUP_REMOVED lines=28> */
[----:B------:R-:W-:-:S07]  /*4770*/  F2FP.F16.F32.PACK_AB R0, RZ, R0 ;  /* 0x00000000ff00723e */ /* 0x000fce00000000ff */
.L_x_8598:
[----:B------:R-:W-:Y:S05]  /*4780*/  BSYNC B0 ;  /* 0x0000000000007941 */ /* 0x000fea0003800000 */
.L_x_8597:
[----:B------:R-:W-:Y:S04]  /*4790*/  BSSY B0, `(.L_x_8599) ;  /* 0x0000026000007945 */ /* 0x000fe80003800000 */
[----:B------:R-:W-:Y:S05]  /*47a0*/  @P4 BRA `(.L_x_8600) ;  /* 0x0000000000904947 */ /* 0x000fea0003800000 */
        /* <DEDUP_REMOVED lines=36> */
.L_x_8600:
[----:B------:R-:W-:Y:S05]  /*49f0*/  BSYNC B0 ;  /* 0x0000000000007941 */ /* 0x000fea0003800000 */
.L_x_8599:
        /* <DEDUP_REMOVED lines=37> */
[----:B------:R-:W-:-:S07]  /*4c50*/  F2FP.F16.F32.PACK_AB R24, RZ, R24 ;  /* 0x00000018ff18723e */ /* 0x000fce00000000ff */
.L_x_8602:
[----:B------:R-:W-:Y:S05]  /*4c60*/  BSYNC B0 ;  /* 0x0000000000007941 */ /* 0x000fea0003800000 */
.L_x_8601:
        /* <DEDUP_REMOVED lines=38> */
.L_x_8604:
[----:B------:R-:W-:Y:S05]  /*4ed0*/  BSYNC B0 ;  /* 0x0000000000007941 */ /* 0x000fea0003800000 */
.L_x_8603:
[----:B------:R-:W-:Y:S04]  /*4ee0*/  BSSY B6, `(.L_x_8605) ;  /* 0x0000112000067945 */ /* 0x000fe80003800000 */
[----:B------:R-:W-:Y:S05]  /*4ef0*/  @P2 BRA `(.L_x_8606) ;  /* 0x0000001000402947 */ /* 0x000fea0003800000 */
[----:B-----5:R-:W0:Y:S01]  /*4f00*/  LDC.64 R2, c[0x0][0x218] ;  /* 0x00008600ff027b82 */ /* 0x020e220000000a00 */
        /* <DEDUP_REMOVED lines=17> */
[----:B------:R-:W-:Y:S02]  /*5020*/  IMAD.MOV.U32 R19, RZ, RZ, R23 ;  /* 0x000000ffff137224 */ /* 0x000fe400078e0017 */
[----:B------:R-:W0:Y:S02]  /*5030*/  F2I.FTZ.TRUNC.NTZ R5, R0 ;  /* 0x0000000000057305 */ /* 0x000e24000021f100 */
[----:B0-----:R3:W-:Y:S01]  /*5040*/  STG.E.U8 desc[UR36][R2.64], R5 ;  /* 0x0000000502007986 */ /* 0x0017e2000c101124 */
[----:B------:R-:W-:Y:S05]  /*5050*/  BRA `(.L_x_8606) ;  /* 0x0000000c00e87947 */ /* 0x000fea0003800000 */
.L_x_8610:
[----:B------:R-:W-:Y:S02]  /*5060*/  HADD2.F32 R5, -RZ, R0.H0_H0 ;  /* 0x20000000ff057230 */ /* 0x000fe40000004100 */
[----:B------:R-:W-:-:S04]  /*5070*/  IMAD.MOV.U32 R19, RZ, RZ, R23 ;  /* 0x000000ffff137224 */ /* 0x000fc800078e0017 */
[----:B------:R-:W0:Y:S02]  /*5080*/  F2I.S64.TRUNC R4, R5 ;  /* 0x0000000500047311 */ /* 0x000e24000020d900 */
[----:B0-----:R4:W-:Y:S01]  /*5090*/  STG.E.U8 desc[UR36][R2.64], R4 ;  /* 0x0000000402007986 */ /* 0x0019e2000c101124 */
[----:B------:R-:W-:Y:S05]  /*50a0*/  BRA `(.L_x_8606) ;  /* 0x0000000c00d47947 */ /* 0x000fea0003800000 */
.L_x_8609:
        /* <DEDUP_REMOVED lines=11> */
.L_x_8613:
[----:B------:R-:W-:Y:S02]  /*5160*/  HADD2.F32 R0, -RZ, R0.H0_H0 ;  /* 0x20000000ff007230 */ /* 0x000fe40000004100 */
[----:B------:R-:W-:Y:S02]  /*5170*/  IMAD.MOV.U32 R19, RZ, RZ, R23 ;  /* 0x000000ffff137224 */ /* 0x000fe400078e0017 */
[----:B------:R-:W0:Y:S02]  /*5180*/  F2I.FTZ.TRUNC.NTZ R5, R0 ;  /* 0x0000000000057305 */ /* 0x000e24000021f100 */
[----:B0-----:R2:W-:Y:S01]  /*5190*/  STG.E desc[UR36][R2.64], R5 ;  /* 0x0000000502007986 */ /* 0x0015e2000c101924 */
[----:B------:R-:W-:Y:S05]  /*51a0*/  BRA `(.L_x_8606) ;  /* 0x0000000c00947947 */ /* 0x000fea0003800000 */
.L_x_8612:
[----:B------:R-:W-:Y:S02]  /*51b0*/  HADD2.F32 R0, -RZ, R0.H0_H0 ;  /* 0x20000000ff007230 */ /* 0x000fe40000004100 */
[----:B------:R-:W-:Y:S02]  /*51c0*/  IMAD.MOV.U32 R19, RZ, RZ, R23 ;  /* 0x000000ffff137224 */ /* 0x000fe400078e0017 */
[----:B------:R-:W0:Y:S02]  /*51d0*/  F2I.FTZ.TRUNC.NTZ R5, R0 ;  /* 0x0000000000057305 */ /* 0x000e24000021f100 */
[----:B0-----:R0:W-:Y:S01]  /*51e0*/  STG.E.U16 desc[UR36][R2.64], R5 ;  /* 0x0000000502007986 */ /* 0x0011e2000c101524 */
[----:B------:R-:W-:Y:S05]  /*51f0*/  BRA `(.L_x_8606) ;  /* 0x0000000c00807947 */ /* 0x000fea0003800000 */
.L_x_8608:
        /* <DEDUP_REMOVED lines=10> */
.L_x_8615:
[----:B------:R0:W-:Y:S01]  /*52a0*/  STG.E.U16 desc[UR36][R2.64], R0 ;  /* 0x0000000002007986 */ /* 0x0001e2000c101524 */
[----:B------:R-:W-:Y:S01]  /*52b0*/  IMAD.MOV.U32 R19, RZ, RZ, R23 ;  /* 0x000000ffff137224 */ /* 0x000fe200078e0017 */
[----:B------:R-:W-:Y:S06]  /*52c0*/  BRA `(.L_x_8606) ;  /* 0x0000000c004c7947 */ /* 0x000fec0003800000 */
.L_x_8614:
        /* <DEDUP_REMOVED lines=11> */
.L_x_8617:
[----:B------:R-:W-:Y:S02]  /*5380*/  HADD2.F32 R0, -RZ, R0.H0_H0 ;  /* 0x20000000ff007230 */ /* 0x000fe40000004100 */
[----:B------:R-:W-:-:S03]  /*5390*/  IMAD.MOV.U32 R19, RZ, RZ, R23 ;  /* 0x000000ffff137224 */ /* 0x000fc600078e0017 */
[----:B------:R-:W-:-:S04]  /*53a0*/  F2FP.F16.F32.PACK_AB R0, RZ, R0 ;  /* 0x00000000ff00723e */ /* 0x000fc800000000ff */
[----:B------:R-:W-:-:S05]  /*53b0*/  PRMT R0, R0, 0x5410, RZ ;  /* 0x0000541000007816 */ /* 0x000fca00000000ff */
[----:B------:R0:W-:Y:S01]  /*53c0*/  STG.E desc[UR36][R2.64], R0 ;  /* 0x0000000002007986 */ /* 0x0001e2000c101924 */
[----:B------:R-:W-:Y:S05]  /*53d0*/  BRA `(.L_x_8606) ;  /* 0x0000000c00087947 */ /* 0x000fea0003800000 */
.L_x_8616:
[----:B------:R-:W-:Y:S02]  /*53e0*/  HADD2.F32 R4, -RZ, R0.H0_H0 ;  /* 0x20000000ff047230 */ /* 0x000fe40000004100 */
[----:B------:R-:W-:-:S03]  /*53f0*/  IMAD.MOV.U32 R19, RZ, RZ, R23 ;  /* 0x000000ffff137224 */ /* 0x000fc600078e0017 */
[----:B------:R-:W-:-:S06]  /*5400*/  FMUL.FTZ R4, R4, 1 ;  /* 0x3f80000004047820 */ /* 0x000fcc0000410000 */
[----:B------:R-:W0:Y:S02]  /*5410*/  F2F.F64.F32 R4, R4 ;  /* 0x0000000400047310 */ /* 0x000e240000201800 */
[----:B0-----:R0:W-:Y:S01]  /*5420*/  STG.E.64 desc[UR36][R2.64], R4 ;  /* 0x0000000402007986 */ /* 0x0011e2000c101b24 */
[----:B------:R-:W-:Y:S05]  /*5430*/  BRA `(.L_x_8606) ;  /* 0x0000000800f07947 */ /* 0x000fea0003800000 */
.L_x_8607:
        /* <DEDUP_REMOVED lines=14> */
.L_x_8620:
[----:B------:R-:W-:Y:S01]  /*5520*/  HADD2.F32 R0, -RZ, R0.H0_H0 ;  /* 0x20000000ff007230 */ /* 0x000fe20000004100 */
[----:B------:R-:W-:Y:S01]  /*5530*/  CS2R R6, SRZ ;  /* 0x0000000000067805 */ /* 0x000fe2000001ff00 */
[----:B------:R-:W-:-:S03]  /*5540*/  IMAD.MOV.U32 R19, RZ, RZ, R23 ;  /* 0x000000ffff137224 */ /* 0x000fc600078e0017 */
[----:B------:R-:W-:-:S04]  /*5550*/  FMUL.FTZ R0, R0, 1 ;  /* 0x3f80000000007820 */ /* 0x000fc80000410000 */
[----:B------:R-:W0:Y:S02]  /*5560*/  F2F.F64.F32 R4, R0 ;  /* 0x0000000000047310 */ /* 0x000e240000201800 */
[----:B0-----:R0:W-:Y:S01]  /*5570*/  STG.E.128 desc[UR36][R2.64], R4 ;  /* 0x0000000402007986 */ /* 0x0011e2000c101d24 */
[----:B------:R-:W-:Y:S05]  /*5580*/  BRA `(.L_x_8606) ;  /* 0x00000008009c7947 */ /* 0x000fea0003800000 */
.L_x_8619:
        /* <DEDUP_REMOVED lines=21> */
.L_x_8624:
[----:B------:R-:W-:Y:S05]  /*56e0*/  BSYNC B0 ;  /* 0x0000000000007941 */ /* 0x000fea0003800000 */
.L_x_8623:
[----:B------:R-:W-:Y:S01]  /*56f0*/  LOP3.LUT R5, R0, R5, RZ, 0xfc, !PT ;  /* 0x0000000500057212 */ /* 0x000fe200078efcff */
[----:B------:R-:W-:-:S04]  /*5700*/  IMAD.MOV.U32 R19, RZ, RZ, R23 ;  /* 0x000000ffff137224 */ /* 0x000fc800078e0017 */
[----:B------:R0:W-:Y:S01]  /*5710*/  STG.E.U8 desc[UR36][R2.64], R5 ;  /* 0x0000000502007986 */ /* 0x0001e2000c101124 */
[----:B------:R-:W-:Y:S05]  /*5720*/  BRA `(.L_x_8606) ;  /* 0x0000000800347947 */ /* 0x000fea0003800000 */
.L_x_8622:
        /* <DEDUP_REMOVED lines=13> */
.L_x_8626:
[----:B------:R-:W-:Y:S01]  /*5800*/  IMAD.MOV.U32 R0, RZ, RZ, 0x7f ;  /* 0x0000007fff007424 */ /* 0x000fe200078e00ff */
[----:B------:R-:W-:-:S04]  /*5810*/  ISETP.GT.U32.AND P0, PT, R4, 0x7f800000, PT ;  /* 0x7f8000000400780c */ /* 0x000fc80003f04070 */
[----:B------:R-:W-:-:S09]  /*5820*/  SEL R0, R0, 0x7c, P0 ;  /* 0x0000007c00007807 */ /* 0x000fd20000000000 */
.L_x_8627:
[----:B------:R-:W-:Y:S05]  /*5830*/  BSYNC B0 ;  /* 0x0000000000007941 */ /* 0x000fea0003800000 */
.L_x_8625:
[----:B------:R-:W-:Y:S01]  /*5840*/  LOP3.LUT R4, R5, 0x80000000, RZ, 0xc0, !PT ;  /* 0x8000000005047812 */ /* 0x000fe200078ec0ff */
[----:B------:R-:W-:-:S03]  /*5850*/  IMAD.MOV.U32 R19, RZ, RZ, R23 ;  /* 0x000000ffff137224 */ /* 0x000fc600078e0017 */
[----:B------:R-:W-:-:S04]  /*5860*/  SHF.R.U32.HI R5, RZ, 0x18, R4 ;  /* 0x00000018ff057819 */ /* 0x000fc80000011604 */
[----:B------:R-:W-:-:S05]  /*5870*/  LOP3.LUT R5, R0, R5, RZ, 0xfc, !PT ;  /* 0x0000000500057212 */ /* 0x000fca00078efcff */
[----:B------:R0:W-:Y:S01]  /*5880*/  STG.E.U8 desc[UR36][R2.64], R5 ;  /* 0x0000000502007986 */ /* 0x0001e2000c101124 */
[----:B------:R-:W-:Y:S05]  /*5890*/  BRA `(.L_x_8606) ;  /* 0x0000000400d87947 */ /* 0x000fea0003800000 */
.L_x_8621:
[----:B------:R-:W-:Y:S02]  /*58a0*/  HADD2.F32 R0, -RZ, R0.H0_H0 ;  /* 0x20000000ff007230 */ /* 0x000fe40000004100 */
[----:B------:R-:W-:-:S03]  /*58b0*/  IMAD.MOV.U32 R19, RZ, RZ, R23 ;  /* 0x000000ffff137224 */ /* 0x000fc600078e0017 */
[----:B------:R-:W-:-:S05]  /*58c0*/  F2FP.BF16.F32.PACK_AB R0, RZ, R0 ;  /* 0x00000000ff00723e */ /* 0x000fca00000010ff */
[----:B------:R0:W-:Y:S01]  /*58d0*/  STG.E.U16 desc[UR36][R2.64], R0 ;  /* 0x0000000002007986 */ /* 0x0001e2000c101524 */
[----:B------:R-:W-:Y:S05]  /*58e0*/  BRA `(.L_x_8606) ;  /* 0x0000000400c47947 */ /* 0x000fea0003800000 */
.L_x_8618:
        /* <DEDUP_REMOVED lines=13> */
.L_x_8630:
        /* <DEDUP_REMOVED lines=17> */
.L_x_8633:
[----:B------:R-:W-:-:S04]  /*5ad0*/  LOP3.LUT R0, R7, 0x80000000, RZ, 0xc0, !PT ;  /* 0x8000000007007812 */ /* 0x000fc800078ec0ff */
[----:B------:R-:W-:-:S04]  /*5ae0*/  SHF.R.U32.HI R5, RZ, 0x18, R0 ;  /* 0x00000018ff057819 */ /* 0x000fc80000011600 */
[----:B------:R-:W-:-:S04]  /*5af0*/  LOP3.LUT R4, R4, R5, RZ, 0xfc, !PT ;  /* 0x0000000504047212 */ /* 0x000fc800078efcff */
[----:B------:R-:W-:-:S07]  /*5b00*/  PRMT R0, R4, 0x7610, R0 ;  /* 0x0000761004007816 */ /* 0x000fce0000000000 */
.L_x_8632:
[----:B------:R-:W-:Y:S05]  /*5b10*/  BSYNC B0 ;  /* 0x0000000000007941 */ /* 0x000fea0003800000 */
.L_x_8631:
[----:B------:R0:W-:Y:S01]  /*5b20*/  STG.E.U8 desc[UR36][R2.64], R0 ;  /* 0x0000000002007986 */ /* 0x0001e2000c101124 */
[----:B------:R-:W-:Y:S01]  /*5b30*/  IMAD.MOV.U32 R19, RZ, RZ, R23 ;  /* 0x000000ffff137224 */ /* 0x000fe200078e0017 */
[----:B------:R-:W-:Y:S06]  /*5b40*/  BRA `(.L_x_8606) ;  /* 0x00000004002c7947 */ /* 0x000fec0003800000 */
.L_x_8629:
        /* <DEDUP_REMOVED lines=17> */
.L_x_8636:
[----:B------:R-:W-:-:S04]  /*5c60*/  LOP3.LUT R0, R7, 0x80000000, RZ, 0xc0, !PT ;  /* 0x8000000007007812 */ /* 0x000fc800078ec0ff */
[----:B------:R-:W-:-:S04]  /*5c70*/  SHF.R.U32.HI R5, RZ, 0x18, R0 ;  /* 0x00000018ff057819 */ /* 0x000fc80000011600 */
[----:B------:R-:W-:-:S04]  /*5c80*/  LOP3.LUT R4, R4, R5, RZ, 0xfc, !PT ;  /* 0x0000000504047212 */ /* 0x000fc800078efcff */
[----:B------:R-:W-:-:S07]  /*5c90*/  PRMT R0, R4, 0x7610, R0 ;  /* 0x0000761004007816 */ /* 0x000fce0000000000 */
.L_x_8635:
[----:B------:R-:W-:Y:S05]  /*5ca0*/  BSYNC B0 ;  /* 0x0000000000007941 */ /* 0x000fea0003800000 */
.L_x_8634:
[----:B------:R0:W-:Y:S01]  /*5cb0*/  STG.E.U8 desc[UR36][R2.64], R0 ;  /* 0x0000000002007986 */ /* 0x0001e2000c101124 */
[----:B------:R-:W-:Y:S01]  /*5cc0*/  IMAD.MOV.U32 R19, RZ, RZ, R23 ;  /* 0x000000ffff137224 */ /* 0x000fe200078e0017 */
[----:B------:R-:W-:Y:S06]  /*5cd0*/  BRA `(.L_x_8606) ;  /* 0x0000000000c87947 */ /* 0x000fec0003800000 */
.L_x_8628:
        /* <DEDUP_REMOVED lines=23> */
.L_x_8611:
        /* <DEDUP_REMOVED lines=16> */
.L_x_8639:
[----:B------:R-:W-:Y:S01]  /*5f50*/  IMAD.MOV.U32 R19, RZ, RZ, R23 ;  /* 0x000000ffff137224 */ /* 0x000fe200078e0017 */
[----:B------:R-:W-:Y:S06]  /*5f60*/  BRA `(.L_x_8606) ;  /* 0x0000000000247947 */ /* 0x000fec0003800000 */
.L_x_8638:
[----:B------:R-:W-:Y:S02]  /*5f70*/  HADD2.F32 R4, -RZ, R0.H0_H0 ;  /* 0x20000000ff047230 */ /* 0x000fe40000004100 */
[----:B------:R-:W-:-:S04]  /*5f80*/  IMAD.MOV.U32 R19, RZ, RZ, R23 ;  /* 0x000000ffff137224 */ /* 0x000fc800078e0017 */
[----:B------:R-:W0:Y:S02]  /*5f90*/  F2I.U64.TRUNC R4, R4 ;  /* 0x0000000400047311 */ /* 0x000e24000020d800 */
[----:B0-----:R0:W-:Y:S01]  /*5fa0*/  STG.E.64 desc[UR36][R2.64], R4 ;  /* 0x0000000402007986 */ /* 0x0011e2000c101b24 */
[----:B------:R-:W-:Y:S05]  /*5fb0*/  BRA `(.L_x_8606) ;  /* 0x0000000000107947 */ /* 0x000fea0003800000 */
.L_x_8637:
[----:B------:R-:W-:Y:S02]  /*5fc0*/  HADD2.F32 R0, -RZ, R0.H0_H0 ;  /* 0x20000000ff007230 */ /* 0x000fe40000004100 */
[----:B------:R-:W-:Y:S02]  /*5fd0*/  IMAD.MOV.U32 R19, RZ, RZ, R23 ;  /* 0x000000ffff137224 */ /* 0x000fe400078e0017 */
[----:B------:R-:W0:Y:S02]  /*5fe0*/  F2I.FTZ.U32.TRUNC.NTZ R5, R0 ;  /* 0x0000000000057305 */ /* 0x000e24000021f000 */
[----:B0-----:R0:W-:Y:S03]  /*5ff0*/  STG.E desc[UR36][R2.64], R5 ;  /* 0x0000000502007986 */ /* 0x0011e6000c101924 */
.L_x_8606:
[----:B------:R-:W-:Y:S05]  /*6000*/  BSYNC B6 ;  /* 0x0000000000067941 */ /* 0x000fea0003800000 */
.L_x_8605:
[----:B------:R-:W-:Y:S01]  /*6010*/  ISETP.GE.AND P0, PT, R19, R16, PT ;  /* 0x000000101300720c */ /* 0x000fe20003f06270 */
[----:B------:R-:W-:-:S12]  /*6020*/  BSSY B6, `(.L_x_8640) ;  /* 0x00001fc000067945 */ /* 0x000fd80003800000 */
[----:B------:R-:W-:Y:S05]  /*6030*/  @P0 BRA `(.L_x_8641) ;  /* 0x0000001c00e80947 */ /* 0x000fea0003800000 */
[----:B012345:R-:W0:Y:S01]  /*6040*/  LDC.64 R2, c[0x0][0x218] ;  /* 0x00008600ff027b82 */ /* 0x03fe220000000a00 */
        /* <DEDUP_REMOVED lines=19> */
[----:B0-----:R3:W-:Y:S01]  /*6180*/  STG.E.U8 desc[UR36][R2.64], R25 ;  /* 0x0000001902007986 */ /* 0x0017e2000c101124 */
[----:B------:R-:W-:Y:S05]  /*6190*/  BRA `(.L_x_8647) ;  /* 0x0000000c00947947 */ /* 0x000fea0003800000 */
.L_x_8645:
[----:B------:R-:W-:-:S06]  /*61a0*/  HADD2.F32 R5, -RZ, R25.H0_H0 ;  /* 0x20000019ff057230 */ /* 0x000fcc0000004100 */
[----:B------:R-:W0:Y:S02]  /*61b0*/  F2I.S64.TRUNC R4, R5 ;  /* 0x0000000500047311 */ /* 0x000e24000020d900 */
[----:B0-----:R4:W-:Y:S01]  /*61c0*/  STG.E.U8 desc[UR36][R2.64], R4 ;  /* 0x0000000402007986 */ /* 0x0019e2000c101124 */
[----:B------:R-:W-:Y:S05]  /*61d0*/  BRA `(.L_x_8647) ;  /* 0x0000000c00847947 */ /* 0x000fea0003800000 */
.L_x_8644:
        /* <DEDUP_REMOVED lines=10> */
.L_x_8649:
[----:B------:R-:W-:-:S06]  /*6280*/  HADD2.F32 R25, -RZ, R25.H0_H0 ;  /* 0x20000019ff197230 */ /* 0x000fcc0000004100 */
[----:B------:R-:W0:Y:S02]  /*6290*/  F2I.FTZ.TRUNC.NTZ R25, R25 ;  /* 0x0000001900197305 */ /* 0x000e24000021f100 */
[----:B0-----:R2:W-:Y:S01]  /*62a0*/  STG.E desc[UR36][R2.64], R25 ;  /* 0x0000001902007986 */ /* 0x0015e2000c101924 */
[----:B------:R-:W-:Y:S05]  /*62b0*/  BRA `(.L_x_8647) ;  /* 0x0000000c004c7947 */ /* 0x000fea0003800000 */
.L_x_8648:
[----:B------:R-:W-:-:S06]  /*62c0*/  HADD2.F32 R25, -RZ, R25.H0_H0 ;  /* 0x20000019ff197230 */ /* 0x000fcc0000004100 */
[----:B------:R-:W0:Y:S02]  /*62d0*/  F2I.FTZ.TRUNC.NTZ R25, R25 ;  /* 0x0000001900197305 */ /* 0x000e24000021f100 */
[----:B0-----:R0:W-:Y:S01]  /*62e0*/  STG.E.U16 desc[UR36][R2.64], R25 ;  /* 0x0000001902007986 */ /* 0x0011e2000c101524 */
[----:B------:R-:W-:Y:S05]  /*62f0*/  BRA `(.L_x_8647) ;  /* 0x0000000c003c7947 */ /* 0x000fea0003800000 */
.L_x_8643:
        /* <DEDUP_REMOVED lines=9> */
.L_x_8651:
[----:B------:R0:W-:Y:S01]  /*6390*/  STG.E.U16 desc[UR36][R2.64], R25 ;  /* 0x0000001902007986 */ /* 0x0001e2000c101524 */
[----:B------:R-:W-:Y:S05]  /*63a0*/  BRA `(.L_x_8647) ;  /* 0x0000000c00107947 */ /* 0x000fea0003800000 */
.L_x_8650:
        /* <DEDUP_REMOVED lines=10> */
.L_x_8653:
[----:B------:R-:W-:-:S05]  /*6450*/  HADD2.F32 R0, -RZ, R25.H0_H0 ;  /* 0x20000019ff007230 */ /* 0x000fca0000004100 */
[----:B------:R-:W-:-:S04]  /*6460*/  F2FP.F16.F32.PACK_AB R0, RZ, R0 ;  /* 0x00000000ff00723e */ /* 0x000fc800000000ff */
[----:B------:R-:W-:-:S05]  /*6470*/  PRMT R0, R0, 0x5410, RZ ;  /* 0x0000541000007816 */ /* 0x000fca00000000ff */
[----:B------:R0:W-:Y:S01]  /*6480*/  STG.E desc[UR36][R2.64], R0 ;  /* 0x0000000002007986 */ /* 0x0001e2000c101924 */
[----:B------:R-:W-:Y:S05]  /*6490*/  BRA `(.L_x_8647) ;  /* 0x0000000800d47947 */ /* 0x000fea0003800000 */
.L_x_8652:
[----:B------:R-:W-:-:S05]  /*64a0*/  HADD2.F32 R4, -RZ, R25.H0_H0 ;  /* 0x20000019ff047230 */ /* 0x000fca0000004100 */
[----:B------:R-:W-:-:S06]  /*64b0*/  FMUL.FTZ R4, R4, 1 ;  /* 0x3f80000004047820 */ /* 0x000fcc0000410000 */
[----:B------:R-:W0:Y:S02]  /*64c0*/  F2F.F64.F32 R4, R4 ;  /* 0x0000000400047310 */ /* 0x000e240000201800 */
[----:B0-----:R0:W-:Y:S01]  /*64d0*/  STG.E.64 desc[UR36][R2.64], R4 ;  /* 0x0000000402007986 */ /* 0x0011e2000c101b24 */
[----:B------:R-:W-:Y:S05]  /*64e0*/  BRA `(.L_x_8647) ;  /* 0x0000000800c07947 */ /* 0x000fea0003800000 */
.L_x_8642:
        /* <DEDUP_REMOVED lines=13> */
.L_x_8656:
[----:B------:R-:W-:Y:S01]  /*65c0*/  HADD2.F32 R25, -RZ, R25.H0_H0 ;  /* 0x20000019ff197230 */ /* 0x000fe20000004100 */
[----:B------:R-:W-:-:S04]  /*65d0*/  CS2R R6, SRZ ;  /* 0x0000000000067805 */ /* 0x000fc8000001ff00 */
[----:B------:R-:W-:-:S06]  /*65e0*/  FMUL.FTZ R4, R25, 1 ;  /* 0x3f80000019047820 */ /* 0x000fcc0000410000 */
[----:B------:R-:W0:Y:S02]  /*65f0*/  F2F.F64.F32 R4, R4 ;  /* 0x0000000400047310 */ /* 0x000e240000201800 */
[----:B0-----:R0:W-:Y:S01]  /*6600*/  STG.E.128 desc[UR36][R2.64], R4 ;  /* 0x0000000402007986 */ /* 0x0011e2000c101d24 */
[----:B------:R-:W-:Y:S05]  /*6610*/  BRA `(.L_x_8647) ;  /* 0x0000000800747947 */ /* 0x000fea0003800000 */
.L_x_8655:
        /* <DEDUP_REMOVED lines=21> */
.L_x_8660:
[----:B------:R-:W-:Y:S05]  /*6770*/  BSYNC B0 ;  /* 0x0000000000007941 */ /* 0x000fea0003800000 */
.L_x_8659:
[----:B------:R-:W-:-:S05]  /*6780*/  LOP3.LUT R5, R0, R5, RZ, 0xfc, !PT ;  /* 0x0000000500057212 */ /* 0x000fca00078efcff */
[----:B------:R0:W-:Y:S01]  /*6790*/  STG.E.U8 desc[UR36][R2.64], R5 ;  /* 0x0000000502007986 */ /* 0x0001e2000c101124 */
[----:B------:R-:W-:Y:S05]  /*67a0*/  BRA `(.L_x_8647) ;  /* 0x0000000800107947 */ /* 0x000fea0003800000 */
.L_x_8658:
        /* <DEDUP_REMOVED lines=13> */
.L_x_8662:
[----:B------:R-:W-:Y:S01]  /*6880*/  IMAD.MOV.U32 R0, RZ, RZ, 0x7f ;  /* 0x0000007fff007424 */ /* 0x000fe200078e00ff */
[----:B------:R-:W-:-:S04]  /*6890*/  ISETP.GT.U32.AND P0, PT, R4, 0x7f800000, PT ;  /* 0x7f8000000400780c */ /* 0x000fc80003f04070 */
[----:B------:R-:W-:-:S09]  /*68a0*/  SEL R0, R0, 0x7c, P0 ;  /* 0x0000007c00007807 */ /* 0x000fd20000000000 */
.L_x_8663:
[----:B------:R-:W-:Y:S05]  /*68b0*/  BSYNC B0 ;  /* 0x0000000000007941 */ /* 0x000fea0003800000 */
.L_x_8661:
[----:B------:R-:W-:-:S04]  /*68c0*/  LOP3.LUT R4, R25, 0x80000000, RZ, 0xc0, !PT ;  /* 0x8000000019047812 */ /* 0x000fc800078ec0ff */
[----:B------:R-:W-:-:S04]  /*68d0*/  SHF.R.U32.HI R5, RZ, 0x18, R4 ;  /* 0x00000018ff057819 */ /* 0x000fc80000011604 */
[----:B------:R-:W-:-:S05]  /*68e0*/  LOP3.LUT R5, R0, R5, RZ, 0xfc, !PT ;  /* 0x0000000500057212 */ /* 0x000fca00078efcff */
[----:B------:R0:W-:Y:S01]  /*68f0*/  STG.E.U8 desc[UR36][R2.64], R5 ;  /* 0x0000000502007986 */ /* 0x0001e2000c101124 */
[----:B------:R-:W-:Y:S05]  /*6900*/  BRA `(.L_x_8647) ;  /* 0x0000000400b87947 */ /* 0x000fea0003800000 */
.L_x_8657:
[----:B------:R-:W-:-:S05]  /*6910*/  HADD2.F32 R0, -RZ, R25.H0_H0 ;  /* 0x20000019ff007230 */ /* 0x000fca0000004100 */
[----:B------:R-:W-:-:S05]  /*6920*/  F2FP.BF16.F32.PACK_AB R0, RZ, R0 ;  /* 0x00000000ff00723e */ /* 0x000fca00000010ff */
[----:B------:R0:W-:Y:S01]  /*6930*/  STG.E.U16 desc[UR36][R2.64], R0 ;  /* 0x0000000002007986 */ /* 0x0001e2000c101524 */
[----:B------:R-:W-:Y:S05]  /*6940*/  BRA `(.L_x_8647) ;  /* 0x0000000400a87947 */ /* 0x000fea0003800000 */
.L_x_8654:
        /* <DEDUP_REMOVED lines=12> */
.L_x_8666:
        /* <DEDUP_REMOVED lines=17> */
.L_x_8669:
[----:B------:R-:W-:-:S04]  /*6b20*/  LOP3.LUT R0, R25, 0x80000000, RZ, 0xc0, !PT ;  /* 0x8000000019007812 */ /* 0x000fc800078ec0ff */
[----:B------:R-:W-:-:S04]  /*6b30*/  SHF.R.U32.HI R5, RZ, 0x18, R0 ;  /* 0x00000018ff057819 */ /* 0x000fc80000011600 */
[----:B------:R-:W-:-:S04]  /*6b40*/  LOP3.LUT R4, R4, R5, RZ, 0xfc, !PT ;  /* 0x0000000504047212 */ /* 0x000fc800078efcff */
[----:B------:R-:W-:-:S07]  /*6b50*/  PRMT R0, R4, 0x7610, R0 ;  /* 0x0000761004007816 */ /* 0x000fce0000000000 */
.L_x_8668:
[----:B------:R-:W-:Y:S05]  /*6b60*/  BSYNC B0 ;  /* 0x0000000000007941 */ /* 0x000fea0003800000 */
.L_x_8667:
[----:B------:R0:W-:Y:S01]  /*6b70*/  STG.E.U8 desc[UR36][R2.64], R0 ;  /* 0x0000000002007986 */ /* 0x0001e2000c101124 */
[----:B------:R-:W-:Y:S05]  /*6b80*/  BRA `(.L_x_8647) ;  /* 0x0000000400187947 */ /* 0x000fea0003800000 */
.L_x_8665:
        /* <DEDUP_REMOVED lines=17> */
.L_x_8672:
[----:B------:R-:W-:-:S04]  /*6ca0*/  LOP3.LUT R0, R25, 0x80000000, RZ, 0xc0, !PT ;  /* 0x8000000019007812 */ /* 0x000fc800078ec0ff */
[----:B------:R-:W-:-:S04]  /*6cb0*/  SHF.R.U32.HI R5, RZ, 0x18, R0 ;  /* 0x00000018ff057819 */ /* 0x000fc80000011600 */
[----:B------:R-:W-:-:S04]  /*6cc0*/  LOP3.LUT R4, R4, R5, RZ, 0xfc, !PT ;  /* 0x0000000504047212 */ /* 0x000fc800078efcff */
[----:B------:R-:W-:-:S07]  /*6cd0*/  PRMT R0, R4, 0x7610, R0 ;  /* 0x0000761004007816 */ /* 0x000fce0000000000 */
.L_x_8671:
[----:B------:R-:W-:Y:S05]  /*6ce0*/  BSYNC B0 ;  /* 0x0000000000007941 */ /* 0x000fea0003800000 */
.L_x_8670:
[----:B------:R0:W-:Y:S01]  /*6cf0*/  STG.E.U8 desc[UR36][R2.64], R0 ;  /* 0x0000000002007986 */ /* 0x0001e2000c101124 */
[----:B------:R-:W-:Y:S05]  /*6d00*/  BRA `(.L_x_8647) ;  /* 0x0000000000b87947 */ /* 0x000fea0003800000 */
.L_x_8664:
        /* <DEDUP_REMOVED lines=22> */
.L_x_8646:
        /* <DEDUP_REMOVED lines=16> */
.L_x_8675:
[----:B------:R-:W-:Y:S05]  /*6f70*/  BRA `(.L_x_8647) ;  /* 0x00000000001c7947 */ /* 0x000fea0003800000 */
.L_x_8674:
[----:B------:R-:W-:-:S06]  /*6f80*/  HADD2.F32 R4, -RZ, R25.H0_H0 ;  /* 0x20000019ff047230 */ /* 0x000fcc0000004100 */
[----:B------:R-:W0:Y:S02]  /*6f90*/  F2I.U64.TRUNC R4, R4 ;  /* 0x0000000400047311 */ /* 0x000e24000020d800 */
[----:B0-----:R0:W-:Y:S01]  /*6fa0*/  STG.E.64 desc[UR36][R2.64], R4 ;  /* 0x0000000402007986 */ /* 0x0011e2000c101b24 */
[----:B------:R-:W-:Y:S05]  /*6fb0*/  BRA `(.L_x_8647) ;  /* 0x00000000000c7947 */ /* 0x000fea0003800000 */
.L_x_8673:
[----:B------:R-:W-:-:S06]  /*6fc0*/  HADD2.F32 R25, -RZ, R25.H0_H0 ;  /* 0x20000019ff197230 */ /* 0x000fcc0000004100 */
[----:B------:R-:W0:Y:S02]  /*6fd0*/  F2I.FTZ.U32.TRUNC.NTZ R25, R25 ;  /* 0x0000001900197305 */ /* 0x000e24000021f000 */
[----:B0-----:R0:W-:Y:S02]  /*6fe0*/  STG.E desc[UR36][R2.64], R25 ;  /* 0x0000001902007986 */ /* 0x0011e4000c101924 */
.L_x_8647:
        /* <DEDUP_REMOVED lines=25> */
.L_x_8679:
[----:B------:R-:W-:-:S06]  /*7180*/  HADD2.F32 R5, -RZ, R24.H0_H0 ;  /* 0x20000018ff057230 */ /* 0x000fcc0000004100 */
[----:B------:R-:W0:Y:S02]  /*7190*/  F2I.S64.TRUNC R4, R5 ;  /* 0x0000000500047311 */ /* 0x000e24000020d900 */
[----:B0-----:R0:W-:Y:S01]  /*71a0*/  STG.E.U8 desc[UR36][R2.64], R4 ;  /* 0x0000000402007986 */ /* 0x0011e2000c101124 */
[----:B------:R-:W-:Y:S05]  /*71b0*/  BRA `(.L_x_8681) ;  /* 0x0000000c00847947 */ /* 0x000fea0003800000 */
.L_x_8678:
        /* <DEDUP_REMOVED lines=10> */
.L_x_8683:
[----:B------:R-:W-:-:S04]  /*7260*/  HADD2.F32 R24, -RZ, R24.H0_H0 ;  /* 0x20000018ff187230 */ /* 0x000fc80000004100 */
[----:B------:R-:W0:Y:S02]  /*7270*/  F2I.FTZ.TRUNC.NTZ R5, R24 ;  /* 0x0000001800057305 */ /* 0x000e24000021f100 */
[----:B0-----:R0:W-:Y:S01]  /*7280*/  STG.E desc[UR36][R2.64], R5 ;  /* 0x0000000502007986 */ /* 0x0011e2000c101924 */
[----:B------:R-:W-:Y:S05]  /*7290*/  BRA `(.L_x_8681) ;  /* 0x0000000c004c7947 */ /* 0x000fea0003800000 */
.L_x_8682:
[----:B------:R-:W-:-:S04]  /*72a0*/  HADD2.F32 R24, -RZ, R24.H0_H0 ;  /* 0x20000018ff187230 */ /* 0x000fc80000004100 */
[----:B------:R-:W0:Y:S02]  /*72b0*/  F2I.FTZ.TRUNC.NTZ R5, R24 ;  /* 0x0000001800057305 */ /* 0x000e24000021f100 */
[----:B0-----:R0:W-:Y:S01]  /*72c0*/  STG.E.U16 desc[UR36][R2.64], R5 ;  /* 0x0000000502007986 */ /* 0x0011e2000c101524 */
[----:B------:R-:W-:Y:S05]  /*72d0*/  BRA `(.L_x_8681) ;  /* 0x0000000c003c7947 */ /* 0x000fea0003800000 */
.L_x_8677:
        /* <DEDUP_REMOVED lines=9> */
.L_x_8685:
[----:B------:R0:W-:Y:S01]  /*7370*/  STG.E.U16 desc[UR36][R2.64], R24 ;  /* 0x0000001802007986 */ /* 0x0001e2000c101524 */
[----:B------:R-:W-:Y:S05]  /*7380*/  BRA `(.L_x_8681) ;  /* 0x0000000c00107947 */ /* 0x000fea0003800000 */
.L_x_8684:
        /* <DEDUP_REMOVED lines=10> */
.L_x_8687:
[----:B------:R-:W-:-:S05]  /*7430*/  HADD2.F32 R0, -RZ, R24.H0_H0 ;  /* 0x20000018ff007230 */ /* 0x000fca0000004100 */
[----:B------:R-:W-:-:S04]  /*7440*/  F2FP.F16.F32.PACK_AB R0, RZ, R0 ;  /* 0x00000000ff00723e */ /* 0x000fc800000000ff */
[----:B------:R-:W-:-:S05]  /*7450*/  PRMT R0, R0, 0x5410, RZ ;  /* 0x0000541000007816 */ /* 0x000fca00000000ff */
[----:B------:R0:W-:Y:S01]  /*7460*/  STG.E desc[UR36][R2.64], R0 ;  /* 0x0000000002007986 */ /* 0x0001e2000c101924 */
[----:B------:R-:W-:Y:S05]  /*7470*/  BRA `(.L_x_8681) ;  /* 0x0000000800d47947 */ /* 0x000fea0003800000 */
.L_x_8686:
[----:B------:R-:W-:-:S05]  /*7480*/  HADD2.F32 R4, -RZ, R24.H0_H0 ;  /* 0x20000018ff047230 */ /* 0x000fca0000004100 */
[----:B------:R-:W-:-:S06]  /*7490*/  FMUL.FTZ R4, R4, 1 ;  /* 0x3f80000004047820 */ /* 0x000fcc0000410000 */
[----:B------:R-:W0:Y:S02]  /*74a0*/  F2F.F64.F32 R4, R4 ;  /* 0x0000000400047310 */ /* 0x000e240000201800 */
[----:B0-----:R0:W-:Y:S01]  /*74b0*/  STG.E.64 desc[UR36][R2.64], R4 ;  /* 0x0000000402007986 */ /* 0x0011e2000c101b24 */
[----:B------:R-:W-:Y:S05]  /*74c0*/  BRA `(.L_x_8681) ;  /* 0x0000000800c07947 */ /* 0x000fea0003800000 */
.L_x_8676:
        /* <DEDUP_REMOVED lines=13> */
.L_x_8690:
[----:B------:R-:W-:Y:S01]  /*75a0*/  HADD2.F32 R24, -RZ, R24.H0_H0 ;  /* 0x20000018ff187230 */ /* 0x000fe20000004100 */
[----:B------:R-:W-:-:S04]  /*75b0*/  CS2R R6, SRZ ;  /* 0x0000000000067805 */ /* 0x000fc8000001ff00 */
[----:B------:R-:W-:-:S06]  /*75c0*/  FMUL.FTZ R4, R24, 1 ;  /* 0x3f80000018047820 */ /* 0x000fcc0000410000 */
[----:B------:R-:W0:Y:S02]  /*75d0*/  F2F.F64.F32 R4, R4 ;  /* 0x0000000400047310 */ /* 0x000e240000201800 */
[----:B0-----:R0:W-:Y:S01]  /*75e0*/  STG.E.128 desc[UR36][R2.64], R4 ;  /* 0x0000000402007986 */ /* 0x0011e2000c101d24 */
[----:B------:R-:W-:Y:S05]  /*75f0*/  BRA `(.L_x_8681) ;  /* 0x0000000800747947 */ /* 0x000fea0003800000 */
.L_x_8689:
        /* <DEDUP_REMOVED lines=21> */
.L_x_8694:
[----:B------:R-:W-:Y:S05]  /*7750*/  BSYNC B0 ;  /* 0x0000000000007941 */ /* 0x000fea0003800000 */
.L_x_8693:
[----:B------:R-:W-:-:S05]  /*7760*/  LOP3.LUT R5, R0, R5, RZ, 0xfc, !PT ;  /* 0x0000000500057212 */ /* 0x000fca00078efcff */
[----:B------:R0:W-:Y:S01]  /*7770*/  STG.E.U8 desc[UR36][R2.64], R5 ;  /* 0x0000000502007986 */ /* 0x0001e2000c101124 */
[----:B------:R-:W-:Y:S05]  /*7780*/  BRA `(.L_x_8681) ;  /* 0x0000000800107947 */ /* 0x000fea0003800000 */
.L_x_8692:
        /* <DEDUP_REMOVED lines=13> */
.L_x_8696:
[----:B------:R-:W-:Y:S01]  /*7860*/  IMAD.MOV.U32 R0, RZ, RZ, 0x7f ;  /* 0x0000007fff007424 */ /* 0x000fe200078e00ff */
[----:B------:R-:W-:-:S04]  /*7870*/  ISETP.GT.U32.AND P0, PT, R4, 0x7f800000, PT ;  /* 0x7f8000000400780c */ /* 0x000fc80003f04070 */
[----:B------:R-:W-:-:S09]  /*7880*/  SEL R0, R0, 0x7c, P0 ;  /* 0x0000007c00007807 */ /* 0x000fd20000000000 */
.L_x_8697:
[----:B------:R-:W-:Y:S05]  /*7890*/  BSYNC B0 ;  /* 0x0000000000007941 */ /* 0x000fea0003800000 */
.L_x_8695:
[----:B------:R-:W-:-:S04]  /*78a0*/  LOP3.LUT R4, R5, 0x80000000, RZ, 0xc0, !PT ;  /* 0x8000000005047812 */ /* 0x000fc800078ec0ff */
[----:B------:R-:W-:-:S04]  /*78b0*/  SHF.R.U32.HI R5, RZ, 0x18, R4 ;  /* 0x00000018ff057819 */ /* 0x000fc80000011604 */
[----:B------:R-:W-:-:S05]  /*78c0*/  LOP3.LUT R5, R0, R5, RZ, 0xfc, !PT ;  /* 0x0000000500057212 */ /* 0x000fca00078efcff */
[----:B------:R0:W-:Y:S01]  /*78d0*/  STG.E.U8 desc[UR36][R2.64], R5 ;  /* 0x0000000502007986 */ /* 0x0001e2000c101124 */
[----:B------:R-:W-:Y:S05]  /*78e0*/  BRA `(.L_x_8681) ;  /* 0x0000000400b87947 */ /* 0x000fea0003800000 */
.L_x_8691:
[----:B------:R-:W-:-:S05]  /*78f0*/  HADD2.F32 R0, -RZ, R24.H0_H0 ;  /* 0x20000018ff007230 */ /* 0x000fca0000004100 */
[----:B------:R-:W-:-:S05]  /*7900*/  F2FP.BF16.F32.PACK_AB R0, RZ, R0 ;  /* 0x00000000ff00723e */ /* 0x000fca00000010ff */
[----:B------:R0:W-:Y:S01]  /*7910*/  STG.E.U16 desc[UR36][R2.64], R0 ;  /* 0x0000000002007986 */ /* 0x0001e2000c101524 */
[----:B------:R-:W-:Y:S05]  /*7920*/  BRA `(.L_x_8681) ;  /* 0x0000000400a87947 */ /* 0x000fea0003800000 */
.L_x_8688:
        /* <DEDUP_REMOVED lines=12> */
.L_x_8700:
        /* <DEDUP_REMOVED lines=17> */
.L_x_8703:
[----:B------:R-:W-:-:S04]  /*7b00*/  LOP3.LUT R0, R7, 0x80000000, RZ, 0xc0, !PT ;  /* 0x8000000007007812 */ /* 0x000fc800078ec0ff */
[----:B------:R-:W-:-:S04]  /*7b10*/  SHF.R.U32.HI R5, RZ, 0x18, R0 ;  /* 0x00000018ff057819 */ /* 0x000fc80000011600 */
[----:B------:R-:W-:-:S04]  /*7b20*/  LOP3.LUT R4, R4, R5, RZ, 0xfc, !PT ;  /* 0x0000000504047212 */ /* 0x000fc800078efcff */
[----:B------:R-:W-:-:S07]  /*7b30*/  PRMT R0, R4, 0x7610, R0 ;  /* 0x0000761004007816 */ /* 0x000fce0000000000 */
.L_x_8702:
[----:B------:R-:W-:Y:S05]  /*7b40*/  BSYNC B0 ;  /* 0x0000000000007941 */ /* 0x000fea0003800000 */
.L_x_8701:
[----:B------:R3:W-:Y:S01]  /*7b50*/  STG.E.U8 desc[UR36][R2.64], R0 ;  /* 0x0000000002007986 */ /* 0x0007e2000c101124 */
[----:B------:R-:W-:Y:S05]  /*7b60*/  BRA `(.L_x_8681) ;  /* 0x0000000400187947 */ /* 0x000fea0003800000 */
.L_x_8699:
        /* <DEDUP_REMOVED lines=17> */
.L_x_8706:
[----:B------:R-:W-:-:S04]  /*7c80*/  LOP3.LUT R0, R7, 0x80000000, RZ, 0xc0, !PT ;  /* 0x8000000007007812 */ /* 0x000fc800078ec0ff */
[----:B------:R-:W-:-:S04]  /*7c90*/  SHF.R.U32.HI R5, RZ, 0x18, R0 ;  /* 0x00000018ff057819 */ /* 0x000fc80000011600 */
[----:B------:R-:W-:-:S04]  /*7ca0*/  LOP3.LUT R4, R4, R5, RZ, 0xfc, !PT ;  /* 0x0000000504047212 */ /* 0x000fc800078efcff */
[----:B------:R-:W-:-:S07]  /*7cb0*/  PRMT R0, R4, 0x7610, R0 ;  /* 0x0000761004007816 */ /* 0x000fce0000000000 */
.L_x_8705:
[----:B------:R-:W-:Y:S05]  /*7cc0*/  BSYNC B0 ;  /* 0x0000000000007941 */ /* 0x000fea0003800000 */
.L_x_8704:
[----:B------:R0:W-:Y:S01]  /*7cd0*/  STG.E.U8 desc[UR36][R2.64], R0 ;  /* 0x0000000002007986 */ /* 0x0001e2000c101124 */
[----:B------:R-:W-:Y:S05]  /*7ce0*/  BRA `(.L_x_8681) ;  /* 0x0000000000b87947 */ /* 0x000fea0003800000 */
.L_x_8698:
        /* <DEDUP_REMOVED lines=22> */
.L_x_8680:
        /* <DEDUP_REMOVED lines=16> */
.L_x_8709:
[----:B------:R-:W-:Y:S05]  /*7f50*/  BRA `(.L_x_8681) ;  /* 0x00000000001c7947 */ /* 0x000fea0003800000 */
.L_x_8708:
[----:B------:R-:W-:-:S06]  /*7f60*/  HADD2.F32 R4, -RZ, R24.H0_H0 ;  /* 0x20000018ff047230 */ /* 0x000fcc0000004100 */
[----:B------:R-:W0:Y:S02]  /*7f70*/  F2I.U64.TRUNC R4, R4 ;  /* 0x0000000400047311 */ /* 0x000e24000020d800 */
[----:B0-----:R1:W-:Y:S01]  /*7f80*/  STG.E.64 desc[UR36][R2.64], R4 ;  /* 0x0000000402007986 */ /* 0x0013e2000c101b24 */
[----:B------:R-:W-:Y:S05]  /*7f90*/  BRA `(.L_x_8681) ;  /* 0x00000000000c7947 */ /* 0x000fea0003800000 */
.L_x_8707:
[----:B------:R-:W-:-:S04]  /*7fa0*/  HADD2.F32 R24, -RZ, R24.H0_H0 ;  /* 0x20000018ff187230 */ /* 0x000fc80000004100 */
[----:B------:R-:W0:Y:S02]  /*7fb0*/  F2I.FTZ.U32.TRUNC.NTZ R5, R24 ;  /* 0x0000001800057305 */ /* 0x000e24000021f000 */
[----:B0-----:R2:W-:Y:S02]  /*7fc0*/  STG.E desc[UR36][R2.64], R5 ;  /* 0x0000000502007986 */ /* 0x0015e4000c101924 */
.L_x_8681:
[----:B------:R-:W-:-:S07]  /*7fd0*/  VIADD R19, R19, 0x80 ;  /* 0x0000008013137836 */ /* 0x000fce0000000000 */
.L_x_8641:
[----:B------:R-:W-:Y:S05]  /*7fe0*/  BSYNC B6 ;  /* 0x0000000000067941 */ /* 0x000fea0003800000 */
.L_x_8640:
[----:B------:R-:W-:-:S13]  /*7ff0*/  ISETP.GE.AND P0, PT, R19, R16, PT ;  /* 0x000000101300720c */ /* 0x000fda0003f06270 */
[----:B------:R-:W-:Y:S05]  /*8000*/  @P0 EXIT ;  /* 0x000000000000094d */ /* 0x000fea0003800000 */
[----:B012345:R-:W0:Y:S01]  /*8010*/  LDC.64 R2, c[0x0][0x218] ;  /* 0x00008600ff027b82 */ /* 0x03fe220000000a00 */
        /* <DEDUP_REMOVED lines=20> */
.L_x_8713:
[----:B------:R-:W-:-:S06]  /*8160*/  HADD2.F32 R5, -RZ, R22.H0_H0 ;  /* 0x20000016ff057230 */ /* 0x000fcc0000004100 */
[----:B------:R-:W0:Y:S02]  /*8170*/  F2I.S64.TRUNC R4, R5 ;  /* 0x0000000500047311 */ /* 0x000e24000020d900 */
[----:B0-----:R-:W-:Y:S01]  /*8180*/  STG.E.U8 desc[UR36][R2.64], R4 ;  /* 0x0000000402007986 */ /* 0x001fe2000c101124 */
[----:B------:R-:W-:Y:S05]  /*8190*/  EXIT ;  /* 0x000000000000794d */ /* 0x000fea0003800000 */
.L_x_8712:
        /* <DEDUP_REMOVED lines=10> */
.L_x_8716:
[----:B------:R-:W-:-:S04]  /*8240*/  HADD2.F32 R22, -RZ, R22.H0_H0 ;  /* 0x20000016ff167230 */ /* 0x000fc80000004100 */
[----:B------:R-:W0:Y:S02]  /*8250*/  F2I.FTZ.TRUNC.NTZ R5, R22 ;  /* 0x0000001600057305 */ /* 0x000e24000021f100 */
[----:B0-----:R-:W-:Y:S01]  /*8260*/  STG.E desc[UR36][R2.64], R5 ;  /* 0x0000000502007986 */ /* 0x001fe2000c101924 */
[----:B------:R-:W-:Y:S05]  /*8270*/  EXIT ;  /* 0x000000000000794d */ /* 0x000fea0003800000 */
.L_x_8715:
[----:B------:R-:W-:-:S04]  /*8280*/  HADD2.F32 R22, -RZ, R22.H0_H0 ;  /* 0x20000016ff167230 */ /* 0x000fc80000004100 */
[----:B------:R-:W0:Y:S02]  /*8290*/  F2I.FTZ.TRUNC.NTZ R5, R22 ;  /* 0x0000001600057305 */ /* 0x000e24000021f100 */
[----:B0-----:R-:W-:Y:S01]  /*82a0*/  STG.E.U16 desc[UR36][R2.64], R5 ;  /* 0x0000000502007986 */ /* 0x001fe2000c101524 */
[----:B------:R-:W-:Y:S05]  /*82b0*/  EXIT ;  /* 0x000000000000794d */ /* 0x000fea0003800000 */
.L_x_8711:
        /* <DEDUP_REMOVED lines=9> */
.L_x_8718:
[----:B------:R-:W-:Y:S01]  /*8350*/  STG.E.U16 desc[UR36][R2.64], R22 ;  /* 0x0000001602007986 */ /* 0x000fe2000c101524 */
[----:B------:R-:W-:Y:S05]  /*8360*/  EXIT ;  /* 0x000000000000794d */ /* 0x000fea0003800000 */
.L_x_8717:
        /* <DEDUP_REMOVED lines=10> */
.L_x_8720:
[----:B------:R-:W-:-:S05]  /*8410*/  HADD2.F32 R0, -RZ, R22.H0_H0 ;  /* 0x20000016ff007230 */ /* 0x000fca0000004100 */
[----:B------:R-:W-:-:S04]  /*8420*/  F2FP.F16.F32.PACK_AB R0, RZ, R0 ;  /* 0x00000000ff00723e */ /* 0x000fc800000000ff */
[----:B------:R-:W-:-:S05]  /*8430*/  PRMT R0, R0, 0x5410, RZ ;  /* 0x0000541000007816 */ /* 0x000fca00000000ff */
[----:B------:R-:W-:Y:S01]  /*8440*/  STG.E desc[UR36][R2.64], R0 ;  /* 0x0000000002007986 */ /* 0x000fe2000c101924 */
[----:B------:R-:W-:Y:S05]  /*8450*/  EXIT ;  /* 0x000000000000794d */ /* 0x000fea0003800000 */
.L_x_8719:
[----:B------:R-:W-:-:S05]  /*8460*/  HADD2.F32 R4, -RZ, R22.H0_H0 ;  /* 0x20000016ff047230 */ /* 0x000fca0000004100 */
[----:B------:R-:W-:-:S06]  /*8470*/  FMUL.FTZ R4, R4, 1 ;  /* 0x3f80000004047820 */ /* 0x000fcc0000410000 */
[----:B------:R-:W0:Y:S02]  /*8480*/  F2F.F64.F32 R4, R4 ;  /* 0x0000000400047310 */ /* 0x000e240000201800 */
[----:B0-----:R-:W-:Y:S01]  /*8490*/  STG.E.64 desc[UR36][R2.64], R4 ;  /* 0x0000000402007986 */ /* 0x001fe2000c101b24 */
[----:B------:R-:W-:Y:S05]  /*84a0*/  EXIT ;  /* 0x000000000000794d */ /* 0x000fea0003800000 */
.L_x_8710:
        /* <DEDUP_REMOVED lines=13> */
.L_x_8723:
[----:B------:R-:W-:Y:S01]  /*8580*/  HADD2.F32 R22, -RZ, R22.H0_H0 ;  /* 0x20000016ff167230 */ /* 0x000fe20000004100 */
[----:B------:R-:W-:-:S04]  /*8590*/  CS2R R6, SRZ ;  /* 0x0000000000067805 */ /* 0x000fc8000001ff00 */
[----:B------:R-:W-:-:S06]  /*85a0*/  FMUL.FTZ R4, R22, 1 ;  /* 0x3f80000016047820 */ /* 0x000fcc0000410000 */
[----:B------:R-:W0:Y:S02]  /*85b0*/  F2F.F64.F32 R4, R4 ;  /* 0x0000000400047310 */ /* 0x000e240000201800 */
[----:B0-----:R-:W-:Y:S01]  /*85c0*/  STG.E.128 desc[UR36][R2.64], R4 ;  /* 0x0000000402007986 */ /* 0x001fe2000c101d24 */
[----:B------:R-:W-:Y:S05]  /*85d0*/  EXIT ;  /* 0x000000000000794d */ /* 0x000fea0003800000 */
.L_x_8722:
        /* <DEDUP_REMOVED lines=21> */
.L_x_8727:
[----:B------:R-:W-:Y:S05]  /*8730*/  BSYNC B0 ;  /* 0x0000000000007941 */ /* 0x000fea0003800000 */
.L_x_8726:
[----:B------:R-:W-:-:S05]  /*8740*/  LOP3.LUT R5, R0, R5, RZ, 0xfc, !PT ;  /* 0x0000000500057212 */ /* 0x000fca00078efcff */
[----:B------:R-:W-:Y:S01]  /*8750*/  STG.E.U8 desc[UR36][R2.64], R5 ;  /* 0x0000000502007986 */ /* 0x000fe2000c101124 */
[----:B------:R-:W-:Y:S05]  /*8760*/  EXIT ;  /* 0x000000000000794d */ /* 0x000fea0003800000 */
.L_x_8725:
        /* <DEDUP_REMOVED lines=13> */
.L_x_8729:
[----:B------:R-:W-:Y:S01]  /*8840*/  IMAD.MOV.U32 R0, RZ, RZ, 0x7f ;  /* 0x0000007fff007424 */ /* 0x000fe200078e00ff */
[----:B------:R-:W-:-:S04]  /*8850*/  ISETP.GT.U32.AND P0, PT, R4, 0x7f800000, PT ;  /* 0x7f8000000400780c */ /* 0x000fc80003f04070 */
[----:B------:R-:W-:-:S09]  /*8860*/  SEL R0, R0, 0x7c, P0 ;  /* 0x0000007c00007807 */ /* 0x000fd20000000000 */
.L_x_8730:
[----:B------:R-:W-:Y:S05]  /*8870*/  BSYNC B0 ;  /* 0x0000000000007941 */ /* 0x000fea0003800000 */
.L_x_8728:
[----:B------:R-:W-:-:S04]  /*8880*/  LOP3.LUT R4, R5, 0x80000000, RZ, 0xc0, !PT ;  /* 0x8000000005047812 */ /* 0x000fc800078ec0ff */
[----:B------:R-:W-:-:S04]  /*8890*/  SHF.R.U32.HI R5, RZ, 0x18, R4 ;  /* 0x00000018ff057819 */ /* 0x000fc80000011604 */
[----:B------:R-:W-:-:S05]  /*88a0*/  LOP3.LUT R5, R0, R5, RZ, 0xfc, !PT ;  /* 0x0000000500057212 */ /* 0x000fca00078efcff */
[----:B------:R-:W-:Y:S01]  /*88b0*/  STG.E.U8 desc[UR36][R2.64], R5 ;  /* 0x0000000502007986 */ /* 0x000fe2000c101124 */
[----:B------:R-:W-:Y:S05]  /*88c0*/  EXIT ;  /* 0x000000000000794d */ /* 0x000fea0003800000 */
.L_x_8724:
[----:B------:R-:W-:-:S05]  /*88d0*/  HADD2.F32 R0, -RZ, R22.H0_H0 ;  /* 0x20000016ff007230 */ /* 0x000fca0000004100 */
[----:B------:R-:W-:-:S05]  /*88e0*/  F2FP.BF16.F32.PACK_AB R0, RZ, R0 ;  /* 0x00000000ff00723e */ /* 0x000fca00000010ff */
[----:B------:R-:W-:Y:S01]  /*88f0*/  STG.E.U16 desc[UR36][R2.64], R0 ;  /* 0x0000000002007986 */ /* 0x000fe2000c101524 */
[----:B------:R-:W-:Y:S05]  /*8900*/  EXIT ;  /* 0x000000000000794d */ /* 0x000fea0003800000 */
.L_x_8721:
        /* <DEDUP_REMOVED lines=12> */
.L_x_8733:
        /* <DEDUP_REMOVED lines=17> */
.L_x_8736:
[----:B------:R-:W-:-:S04]  /*8ae0*/  LOP3.LUT R0, R7, 0x80000000, RZ, 0xc0, !PT ;  /* 0x8000000007007812 */ /* 0x000fc800078ec0ff */
[----:B------:R-:W-:-:S04]  /*8af0*/  SHF.R.U32.HI R5, RZ, 0x18, R0 ;  /* 0x00000018ff057819 */ /* 0x000fc80000011600 */
[----:B------:R-:W-:-:S04]  /*8b00*/  LOP3.LUT R4, R4, R5, RZ, 0xfc, !PT ;  /* 0x0000000504047212 */ /* 0x000fc800078efcff */
[----:B------:R-:W-:-:S07]  /*8b10*/  PRMT R0, R4, 0x7610, R0 ;  /* 0x0000761004007816 */ /* 0x000fce0000000000 */
.L_x_8735:
[----:B------:R-:W-:Y:S05]  /*8b20*/  BSYNC B0 ;  /* 0x0000000000007941 */ /* 0x000fea0003800000 */
.L_x_8734:
[----:B------:R-:W-:Y:S01]  /*8b30*/  STG.E.U8 desc[UR36][R2.64], R0 ;  /* 0x0000000002007986 */ /* 0x000fe2000c101124 */
[----:B------:R-:W-:Y:S05]  /*8b40*/  EXIT ;  /* 0x000000000000794d */ /* 0x000fea0003800000 */
.L_x_8732:
        /* <DEDUP_REMOVED lines=17> */
.L_x_8739:
[----:B------:R-:W-:-:S04]  /*8c60*/  LOP3.LUT R0, R7, 0x80000000, RZ, 0xc0, !PT ;  /* 0x8000000007007812 */ /* 0x000fc800078ec0ff */
[----:B------:R-:W-:-:S04]  /*8c70*/  SHF.R.U32.HI R5, RZ, 0x18, R0 ;  /* 0x00000018ff057819 */ /* 0x000fc80000011600 */
[----:B------:R-:W-:-:S04]  /*8c80*/  LOP3.LUT R4, R4, R5, RZ, 0xfc, !PT ;  /* 0x0000000504047212 */ /* 0x000fc800078efcff */
[----:B------:R-:W-:-:S07]  /*8c90*/  PRMT R0, R4, 0x7610, R0 ;  /* 0x0000761004007816 */ /* 0x000fce0000000000 */
.L_x_8738:
[----:B------:R-:W-:Y:S05]  /*8ca0*/  BSYNC B0 ;  /* 0x0000000000007941 */ /* 0x000fea0003800000 */
.L_x_8737:
[----:B------:R-:W-:Y:S01]  /*8cb0*/  STG.E.U8 desc[UR36][R2.64], R0 ;  /* 0x0000000002007986 */ /* 0x000fe2000c101124 */
[----:B------:R-:W-:Y:S05]  /*8cc0*/  EXIT ;  /* 0x000000000000794d */ /* 0x000fea0003800000 */
.L_x_8731:
        /* <DEDUP_REMOVED lines=22> */
.L_x_8714:
        /* <DEDUP_REMOVED lines=16> */
.L_x_8742:
[----:B------:R-:W-:Y:S05]  /*8f30*/  EXIT ;  /* 0x000000000000794d */ /* 0x000fea0003800000 */
.L_x_8741:
[----:B------:R-:W-:-:S06]  /*8f40*/  HADD2.F32 R4, -RZ, R22.H0_H0 ;  /* 0x20000016ff047230 */ /* 0x000fcc0000004100 */
[----:B------:R-:W0:Y:S02]  /*8f50*/  F2I.U64.TRUNC R4, R4 ;  /* 0x0000000400047311 */ /* 0x000e24000020d800 */
[----:B0-----:R-:W-:Y:S01]  /*8f60*/  STG.E.64 desc[UR36][R2.64], R4 ;  /* 0x0000000402007986 */ /* 0x001fe2000c101b24 */
[----:B------:R-:W-:Y:S05]  /*8f70*/  EXIT ;  /* 0x000000000000794d */ /* 0x000fea0003800000 */
.L_x_8740:
[----:B------:R-:W-:-:S04]  /*8f80*/  HADD2.F32 R22, -RZ, R22.H0_H0 ;  /* 0x20000016ff167230 */ /* 0x000fc80000004100 */
[----:B------:R-:W0:Y:S02]  /*8f90*/  F2I.FTZ.U32.TRUNC.NTZ R5, R22 ;  /* 0x0000001600057305 */ /* 0x000e24000021f000 */
[----:B0-----:R-:W-:Y:S01]  /*8fa0*/  STG.E desc[UR36][R2.64], R5 ;  /* 0x0000000502007986 */ /* 0x001fe2000c101924 */
[----:B------:R-:W-:Y:S05]  /*8fb0*/  EXIT ;  /* 0x000000000000794d */ /* 0x000fea0003800000 */
.L_x_8743:
        /* <DEDUP_REMOVED lines=12> */
.L_x_12887:


//--------------------- .text._ZN2at6native18elementwise_kernelILi128ELi4EZNS0_22gpu_kernel_impl_nocastIZZZNS0_18GeluCUDAKernelImplERNS_18TensorIteratorBaseENS0_8GeluTypeEENKUlvE0_clEvENKUlvE1_clEvEUlN3c104HalfEE_EEvS4_RKT_EUliE_EEviT1_ --------------------------
	.section	.text._ZN2at6native18elementwise_kernelILi128ELi4EZNS0_22gpu_kernel_impl_nocastIZZZNS0_18GeluCUDAKernelImplERNS_18TensorIteratorBaseENS0_8GeluTypeEENKUlvE0_clEvENKUlvE1_clEvEUlN3c104HalfEE_EEvS4_RKT_EUliE_EEviT1_,"ax",@progbits
	.align	128
        .global         _ZN2at6native18elementwise_kernelILi128ELi4EZNS0_22gpu_kernel_impl_nocastIZZZNS0_18GeluCUDAKernelImplERNS_18TensorIteratorBaseENS0_8GeluTypeEENKUlvE0_clEvENKUlvE1_clEvEUlN3c104HalfEE_EEvS4_RKT_EUliE_EEviT1_
        .type           _ZN2at6native18elementwise_kernelILi128ELi4EZNS0_22gpu_kernel_impl_nocastIZZZNS0_18GeluCUDAKernelImplERNS_18TensorIteratorBaseENS0_8GeluTypeEENKUlvE0_clEvENKUlvE1_clEvEUlN3c104HalfEE_EEvS4_RKT_EUliE_EEviT1_,@function
        .size           _ZN2at6native18elementwise_kernelILi128ELi4EZNS0_22gpu_kernel_impl_nocastIZZZNS0_18GeluCUDAKernelImplERNS_18TensorIteratorBaseENS0_8GeluTypeEENKUlvE0_clEvENKUlvE1_clEvEUlN3c104HalfEE_EEvS4_RKT_EUliE_EEviT1_,(.L_x_12888 - _ZN2at6native18elementwise_kernelILi128ELi4EZNS0_22gpu_kernel_impl_nocastIZZZNS0_18GeluCUDAKernelImplERNS_18TensorIteratorBaseENS0_8GeluTypeEENKUlvE0_clEvENKUlvE1_clEvEUlN3c104HalfEE_EEvS4_RKT_EUliE_EEviT1_)
        .other          _ZN2at6native18elementwise_kernelILi128ELi4EZNS0_22gpu_kernel_impl_nocastIZZZNS0_18GeluCUDAKernelImplERNS_18TensorIteratorBaseENS0_8GeluTypeEENKUlvE0_clEvENKUlvE1_clEvEUlN3c104HalfEE_EEvS4_RKT_EUliE_EEviT1_,@"STO_CUDA_ENTRY STV_DEFAULT"
_ZN2at6native18elementwise_kernelILi128ELi4EZNS0_22gpu_kernel_impl_nocastIZZZNS0_18GeluCUDAKernelImplERNS_18TensorIteratorBaseENS0_8GeluTypeEENKUlvE0_clEvENKUlvE1_clEvEUlN3c104HalfEE_EEvS4_RKT_EUliE_EEviT1_:
.text._ZN2at6native18elementwise_kernelILi128ELi4EZNS0_22gpu_kernel_impl_nocastIZZZNS0_18GeluCUDAKernelImplERNS_18TensorIteratorBaseENS0_8GeluTypeEENKUlvE0_clEvENKUlvE1_clEvEUlN3c104HalfEE_EEvS4_RKT_EUliE_EEviT1_:
        /* <DEDUP_REMOVED lines=298> */
[----:B------:R-:W-:Y:S02]  /*12a0*/  @P0 IMAD.MOV.U32 R10, RZ, RZ, RZ ;  /* 0x000000ffff0a0224 */ /* 0x000fe400078e00ff */
        /* <DEDUP_REMOVED lines=13> */
.L_x_8746:
        /* <DEDUP_REMOVED lines=8> */
[----:B------:R-:W-:Y:S01]  /*1400*/  IADD3 R3, R3, 0x80, RZ ;  /* 0x0000008003037810 */ /* 0x000fe20007ffe0ff */
[----:B--2---:R-:W-:-:S05]  /*1410*/  HADD2.F32 R2, -RZ, R2.H0_H0 ;  /* 0x20000002ff027230 */ /* 0x004fca0000004100 */
        /* <DEDUP_REMOVED lines=30> */
[----:B------:R-:W-:Y:S02]  /*1600*/  FADD.FTZ R0, R6, 1 ;  /* 0x3f80000006007421 */ /* 0x000fe40000010000 */
[----:B------:R-:W-:Y:S02]  /*1610*/  IMAD.X R5, RZ, RZ, UR9, P0 ;  /* 0x00000009ff057e24 */ /* 0x000fe400080e06ff */
[----:B------:R-:W-:-:S05]  /*1620*/  FMUL.FTZ R0, R0, R7 ;  /* 0x0000000700007220 */ /* 0x000fca0000410000 */
[----:B------:R-:W-:-:S05]  /*1630*/  F2FP.F16.F32.PACK_AB R0, RZ, R0 ;  /* 0x00000000ff00723e */ /* 0x000fca00000000ff */
[----:B------:R0:W-:Y:S02]  /*1640*/  STG.E.U16 desc[UR4][R4.64], R0 ;  /* 0x0000000004007986 */ /* 0x0001e4000c101504 */
.L_x_8745:
[----:B------:R-:W-:Y:S05]  /*1650*/  BSYNC B0 ;  /* 0x0000000000007941 */ /* 0x000fea0003800000 */
.L_x_8744:
        /* <DEDUP_REMOVED lines=305> */
.L_x_8749:
        /* <DEDUP_REMOVED lines=44> */
[----:B------:R-:W-:-:S05]  /*2c30*/  F2FP.F16.F32.PACK_AB R0, RZ, R0 ;  /* 0x00000000ff00723e */ /* 0x000fca00000000ff */
[----:B------:R1:W-:Y:S02]  /*2c40*/  STG.E.U16 desc[UR4][R4.64], R0 ;  /* 0x0000000004007986 */ /* 0x0003e4000c101504 */
[----:B------:R-:W-:Y:S05]  /*2c50*/  @P0 BRA `(.L_x_8748) ;  /* 0x00000014006c0947 */ /* 0x000fea0003800000 */
[----:B-1----:R-:W0:Y:S01]  /*2c60*/  LDC R4, c[0x0][0x218] ;  /* 0x00008600ff047b82 */ /* 0x002e220000000800 */
[----:B------:R-:W-:Y:S01]  /*2c70*/  HFMA2.MMA R0, -RZ, RZ, 0, 0 ;  /* 0x00000000ff007435 */ /* 0x000fe200000001ff */
[----:B------:R-:W-:Y:S02]  /*2c80*/  MOV R5, RZ ;  /* 0x000000ff00057202 */ /* 0x000fe40000000f00 */
[----:B0-----:R-:W-:-:S13]  /*2c90*/  ISETP.NE.AND P0, PT, R4, RZ, PT ;  /* 0x000000ff0400720c */ /* 0x001fda0003f05270 */
[----:B------:R-:W-:Y:S05]  /*2ca0*/  @!P0 BRA `(.L_x_8750) ;  /* 0x0000001000a48947 */ /* 0x000fea0003800000 */
        /* <DEDUP_REMOVED lines=282> */
[----:B------:R-:W-:Y:S02]  /*3e50*/  SHF.R.U32.HI R11, RZ, UR7, R10 ;  /* 0x00000007ff0b7c19 */ /* 0x000fe4000801160a */
[----:B------:R-:W-:Y:S02]  /*3e60*/  @P0 MOV R10, RZ ;  /* 0x000000ff000a0202 */ /* 0x000fe40000000f00 */
[----:B------:R-:W-:Y:S01]  /*3e70*/  IADD3 R6, -R11, RZ, RZ ;  /* 0x000000ff0b067210 */ /* 0x000fe20007ffe1ff */
[----:B------:R-:W1:Y:S04]  /*3e80*/  @P0 LDC R15, c[0x0][0x33c] ;  /* 0x0000cf00ff0f0b82 */ /* 0x000e680000000800 */
[----:B------:R-:W-:Y:S01]  /*3e90*/  IMAD R6, R6, UR8, R7 ;  /* 0x0000000806067c24 */ /* 0x000fe2000f8e0207 */
[----:B------:R-:W-:-:S03]  /*3ea0*/  ULDC.64 UR8, c[0x0][0x400] ;  /* 0x0001000000087ab9 */ /* 0x000fc60000000a00 */
[----:B------:R-:W2:Y:S01]  /*3eb0*/  @P0 LDC.64 R8, c[0x0][0x408] ;  /* 0x00010200ff080b82 */ /* 0x000ea20000000a00 */
[C---:B------:R-:W-:Y:S02]  /*3ec0*/  IMAD R5, R6.reuse, UR8, R5 ;  /* 0x0000000806057c24 */ /* 0x040fe4000f8e0205 */
[----:B------:R-:W-:Y:S02]  /*3ed0*/  IMAD R0, R6, UR9, R0 ;  /* 0x0000000906007c24 */ /* 0x000fe4000f8e0200 */
[----:B0-----:R-:W-:-:S05]  /*3ee0*/  @P0 IMAD.HI.U32 R2, R11, R12, R10 ;  /* 0x0000000c0b020227 */ /* 0x001fca00078e000a */
[----:B------:R-:W-:-:S04]  /*3ef0*/  @P0 SHF.R.U32.HI R2, RZ, R13, R2 ;  /* 0x0000000dff020219 */ /* 0x000fc80000011602 */
[----:B------:R-:W-:-:S05]  /*3f00*/  @P0 IADD3 R10, -R2, RZ, RZ ;  /* 0x000000ff020a0210 */ /* 0x000fca0007ffe1ff */
[----:B-1----:R-:W-:-:S04]  /*3f10*/  @P0 IMAD R10, R15, R10, R11 ;  /* 0x0000000a0f0a0224 */ /* 0x002fc800078e020b */
[C---:B--2---:R-:W-:Y:S02]  /*3f20*/  @P0 IMAD R5, R10.reuse, R8, R5 ;  /* 0x000000080a050224 */ /* 0x044fe400078e0205 */
[----:B------:R-:W-:-:S07]  /*3f30*/  @P0 IMAD R0, R10, R9, R0 ;  /* 0x000000090a000224 */ /* 0x000fce00078e0200 */
.L_x_8750:
        /* <DEDUP_REMOVED lines=21> */
[----:B------:R-:W-:Y:S01]  /*4090*/  IMAD.MOV.U32 R8, RZ, RZ, 0x3e235519 ;  /* 0x3e235519ff087424 */ /* 0x000fe200078e00ff */
[----:B------:R-:W-:Y:S02]  /*40a0*/  FSEL R11, -R10, -0.026868773624300956726, P0 ;  /* 0xbcdc1be70a0b7808 */ /* 0x000fe40000000100 */
        /* <DEDUP_REMOVED lines=20> */
[----:B------:R-:W-:-:S05]  /*41f0*/  F2FP.F16.F32.PACK_AB R0, RZ, R0 ;  /* 0x00000000ff00723e */ /* 0x000fca00000000ff */
[----:B------:R2:W-:Y:S02]  /*4200*/  STG.E.U16 desc[UR4][R4.64], R0 ;  /* 0x0000000004007986 */ /* 0x0005e4000c101504 */
.L_x_8748:
[----:B------:R-:W-:Y:S05]  /*4210*/  BSYNC B0 ;  /* 0x0000000000007941 */ /* 0x000fea0003800000 */
.L_x_8747:
[----:B------:R-:W-:-:S13]  /*4220*/  ISETP.GE.AND P0, PT, R3, UR6, PT ;  /* 0x0000000603007c0c */ /* 0x000fda000bf06270 */
[----:B------:R-:W-:Y:S05]  /*4230*/  @P0 EXIT ;  /* 0x000000000000094d */ /* 0x000fea0003800000 */
[----:B012---:R-:W0:Y:S01]  /*4240*/  LDC R4, c[0x0][0x218] ;  /* 0x00008600ff047b82 */ /* 0x007e220000000800 */
[----:B------:R-:W-:Y:S01]  /*4250*/  HFMA2.MMA R0, -RZ, RZ, 0, 0 ;  /* 0x00000000ff007435 */ /* 0x000fe200000001ff */
[----:B------:R-:W-:Y:S02]  /*4260*/  MOV R5, RZ ;  /* 0x000000ff00057202 */ /* 0x000fe40000000f00 */
[----:B0-----:R-:W-:-:S13]  /*4270*/  ISETP.NE.AND P0, PT, R4, RZ, PT ;  /* 0x000000ff0400720c */ /* 0x001fda0003f05270 */
[----:B------:R-:W-:Y:S05]  /*4280*/  @!P0 BRA `(.L_x_8751) ;  /* 0x0000001000a48947 */ /* 0x000fea0003800000 */
        /* <DEDUP_REMOVED lines=283> */
[----:B------:R-:W-:Y:S01]  /*5440*/  ULDC.64 UR6, c[0x0][0x400] ;  /* 0x0001000000067ab9 */ /* 0x000fe20000000a00 */
[----:B------:R-:W-:-:S03]  /*5450*/  @P0 MOV R6, RZ ;  /* 0x000000ff00060202 */ /* 0x000fc60000000f00 */
[----:B------:R-:W1:Y:S01]  /*5460*/  @P0 LDC R13, c[0x0][0x33c] ;  /* 0x0000cf00ff0d0b82 */ /* 0x000e620000000800 */
[----:B------:R-:W-:-:S07]  /*5470*/  IMAD.MOV R9, RZ, RZ, -R7 ;  /* 0x000000ffff097224 */ /* 0x000fce00078e0a07 */
        /* <DEDUP_REMOVED lines=10> */
.L_x_8751:
[----:B------:R-:W-:Y:S02]  /*5520*/  ULDC.64 UR6, c[0x0][0x418] ;  /* 0x0001060000067ab9 */ /* 0x000fe40000000a00 */
[----:B------:R-:W-:-:S04]  /*5530*/  IADD3 R6, P0, R0, UR6, RZ ;  /* 0x0000000600067c10 */ /* 0x000fc8000ff1e0ff */
[----:B------:R-:W-:Y:S01]  /*5540*/  IADD3.X R7, RZ, UR7, RZ, P0, !PT ;  /* 0x00000007ff077c10 */ /* 0x000fe200087fe4ff */
[----:B------:R-:W-:-:S04]  /*5550*/  ULDC.64 UR6, c[0x0][0x410] ;  /* 0x0001040000067ab9 */ /* 0x000fc80000000a00 */
[----:B------:R-:W2:Y:S01]  /*5560*/  LDG.E.U16 R2, desc[UR4][R6.64] ;  /* 0x0000000406027981 */ /* 0x000ea2000c1e1500 */
[----:B------:R-:W-:Y:S02]  /*5570*/  MOV R9, 0x38eb4c3a ;  /* 0x38eb4c3a00097802 */ /* 0x000fe40000000f00 */
[----:B------:R-:W-:Y:S02]  /*5580*/  MOV R8, 0x3aae005b ;  /* 0x3aae005b00087802 */ /* 0x000fe40000000f00 */
[----:B------:R-:W-:Y:S01]  /*5590*/  MOV R10, 0x3c09919f ;  /* 0x3c09919f000a7802 */ /* 0x000fe20000000f00 */
[----:B--2---:R-:W-:-:S05]  /*55a0*/  HADD2.F32 R2, -RZ, R2.H0_H0 ;  /* 0x20000002ff027230 */ /* 0x004fca0000004100 */
        /* <DEDUP_REMOVED lines=33> */
[----:B------:R-:W-:-:S05]  /*57c0*/  F2FP.F16.F32.PACK_AB R0, RZ, R0 ;  /* 0x00000000ff00723e */ /* 0x000fca00000000ff */
[----:B------:R-:W-:Y:S01]  /*57d0*/  STG.E.U16 desc[UR4][R2.64], R0 ;  /* 0x0000000002007986 */ /* 0x000fe2000c101504 */
[----:B------:R-:W-:Y:S05]  /*57e0*/  EXIT ;  /* 0x000000000000794d */ /* 0x000fea0003800000 */
.L_x_8752:
        /* <DEDUP_REMOVED lines=9> */
.L_x_12888:


//--------------------- .text._ZN2at6native27unrolled_elementwise_kernelIZZZNS0_18GeluCUDAKernelImplERNS_18TensorIteratorBaseENS0_8GeluTypeEENKUlvE0_clEvENKUlvE1_clEvEUlN3c104HalfEE_St5arrayIPcLm2EELi4E23TrivialOffsetCalculatorILi1EjESE_NS0_6memory15LoadWithoutCastENSF_16StoreWithoutCastEEEviT_T0_T2_T3_T4_T5_ --------------------------
	.section	.text._ZN2at6native27unrolled_elementwise_kernelIZZZNS0_18GeluCUDAKernelImplERNS_18TensorIteratorBaseENS0_8GeluTypeEENKUlvE0_clEvENKUlvE1_clEvEUlN3c104HalfEE_St5arrayIPcLm2EELi4E23TrivialOffsetCalculatorILi1EjESE_NS0_6memory15LoadWithoutCastENSF_16StoreWithoutCastEEEviT_T0_T2_T3_T4_T5_,"ax",@progbits
	.align	128
        .global         _ZN2at6native27unrolled_elementwise_kernelIZZZNS0_18GeluCUDAKernelImplERNS_18TensorIteratorBaseENS0_8GeluTypeEENKUlvE0_clEvENKUlvE1_clEvEUlN3c104HalfEE_St5arrayIPcLm2EELi4E23TrivialOffsetCalculatorILi1EjESE_NS0_6memory15LoadWithoutCastENSF_16StoreWithoutCastEEEviT_T0_T2_T3_T4_T5_
        .type           _ZN2at6native27unrolled_elementwise_kernelIZZZNS0_18GeluCUDAKernelImplERNS_18TensorIteratorBaseENS0_8GeluTypeEENKUlvE0_clEvENKUlvE1_clEvEUlN3c104HalfEE_St5arrayIPcLm2EELi4E23TrivialOffsetCalculatorILi1EjESE_NS0_6memory15LoadWithoutCastENSF_16StoreWithoutCastEEEviT_T0_T2_T3_T4_T5_,@function
        .size           _ZN2at6native27unrolled_elementwise_kernelIZZZNS0_18GeluCUDAKernelImplERNS_18TensorIteratorBaseENS0_8GeluTypeEENKUlvE0_clEvENKUlvE1_clEvEUlN3c104HalfEE_St5arrayIPcLm2EELi4E23TrivialOffsetCalculatorILi1EjESE_NS0_6memory15LoadWithoutCastENSF_16StoreWithoutCastEEEviT_T0_T2_T3_T4_T5_,(.L_x_12889 - _ZN2at6native27unrolled_elementwise_kernelIZZZNS0_18GeluCUDAKernelImplERNS_18TensorIteratorBaseENS0_8GeluTypeEENKUlvE0_clEvENKUlvE1_clEvEUlN3c104HalfEE_St5arrayIPcLm2EELi4E23TrivialOffsetCalculatorILi1EjESE_NS0_6memory15LoadWithoutCastENSF_16StoreWithoutCastEEEviT_T0_T2_T3_T4_T5_)
        .other          _ZN2at6native27unrolled_elementwise_kernelIZZZNS0_18GeluCUDAKernelImplERNS_18TensorIteratorBaseENS0_8GeluTypeEENKUlvE0_clEvENKUlvE1_clEvEUlN3c104HalfEE_St5arrayIPcLm2EELi4E23TrivialOffsetCalculatorILi1EjESE_NS0_6memory15LoadWithoutCastENSF_16StoreWithoutCastEEEviT_T0_T2_T3_T4_T5_,@"STO_CUDA_ENTRY STV_DEFAULT"
_ZN2at6native27unrolled_elementwise_kernelIZZZNS0_18GeluCUDAKernelImplERNS_18TensorIteratorBaseENS0_8GeluTypeEENKUlvE0_clEvENKUlvE1_clEvEUlN3c104HalfEE_St5arrayIPcLm2EELi4E23TrivialOffsetCalculatorILi1EjESE_NS0_6memory15LoadWithoutCastENSF_16StoreWithoutCastEEEviT_T0_T2_T3_T4_T5_:
.text._ZN2at6native27unrolled_elementwise_kernelIZZZNS0_18GeluCUDAKernelImplERNS_18TensorIteratorBaseENS0_8GeluTypeEENKUlvE0_clEvENKUlvE1_clEvEUlN3c104HalfEE_St5arrayIPcLm2EELi4E23TrivialOffsetCalculatorILi1EjESE_NS0_6memory15LoadWithoutCastENSF_16StoreWithoutCastEEEviT_T0_T2_T3_T4_T5_:
        /* <DEDUP_REMOVED lines=43> */
[----:B0----5:R-:W-:Y:S01]  /*02b0*/  HADD2.F32 R8, -RZ, R16.H0_H0 ;  /* 0x20000010ff087230 */ /* 0x021fe20000004100 */
[----:B------:R-:W-:Y:S01]  /*02c0*/  HFMA2.MMA R15, -RZ, RZ, 0.8349609375, 5.424022674560546875e-06 ;  /* 0x3aae005bff0f7435 */ /* 0x000fe200000001ff */
[----:B------:R-:W-:Y:S01]  /*02d0*/  IMAD.MOV.U32 R13, RZ, RZ, 0x38eb4c3a ;  /* 0x38eb4c3aff0d7424 */ /* 0x000fe200078e00ff */
[----:B------:R-:W-:Y:S01]  /*02e0*/  MOV R14, 0x3d24d99a ;  /* 0x3d24d99a000e7802 */ /* 0x000fe20000000f00 */
[----:B------:R-:W-:Y:S02]  /*02f0*/  IMAD.MOV.U32 R12, RZ, RZ, 0x3c09919f ;  /* 0x3c09919fff0c7424 */ /* 0x000fe400078e00ff */
[----:B------:R-:W-:Y:S01]  /*0300*/  FMUL.FTZ R9, R8, 0.70710676908493041992 ;  /* 0x3f3504f308097820 */ /* 0x000fe20000410000 */
[----:B------:R-:W-:-:S03]  /*0310*/  HFMA2.MMA R16, -RZ, RZ, 1.8525390625, -0.310791015625 ;  /* 0x3f69b4f9ff107435 */ /* 0x000fc600000001ff */
        /* <DEDUP_REMOVED lines=29> */
.L_x_8754:
[----:B------:R-:W-:Y:S05]  /*04f0*/  BSYNC B0 ;  /* 0x0000000000007941 */ /* 0x000fea0003800000 */
.L_x_8753:
[----:B------:R-:W-:Y:S04]  /*0500*/  BSSY B0, `(.L_x_8755) ;  /* 0x0000026000007945 */ /* 0x000fe80003800000 */
[----:B------:R-:W-:Y:S05]  /*0510*/  @P3 BRA `(.L_x_8756) ;  /* 0x0000000000903947 */ /* 0x000fea0003800000 */
[----:B-----5:R-:W-:Y:S01]  /*0520*/  HADD2.F32 R7, -RZ, R7.H0_H0 ;  /* 0x20000007ff077230 */ /* 0x020fe20000004100 */
[----:B0-----:R-:W-:Y:S01]  /*0530*/  HFMA2.MMA R12, -RZ, RZ, 1.0087890625, -0.000686168670654296875 ;  /* 0x3c09919fff0c7435 */ /* 0x001fe200000001ff */
        /* <DEDUP_REMOVED lines=34> */
.L_x_8756:
[----:B------:R-:W-:Y:S05]  /*0760*/  BSYNC B0 ;  /* 0x0000000000007941 */ /* 0x000fea0003800000 */
.L_x_8755:
[----:B------:R-:W-:Y:S04]  /*0770*/  BSSY B0, `(.L_x_8757) ;  /* 0x0000026000007945 */ /* 0x000fe80003800000 */
[----:B------:R-:W-:Y:S05]  /*0780*/  @P1 BRA `(.L_x_8758) ;  /* 0x0000000000901947 */ /* 0x000fea0003800000 */
[----:B-----5:R-:W-:Y:S01]  /*0790*/  HADD2.F32 R6, -RZ, R6.H0_H0 ;  /* 0x20000006ff067230 */ /* 0x020fe20000004100 */
[----:B0-----:R-:W-:Y:S01]  /*07a0*/  HFMA2.MMA R15, -RZ, RZ, 0.8349609375, 5.424022674560546875e-06 ;  /* 0x3aae005bff0f7435 */ /* 0x001fe200000001ff */
[----:B------:R-:W-:Y:S01]  /*07b0*/  IMAD.MOV.U32 R13, RZ, RZ, 0x38eb4c3a ;  /* 0x38eb4c3aff0d7424 */ /* 0x000fe200078e00ff */
[----:B------:R-:W-:Y:S01]  /*07c0*/  MOV R12, 0x3c09919f ;  /* 0x3c09919f000c7802 */ /* 0x000fe20000000f00 */
[----:B------:R-:W-:Y:S02]  /*07d0*/  IMAD.MOV.U32 R14, RZ, RZ, 0x3d24d99a ;  /* 0x3d24d99aff0e7424 */ /* 0x000fe400078e00ff */
        /* <DEDUP_REMOVED lines=17> */
[----:B------:R-:W-:-:S03]  /*08f0*/  IMAD.MOV.U32 R15, RZ, RZ, 0x3f210a14 ;  /* 0x3f210a14ff0f7424 */ /* 0x000fc600078e00ff */
        /* <DEDUP_REMOVED lines=13> */
.L_x_8758:
[----:B------:R-:W-:Y:S05]  /*09d0*/  BSYNC B0 ;  /* 0x0000000000007941 */ /* 0x000fea0003800000 */
.L_x_8757:
[----:B------:R-:W-:Y:S04]  /*09e0*/  BSSY B0, `(.L_x_8759) ;  /* 0x0000026000007945 */ /* 0x000fe80003800000 */
[----:B------:R-:W-:Y:S05]  /*09f0*/  @P2 BRA `(.L_x_8760) ;  /* 0x0000000000902947 */ /* 0x000fea0003800000 */
[----:B-----5:R-:W-:Y:S01]  /*0a00*/  HADD2.F32 R4, -RZ, R4.H0_H0 ;  /* 0x20000004ff047230 */ /* 0x020fe20000004100 */
[----:B0-----:R-:W-:Y:S01]  /*0a10*/  HFMA2.MMA R13, -RZ, RZ, 0.61474609375, 16.90625 ;  /* 0x38eb4c3aff0d7435 */ /* 0x001fe200000001ff */
[----:B------:R-:W-:Y:S01]  /*0a20*/  MOV R15, 0x3aae005b ;  /* 0x3aae005b000f7802 */ /* 0x000fe20000000f00 */
[----:B------:R-:W-:Y:S01]  /*0a30*/  IMAD.MOV.U32 R12, RZ, RZ, 0x3c09919f ;  /* 0x3c09919fff0c7424 */ /* 0x000fe200078e00ff */
[----:B------:R-:W-:Y:S01]  /*0a40*/  HFMA2.MMA R14, -RZ, RZ, 1.28515625, -179.25 ;  /* 0x3d24d99aff0e7435 */ /* 0x000fe200000001ff */
[----:B------:R-:W-:Y:S01]  /*0a50*/  FMUL.FTZ R9, R4, 0.70710676908493041992 ;  /* 0x3f3504f304097820 */ /* 0x000fe20000410000 */
[----:B------:R-:W-:-:S03]  /*0a60*/  IMAD.MOV.U32 R16, RZ, RZ, 0x3f69b4f9 ;  /* 0x3f69b4f9ff107424 */ /* 0x000fc600078e00ff */
        /* <DEDUP_REMOVED lines=29> */
.L_x_8760:
[----:B------:R-:W-:Y:S05]  /*0c40*/  BSYNC B0 ;  /* 0x0000000000007941 */ /* 0x000fea0003800000 */
.L_x_8759:
        /* <DEDUP_REMOVED lines=17> */
.L_x_8763:
[----:B------:R-:W-:Y:S05]  /*0d60*/  BSYNC B1 ;  /* 0x0000000000017941 */ /* 0x000fea0003800000 */
.L_x_8762:
[----:B------:R-:W-:-:S13]  /*0d70*/  ISETP.GE.AND P0, PT, R3, R0, PT ;  /* 0x000000000300720c */ /* 0x000fda0003f06270 */
[----:B01----:R-:W0:Y:S01]  /*0d80*/  @!P0 LDC.64 R8, c[0x0][0x218] ;  /* 0x00008600ff088b82 */ /* 0x003e220000000a00 */
[----:B------:R-:W-:Y:S01]  /*0d90*/  @!P0 IMAD R5, R2, 0x200, R3 ;  /* 0x0000020002058824 */ /* 0x000fe200078e0203 */
[----:B------:R-:W-:-:S03]  /*0da0*/  @!P0 IADD3 R3, R3, 0x80, RZ ;  /* 0x0000008003038810 */ /* 0x000fc60007ffe0ff */
[----:B0-----:R-:W-:-:S05]  /*0db0*/  @!P0 IMAD.WIDE.U32 R8, R5, 0x2, R8 ;  /* 0x0000000205088825 */ /* 0x001fca00078e0008 */
[----:B-----5:R1:W-:Y:S02]  /*0dc0*/  @!P0 STG.E.U16 desc[UR4][R8.64], R6 ;  /* 0x0000000608008986 */ /* 0x0203e4000c101504 */
.L_x_8764:
[----:B------:R-:W-:Y:S05]  /*0dd0*/  BSYNC B0 ;  /* 0x0000000000007941 */ /* 0x000fea0003800000 */
.L_x_8761:
        /* <DEDUP_REMOVED lines=8> */
.L_x_8765:
        /* <DEDUP_REMOVED lines=10> */
.L_x_12889:


//--------------------- .text._ZN2at6native29vectorized_elementwise_kernelILi2EZZZNS0_18GeluCUDAKernelImplERNS_18TensorIteratorBaseENS0_8GeluTypeEENKUlvE0_clEvENKUlvE1_clEvEUlN3c104HalfEE_St5arrayIPcLm2EEEEviT0_T1_ --------------------------
	.section	.text._ZN2at6native29vectorized_elementwise_kernelILi2EZZZNS0_18GeluCUDAKernelImplERNS_18TensorIteratorBaseENS0_8GeluTypeEENKUlvE0_clEvENKUlvE1_clEvEUlN3c104HalfEE_St5arrayIPcLm2EEEEviT0_T1_,"ax",@progbits
	.align	128
        .global         _ZN2at6native29vectorized_elementwise_kernelILi2EZZZNS0_18GeluCUDAKernelImplERNS_18TensorIteratorBaseENS0_8GeluTypeEENKUlvE0_clEvENKUlvE1_clEvEUlN3c104HalfEE_St5arrayIPcLm2EEEEviT0_T1_
        .type           _ZN2at6native29vectorized_elementwise_kernelILi2EZZZNS0_18GeluCUDAKernelImplERNS_18TensorIteratorBaseENS0_8GeluTypeEENKUlvE0_clEvENKUlvE1_clEvEUlN3c104HalfEE_St5arrayIPcLm2EEEEviT0_T1_,@function
        .size           _ZN2at6native29vectorized_elementwise_kernelILi2EZZZNS0_18GeluCUDAKernelImplERNS_18TensorIteratorBaseENS0_8GeluTypeEENKUlvE0_clEvENKUlvE1_clEvEUlN3c104HalfEE_St5arrayIPcLm2EEEEviT0_T1_,(.L_x_12890 - _ZN2at6native29vectorized_elementwise_kernelILi2EZZZNS0_18GeluCUDAKernelImplERNS_18TensorIteratorBaseENS0_8GeluTypeEENKUlvE0_clEvENKUlvE1_clEvEUlN3c104HalfEE_St5arrayIPcLm2EEEEviT0_T1_)
        .other          _ZN2at6native29vectorized_elementwise_kernelILi2EZZZNS0_18GeluCUDAKernelImplERNS_18TensorIteratorBaseENS0_8GeluTypeEENKUlvE0_clEvENKUlvE1_clEvEUlN3c104HalfEE_St5arrayIPcLm2EEEEviT0_T1_,@"STO_CUDA_ENTRY STV_DEFAULT"
_ZN2at6native29vectorized_elementwise_kernelILi2EZZZNS0_18GeluCUDAKernelImplERNS_18TensorIteratorBaseENS0_8GeluTypeEENKUlvE0_clEvENKUlvE1_clEvEUlN3c104HalfEE_St5arrayIPcLm2EEEEviT0_T1_:
.text._ZN2at6native29vectorized_elementwise_kernelILi2EZZZNS0_18GeluCUDAKernelImplERNS_18TensorIteratorBaseENS0_8GeluTypeEENKUlvE0_clEvENKUlvE1_clEvEUlN3c104HalfEE_St5arrayIPcLm2EEEEviT0_T1_:
        /* <DEDUP_REMOVED lines=17> */
[----:B------:R-:W-:Y:S01]  /*0110*/  MOV R6, 0x3aae005b ;  /* 0x3aae005b00067802 */ /* 0x000fe20000000f00 */
[----:B------:R-:W-:Y:S01]  /*0120*/  IMAD.MOV.U32 R0, RZ, RZ, 0x3c09919f ;  /* 0x3c09919fff007424 */ /* 0x000fe200078e00ff */
[----:B------:R-:W-:Y:S01]  /*0130*/  HFMA2.MMA R11, -RZ, RZ, 1.8525390625, -0.310791015625 ;  /* 0x3f69b4f9ff0b7435 */ /* 0x000fe200000001ff */
[----:B--2---:R-:W-:-:S02]  /*0140*/  HADD2.F32 R16, -RZ, R22.H0_H0 ;  /* 0x20000016ff107230 */ /* 0x004fc40000004100 */
[----:B------:R-:W-:Y:S02]  /*0150*/  HADD2.F32 R22, -RZ, R22.H1_H1 ;  /* 0x30000016ff167230 */ /* 0x000fe40000004100 */
[--C-:B---3--:R-:W-:Y:S02]  /*0160*/  HADD2.F32 R23, -RZ, R20.reuse.H0_H0 ;  /* 0x20000014ff177230 */ /* 0x108fe40000004100 */
[----:B------:R-:W-:Y:S01]  /*0170*/  FMUL.FTZ R12, R16, 0.70710676908493041992 ;  /* 0x3f3504f3100c7820 */ /* 0x000fe20000410000 */
[----:B------:R-:W-:Y:S02]  /*0180*/  HADD2.F32 R20, -RZ, R20.H1_H1 ;  /* 0x30000014ff147230 */ /* 0x000fe40000004100 */
[----:B------:R-:W-:Y:S01]  /*0190*/  FMUL.FTZ R3, R22, 0.70710676908493041992 ;  /* 0x3f3504f316037820 */ /* 0x000fe20000410000 */
[----:B------:R-:W-:Y:S01]  /*01a0*/  FMUL.FTZ R16, R16, 0.5 ;  /* 0x3f00000010107820 */ /* 0x000fe20000410000 */
[C---:B------:R-:W-:Y:S01]  /*01b0*/  FADD.FTZ R2, |R12|.reuse, -RZ ;  /* 0x800000ff0c027221 */ /* 0x040fe20000010200 */
[C---:B------:R-:W-:Y:S01]  /*01c0*/  FMUL.FTZ R17, R12.reuse, R12 ;  /* 0x0000000c0c117220 */ /* 0x040fe20000410000 */
[----:B------:R-:W-:Y:S01]  /*01d0*/  FSETP.GE.FTZ.AND P0, PT, |R12|, 1.0029599666595458984, PT ;  /* 0x3f8060fe0c00780b */ /* 0x000fe20003f16200 */
[C---:B------:R-:W-:Y:S01]  /*01e0*/  FADD.FTZ R13, |R3|.reuse, -RZ ;  /* 0x800000ff030d7221 */ /* 0x040fe20000010200 */
[C---:B------:R-:W-:Y:S01]  /*01f0*/  FMUL.FTZ R24, R3.reuse, R3 ;  /* 0x0000000303187220 */ /* 0x040fe20000410000 */
[----:B------:R-:W-:-:S02]  /*0200*/  FSETP.GE.FTZ.AND P1, PT, |R3|, 1.0029599666595458984, PT ;  /* 0x3f8060fe0300780b */ /* 0x000fc40003f36200 */
[----:B------:R-:W-:Y:S02]  /*0210*/  FSEL R17, R2, R17, P0 ;  /* 0x0000001102117208 */ /* 0x000fe40000000000 */
[----:B------:R-:W-:Y:S02]  /*0220*/  FSEL R4, R10, 8.4834944573231041431e-05, P0 ;  /* 0x38b1e96a0a047808 */ /* 0x000fe40000000000 */
[----:B0-----:R-:W-:Y:S02]  /*0230*/  FSEL R8, -R6, -0.00082130916416645050049, P0 ;  /* 0xba574d2006087808 */ /* 0x001fe40000000100 */
[----:B------:R-:W-:Y:S02]  /*0240*/  FSEL R15, R13, R24, P1 ;  /* 0x000000180d0f7208 */ /* 0x000fe40000800000 */
[----:B------:R-:W-:Y:S01]  /*0250*/  FSEL R26, R10, 8.4834944573231041431e-05, P1 ;  /* 0x38b1e96a0a1a7808 */ /* 0x000fe20000800000 */
[----:B------:R-:W-:Y:S01]  /*0260*/  FFMA.FTZ R8, R17, R4, R8 ;  /* 0x0000000411087223 */ /* 0x000fe20000010008 */
[----:B------:R-:W-:Y:S01]  /*0270*/  FSEL R28, -R6, -0.00082130916416645050049, P1 ;  /* 0xba574d20061c7808 */ /* 0x000fe20000800100 */
[----:B------:R-:W-:Y:S01]  /*0280*/  HFMA2.MMA R4, -RZ, RZ, 1.28515625, -179.25 ;  /* 0x3d24d99aff047435 */ /* 0x000fe200000001ff */
[----:B------:R-:W-:-:S02]  /*0290*/  FSEL R9, R0, 0.0052134888246655464172, P1 ;  /* 0x3baad5ea00097808 */ /* 0x000fc40000800000 */
[----:B------:R-:W-:Y:S01]  /*02a0*/  FSEL R24, R0, 0.0052134888246655464172, P0 ;  /* 0x3baad5ea00187808 */ /* 0x000fe20000000000 */
[----:B------:R-:W-:Y:S01]  /*02b0*/  FFMA.FTZ R28, R15, R26, R28 ;  /* 0x0000001a0f1c7223 */ /* 0x000fe2000001001c */
[----:B------:R-:W-:-:S03]  /*02c0*/  FSEL R25, R11, -0.37612664699554443359, P1 ;  /* 0xbec093ac0b197808 */ /* 0x000fc60000800000 */
[----:B------:R-:W-:Y:S01]  /*02d0*/  FFMA.FTZ R28, R15, R28, R9 ;  /* 0x0000001c0f1c7223 */ /* 0x000fe20000010009 */
[----:B------:R-:W-:Y:S01]  /*02e0*/  MOV R9, 0x3e235519 ;  /* 0x3e23551900097802 */ /* 0x000fe20000000f00 */
[----:B------:R-:W-:Y:S01]  /*02f0*/  FFMA.FTZ R8, R17, R8, R24 ;  /* 0x0000000811087223 */ /* 0x000fe20000010018 */
[C---:B------:R-:W-:Y:S02]  /*0300*/  FSEL R26, -R4.reuse, -0.026868773624300956726, P0 ;  /* 0xbcdc1be7041a7808 */ /* 0x040fe40000000100 */
[----:B------:R-:W-:Y:S02]  /*0310*/  FSEL R19, -R4, -0.026868773624300956726, P1 ;  /* 0xbcdc1be704137808 */ /* 0x000fe40000800100 */
[----:B------:R-:W-:Y:S01]  /*0320*/  FSEL R24, R9, 0.11284004896879196167, P0 ;  /* 0x3de718af09187808 */ /* 0x000fe20000000000 */
[----:B------:R-:W-:Y:S01]  /*0330*/  FFMA.FTZ R26, R17, R8, R26 ;  /* 0x00000008111a7223 */ /* 0x000fe2000001001a */
[----:B------:R-:W-:Y:S01]  /*0340*/  FSEL R21, R9, 0.11284004896879196167, P1 ;  /* 0x3de718af09157808 */ /* 0x000fe20000800000 */
[----:B------:R-:W-:Y:S01]  /*0350*/  FFMA.FTZ R19, R15, R28, R19 ;  /* 0x0000001c0f137223 */ /* 0x000fe20000010013 */
[----:B------:R-:W-:Y:S01]  /*0360*/  IMAD.MOV.U32 R8, RZ, RZ, 0x3f210a14 ;  /* 0x3f210a14ff087424 */ /* 0x000fe200078e00ff */
[----:B------:R-:W-:Y:S01]  /*0370*/  FSEL R28, R11, -0.37612664699554443359, P0 ;  /* 0xbec093ac0b1c7808 */ /* 0x000fe20000000000 */
[----:B------:R-:W-:Y:S01]  /*0380*/  FFMA.FTZ R24, R17, R26, R24 ;  /* 0x0000001a11187223 */ /* 0x000fe20000010018 */
[----:B------:R-:W-:Y:S01]  /*0390*/  FFMA.FTZ R21, R15, R19, R21 ;  /* 0x000000130f157223 */ /* 0x000fe20000010015 */
[----:B------:R-:W-:Y:S01]  /*03a0*/  FADD.FTZ R19, -R2, -RZ ;  /* 0x800000ff02137221 */ /* 0x000fe20000010100 */
[----:B------:R-:W-:Y:S01]  /*03b0*/  FSEL R26, R8, 0.12837915122509002686, P0 ;  /* 0x3e0375d3081a7808 */ /* 0x000fe20000000000 */
[----:B------:R-:W-:Y:S01]  /*03c0*/  FFMA.FTZ R24, R17, R24, R28 ;  /* 0x0000001811187223 */ /* 0x000fe2000001001c */
[----:B------:R-:W-:Y:S01]  /*03d0*/  FFMA.FTZ R28, R15, R21, R25 ;  /* 0x000000150f1c7223 */ /* 0x000fe20000010019 */
[----:B------:R-:W-:-:S02]  /*03e0*/  FMUL.FTZ R2, R23, 0.70710676908493041992 ;  /* 0x3f3504f317027820 */ /* 0x000fc40000410000 */
[----:B------:R-:W-:Y:S01]  /*03f0*/  FFMA.FTZ R17, R17, R24, R26 ;  /* 0x0000001811117223 */ /* 0x000fe2000001001a */
[----:B------:R-:W-:Y:S01]  /*0400*/  FSEL R24, R19, R12, P0 ;  /* 0x0000000c13187208 */ /* 0x000fe20000000000 */
[----:B------:R-:W-:Y:S01]  /*0410*/  FADD.FTZ R19, -R13, -RZ ;  /* 0x800000ff0d137221 */ /* 0x000fe20000010100 */
[----:B------:R-:W-:Y:S01]  /*0420*/  FSEL R26, R8, 0.12837915122509002686, P1 ;  /* 0x3e0375d3081a7808 */ /* 0x000fe20000800000 */
[C---:B------:R-:W-:Y:S01]  /*0430*/  FADD.FTZ R13, |R2|.reuse, -RZ ;  /* 0x800000ff020d7221 */ /* 0x040fe20000010200 */
[C---:B------:R-:W-:Y:S01]  /*0440*/  FSETP.GE.FTZ.AND P2, PT, |R2|.reuse, 1.0029599666595458984, PT ;  /* 0x3f8060fe0200780b */ /* 0x040fe20003f56200 */
[----:B------:R-:W-:Y:S01]  /*0450*/  FFMA.FTZ R17, R17, R24, R24 ;  /* 0x0000001811117223 */ /* 0x000fe20000010018 */
[----:B------:R-:W-:Y:S01]  /*0460*/  FSEL R19, R19, R3, P1 ;  /* 0x0000000313137208 */ /* 0x000fe20000800000 */
[----:B------:R-:W-:Y:S01]  /*0470*/  FFMA.FTZ R26, R15, R28, R26 ;  /* 0x0000001c0f1a7223 */ /* 0x000fe2000001001a */
[----:B------:R-:W-:Y:S01]  /*0480*/  FMUL.FTZ R24, R2, R2 ;  /* 0x0000000202187220 */ /* 0x000fe20000410000 */
[----:B------:R-:W0:Y:S01]  /*0490*/  @P0 MUFU.EX2 R15, R17 ;  /* 0x00000011000f0308 */ /* 0x000e220000000800 */
[----:B------:R-:W-:Y:S01]  /*04a0*/  FSEL R25, R0, 0.0052134888246655464172, P2 ;  /* 0x3baad5ea00197808 */ /* 0x000fe20001000000 */
[----:B------:R-:W-:Y:S01]  /*04b0*/  FFMA.FTZ R21, R26, R19, R19 ;  /* 0x000000131a157223 */ /* 0x000fe20000010013 */
[----:B------:R-:W-:-:S02]  /*04c0*/  FSEL R26, -R6, -0.00082130916416645050049, P2 ;  /* 0xba574d20061a7808 */ /* 0x000fc40001000100 */
[C---:B------:R-:W-:Y:S01]  /*04d0*/  FSEL R19, R13.reuse, R24, P2 ;  /* 0x000000180d137208 */ /* 0x040fe20001000000 */
[----:B------:R-:W-:Y:S01]  /*04e0*/  FADD.FTZ R13, -R13, -RZ ;  /* 0x800000ff0d0d7221 */ /* 0x000fe20000010100 */
[----:B------:R-:W-:Y:S02]  /*04f0*/  FSEL R24, R10, 8.4834944573231041431e-05, P2 ;  /* 0x38b1e96a0a187808 */ /* 0x000fe40001000000 */
[----:B------:R-:W-:-:S03]  /*0500*/  FSEL R28, -R4, -0.026868773624300956726, P2 ;  /* 0xbcdc1be7041c7808 */ /* 0x000fc60001000100 */
[C---:B------:R-:W-:Y:S02]  /*0510*/  FFMA.FTZ R26, R19.reuse, R24, R26 ;  /* 0x00000018131a7223 */ /* 0x040fe4000001001a */
[----:B------:R-:W1:Y:S02]  /*0520*/  @P1 MUFU.EX2 R24, R21 ;  /* 0x0000001500181308 */ /* 0x000e640000000800 */
[----:B------:R-:W-:Y:S01]  /*0530*/  FFMA.FTZ R26, R19, R26, R25 ;  /* 0x0000001a131a7223 */ /* 0x000fe20000010019 */
[----:B0-----:R-:W-:Y:S01]  /*0540*/  @P0 FADD.FTZ R15, -R15, 1 ;  /* 0x3f8000000f0f0421 */ /* 0x001fe20000010100 */
[----:B------:R-:W-:Y:S02]  /*0550*/  FSEL R25, R11, -0.37612664699554443359, P2 ;  /* 0xbec093ac0b197808 */ /* 0x000fe40001000000 */
[----:B------:R-:W-:Y:S02]  /*0560*/  FFMA.FTZ R26, R19, R26, R28 ;  /* 0x0000001a131a7223 */ /* 0x000fe4000001001c */
[----:B------:R-:W-:Y:S01]  /*0570*/  @P0 LOP3.LUT R17, R15, 0x80000000, R12, 0xb8, !PT ;  /* 0x800000000f110812 */ /* 0x000fe200078eb80c */
[----:B------:R-:W-:Y:S01]  /*0580*/  FMUL.FTZ R15, R20, 0.70710676908493041992 ;  /* 0x3f3504f3140f7820 */ /* 0x000fe20000410000 */
[----:B------:R-:W-:-:S03]  /*0590*/  FSEL R12, R9, 0.11284004896879196167, P2 ;  /* 0x3de718af090c7808 */ /* 0x000fc60001000000 */
[----:B------:R-:W-:Y:S01]  /*05a0*/  FADD.FTZ R17, R17, 1 ;  /* 0x3f80000011117421 */ /* 0x000fe20000010000 */
[----:B------:R-:W-:Y:S01]  /*05b0*/  FSETP.GE.FTZ.AND P0, PT, |R15|, 1.0029599666595458984, PT ;  /* 0x3f8060fe0f00780b */ /* 0x000fe20003f16200 */
[----:B------:R-:W-:Y:S01]  /*05c0*/  FFMA.FTZ R12, R19, R26, R12 ;  /* 0x0000001a130c7223 */ /* 0x000fe2000001000c */
[----:B------:R-:W-:Y:S01]  /*05d0*/  FMUL.FTZ R26, R15, R15 ;  /* 0x0000000f0f1a7220 */ /* 0x000fe20000410000 */
[----:B-1----:R-:W-:Y:S01]  /*05e0*/  @P1 FADD.FTZ R24, -R24, 1 ;  /* 0x3f80000018181421 */ /* 0x002fe20000010100 */
[----:B------:R-:W-:Y:S01]  /*05f0*/  FSEL R27, -R6, -0.00082130916416645050049, P0 ;  /* 0xba574d20061b7808 */ /* 0x000fe20000000100 */
[----:B------:R-:W-:Y:S01]  /*0600*/  FFMA.FTZ R12, R19, R12, R25 ;  /* 0x0000000c130c7223 */ /* 0x000fe20000010019 */
[----:B------:R-:W-:Y:S01]  /*0610*/  FSEL R25, R10, 8.4834944573231041431e-05, P0 ;  /* 0x38b1e96a0a197808 */ /* 0x000fe20000000000 */
[----:B------:R-:W-:Y:S01]  /*0620*/  FMUL.FTZ R17, R17, R16 ;  /* 0x0000001011117220 */ /* 0x000fe20000410000 */
[----:B------:R-:W-:Y:S01]  /*0630*/  @P1 LOP3.LUT R21, R24, 0x80000000, R3, 0xb8, !PT ;  /* 0x8000000018151812 */ /* 0x000fe200078eb803 */
[----:B------:R-:W-:Y:S01]  /*0640*/  FADD.FTZ R3, |R15|, -RZ ;  /* 0x800000ff0f037221 */ /* 0x000fe20000010200 */
[----:B------:R-:W-:Y:S01]  /*0650*/  FSEL R24, R8, 0.12837915122509002686, P2 ;  /* 0x3e0375d308187808 */ /* 0x000fe20001000000 */
[----:B-----5:R-:W-:-:S02]  /*0660*/  HADD2.F32 R16, -RZ, R18.H0_H0 ;  /* 0x20000012ff107230 */ /* 0x020fc40000004100 */
[----:B------:R-:W-:Y:S02]  /*0670*/  HADD2.F32 R18, -RZ, R18.H1_H1 ;  /* 0x30000012ff127230 */ /* 0x000fe40000004100 */
[----:B------:R-:W-:Y:S01]  /*0680*/  FFMA.FTZ R19, R19, R12, R24 ;  /* 0x0000000c13137223 */ /* 0x000fe20000010018 */
[----:B------:R-:W-:Y:S02]  /*0690*/  FSEL R12, R3, R26, P0 ;  /* 0x0000001a030c7208 */ /* 0x000fe40000000000 */
[----:B------:R-:W-:Y:S02]  /*06a0*/  FSEL R24, R13, R2, P2 ;  /* 0x000000020d187208 */ /* 0x000fe40001000000 */
[----:B------:R-:W-:Y:S01]  /*06b0*/  FSEL R13, -R4, -0.026868773624300956726, P0 ;  /* 0xbcdc1be7040d7808 */ /* 0x000fe20000000100 */
[----:B------:R-:W-:Y:S01]  /*06c0*/  FFMA.FTZ R25, R12, R25, R27 ;  /* 0x000000190c197223 */ /* 0x000fe2000001001b */
[----:B------:R-:W-:Y:S01]  /*06d0*/  FSEL R27, R0, 0.0052134888246655464172, P0 ;  /* 0x3baad5ea001b7808 */ /* 0x000fe20000000000 */
[----:B------:R-:W-:Y:S01]  /*06e0*/  FFMA.FTZ R24, R19, R24, R24 ;  /* 0x0000001813187223 */ /* 0x000fe20000010018 */
[----:B------:R-:W-:-:S03]  /*06f0*/  FSEL R26, R9, 0.11284004896879196167, P0 ;  /* 0x3de718af091a7808 */ /* 0x000fc60000000000 */
[----:B------:R-:W-:-:S04]  /*0700*/  FFMA.FTZ R25, R12, R25, R27 ;  /* 0x000000190c197223 */ /* 0x000fc8000001001b */
[C---:B------:R-:W-:Y:S02]  /*0710*/  FFMA.FTZ R25, R12.reuse, R25, R13 ;  /* 0x000000190c197223 */ /* 0x040fe4000001000d */
[----:B------:R-:W0:Y:S02]  /*0720*/  @P2 MUFU.EX2 R13, R24 ;  /* 0x00000018000d2308 */ /* 0x000e240000000800 */
[----:B------:R-:W-:Y:S01]  /*0730*/  FFMA.FTZ R25, R12, R25, R26 ;  /* 0x000000190c197223 */ /* 0x000fe2000001001a */
[----:B------:R-:W-:-:S05]  /*0740*/  FSEL R26, R11, -0.37612664699554443359, P0 ;  /* 0xbec093ac0b1a7808 */ /* 0x000fca0000000000 */
[----:B------:R-:W-:Y:S01]  /*0750*/  FFMA.FTZ R19, R12, R25, R26 ;  /* 0x000000190c137223 */ /* 0x000fe2000001001a */
[----:B------:R-:W-:-:S05]  /*0760*/  FSEL R26, R8, 0.12837915122509002686, P0 ;  /* 0x3e0375d3081a7808 */ /* 0x000fca0000000000 */
[----:B------:R-:W-:Y:S01]  /*0770*/  FFMA.FTZ R19, R12, R19, R26 ;  /* 0x000000130c137223 */ /* 0x000fe2000001001a */
[--C-:B----4-:R-:W-:Y:S02]  /*0780*/  HADD2.F32 R12, -RZ, R14.reuse.H0_H0 ;  /* 0x2000000eff0c7230 */ /* 0x110fe40000004100 */
[----:B0-----:R-:W-:Y:S01]  /*0790*/  @P2 FADD.FTZ R13, -R13, 1 ;  /* 0x3f8000000d0d2421 */ /* 0x001fe20000010100 */
[----:B------:R-:W-:Y:S02]  /*07a0*/  HADD2.F32 R14, -RZ, R14.H1_H1 ;  /* 0x3000000eff0e7230 */ /* 0x000fe40000004100 */
[C---:B------:R-:W-:Y:S01]  /*07b0*/  FMUL.FTZ R25, R12.reuse, 0.70710676908493041992 ;  /* 0x3f3504f30c197820 */ /* 0x040fe20000410000 */
[----:B------:R-:W-:Y:S01]  /*07c0*/  FMUL.FTZ R12, R12, 0.5 ;  /* 0x3f0000000c0c7820 */ /* 0x000fe20000410000 */
[----:B------:R-:W-:Y:S02]  /*07d0*/  @P2 LOP3.LUT R24, R13, 0x80000000, R2, 0xb8, !PT ;  /* 0x800000000d182812 */ /* 0x000fe400078eb802 */
        /* <DEDUP_REMOVED lines=18> */
[----:B------:R-:W-:-:S05]  /*0900*/  FADD.FTZ R26, -R3, -RZ ;  /* 0x800000ff031a7221 */ /* 0x000fca0000010100 */
[----:B------:R-:W-:-:S05]  /*0910*/  FSEL R26, R26, R15, P0 ;  /* 0x0000000f1a1a7208 */ /* 0x000fca0000000000 */
[----:B------:R-:W-:Y:S01]  /*0920*/  FFMA.FTZ R19, R19, R26, R26 ;  /* 0x0000001a13137223 */ /* 0x000fe2000001001a */
[----:B------:R-:W-:-:S03]  /*0930*/  FSEL R26, R2, R25, P1 ;  /* 0x00000019021a7208 */ /* 0x000fc60000800000 */
[----:B------:R-:W0:Y:S02]  /*0940*/  @P0 MUFU.EX2 R2, R19 ;  /* 0x0000001300020308 */ /* 0x000e240000000800 */
[----:B------:R-:W-:-:S06]  /*0950*/  FFMA.FTZ R13, R13, R26, R26 ;  /* 0x0000001a0d0d7223 */ /* 0x000fcc000001001a */
[----:B------:R-:W1:Y:S01]  /*0960*/  @P1 MUFU.EX2 R3, R13 ;  /* 0x0000000d00031308 */ /* 0x000e620000000800 */
[----:B0-----:R-:W-:-:S05]  /*0970*/  @P0 FADD.FTZ R2, -R2, 1 ;  /* 0x3f80000002020421 */ /* 0x001fca0000010100 */
[----:B------:R-:W-:Y:S01]  /*0980*/  @P0 LOP3.LUT R19, R2, 0x80000000, R15, 0xb8, !PT ;  /* 0x8000000002130812 */ /* 0x000fe200078eb80f */
[C---:B------:R-:W-:Y:S01]  /*0990*/  FMUL.FTZ R15, R14.reuse, 0.70710676908493041992 ;  /* 0x3f3504f30e0f7820 */ /* 0x040fe20000410000 */
[----:B------:R-:W-:Y:S01]  /*09a0*/  FMUL.FTZ R14, R14, 0.5 ;  /* 0x3f0000000e0e7820 */ /* 0x000fe20000410000 */
[----:B-1----:R-:W-:Y:S02]  /*09b0*/  @P1 FADD.FTZ R2, -R3, 1 ;  /* 0x3f80000003021421 */ /* 0x002fe40000010100 */
[C---:B------:R-:W-:Y:S01]  /*09c0*/  FADD.FTZ R3, |R15|.reuse, -RZ ;  /* 0x800000ff0f037221 */ /* 0x040fe20000010200 */
[C---:B------:R-:W-:Y:S02]  /*09d0*/  FSETP.GE.FTZ.AND P0, PT, |R15|.reuse, 1.0029599666595458984, PT ;  /* 0x3f8060fe0f00780b */ /* 0x040fe40003f16200 */
[----:B------:R-:W-:Y:S01]  /*09e0*/  @P1 LOP3.LUT R13, R2, 0x80000000, R25, 0xb8, !PT ;  /* 0x80000000020d1812 */ /* 0x000fe200078eb819 */
[----:B------:R-:W-:Y:S01]  /*09f0*/  FMUL.FTZ R2, R15, R15 ;  /* 0x0000000f0f027220 */ /* 0x000fe20000410000 */
[----:B------:R-:W-:-:S02]  /*0a00*/  FSEL R25, R10, 8.4834944573231041431e-05, P0 ;  /* 0x38b1e96a0a197808 */ /* 0x000fc40000000000 */
[----:B------:R-:W-:Y:S01]  /*0a10*/  FSEL R27, -R6, -0.00082130916416645050049, P0 ;  /* 0xba574d20061b7808 */ /* 0x000fe20000000100 */
[----:B------:R-:W-:Y:S01]  /*0a20*/  FADD.FTZ R13, R13, 1 ;  /* 0x3f8000000d0d7421 */ /* 0x000fe20000010000 */
[----:B------:R-:W-:Y:S02]  /*0a30*/  FSEL R2, R3, R2, P0 ;  /* 0x0000000203027208 */ /* 0x000fe40000000000 */
[----:B------:R-:W-:Y:S01]  /*0a40*/  FSEL R26, R0, 0.0052134888246655464172, P0 ;  /* 0x3baad5ea001a7808 */ /* 0x000fe20000000000 */
[----:B------:R-:W-:Y:S02]  /*0a50*/  FMUL.FTZ R12, R13, R12 ;  /* 0x0000000c0d0c7220 */ /* 0x000fe40000410000 */
        /* <DEDUP_REMOVED lines=13> */
[----:B------:R-:W-:Y:S01]  /*0b30*/  FMUL.FTZ R23, R16, 0.70710676908493041992 ;  /* 0x3f3504f310177820 */ /* 0x000fe20000410000 */
[----:B------:R-:W-:Y:S01]  /*0b40*/  FADD.FTZ R21, R24, 1 ;  /* 0x3f80000018157421 */ /* 0x000fe20000010000 */
[----:B------:R-:W-:Y:S01]  /*0b50*/  FMUL.FTZ R22, R22, R25 ;  /* 0x0000001916167220 */ /* 0x000fe20000410000 */
[----:B------:R-:W-:Y:S01]  /*0b60*/  FMUL.FTZ R25, R20, 0.5 ;  /* 0x3f00000014197820 */ /* 0x000fe20000410000 */
[----:B------:R-:W-:Y:S01]  /*0b70*/  FADD.FTZ R24, R19, 1 ;  /* 0x3f80000013187421 */ /* 0x000fe20000010000 */
[C---:B------:R-:W-:Y:S01]  /*0b80*/  FADD.FTZ R20, |R23|.reuse, -RZ ;  /* 0x800000ff17147221 */ /* 0x040fe20000010200 */
[C---:B------:R-:W-:Y:S01]  /*0b90*/  FMUL.FTZ R19, R23.reuse, R23 ;  /* 0x0000001717137220 */ /* 0x040fe20000410000 */
[----:B------:R-:W-:Y:S01]  /*0ba0*/  FSETP.GE.FTZ.AND P1, PT, |R23|, 1.0029599666595458984, PT ;  /* 0x3f8060fe1700780b */ /* 0x000fe20003f36200 */
[----:B------:R-:W-:Y:S01]  /*0bb0*/  FMUL.FTZ R21, R21, R26 ;  /* 0x0000001a15157220 */ /* 0x000fe20000410000 */
[----:B------:R-:W-:Y:S01]  /*0bc0*/  FMUL.FTZ R24, R24, R25 ;  /* 0x0000001918187220 */ /* 0x000fe20000410000 */
[----:B------:R-:W-:Y:S01]  /*0bd0*/  FMUL.FTZ R16, R16, 0.5 ;  /* 0x3f00000010107820 */ /* 0x000fe20000410000 */
[C---:B------:R-:W-:Y:S01]  /*0be0*/  FSEL R25, R20.reuse, R19, P1 ;  /* 0x0000001314197208 */ /* 0x040fe20000800000 */
[----:B------:R-:W-:Y:S01]  /*0bf0*/  FADD.FTZ R20, -R20, -RZ ;  /* 0x800000ff14147221 */ /* 0x000fe20000010100 */
[----:B------:R-:W-:-:S02]  /*0c00*/  FSEL R26, R10, 8.4834944573231041431e-05, P1 ;  /* 0x38b1e96a0a1a7808 */ /* 0x000fc40000800000 */
[----:B------:R-:W-:Y:S02]  /*0c10*/  FSEL R28, -R6, -0.00082130916416645050049, P1 ;  /* 0xba574d20061c7808 */ /* 0x000fe40000800100 */
[----:B------:R-:W-:Y:S02]  /*0c20*/  FSEL R19, R0, 0.0052134888246655464172, P1 ;  /* 0x3baad5ea00137808 */ /* 0x000fe40000800000 */
[----:B------:R-:W-:Y:S01]  /*0c30*/  FSEL R27, R11, -0.37612664699554443359, P1 ;  /* 0xbec093ac0b1b7808 */ /* 0x000fe20000800000 */
[C---:B------:R-:W-:Y:S01]  /*0c40*/  FFMA.FTZ R26, R25.reuse, R26, R28 ;  /* 0x0000001a191a7223 */ /* 0x040fe2000001001c */
[----:B------:R-:W-:Y:S02]  /*0c50*/  FSEL R20, R20, R23, P1 ;  /* 0x0000001714147208 */ /* 0x000fe40000800000 */
[----:B------:R-:W-:Y:S01]  /*0c60*/  F2FP.F16.F32.PACK_AB R17, R22, R17 ;  /* 0x000000111611723e */ /* 0x000fe200000000ff */
[----:B------:R-:W-:Y:S01]  /*0c70*/  FFMA.FTZ R28, R25, R26, R19 ;  /* 0x0000001a191c7223 */ /* 0x000fe20000010013 */
[----:B------:R-:W-:Y:S01]  /*0c80*/  FADD.FTZ R26, -R3, -RZ ;  /* 0x800000ff031a7221 */ /* 0x000fe20000010100 */
[----:B------:R-:W-:-:S02]  /*0c90*/  FSEL R3, -R4, -0.026868773624300956726, P1 ;  /* 0xbcdc1be704037808 */ /* 0x000fc40000800100 */
[----:B------:R-:W-:Y:S02]  /*0ca0*/  F2FP.F16.F32.PACK_AB R21, R24, R21 ;  /* 0x000000151815723e */ /* 0x000fe400000000ff */
[----:B------:R-:W-:Y:S01]  /*0cb0*/  FSEL R19, R26, R15, P0 ;  /* 0x0000000f1a137208 */ /* 0x000fe20000000000 */
[----:B------:R-:W-:Y:S01]  /*0cc0*/  FFMA.FTZ R28, R25, R28, R3 ;  /* 0x0000001c191c7223 */ /* 0x000fe20000010003 */
[----:B------:R-:W-:-:S03]  /*0cd0*/  FSEL R26, R9, 0.11284004896879196167, P1 ;  /* 0x3de718af091a7808 */ /* 0x000fc60000800000 */
[----:B------:R-:W-:Y:S02]  /*0ce0*/  FFMA.FTZ R19, R2, R19, R19 ;  /* 0x0000001302137223 */ /* 0x000fe40000010013 */
[----:B------:R-:W0:Y:S01]  /*0cf0*/  LDC.64 R2, c[0x0][0x218] ;  /* 0x00008600ff027b82 */ /* 0x000e220000000a00 */
[----:B------:R-:W-:-:S04]  /*0d00*/  FFMA.FTZ R26, R25, R28, R26 ;  /* 0x0000001c191a7223 */ /* 0x000fc8000001001a */
[----:B------:R-:W-:Y:S01]  /*0d10*/  FFMA.FTZ R26, R25, R26, R27 ;  /* 0x0000001a191a7223 */ /* 0x000fe2000001001b */
[----:B------:R-:W-:-:S05]  /*0d20*/  FSEL R27, R8, 0.12837915122509002686, P1 ;  /* 0x3e0375d3081b7808 */ /* 0x000fca0000800000 */
[----:B------:R-:W-:Y:S01]  /*0d30*/  FFMA.FTZ R25, R25, R26, R27 ;  /* 0x0000001a19197223 */ /* 0x000fe2000001001b */
[----:B------:R-:W-:-:S03]  /*0d40*/  FMUL.FTZ R26, R18, 0.70710676908493041992 ;  /* 0x3f3504f3121a7820 */ /* 0x000fc60000410000 */
[----:B------:R-:W-:Y:S01]  /*0d50*/  FFMA.FTZ R25, R25, R20, R20 ;  /* 0x0000001419197223 */ /* 0x000fe20000010014 */
[C---:B------:R-:W-:Y:S01]  /*0d60*/  FMUL.FTZ R28, R26.reuse, R26 ;  /* 0x0000001a1a1c7220 */ /* 0x040fe20000410000 */
[----:B------:R-:W-:-:S04]  /*0d70*/  FSETP.GE.FTZ.AND P2, PT, |R26|, 1.0029599666595458984, PT ;  /* 0x3f8060fe1a00780b */ /* 0x000fc80003f56200 */
[----:B------:R-:W-:Y:S02]  /*0d80*/  FSEL R29, -R6, -0.00082130916416645050049, P2 ;  /* 0xba574d20061d7808 */ /* 0x000fe40001000100 */
[----:B------:R-:W-:Y:S01]  /*0d90*/  FSEL R27, R10, 8.4834944573231041431e-05, P2 ;  /* 0x38b1e96a0a1b7808 */ /* 0x000fe20001000000 */
[----:B0-----:R-:W-:-:S04]  /*0da0*/  IMAD.WIDE.U32 R2, R5, 0x2, R2 ;  /* 0x0000000205027825 */ /* 0x001fc800078e0002 */
[----:B------:R-:W-:Y:S01]  /*0db0*/  FADD.FTZ R5, |R26|, -RZ ;  /* 0x800000ff1a057221 */ /* 0x000fe20000010200 */
[----:B------:R-:W-:Y:S02]  /*0dc0*/  FSEL R0, R0, 0.0052134888246655464172, P2 ;  /* 0x3baad5ea00007808 */ /* 0x000fe40001000000 */
[----:B------:R-:W-:Y:S02]  /*0dd0*/  FSEL R4, -R4, -0.026868773624300956726, P2 ;  /* 0xbcdc1be704047808 */ /* 0x000fe40001000100 */
[C---:B------:R-:W-:Y:S01]  /*0de0*/  FSEL R6, R5.reuse, R28, P2 ;  /* 0x0000001c05067208 */ /* 0x040fe20001000000 */
[----:B------:R-:W-:Y:S01]  /*0df0*/  FADD.FTZ R5, -R5, -RZ ;  /* 0x800000ff05057221 */ /* 0x000fe20000010100 */
[----:B------:R-:W-:Y:S01]  /*0e00*/  FSEL R11, R11, -0.37612664699554443359, P2 ;  /* 0xbec093ac0b0b7808 */ /* 0x000fe20001000000 */
[----:B------:R-:W-:Y:S01]  /*0e10*/  IMAD.WIDE R2, R7, 0x4, R2 ;  /* 0x0000000407027825 */ /* 0x000fe200078e0202 */
[----:B------:R-:W-:-:S03]  /*0e20*/  FSEL R8, R8, 0.12837915122509002686, P2 ;  /* 0x3e0375d308087808 */ /* 0x000fc60001000000 */
[C---:B------:R-:W-:Y:S01]  /*0e30*/  FFMA.FTZ R27, R6.reuse, R27, R29 ;  /* 0x0000001b061b7223 */ /* 0x040fe2000001001d */
[----:B------:R-:W-:Y:S03]  /*0e40*/  STG.E desc[UR4][R2.64], R17 ;  /* 0x0000001102007986 */ /* 0x000fe6000c101904 */
[C---:B------:R-:W-:Y:S01]  /*0e50*/  FFMA.FTZ R27, R6.reuse, R27, R0 ;  /* 0x0000001b061b7223 */ /* 0x040fe20000010000 */
[----:B------:R-:W-:Y:S02]  /*0e60*/  FSEL R0, R9, 0.11284004896879196167, P2 ;  /* 0x3de718af09007808 */ /* 0x000fe40001000000 */
[----:B------:R-:W-:Y:S01]  /*0e70*/  FSEL R9, R5, R26, P2 ;  /* 0x0000001a05097208 */ /* 0x000fe20001000000 */
[C---:B------:R-:W-:Y:S01]  /*0e80*/  FFMA.FTZ R27, R6.reuse, R27, R4 ;  /* 0x0000001b061b7223 */ /* 0x040fe20000010004 */
[----:B------:R-:W0:Y:S01]  /*0e90*/  @P1 MUFU.EX2 R5, R25 ;  /* 0x0000001900051308 */ /* 0x000e220000000800 */
[----:B------:R-:W-:Y:S02]  /*0ea0*/  STG.E desc[UR4][R2.64+0x200], R21 ;  /* 0x0002001502007986 */ /* 0x000fe4000c101904 */
[----:B------:R-:W-:-:S04]  /*0eb0*/  FFMA.FTZ R27, R6, R27, R0 ;  /* 0x0000001b061b7223 */ /* 0x000fc80000010000 */
[C---:B------:R-:W-:Y:S01]  /*0ec0*/  FFMA.FTZ R11, R6.reuse, R27, R11 ;  /* 0x0000001b060b7223 */ /* 0x040fe2000001000b */
[----:B------:R-:W1:Y:S03]  /*0ed0*/  @P0 MUFU.EX2 R4, R19 ;  /* 0x0000001300040308 */ /* 0x000e660000000800 */
[----:B------:R-:W-:-:S04]  /*0ee0*/  FFMA.FTZ R8, R6, R11, R8 ;  /* 0x0000000b06087223 */ /* 0x000fc80000010008 */
[----:B------:R-:W-:Y:S01]  /*0ef0*/  FFMA.FTZ R0, R8, R9, R9 ;  /* 0x0000000908007223 */ /* 0x000fe20000010009 */
[----:B0-----:R-:W-:-:S03]  /*0f00*/  @P1 FADD.FTZ R6, -R5, 1 ;  /* 0x3f80000005061421 */ /* 0x001fc60000010100 */
[----:B------:R-:W0:Y:S02]  /*0f10*/  @P2 MUFU.EX2 R8, R0 ;  /* 0x0000000000082308 */ /* 0x000e240000000800 */
[----:B------:R-:W-:Y:S01]  /*0f20*/  @P1 LOP3.LUT R25, R6, 0x80000000, R23, 0xb8, !PT ;  /* 0x8000000006191812 */ /* 0x000fe200078eb817 */
[----:B-1----:R-:W-:-:S04]  /*0f30*/  @P0 FADD.FTZ R4, -R4, 1 ;  /* 0x3f80000004040421 */ /* 0x002fc80000010100 */
[----:B------:R-:W-:Y:S01]  /*0f40*/  FADD.FTZ R25, R25, 1 ;  /* 0x3f80000019197421 */ /* 0x000fe20000010000 */
[----:B------:R-:W-:-:S03]  /*0f50*/  @P0 LOP3.LUT R19, R4, 0x80000000, R15, 0xb8, !PT ;  /* 0x8000000004130812 */ /* 0x000fc600078eb80f */
[----:B------:R-:W-:Y:S02]  /*0f60*/  FMUL.FTZ R25, R25, R16 ;  /* 0x0000001019197220 */ /* 0x000fe40000410000 */
[----:B------:R-:W-:Y:S01]  /*0f70*/  FADD.FTZ R19, R19, 1 ;  /* 0x3f80000013137421 */ /* 0x000fe20000010000 */
[----:B0-----:R-:W-:-:S03]  /*0f80*/  @P2 FADD.FTZ R5, -R8, 1 ;  /* 0x3f80000008052421 */ /* 0x001fc60000010100 */
[----:B------:R-:W-:Y:S02]  /*0f90*/  FMUL.FTZ R19, R19, R14 ;  /* 0x0000000e13137220 */ /* 0x000fe40000410000 */
[----:B------:R-:W-:Y:S01]  /*0fa0*/  @P2 LOP3.LUT R0, R5, 0x80000000, R26, 0xb8, !PT ;  /* 0x8000000005002812 */ /* 0x000fe200078eb81a */
[----:B------:R-:W-:-:S04]  /*0fb0*/  FMUL.FTZ R5, R18, 0.5 ;  /* 0x3f00000012057820 */ /* 0x000fc80000410000 */
[----:B------:R-:W-:-:S04]  /*0fc0*/  FADD.FTZ R0, R0, 1 ;  /* 0x3f80000000007421 */ /* 0x000fc80000010000 */
[----:B------:R-:W-:Y:S01]  /*0fd0*/  FMUL.FTZ R0, R0, R5 ;  /* 0x0000000500007220 */ /* 0x000fe20000410000 */
[----:B------:R-:W-:-:S04]  /*0fe0*/  F2FP.F16.F32.PACK_AB R5, R19, R12 ;  /* 0x0000000c1305723e */ /* 0x000fc800000000ff */
[----:B------:R-:W-:Y:S01]  /*0ff0*/  F2FP.F16.F32.PACK_AB R7, R0, R25 ;  /* 0x000000190007723e */ /* 0x000fe200000000ff */
[----:B------:R-:W-:Y:S04]  /*1000*/  STG.E desc[UR4][R2.64+0x400], R5 ;  /* 0x0004000502007986 */ /* 0x000fe8000c101904 */
[----:B------:R-:W-:Y:S01]  /*1010*/  STG.E desc[UR4][R2.64+0x600], R7 ;  /* 0x0006000702007986 */ /* 0x000fe2000c101904 */
[----:B------:R-:W-:Y:S05]  /*1020*/  EXIT ;  /* 0x000000000000794d */ /* 0x000fea0003800000 */
.L_x_8766:
[----:B------:R-:W0:Y:S01]  /*1030*/  S2R R4, SR_TID.X ;  /* 0x0000000000047919 */ /* 0x000e220000002100 */
[----:B------:R-:W-:Y:S02]  /*1040*/  PRMT R14, RZ, 0x7610, R14 ;  /* 0x00007610ff0e7816 */ /* 0x000fe4000000000e */
[----:B0-----:R-:W-:Y:S02]  /*1050*/  ISETP.GE.AND P0, PT, R4, R9, PT ;  /* 0x000000090400720c */ /* 0x001fe40003f06270 */
[----:B------:R-:W-:-:S11]  /*1060*/  MOV R18, R4 ;  /* 0x0000000400127202 */ /* 0x000fd60000000f00 */
        /* <DEDUP_REMOVED lines=8> */
[----:B------:R-:W1:Y:S01]  /*10f0*/  @!P5 LDC.64 R2, c[0x0][0x220] ;  /* 0x00008800ff02db82 */ /* 0x000e620000000a00 */
[----:B------:R-:W-:-:S04]  /*1100*/  @!P5 IADD3 R18, R18, 0x80, RZ ;  /* 0x000000801212d810 */ /* 0x000fc80007ffe0ff */
[----:B------:R-:W-:Y:S01]  /*1110*/  ISETP.GE.AND P4, PT, R18, R9, PT ;  /* 0x000000091200720c */ /* 0x000fe20003f86270 */
[----:B0-----:R-:W-:-:S05]  /*1120*/  @!P6 IMAD.WIDE.U32 R26, R27, 0x2, R6 ;  /* 0x000000021b1ae825 */ /* 0x001fca00078e0006 */
[----:B------:R-:W5:Y:S07]  /*1130*/  @!P6 LDG.E.U16 R14, desc[UR4][R26.64] ;  /* 0x000000041a0ee981 */ /* 0x000f6e000c1e1500 */
[----:B------:R-:W-:Y:S01]  /*1140*/  @!P4 IMAD.IADD R25, R5, 0x1, R18 ;  /* 0x000000010519c824 */ /* 0x000fe200078e0212 */
[----:B------:R-:W-:Y:S01]  /*1150*/  @!P4 IADD3 R18, R18, 0x80, RZ ;  /* 0x000000801212c810 */ /* 0x000fe20007ffe0ff */
[----:B------:R-:W0:Y:S03]  /*1160*/  @!P4 LDC.64 R16, c[0x0][0x220] ;  /* 0x00008800ff10cb82 */ /* 0x000e260000000a00 */
[----:B------:R-:W-:-:S13]  /*1170*/  ISETP.GE.AND P3, PT, R18, R9, PT ;  /* 0x000000091200720c */ /* 0x000fda0003f66270 */
[----:B------:R-:W2:Y:S01]  /*1180*/  @!P3 LDC.64 R10, c[0x0][0x220] ;  /* 0x00008800ff0abb82 */ /* 0x000ea20000000a00 */
[----:B------:R-:W-:Y:S02]  /*1190*/  @!P3 IADD3 R23, R5, R18, RZ ;  /* 0x000000120517b210 */ /* 0x000fe40007ffe0ff */
[----:B------:R-:W-:-:S04]  /*11a0*/  @!P3 IADD3 R18, R18, 0x80, RZ ;  /* 0x000000801212b810 */ /* 0x000fc80007ffe0ff */
[----:B------:R-:W-:-:S13]  /*11b0*/  ISETP.GE.AND P2, PT, R18, R9, PT ;  /* 0x000000091200720c */ /* 0x000fda0003f46270 */
[----:B------:R-:W-:Y:S01]  /*11c0*/  @!P2 IMAD.IADD R21, R5, 0x1, R18 ;  /* 0x000000010515a824 */ /* 0x000fe200078e0212 */
[----:B------:R-:W-:Y:S01]  /*11d0*/  @!P2 IADD3 R18, R18, 0x80, RZ ;  /* 0x000000801212a810 */ /* 0x000fe20007ffe0ff */
[----:B-1----:R-:W-:Y:S01]  /*11e0*/  @!P5 IMAD.WIDE.U32 R28, R29, 0x2, R2 ;  /* 0x000000021d1cd825 */ /* 0x002fe200078e0002 */
[----:B------:R-:W1:Y:S02]  /*11f0*/  @!P2 LDC.64 R12, c[0x0][0x220] ;  /* 0x00008800ff0cab82 */ /* 0x000e640000000a00 */
[----:B------:R-:W-:Y:S01]  /*1200*/  ISETP.GE.AND P1, PT, R18, R9, PT ;  /* 0x000000091200720c */ /* 0x000fe20003f26270 */
[----:B--2---:R-:W-:-:S05]  /*1210*/  @!P3 IMAD.WIDE.U32 R10, R23, 0x2, R10 ;  /* 0x00000002170ab825 */ /* 0x004fca00078e000a */
[----:B------:R-:W2:Y:S07]  /*1220*/  @!P0 LDC.64 R22, c[0x0][0x220] ;  /* 0x00008800ff168b82 */ /* 0x000eae0000000a00 */
[----:B------:R-:W-:Y:S01]  /*1230*/  @!P1 IADD3 R19, R5, R18, RZ ;  /* 0x0000001205139210 */ /* 0x000fe20007ffe0ff */
[----:B------:R-:W3:Y:S01]  /*1240*/  @!P1 LDC.64 R6, c[0x0][0x220] ;  /* 0x00008800ff069b82 */ /* 0x000ee20000000a00 */
[----:B------:R-:W-:Y:S01]  /*1250*/  @!P1 IADD3 R18, R18, 0x80, RZ ;  /* 0x0000008012129810 */ /* 0x000fe20007ffe0ff */
[----:B--2---:R-:W-:Y:S01]  /*1260*/  @!P0 IMAD.WIDE.U32 R22, R15, 0x2, R22 ;  /* 0x000000020f168825 */ /* 0x004fe200078e0016 */
[----:B------:R-:W-:-:S06]  /*1270*/  PRMT R15, RZ, 0x7610, R15 ;  /* 0x00007610ff0f7816 */ /* 0x000fcc000000000f */
[----:B------:R-:W5:Y:S01]  /*1280*/  @!P0 LDG.E.U16 R15, desc[UR4][R22.64] ;  /* 0x00000004160f8981 */ /* 0x000f62000c1e1500 */
[----:B------:R-:W-:Y:S01]  /*1290*/  ISETP.GE.AND P6, PT, R18, R9, PT ;  /* 0x000000091200720c */ /* 0x000fe20003fc6270 */
[----:B0-----:R-:W-:Y:S01]  /*12a0*/  @!P4 IMAD.WIDE.U32 R16, R25, 0x2, R16 ;  /* 0x000000021910c825 */ /* 0x001fe200078e0010 */
[----:B------:R-:W-:-:S06]  /*12b0*/  PRMT R8, RZ, 0x7610, R8 ;  /* 0x00007610ff087816 */ /* 0x000fcc0000000008 */
[----:B------:R0:W5:Y:S05]  /*12c0*/  @!P4 LDG.E.U16 R8, desc[UR4][R16.64] ;  /* 0x000000041008c981 */ /* 0x00016a000c1e1500 */
[----:B------:R-:W2:Y:S01]  /*12d0*/  @!P6 LDC.64 R2, c[0x0][0x220] ;  /* 0x00008800ff02eb82 */ /* 0x000ea20000000a00 */
[----:B------:R-:W-:-:S07]  /*12e0*/  @!P6 IMAD.IADD R25, R5, 0x1, R18 ;  /* 0x000000010519e824 */ /* 0x000fce00078e0212 */
[----:B0-----:R-:W0:Y:S01]  /*12f0*/  @!P0 LDC.64 R16, c[0x0][0x218] ;  /* 0x00008600ff108b82 */ /* 0x001e220000000a00 */
[----:B------:R-:W-:Y:S01]  /*1300*/  PRMT R18, RZ, 0x7610, R18 ;  /* 0x00007610ff127816 */ /* 0x000fe20000000012 */
[----:B-1----:R-:W-:Y:S01]  /*1310*/  @!P2 IMAD.WIDE.U32 R12, R21, 0x2, R12 ;  /* 0x00000002150ca825 */ /* 0x002fe200078e000c */
[----:B------:R-:W-:Y:S02]  /*1320*/  PRMT R21, RZ, 0x7610, R21 ;  /* 0x00007610ff157816 */ /* 0x000fe40000000015 */
[----:B------:R-:W-:Y:S01]  /*1330*/  PRMT R20, RZ, 0x7610, R20 ;  /* 0x00007610ff147816 */ /* 0x000fe20000000014 */
[----:B---3--:R-:W-:Y:S01]  /*1340*/  @!P1 IMAD.WIDE.U32 R6, R19, 0x2, R6 ;  /* 0x0000000213069825 */ /* 0x008fe200078e0006 */
[----:B------:R-:W-:Y:S02]  /*1350*/  PRMT R19, RZ, 0x7610, R19 ;  /* 0x00007610ff137816 */ /* 0x000fe40000000013 */
[----:B------:R-:W-:Y:S01]  /*1360*/  PRMT R0, RZ, 0x7610, R0 ;  /* 0x00007610ff007816 */ /* 0x000fe20000000000 */
[----:B------:R1:W5:Y:S01]  /*1370*/  @!P3 LDG.E.U16 R21, desc[UR4][R10.64] ;  /* 0x000000040a15b981 */ /* 0x000362000c1e1500 */
[----:B------:R-:W-:Y:S01]  /*1380*/  IADD3 R24, R4, 0x80, RZ ;  /* 0x0000008004187810 */ /* 0x000fe20007ffe0ff */
[----:B------:R-:W-:Y:S02]  /*1390*/  BSSY B0, `(.L_x_8767) ;  /* 0x0000035000007945 */ /* 0x000fe40003800000 */
[----:B------:R3:W5:Y:S01]  /*13a0*/  @!P2 LDG.E.U16 R20, desc[UR4][R12.64] ;  /* 0x000000040c14a981 */ /* 0x000762000c1e1500 */
[----:B--2---:R-:W-:-:S03]  /*13b0*/  @!P6 IMAD.WIDE.U32 R2, R25, 0x2, R2 ;  /* 0x000000021902e825 */ /* 0x004fc600078e0002 */
[----:B------:R2:W5:Y:S04]  /*13c0*/  @!P1 LDG.E.U16 R19, desc[UR4][R6.64] ;  /* 0x0000000406139981 */ /* 0x000568000c1e1500 */
[----:B------:R4:W5:Y:S01]  /*13d0*/  @!P6 LDG.E.U16 R18, desc[UR4][R2.64] ;  /* 0x000000040212e981 */ /* 0x000962000c1e1500 */
[C---:B-1----:R-:W-:Y:S02]  /*13e0*/  IADD3 R10, R4.reuse, 0x100, RZ ;  /* 0x00000100040a7810 */ /* 0x042fe40007ffe0ff */
[C---:B---3--:R-:W-:Y:S01]  /*13f0*/  IADD3 R12, R4.reuse, 0x280, RZ ;  /* 0x00000280040c7810 */ /* 0x048fe20007ffe0ff */
[----:B------:R1:W5:Y:S01]  /*1400*/  @!P5 LDG.E.U16 R0, desc[UR4][R28.64] ;  /* 0x000000041c00d981 */ /* 0x000362000c1e1500 */
[C---:B--2---:R-:W-:Y:S01]  /*1410*/  IADD3 R6, R4.reuse, 0x180, RZ ;  /* 0x0000018004067810 */ /* 0x044fe20007ffe0ff */
[----:B----4-:R-:W-:Y:S01]  /*1420*/  VIADD R2, R4, 0x200 ;  /* 0x0000020004027836 */ /* 0x010fe20000000000 */
[----:B------:R-:W-:-:S02]  /*1430*/  ISETP.GE.AND P6, PT, R24, R9, PT ;  /* 0x000000091800720c */ /* 0x000fc40003fc6270 */
[-C--:B------:R-:W-:Y:S02]  /*1440*/  ISETP.GE.AND P5, PT, R10, R9.reuse, PT ;  /* 0x000000090a00720c */ /* 0x080fe40003fa6270 */
[-C--:B------:R-:W-:Y:S02]  /*1450*/  ISETP.GE.AND P3, PT, R2, R9.reuse, PT ;  /* 0x000000090200720c */ /* 0x080fe40003f66270 */
[-C--:B------:R-:W-:Y:S02]  /*1460*/  ISETP.GE.AND P4, PT, R6, R9.reuse, PT ;  /* 0x000000090600720c */ /* 0x080fe40003f86270 */
[----:B------:R-:W-:Y:S02]  /*1470*/  ISETP.GE.AND P2, PT, R12, R9, PT ;  /* 0x000000090c00720c */ /* 0x000fe40003f46270 */
[----:B------:R-:W-:Y:S01]  /*1480*/  IADD3 R2, R4, 0x300, RZ ;  /* 0x0000030004027810 */ /* 0x000fe20007ffe0ff */
[----:B01----:R-:W-:Y:S10]  /*1490*/  @P0 BRA `(.L_x_8768) ;  /* 0x0000000000900947 */ /* 0x003ff40003800000 */
[----:B-----5:R-:W-:Y:S01]  /*14a0*/  HADD2.F32 R6, -RZ, R15.H0_H0 ;  /* 0x2000000fff067230 */ /* 0x020fe20000004100 */
[----:B------:R-:W-:Y:S01]  /*14b0*/  HFMA2.MMA R12, -RZ, RZ, 0.61474609375, 16.90625 ;  /* 0x38eb4c3aff0c7435 */ /* 0x000fe200000001ff */
[----:B------:R-:W-:Y:S01]  /*14c0*/  IMAD.MOV.U32 R22, RZ, RZ, 0x3aae005b ;  /* 0x3aae005bff167424 */ /* 0x000fe200078e00ff */
[----:B------:R-:W-:Y:S01]  /*14d0*/  HFMA2.MMA R13, -RZ, RZ, 1.28515625, -179.25 ;  /* 0x3d24d99aff0d7435 */ /* 0x000fe200000001ff */
[----:B------:R-:W-:Y:S01]  /*14e0*/  MOV R11, 0x3c09919f ;  /* 0x3c09919f000b7802 */ /* 0x000fe20000000f00 */
        /* <DEDUP_REMOVED lines=31> */
.L_x_8768:
[----:B------:R-:W-:Y:S05]  /*16e0*/  BSYNC B0 ;  /* 0x0000000000007941 */ /* 0x000fea0003800000 */
.L_x_8767:
[----:B------:R-:W-:Y:S01]  /*16f0*/  BSSY B0, `(.L_x_8769) ;  /* 0x0000028000007945 */ /* 0x000fe20003800000 */
[----:B------:R-:W-:Y:S02]  /*1700*/  ISETP.GE.AND P1, PT, R2, R9, PT ;  /* 0x000000090200720c */ /* 0x000fe40003f26270 */
[----:B------:R-:W-:Y:S01]  /*1710*/  IADD3 R2, R4, 0x380, RZ ;  /* 0x0000038004027810 */ /* 0x000fe20007ffe0ff */
[----:B------:R-:W-:Y:S10]  /*1720*/  @P6 BRA `(.L_x_8770) ;  /* 0x0000000000906947 */ /* 0x000ff40003800000 */
[----:B-----5:R-:W-:Y:S01]  /*1730*/  HADD2.F32 R14, -RZ, R14.H0_H0 ;  /* 0x2000000eff0e7230 */ /* 0x020fe20000004100 */
[----:B------:R-:W-:Y:S01]  /*1740*/  HFMA2.MMA R11, -RZ, RZ, 1.0087890625, -0.000686168670654296875 ;  /* 0x3c09919fff0b7435 */ /* 0x000fe200000001ff */
[----:B------:R-:W-:Y:S01]  /*1750*/  IMAD.MOV.U32 R22, RZ, RZ, 0x3aae005b ;  /* 0x3aae005bff167424 */ /* 0x000fe200078e00ff */
[----:B------:R-:W-:Y:S01]  /*1760*/  MOV R12, 0x38eb4c3a ;  /* 0x38eb4c3a000c7802 */ /* 0x000fe20000000f00 */
[----:B------:R-:W-:Y:S01]  /*1770*/  HFMA2.MMA R15, -RZ, RZ, 1.5341796875, 81.5625 ;  /* 0x3e235519ff0f7435 */ /* 0x000fe200000001ff */
        /* <DEDUP_REMOVED lines=16> */
[----:B------:R-:W-:Y:S02]  /*1880*/  FSEL R11, R15, 0.11284004896879196167, P6 ;  /* 0x3de718af0f0b7808 */ /* 0x000fe40003000000 */
[----:B------:R-:W-:Y:S01]  /*1890*/  MOV R15, 0x3f210a14 ;  /* 0x3f210a14000f7802 */ /* 0x000fe20000000f00 */
        /* <DEDUP_REMOVED lines=13> */
.L_x_8770:
[----:B------:R-:W-:Y:S05]  /*1970*/  BSYNC B0 ;  /* 0x0000000000007941 */ /* 0x000fea0003800000 */
.L_x_8769:
[----:B------:R-:W-:Y:S01]  /*1980*/  @!P0 IADD3 R3, R5, R4, RZ ;  /* 0x0000000405038210 */ /* 0x000fe20007ffe0ff */
[----:B------:R-:W-:Y:S01]  /*1990*/  BSSY B0, `(.L_x_8771) ;  /* 0x0000028000007945 */ /* 0x000fe20003800000 */
[----:B------:R-:W-:-:S03]  /*19a0*/  ISETP.GE.AND P6, PT, R2, R9, PT ;  /* 0x000000090200720c */ /* 0x000fc60003fc6270 */
[----:B------:R-:W-:Y:S01]  /*19b0*/  @!P0 IMAD.WIDE.U32 R2, R3, 0x2, R16 ;  /* 0x0000000203028825 */ /* 0x000fe200078e0010 */
[----:B------:R-:W-:Y:S09]  /*19c0*/  @P5 BRA `(.L_x_8772) ;  /* 0x0000000000905947 */ /* 0x000ff20003800000 */
[----:B-----5:R-:W-:Y:S01]  /*19d0*/  HADD2.F32 R10, -RZ, R0.H0_H0 ;  /* 0x20000000ff0a7230 */ /* 0x020fe20000004100 */
[----:B------:R-:W-:Y:S01]  /*19e0*/  HFMA2.MMA R14, -RZ, RZ, 0.61474609375, 16.90625 ;  /* 0x38eb4c3aff0e7435 */ /* 0x000fe200000001ff */
[----:B------:R-:W-:Y:S01]  /*19f0*/  IMAD.MOV.U32 R16, RZ, RZ, 0x3aae005b ;  /* 0x3aae005bff107424 */ /* 0x000fe200078e00ff */
[----:B------:R-:W-:Y:S01]  /*1a00*/  HFMA2.MMA R15, -RZ, RZ, 1.28515625, -179.25 ;  /* 0x3d24d99aff0f7435 */ /* 0x000fe200000001ff */
[----:B------:R-:W-:Y:S01]  /*1a10*/  MOV R13, 0x3c09919f ;  /* 0x3c09919f000d7802 */ /* 0x000fe20000000f00 */
        /* <DEDUP_REMOVED lines=31> */
.L_x_8772:
[----:B------:R-:W-:Y:S05]  /*1c10*/  BSYNC B0 ;  /* 0x0000000000007941 */ /* 0x000fea0003800000 */
.L_x_8771:
[----:B------:R-:W-:Y:S04]  /*1c20*/  BSSY B0, `(.L_x_8773) ;  /* 0x0000026000007945 */ /* 0x000fe80003800000 */
[----:B------:R-:W-:Y:S05]  /*1c30*/  @P4 BRA `(.L_x_8774) ;  /* 0x0000000000904947 */ /* 0x000fea0003800000 */
[----:B-----5:R-:W-:Y:S01]  /*1c40*/  HADD2.F32 R10, -RZ, R8.H0_H0 ;  /* 0x20000008ff0a7230 */ /* 0x020fe20000004100 */
[----:B------:R-:W-:Y:S01]  /*1c50*/  HFMA2.MMA R16, -RZ, RZ, 0.8349609375, 5.424022674560546875e-06 ;  /* 0x3aae005bff107435 */ /* 0x000fe200000001ff */
[----:B------:R-:W-:Y:S01]  /*1c60*/  MOV R14, 0x38eb4c3a ;  /* 0x38eb4c3a000e7802 */ /* 0x000fe20000000f00 */
[----:B------:R-:W-:Y:S01]  /*1c70*/  IMAD.MOV.U32 R13, RZ, RZ, 0x3c09919f ;  /* 0x3c09919fff0d7424 */ /* 0x000fe200078e00ff */
[----:B------:R-:W-:Y:S01]  /*1c80*/  MOV R15, 0x3d24d99a ;  /* 0x3d24d99a000f7802 */ /* 0x000fe20000000f00 */
        /* <DEDUP_REMOVED lines=31> */
.L_x_8774:
[----:B------:R-:W-:Y:S05]  /*1e80*/  BSYNC B0 ;  /* 0x0000000000007941 */ /* 0x000fea0003800000 */
.L_x_8773:
[----:B------:R-:W-:Y:S04]  /*1e90*/  BSSY B0, `(.L_x_8775) ;  /* 0x0000026000007945 */ /* 0x000fe80003800000 */
[----:B------:R-:W-:Y:S05]  /*1ea0*/  @P3 BRA `(.L_x_8776) ;  /* 0x0000000000903947 */ /* 0x000fea0003800000 */
[----:B-----5:R-:W-:Y:S01]  /*1eb0*/  HADD2.F32 R21, -RZ, R21.H0_H0 ;  /* 0x20000015ff157230 */ /* 0x020fe20000004100 */
[----:B------:R-:W-:Y:S01]  /*1ec0*/  HFMA2.MMA R14, -RZ, RZ, 0.61474609375, 16.90625 ;  /* 0x38eb4c3aff0e7435 */ /* 0x000fe200000001ff */
[----:B------:R-:W-:Y:S01]  /*1ed0*/  MOV R16, 0x3aae005b ;  /* 0x3aae005b00107802 */ /* 0x000fe20000000f00 */
[----:B------:R-:W-:Y:S01]  /*1ee0*/  HFMA2.MMA R13, -RZ, RZ, 1.0087890625, -0.000686168670654296875 ;  /* 0x3c09919fff0d7435 */ /* 0x000fe200000001ff */
        /* <DEDUP_REMOVED lines=15> */
[----:B------:R-:W-:Y:S02]  /*1fe0*/  FSEL R13, R16, 0.11284004896879196167, P3 ;  /* 0x3de718af100d7808 */ /* 0x000fe40001800000 */
[----:B------:R-:W-:Y:S01]  /*1ff0*/  MOV R16, 0x3f210a14 ;  /* 0x3f210a1400107802 */ /* 0x000fe20000000f00 */
        /* <DEDUP_REMOVED lines=15> */
.L_x_8776:
[----:B------:R-:W-:Y:S05]  /*20f0*/  BSYNC B0 ;  /* 0x0000000000007941 */ /* 0x000fea0003800000 */
.L_x_8775:
[----:B------:R-:W-:Y:S04]  /*2100*/  BSSY B0, `(.L_x_8777) ;  /* 0x0000026000007945 */ /* 0x000fe80003800000 */
[----:B------:R-:W-:Y:S05]  /*2110*/  @P2 BRA `(.L_x_8778) ;  /* 0x0000000000902947 */ /* 0x000fea0003800000 */
[----:B-----5:R-:W-:Y:S01]  /*2120*/  HADD2.F32 R20, -RZ, R20.H0_H0 ;  /* 0x20000014ff147230 */ /* 0x020fe20000004100 */
[----:B------:R-:W-:Y:S01]  /*2130*/  HFMA2.MMA R17, -RZ, RZ, 0.8349609375, 5.424022674560546875e-06 ;  /* 0x3aae005bff117435 */ /* 0x000fe200000001ff */
        /* <DEDUP_REMOVED lines=34> */
.L_x_8778:
[----:B------:R-:W-:Y:S05]  /*2360*/  BSYNC B0 ;  /* 0x0000000000007941 */ /* 0x000fea0003800000 */
.L_x_8777:
[----:B------:R-:W-:Y:S04]  /*2370*/  BSSY B0, `(.L_x_8779) ;  /* 0x0000026000007945 */ /* 0x000fe80003800000 */
[----:B------:R-:W-:Y:S05]  /*2380*/  @P1 BRA `(.L_x_8780) ;  /* 0x0000000000901947 */ /* 0x000fea0003800000 */
[----:B-----5:R-:W-:Y:S01]  /*2390*/  HADD2.F32 R19, -RZ, R19.H0_H0 ;  /* 0x20000013ff137230 */ /* 0x020fe20000004100 */
[----:B------:R-:W-:Y:S01]  /*23a0*/  HFMA2.MMA R20, -RZ, RZ, 0.8349609375, 5.424022674560546875e-06 ;  /* 0x3aae005bff147435 */ /* 0x000fe200000001ff */
[----:B------:R-:W-:Y:S01]  /*23b0*/  MOV R16, 0x38eb4c3a ;  /* 0x38eb4c3a00107802 */ /* 0x000fe20000000f00 */
[----:B------:R-:W-:Y:S01]  /*23c0*/  IMAD.MOV.U32 R17, RZ, RZ, 0x3d24d99a ;  /* 0x3d24d99aff117424 */ /* 0x000fe200078e00ff */
[----:B------:R-:W-:Y:S01]  /*23d0*/  MOV R15, 0x3c09919f ;  /* 0x3c09919f000f7802 */ /* 0x000fe20000000f00 */
[C---:B------:R-:W-:Y:S01]  /*23e0*/  FMUL.FTZ R12, R19.reuse, 0.70710676908493041992 ;  /* 0x3f3504f3130c7820 */ /* 0x040fe20000410000 */
[----:B------:R-:W-:Y:S01]  /*23f0*/  MOV R21, 0x3f69b4f9 ;  /* 0x3f69b4f900157802 */ /* 0x000fe20000000f00 */
        /* <DEDUP_REMOVED lines=29> */
.L_x_8780:
[----:B------:R-:W-:Y:S05]  /*25d0*/  BSYNC B0 ;  /* 0x0000000000007941 */ /* 0x000fea0003800000 */
.L_x_8779:
[----:B------:R-:W-:Y:S04]  /*25e0*/  BSSY B0, `(.L_x_8781) ;  /* 0x0000026000007945 */ /* 0x000fe80003800000 */
[----:B------:R-:W-:Y:S05]  /*25f0*/  @P6 BRA `(.L_x_8782) ;  /* 0x0000000000906947 */ /* 0x000fea0003800000 */
[----:B-----5:R-:W-:Y:S01]  /*2600*/  HADD2.F32 R18, -RZ, R18.H0_H0 ;  /* 0x20000012ff127230 */ /* 0x020fe20000004100 */
[----:B------:R-:W-:Y:S01]  /*2610*/  MOV R17, 0x38eb4c3a ;  /* 0x38eb4c3a00117802 */ /* 0x000fe20000000f00 */
[----:B------:R-:W-:Y:S01]  /*2620*/  IMAD.MOV.U32 R19, RZ, RZ, 0x3aae005b ;  /* 0x3aae005bff137424 */ /* 0x000fe200078e00ff */
[----:B------:R-:W-:Y:S01]  /*2630*/  HFMA2.MMA R16, -RZ, RZ, 1.0087890625, -0.000686168670654296875 ;  /* 0x3c09919fff107435 */ /* 0x000fe200000001ff */
[----:B------:R-:W-:Y:S01]  /*2640*/  MOV R20, 0x3d24d99a ;  /* 0x3d24d99a00147802 */ /* 0x000fe20000000f00 */
        /* <DEDUP_REMOVED lines=31> */
.L_x_8782:
[----:B------:R-:W-:Y:S05]  /*2840*/  BSYNC B0 ;  /* 0x0000000000007941 */ /* 0x000fea0003800000 */
.L_x_8781:
[----:B------:R-:W-:Y:S01]  /*2850*/  @!P0 IADD3 R4, R4, 0x80, RZ ;  /* 0x0000008004048810 */ /* 0x000fe20007ffe0ff */
[----:B------:R0:W-:Y:S01]  /*2860*/  @!P0 STG.E.U16 desc[UR4][R2.64], R6 ;  /* 0x0000000602008986 */ /* 0x0001e2000c101504 */
[----:B------:R-:W-:Y:S04]  /*2870*/  BSSY B0, `(.L_x_8783) ;  /* 0x000002d000007945 */ /* 0x000fe80003800000 */
[----:B------:R-:W-:Y:S01]  /*2880*/  BSSY B1, `(.L_x_8784) ;  /* 0x0000025000017945 */ /* 0x000fe20003800000 */
[----:B------:R-:W-:-:S13]  /*2890*/  ISETP.GE.AND P0, PT, R4, R9, PT ;  /* 0x000000090400720c */ /* 0x000fda0003f06270 */
[----:B0-----:R-:W-:Y:S05]  /*28a0*/  @P0 BRA `(.L_x_8785) ;  /* 0x0000000000300947 */ /* 0x001fea0003800000 */
[----:B------:R-:W0:Y:S01]  /*28b0*/  LDC.64 R2, c[0x0][0x218] ;  /* 0x00008600ff027b82 */ /* 0x000e220000000a00 */
[----:B-----5:R-:W-:Y:S02]  /*28c0*/  IADD3 R15, R5, R4, RZ ;  /* 0x00000004050f7210 */ /* 0x020fe40007ffe0ff */
[----:B------:R-:W-:-:S04]  /*28d0*/  IADD3 R4, R4, 0x80, RZ ;  /* 0x0000008004047810 */ /* 0x000fc80007ffe0ff */
[----:B------:R-:W-:Y:S01]  /*28e0*/  ISETP.GE.AND P0, PT, R4, R9, PT ;  /* 0x000000090400720c */ /* 0x000fe20003f06270 */
[----:B0-----:R-:W-:-:S05]  /*28f0*/  IMAD.WIDE.U32 R2, R15, 0x2, R2 ;  /* 0x000000020f027825 */ /* 0x001fca00078e0002 */
[----:B------:R0:W-:Y:S07]  /*2900*/  STG.E.U16 desc[UR4][R2.64], R7 ;  /* 0x0000000702007986 */ /* 0x0001ee000c101504 */
[----:B------:R-:W-:Y:S05]  /*2910*/  @P0 BRA `(.L_x_8786) ;  /* 0x0000000000300947 */ /* 0x000fea0003800000 */
[----:B0-----:R-:W0:Y:S01]  /*2920*/  LDC.64 R2, c[0x0][0x218] ;  /* 0x00008600ff027b82 */ /* 0x001e220000000a00 */
[----:B------:R-:W-:Y:S01]  /*2930*/  IADD3 R7, R5, R4, RZ ;  /* 0x0000000405077210 */ /* 0x000fe20007ffe0ff */
[----:B------:R-:W-:-:S04]  /*2940*/  VIADD R4, R4, 0x80 ;  /* 0x0000008004047836 */ /* 0x000fc80000000000 */
[----:B0-----:R-:W-:-:S05]  /*2950*/  IMAD.WIDE.U32 R2, R7, 0x2, R2 ;  /* 0x0000000207027825 */ /* 0x001fca00078e0002 */
[----:B------:R0:W-:Y:S02]  /*2960*/  STG.E.U16 desc[UR4][R2.64], R0 ;  /* 0x0000000002007986 */ /* 0x0001e4000c101504 */
.L_x_8785:
[----:B------:R-:W-:-:S13]  /*2970*/  ISETP.GE.AND P0, PT, R4, R9, PT ;  /* 0x000000090400720c */ /* 0x000fda0003f06270 */
[----:B------:R-:W-:Y:S05]  /*2980*/  @P0 BRA `(.L_x_8787) ;  /* 0x0000000000300947 */ /* 0x000fea0003800000 */
[----:B0-----:R-:W0:Y:S01]  /*2990*/  LDC.64 R2, c[0x0][0x218] ;  /* 0x00008600ff027b82 */ /* 0x001e220000000a00 */
[----:B------:R-:W-:Y:S02]  /*29a0*/  IADD3 R7, R5, R4, RZ ;  /* 0x0000000405077210 */ /* 0x000fe40007ffe0ff */
[----:B------:R-:W-:-:S03]  /*29b0*/  IADD3 R4, R4, 0x80, RZ ;  /* 0x0000008004047810 */ /* 0x000fc60007ffe0ff */
[----:B0-----:R-:W-:-:S05]  /*29c0*/  IMAD.WIDE.U32 R2, R7, 0x2, R2 ;  /* 0x0000000207027825 */ /* 0x001fca00078e0002 */
[----:B-----5:R1:W-:Y:S02]  /*29d0*/  STG.E.U16 desc[UR4][R2.64], R8 ;  /* 0x0000000802007986 */ /* 0x0203e4000c101504 */
.L_x_8786:
[----:B------:R-:W-:-:S13]  /*29e0*/  ISETP.GE.AND P0, PT, R4, R9, PT ;  /* 0x000000090400720c */ /* 0x000fda0003f06270 */
[----:B------:R-:W-:Y:S05]  /*29f0*/  @P0 BRA `(.L_x_8788) ;  /* 0x0000000000340947 */ /* 0x000fea0003800000 */
[----:B01----:R-:W0:Y:S01]  /*2a00*/  LDC.64 R2, c[0x0][0x218] ;  /* 0x00008600ff027b82 */ /* 0x003e220000000a00 */
[----:B------:R-:W-:Y:S02]  /*2a10*/  IADD3 R7, R5, R4, RZ ;  /* 0x0000000405077210 */ /* 0x000fe40007ffe0ff */
[----:B------:R-:W-:-:S03]  /*2a20*/  IADD3 R4, R4, 0x80, RZ ;  /* 0x0000008004047810 */ /* 0x000fc60007ffe0ff */
[----:B0-----:R-:W-:-:S05]  /*2a30*/  IMAD.WIDE.U32 R2, R7, 0x2, R2 ;  /* 0x0000000207027825 */ /* 0x001fca00078e0002 */
[----:B------:R1:W-:Y:S02]  /*2a40*/  STG.E.U16 desc[UR4][R2.64], R10 ;  /* 0x0000000a02007986 */ /* 0x0003e4000c101504 */
.L_x_8787:
[----:B------:R-:W-:-:S13]  /*2a50*/  ISETP.GE.AND P0, PT, R4, R9, PT ;  /* 0x000000090400720c */ /* 0x000fda0003f06270 */
[----:B------:R-:W-:Y:S05]  /*2a60*/  @P0 BREAK B1 ;  /* 0x0000000000010942 */ /* 0x000fea0003800000 */
[----:B------:R-:W-:Y:S05]  /*2a70*/  @P0 BRA `(.L_x_8789) ;  /* 0x0000000000300947 */ /* 0x000fea0003800000 */
[----:B01----:R-:W0:Y:S01]  /*2a80*/  LDC.64 R2, c[0x0][0x218] ;  /* 0x00008600ff027b82 */ /* 0x003e220000000a00 */
[----:B------:R-:W-:Y:S01]  /*2a90*/  IMAD.IADD R7, R5, 0x1, R4 ;  /* 0x0000000105077824 */ /* 0x000fe200078e0204 */
[----:B------:R-:W-:-:S03]  /*2aa0*/  IADD3 R4, R4, 0x80, RZ ;  /* 0x0000008004047810 */ /* 0x000fc60007ffe0ff */
[----:B0-----:R-:W-:-:S05]  /*2ab0*/  IMAD.WIDE.U32 R2, R7, 0x2, R2 ;  /* 0x0000000207027825 */ /* 0x001fca00078e0002 */
[----:B------:R2:W-:Y:S02]  /*2ac0*/  STG.E.U16 desc[UR4][R2.64], R11 ;  /* 0x0000000b02007986 */ /* 0x0005e4000c101504 */
.L_x_8788:
[----:B------:R-:W-:Y:S05]  /*2ad0*/  BSYNC B1 ;  /* 0x0000000000017941 */ /* 0x000fea0003800000 */
.L_x_8784:
[----:B------:R-:W-:-:S13]  /*2ae0*/  ISETP.GE.AND P0, PT, R4, R9, PT ;  /* 0x000000090400720c */ /* 0x000fda0003f06270 */
[----:B012---:R-:W0:Y:S01]  /*2af0*/  @!P0 LDC.64 R2, c[0x0][0x218] ;  /* 0x00008600ff028b82 */ /* 0x007e220000000a00 */
[----:B------:R-:W-:Y:S02]  /*2b00*/  @!P0 IADD3 R7, R5, R4, RZ ;  /* 0x0000000405078210 */ /* 0x000fe40007ffe0ff */
[----:B------:R-:W-:-:S03]  /*2b10*/  @!P0 IADD3 R4, R4, 0x80, RZ ;  /* 0x0000008004048810 */ /* 0x000fc60007ffe0ff */
[----:B0-----:R-:W-:-:S05]  /*2b20*/  @!P0 IMAD.WIDE.U32 R2, R7, 0x2, R2 ;  /* 0x0000000207028825 */ /* 0x001fca00078e0002 */
[----:B------:R2:W-:Y:S02]  /*2b30*/  @!P0 STG.E.U16 desc[UR4][R2.64], R12 ;  /* 0x0000000c02008986 */ /* 0x0005e4000c101504 */
.L_x_8789:
[----:B------:R-:W-:Y:S05]  /*2b40*/  BSYNC B0 ;  /* 0x0000000000007941 */ /* 0x000fea0003800000 */
.L_x_8783:
        /* <DEDUP_REMOVED lines=8> */
.L_x_8790:
        /* <DEDUP_REMOVED lines=11> */
.L_x_12890:


//--------------------- .text._ZN2at6native29vectorized_elementwise_kernelILi4EZZZNS0_18GeluCUDAKernelImplERNS_18TensorIteratorBaseENS0_8GeluTypeEENKUlvE0_clEvENKUlvE1_clEvEUlN3c104HalfEE_St5arrayIPcLm2EEEEviT0_T1_ --------------------------
	.section	.text._ZN2at6native29vectorized_elementwise_kernelILi4EZZZNS0_18GeluCUDAKernelImplERNS_18TensorIteratorBaseENS0_8GeluTypeEENKUlvE0_clEvENKUlvE1_clEvEUlN3c104HalfEE_St5arrayIPcLm2EEEEviT0_T1_,"ax",@progbits
	.align	128
        .global         _ZN2at6native29vectorized_elementwise_kernelILi4EZZZNS0_18GeluCUDAKernelImplERNS_18TensorIteratorBaseENS0_8GeluTypeEENKUlvE0_clEvENKUlvE1_clEvEUlN3c104HalfEE_St5arrayIPcLm2EEEEviT0_T1_
        .type           _ZN2at6native29vectorized_elementwise_kernelILi4EZZZNS0_18GeluCUDAKernelImplERNS_18TensorIteratorBaseENS0_8GeluTypeEENKUlvE0_clEvENKUlvE1_clEvEUlN3c104HalfEE_St5arrayIPcLm2EEEEviT0_T1_,@function
        .size           _ZN2at6native29vectorized_elementwise_kernelILi4EZZZNS0_18GeluCUDAKernelImplERNS_18TensorIteratorBaseENS0_8GeluTypeEENKUlvE0_clEvENKUlvE1_clEvEUlN3c104HalfEE_St5arrayIPcLm2EEEEviT0_T1_,(.L_x_12891 - _ZN2at6native29vectorized_elementwise_kernelILi4EZZZNS0_18GeluCUDAKernelImplERNS_18TensorIteratorBaseENS0_8GeluTypeEENKUlvE0_clEvENKUlvE1_clEvEUlN3c104HalfEE_St5arrayIPcLm2EEEEviT0_T1_)
        .other          _ZN2at6native29vectorized_elementwise_kernelILi4EZZZNS0_18GeluCUDAKernelImplERNS_18TensorIteratorBaseENS0_8GeluTypeEENKUlvE0_clEvENKUlvE1_clEvEUlN3c104HalfEE_St5arrayIPcLm2EEEEviT0_T1_,@"STO_CUDA_ENTRY STV_DEFAULT"
_ZN2at6native29vectorized_elementwise_kernelILi4EZZZNS0_18GeluCUDAKernelImplERNS_18TensorIteratorBaseENS0_8GeluTypeEENKUlvE0_clEvENKUlvE1_clEvEUlN3c104HalfEE_St5arrayIPcLm2EEEEviT0_T1_:
.text._ZN2at6native29vectorized_elementwise_kernelILi4EZZZNS0_18GeluCUDAKernelImplERNS_18TensorIteratorBaseENS0_8GeluTypeEENKUlvE0_clEvENKUlvE1_clEvEUlN3c104HalfEE_St5arrayIPcLm2EEEEviT0_T1_:
        /* <DEDUP_REMOVED lines=16> */
[----:B------:R-:W-:Y:S01]  /*0100*/  HFMA2.MMA R5, -RZ, RZ, 1.28515625, -179.25 ;  /* 0x3d24d99aff057435 */ /* 0x000fe200000001ff */
[----:B------:R-:W-:Y:S02]  /*0110*/  IMAD.MOV.U32 R8, RZ, RZ, 0x3c09919f ;  /* 0x3c09919fff087424 */ /* 0x000fe400078e00ff */
[----:B--2---:R-:W-:-:S02]  /*0120*/  HADD2.F32 R15, -RZ, R12.H0_H0 ;  /* 0x2000000cff0f7230 */ /* 0x004fc40000004100 */
[----:B------:R-:W-:Y:S02]  /*0130*/  HADD2.F32 R25, -RZ, R12.H1_H1 ;  /* 0x3000000cff197230 */ /* 0x000fe40000004100 */
[----:B------:R-:W-:Y:S02]  /*0140*/  HADD2.F32 R23, -RZ, R13.H0_H0 ;  /* 0x2000000dff177230 */ /* 0x000fe40000004100 */
[----:B------:R-:W-:Y:S01]  /*0150*/  FMUL.FTZ R16, R15, 0.70710676908493041992 ;  /* 0x3f3504f30f107820 */ /* 0x000fe20000410000 */
[C---:B------:R-:W-:Y:S01]  /*0160*/  FMUL.FTZ R12, R25.reuse, 0.70710676908493041992 ;  /* 0x3f3504f3190c7820 */ /* 0x040fe20000410000 */
[----:B------:R-:W-:Y:S02]  /*0170*/  FMUL.FTZ R28, R25, 0.5 ;  /* 0x3f000000191c7820 */ /* 0x000fe40000410000 */
[C---:B------:R-:W-:Y:S01]  /*0180*/  FADD.FTZ R19, |R16|.reuse, -RZ ;  /* 0x800000ff10137221 */ /* 0x040fe20000010200 */
[C---:B------:R-:W-:Y:S01]  /*0190*/  FMUL.FTZ R14, R16.reuse, R16 ;  /* 0x00000010100e7220 */ /* 0x040fe20000410000 */
[----:B------:R-:W-:Y:S01]  /*01a0*/  FSETP.GE.FTZ.AND P0, PT, |R16|, 1.0029599666595458984, PT ;  /* 0x3f8060fe1000780b */ /* 0x000fe20003f16200 */
[C---:B------:R-:W-:Y:S01]  /*01b0*/  FADD.FTZ R18, |R12|.reuse, -RZ ;  /* 0x800000ff0c127221 */ /* 0x040fe20000010200 */
[C---:B------:R-:W-:Y:S01]  /*01c0*/  FMUL.FTZ R27, R12.reuse, R12 ;  /* 0x0000000c0c1b7220 */ /* 0x040fe20000410000 */
[----:B------:R-:W-:Y:S01]  /*01d0*/  FSETP.GE.FTZ.AND P1, PT, |R12|, 1.0029599666595458984, PT ;  /* 0x3f8060fe0c00780b */ /* 0x000fe20003f36200 */
[----:B------:R-:W-:Y:S01]  /*01e0*/  FMUL.FTZ R25, R23, 0.5 ;  /* 0x3f00000017197820 */ /* 0x000fe20000410000 */
[C---:B------:R-:W-:Y:S01]  /*01f0*/  FSEL R14, R19.reuse, R14, P0 ;  /* 0x0000000e130e7208 */ /* 0x040fe20000000000 */
[----:B------:R-:W-:Y:S01]  /*0200*/  FADD.FTZ R19, -R19, -RZ ;  /* 0x800000ff13137221 */ /* 0x000fe20000010100 */
[----:B0-----:R-:W-:-:S02]  /*0210*/  FSEL R7, R10, 8.4834944573231041431e-05, P0 ;  /* 0x38b1e96a0a077808 */ /* 0x001fc40000000000 */
[C---:B------:R-:W-:Y:S02]  /*0220*/  FSEL R11, -R9.reuse, -0.00082130916416645050049, P0 ;  /* 0xba574d20090b7808 */ /* 0x040fe40000000100 */
[----:B------:R-:W-:Y:S02]  /*0230*/  FSEL R17, R8, 0.0052134888246655464172, P0 ;  /* 0x3baad5ea08117808 */ /* 0x000fe40000000000 */
[----:B------:R-:W-:Y:S01]  /*0240*/  FSEL R27, R18, R27, P1 ;  /* 0x0000001b121b7208 */ /* 0x000fe20000800000 */
[----:B------:R-:W-:Y:S01]  /*0250*/  FFMA.FTZ R7, R14, R7, R11 ;  /* 0x000000070e077223 */ /* 0x000fe2000001000b */
[----:B------:R-:W-:Y:S02]  /*0260*/  FSEL R6, R10, 8.4834944573231041431e-05, P1 ;  /* 0x38b1e96a0a067808 */ /* 0x000fe40000800000 */
[----:B------:R-:W-:Y:S01]  /*0270*/  FSEL R20, -R9, -0.00082130916416645050049, P1 ;  /* 0xba574d2009147808 */ /* 0x000fe20000800100 */
[----:B------:R-:W-:Y:S01]  /*0280*/  FFMA.FTZ R17, R14, R7, R17 ;  /* 0x000000070e117223 */ /* 0x000fe20000010011 */
[----:B------:R-:W-:-:S02]  /*0290*/  FSEL R11, -R5, -0.026868773624300956726, P0 ;  /* 0xbcdc1be7050b7808 */ /* 0x000fc40000000100 */
[----:B------:R-:W-:Y:S01]  /*02a0*/  MOV R7, 0x3e235519 ;  /* 0x3e23551900077802 */ /* 0x000fe20000000f00 */
[----:B------:R-:W-:Y:S01]  /*02b0*/  FFMA.FTZ R6, R27, R6, R20 ;  /* 0x000000061b067223 */ /* 0x000fe20000010014 */
[----:B------:R-:W-:Y:S01]  /*02c0*/  FSEL R20, R8, 0.0052134888246655464172, P1 ;  /* 0x3baad5ea08147808 */ /* 0x000fe20000800000 */
[----:B------:R-:W-:Y:S01]  /*02d0*/  FFMA.FTZ R17, R14, R17, R11 ;  /* 0x000000110e117223 */ /* 0x000fe2000001000b */
[----:B------:R-:W-:Y:S01]  /*02e0*/  HFMA2.MMA R11, -RZ, RZ, 1.8525390625, -0.310791015625 ;  /* 0x3f69b4f9ff0b7435 */ /* 0x000fe200000001ff */
[----:B------:R-:W-:Y:S02]  /*02f0*/  FSEL R22, -R5, -0.026868773624300956726, P1 ;  /* 0xbcdc1be705167808 */ /* 0x000fe40000800100 */
[----:B------:R-:W-:Y:S01]  /*0300*/  FFMA.FTZ R6, R27, R6, R20 ;  /* 0x000000061b067223 */ /* 0x000fe20000010014 */
[C---:B------:R-:W-:Y:S02]  /*0310*/  FSEL R21, R7.reuse, 0.11284004896879196167, P0 ;  /* 0x3de718af07157808 */ /* 0x040fe40000000000 */
[----:B------:R-:W-:Y:S01]  /*0320*/  FSEL R24, R7, 0.11284004896879196167, P1 ;  /* 0x3de718af07187808 */ /* 0x000fe20000800000 */
[----:B------:R-:W-:Y:S01]  /*0330*/  FFMA.FTZ R22, R27, R6, R22 ;  /* 0x000000061b167223 */ /* 0x000fe20000010016 */
[----:B------:R-:W-:-:S02]  /*0340*/  IMAD.MOV.U32 R6, RZ, RZ, 0x3f210a14 ;  /* 0x3f210a14ff067424 */ /* 0x000fc400078e00ff */
[----:B------:R-:W-:Y:S01]  /*0350*/  FFMA.FTZ R17, R14, R17, R21 ;  /* 0x000000110e117223 */ /* 0x000fe20000010015 */
[----:B------:R-:W-:Y:S01]  /*0360*/  FSEL R20, R11, -0.37612664699554443359, P0 ;  /* 0xbec093ac0b147808 */ /* 0x000fe20000000000 */
[----:B------:R-:W-:Y:S01]  /*0370*/  FFMA.FTZ R22, R27, R22, R24 ;  /* 0x000000161b167223 */ /* 0x000fe20000010018 */
[----:B------:R-:W-:Y:S02]  /*0380*/  FSEL R19, R19, R16, P0 ;  /* 0x0000001013137208 */ /* 0x000fe40000000000 */
[----:B------:R-:W-:Y:S01]  /*0390*/  FSEL R26, R6, 0.12837915122509002686, P0 ;  /* 0x3e0375d3061a7808 */ /* 0x000fe20000000000 */
[----:B------:R-:W-:Y:S01]  /*03a0*/  FFMA.FTZ R17, R14, R17, R20 ;  /* 0x000000110e117223 */ /* 0x000fe20000010014 */
[----:B------:R-:W-:-:S03]  /*03b0*/  FSEL R20, R11, -0.37612664699554443359, P1 ;  /* 0xbec093ac0b147808 */ /* 0x000fc60000800000 */
[----:B------:R-:W-:Y:S01]  /*03c0*/  FFMA.FTZ R26, R14, R17, R26 ;  /* 0x000000110e1a7223 */ /* 0x000fe2000001001a */
[----:B------:R-:W-:Y:S01]  /*03d0*/  FSEL R17, R6, 0.12837915122509002686, P1 ;  /* 0x3e0375d306117808 */ /* 0x000fe20000800000 */
[----:B------:R-:W-:Y:S01]  /*03e0*/  FFMA.FTZ R20, R27, R22, R20 ;  /* 0x000000161b147223 */ /* 0x000fe20000010014 */
[----:B------:R-:W-:Y:S01]  /*03f0*/  FMUL.FTZ R14, R23, 0.70710676908493041992 ;  /* 0x3f3504f3170e7820 */ /* 0x000fe20000410000 */
[----:B------:R-:W-:Y:S01]  /*0400*/  FFMA.FTZ R26, R26, R19, R19 ;  /* 0x000000131a1a7223 */ /* 0x000fe20000010013 */
[--C-:B---3--:R-:W-:Y:S02]  /*0410*/  HADD2.F32 R23, -RZ, R3.reuse.H0_H0 ;  /* 0x20000003ff177230 */ /* 0x108fe40000004100 */
[----:B------:R-:W-:Y:S01]  /*0420*/  FFMA.FTZ R27, R27, R20, R17 ;  /* 0x000000141b1b7223 */ /* 0x000fe20000010011 */
[C---:B------:R-:W-:Y:S01]  /*0430*/  FADD.FTZ R17, |R14|.reuse, -RZ ;  /* 0x800000ff0e117221 */ /* 0x040fe20000010200 */
[C---:B------:R-:W-:Y:S01]  /*0440*/  FMUL.FTZ R24, R14.reuse, R14 ;  /* 0x0000000e0e187220 */ /* 0x040fe20000410000 */
[----:B------:R-:W-:Y:S01]  /*0450*/  FSETP.GE.FTZ.AND P2, PT, |R14|, 1.0029599666595458984, PT ;  /* 0x3f8060fe0e00780b */ /* 0x000fe20003f56200 */
[----:B------:R-:W0:Y:S01]  /*0460*/  @P0 MUFU.EX2 R19, R26 ;  /* 0x0000001a00130308 */ /* 0x000e220000000800 */
[----:B------:R-:W-:-:S02]  /*0470*/  HADD2.F32 R3, -RZ, R3.H1_H1 ;  /* 0x30000003ff037230 */ /* 0x000fc40000004100 */
[C---:B------:R-:W-:Y:S01]  /*0480*/  FSEL R24, R17.reuse, R24, P2 ;  /* 0x0000001811187208 */ /* 0x040fe20001000000 */
[----:B------:R-:W-:Y:S01]  /*0490*/  FADD.FTZ R17, -R17, -RZ ;  /* 0x800000ff11117221 */ /* 0x000fe20000010100 */
[----:B------:R-:W-:Y:S02]  /*04a0*/  FSEL R21, R10, 8.4834944573231041431e-05, P2 ;  /* 0x38b1e96a0a157808 */ /* 0x000fe40001000000 */
[----:B------:R-:W-:Y:S02]  /*04b0*/  FSEL R29, -R9, -0.00082130916416645050049, P2 ;  /* 0xba574d20091d7808 */ /* 0x000fe40001000100 */
[----:B------:R-:W-:-:S03]  /*04c0*/  FSEL R20, R8, 0.0052134888246655464172, P2 ;  /* 0x3baad5ea08147808 */ /* 0x000fc60001000000 */
[----:B------:R-:W-:Y:S01]  /*04d0*/  FFMA.FTZ R21, R24, R21, R29 ;  /* 0x0000001518157223 */ /* 0x000fe2000001001d */
[----:B------:R-:W-:-:S03]  /*04e0*/  FSEL R29, -R5, -0.026868773624300956726, P2 ;  /* 0xbcdc1be7051d7808 */ /* 0x000fc60001000100 */
[C---:B------:R-:W-:Y:S01]  /*04f0*/  FFMA.FTZ R21, R24.reuse, R21, R20 ;  /* 0x0000001518157223 */ /* 0x040fe20000010014 */
[----:B------:R-:W-:Y:S01]  /*0500*/  FSEL R20, R7, 0.11284004896879196167, P2 ;  /* 0x3de718af07147808 */ /* 0x000fe20001000000 */
[----:B0-----:R-:W-:Y:S02]  /*0510*/  @P0 FADD.FTZ R19, -R19, 1 ;  /* 0x3f80000013130421 */ /* 0x001fe40000010100 */
[----:B------:R-:W-:Y:S01]  /*0520*/  FFMA.FTZ R21, R24, R21, R29 ;  /* 0x0000001518157223 */ /* 0x000fe2000001001d */
[----:B------:R-:W-:Y:S02]  /*0530*/  FADD.FTZ R29, -R18, -RZ ;  /* 0x800000ff121d7221 */ /* 0x000fe40000010100 */
[----:B------:R-:W-:Y:S01]  /*0540*/  @P0 LOP3.LUT R26, R19, 0x80000000, R16, 0xb8, !PT ;  /* 0x80000000131a0812 */ /* 0x000fe200078eb810 */
[----:B------:R-:W-:Y:S01]  /*0550*/  FFMA.FTZ R21, R24, R21, R20 ;  /* 0x0000001518157223 */ /* 0x000fe20000010014 */
[----:B------:R-:W-:Y:S02]  /*0560*/  FSEL R20, R11, -0.37612664699554443359, P2 ;  /* 0xbec093ac0b147808 */ /* 0x000fe40001000000 */
[----:B------:R-:W-:-:S03]  /*0570*/  FSEL R16, R29, R12, P1 ;  /* 0x0000000c1d107208 */ /* 0x000fc60000800000 */
[----:B------:R-:W-:Y:S01]  /*0580*/  FFMA.FTZ R21, R24, R21, R20 ;  /* 0x0000001518157223 */ /* 0x000fe20000010014 */
[----:B------:R-:W-:Y:S01]  /*0590*/  FSEL R20, R6, 0.12837915122509002686, P2 ;  /* 0x3e0375d306147808 */ /* 0x000fe20001000000 */
[----:B------:R-:W-:-:S04]  /*05a0*/  FFMA.FTZ R27, R27, R16, R16 ;  /* 0x000000101b1b7223 */ /* 0x000fc80000010010 */
[----:B------:R-:W-:Y:S01]  /*05b0*/  FFMA.FTZ R24, R24, R21, R20 ;  /* 0x0000001518187223 */ /* 0x000fe20000010014 */
[----:B------:R-:W-:-:S05]  /*05c0*/  HADD2.F32 R21, -RZ, R13.H1_H1 ;  /* 0x3000000dff157230 */ /* 0x000fca0000004100 */
        /* <DEDUP_REMOVED lines=19> */
[----:B------:R-:W-:Y:S02]  /*0700*/  FSEL R19, R17, R14, P2 ;  /* 0x0000000e11137208 */ /* 0x000fe40001000000 */
[----:B------:R-:W0:Y:S03]  /*0710*/  @P1 MUFU.EX2 R17, R27 ;  /* 0x0000001b00111308 */ /* 0x000e260000000800 */
[----:B------:R-:W-:Y:S01]  /*0720*/  FFMA.FTZ R24, R24, R19, R19 ;  /* 0x0000001318187223 */ /* 0x000fe20000010013 */
[----:B------:R-:W-:-:S04]  /*0730*/  FSEL R19, R13, R18, P0 ;  /* 0x000000120d137208 */ /* 0x000fc80000000000 */
[----:B------:R-:W1:Y:S01]  /*0740*/  @P2 MUFU.EX2 R13, R24 ;  /* 0x00000018000d2308 */ /* 0x000e620000000800 */
[----:B------:R-:W-:-:S07]  /*0750*/  FFMA.FTZ R22, R16, R19, R19 ;  /* 0x0000001310167223 */ /* 0x000fce0000010013 */
[----:B------:R-:W2:Y:S01]  /*0760*/  @P0 MUFU.EX2 R16, R22 ;  /* 0x0000001600100308 */ /* 0x000ea20000000800 */
[----:B0-----:R-:W-:-:S05]  /*0770*/  @P1 FADD.FTZ R17, -R17, 1 ;  /* 0x3f80000011111421 */ /* 0x001fca0000010100 */
[----:B------:R-:W-:Y:S01]  /*0780*/  @P1 LOP3.LUT R27, R17, 0x80000000, R12, 0xb8, !PT ;  /* 0x80000000111b1812 */ /* 0x000fe200078eb80c */
[----:B------:R-:W-:Y:S02]  /*0790*/  HADD2.F32 R12, -RZ, R2.H0_H0 ;  /* 0x20000002ff0c7230 */ /* 0x000fe40000004100 */
[----:B-1----:R-:W-:Y:S02]  /*07a0*/  @P2 FADD.FTZ R17, -R13, 1 ;  /* 0x3f8000000d112421 */ /* 0x002fe40000010100 */
[----:B------:R-:W-:Y:S01]  /*07b0*/  FADD.FTZ R27, R27, 1 ;  /* 0x3f8000001b1b7421 */ /* 0x000fe20000010000 */
[----:B------:R-:W-:Y:S02]  /*07c0*/  FMUL.FTZ R13, R12, 0.70710676908493041992 ;  /* 0x3f3504f30c0d7820 */ /* 0x000fe40000410000 */
[----:B------:R-:W-:Y:S02]  /*07d0*/  @P2 LOP3.LUT R24, R17, 0x80000000, R14, 0xb8, !PT ;  /* 0x8000000011182812 */ /* 0x000fe400078eb80e */
[C---:B------:R-:W-:Y:S01]  /*07e0*/  FADD.FTZ R14, |R13|.reuse, -RZ ;  /* 0x800000ff0d0e7221 */ /* 0x040fe20000010200 */
[----:B--2---:R-:W-:Y:S01]  /*07f0*/  @P0 FADD.FTZ R17, -R16, 1 ;  /* 0x3f80000010110421 */ /* 0x004fe20000010100 */
[C---:B------:R-:W-:Y:S01]  /*0800*/  FMUL.FTZ R19, R13.reuse, R13 ;  /* 0x0000000d0d137220 */ /* 0x040fe20000410000 */
[----:B------:R-:W-:Y:S01]  /*0810*/  FSETP.GE.FTZ.AND P1, PT, |R13|, 1.0029599666595458984, PT ;  /* 0x3f8060fe0d00780b */ /* 0x000fe20003f36200 */
[----:B------:R-:W-:-:S02]  /*0820*/  FADD.FTZ R24, R24, 1 ;  /* 0x3f80000018187421 */ /* 0x000fc40000010000 */
[----:B------:R-:W-:Y:S02]  /*0830*/  @P0 LOP3.LUT R22, R17, 0x80000000, R18, 0xb8, !PT ;  /* 0x8000000011160812 */ /* 0x000fe400078eb812 */
[----:B------:R-:W-:Y:S01]  /*0840*/  FSEL R18, R14, R19, P1 ;  /* 0x000000130e127208 */ /* 0x000fe20000800000 */
[----:B------:R-:W-:Y:S01]  /*0850*/  FMUL.FTZ R24, R24, R25 ;  /* 0x0000001918187220 */ /* 0x000fe20000410000 */
[----:B------:R-:W-:Y:S01]  /*0860*/  FSEL R17, R10, 8.4834944573231041431e-05, P1 ;  /* 0x38b1e96a0a117808 */ /* 0x000fe20000800000 */
[----:B------:R-:W-:Y:S01]  /*0870*/  FADD.FTZ R14, -R14, -RZ ;  /* 0x800000ff0e0e7221 */ /* 0x000fe20000010100 */
[----:B------:R-:W-:Y:S02]  /*0880*/  FSEL R19, -R9, -0.00082130916416645050049, P1 ;  /* 0xba574d2009137808 */ /* 0x000fe40000800100 */
[----:B------:R-:W-:Y:S02]  /*0890*/  FSEL R16, R8, 0.0052134888246655464172, P1 ;  /* 0x3baad5ea08107808 */ /* 0x000fe40000800000 */
[----:B------:R-:W-:Y:S01]  /*08a0*/  FSEL R20, R11, -0.37612664699554443359, P1 ;  /* 0xbec093ac0b147808 */ /* 0x000fe20000800000 */
[----:B------:R-:W-:-:S04]  /*08b0*/  FFMA.FTZ R17, R18, R17, R19 ;  /* 0x0000001112117223 */ /* 0x000fc80000010013 */
[----:B------:R-:W-:Y:S01]  /*08c0*/  FFMA.FTZ R17, R18, R17, R16 ;  /* 0x0000001112117223 */ /* 0x000fe20000010010 */
[----:B------:R-:W-:-:S05]  /*08d0*/  FSEL R16, -R5, -0.026868773624300956726, P1 ;  /* 0xbcdc1be705107808 */ /* 0x000fca0000800100 */
[----:B------:R-:W-:Y:S01]  /*08e0*/  FFMA.FTZ R17, R18, R17, R16 ;  /* 0x0000001112117223 */ /* 0x000fe20000010010 */
[----:B------:R-:W-:-:S05]  /*08f0*/  FSEL R16, R7, 0.11284004896879196167, P1 ;  /* 0x3de718af07107808 */ /* 0x000fca0000800000 */
[----:B------:R-:W-:Y:S01]  /*0900*/  FFMA.FTZ R17, R18, R17, R16 ;  /* 0x0000001112117223 */ /* 0x000fe20000010010 */
[----:B------:R-:W-:Y:S01]  /*0910*/  HADD2.F32 R16, -RZ, R2.H1_H1 ;  /* 0x30000002ff107230 */ /* 0x000fe20000004100 */
[----:B------:R-:W-:Y:S02]  /*0920*/  FSEL R2, R6, 0.12837915122509002686, P1 ;  /* 0x3e0375d306027808 */ /* 0x000fe40000800000 */
[----:B------:R-:W-:Y:S02]  /*0930*/  FFMA.FTZ R19, R18, R17, R20 ;  /* 0x0000001112137223 */ /* 0x000fe40000010014 */
[----:B------:R-:W-:Y:S02]  /*0940*/  FMUL.FTZ R17, R16, 0.70710676908493041992 ;  /* 0x3f3504f310117820 */ /* 0x000fe40000410000 */
[----:B------:R-:W-:Y:S02]  /*0950*/  FFMA.FTZ R18, R18, R19, R2 ;  /* 0x0000001312127223 */ /* 0x000fe40000010002 */
        /* <DEDUP_REMOVED lines=20> */
[----:B------:R-:W-:Y:S01]  /*0aa0*/  FADD.FTZ R21, R22, 1 ;  /* 0x3f80000016157421 */ /* 0x000fe20000010000 */
[----:B------:R-:W-:Y:S01]  /*0ab0*/  FMUL.FTZ R22, R23, 0.70710676908493041992 ;  /* 0x3f3504f317167820 */ /* 0x000fe20000410000 */
[----:B------:R-:W-:Y:S01]  /*0ac0*/  FMUL.FTZ R15, R15, R2 ;  /* 0x000000020f0f7220 */ /* 0x000fe20000410000 */
[----:B------:R-:W-:Y:S01]  /*0ad0*/  FMUL.FTZ R2, R27, R28 ;  /* 0x0000001c1b027220 */ /* 0x000fe20000410000 */
[----:B------:R-:W-:Y:S01]  /*0ae0*/  FMUL.FTZ R21, R21, R26 ;  /* 0x0000001a15157220 */ /* 0x000fe20000410000 */
[C---:B------:R-:W-:Y:S01]  /*0af0*/  FADD.FTZ R25, |R22|.reuse, -RZ ;  /* 0x800000ff16197221 */ /* 0x040fe20000010200 */
[C---:B------:R-:W-:Y:S01]  /*0b00*/  FMUL.FTZ R26, R22.reuse, R22 ;  /* 0x00000016161a7220 */ /* 0x040fe20000410000 */
[----:B------:R-:W-:Y:S01]  /*0b10*/  FSETP.GE.FTZ.AND P2, PT, |R22|, 1.0029599666595458984, PT ;  /* 0x3f8060fe1600780b */ /* 0x000fe20003f56200 */
[----:B------:R-:W-:Y:S01]  /*0b20*/  FMUL.FTZ R23, R23, 0.5 ;  /* 0x3f00000017177820 */ /* 0x000fe20000410000 */
[----:B------:R-:W-:-:S02]  /*0b30*/  F2FP.F16.F32.PACK_AB R2, R2, R15 ;  /* 0x0000000f0202723e */ /* 0x000fc400000000ff */
        /* <DEDUP_REMOVED lines=16> */
[----:B------:R-:W-:Y:S01]  /*0c40*/  FSEL R27, R14, R13, P1 ;  /* 0x0000000d0e1b7208 */ /* 0x000fe20000800000 */
[----:B------:R-:W-:Y:S02]  /*0c50*/  FMUL.FTZ R14, R3, 0.70710676908493041992 ;  /* 0x3f3504f3030e7820 */ /* 0x000fe40000410000 */
[----:B------:R-:W-:Y:S02]  /*0c60*/  FFMA.FTZ R26, R26, R25, R25 ;  /* 0x000000191a1a7223 */ /* 0x000fe40000010019 */
[----:B------:R-:W-:Y:S01]  /*0c70*/  FFMA.FTZ R18, R18, R27, R27 ;  /* 0x0000001b12127223 */ /* 0x000fe2000001001b */
[C---:B------:R-:W-:Y:S01]  /*0c80*/  FSETP.GE.FTZ.AND P3, PT, |R14|.reuse, 1.0029599666595458984, PT ;  /* 0x3f8060fe0e00780b */ /* 0x040fe20003f76200 */
[C---:B------:R-:W-:Y:S01]  /*0c90*/  FADD.FTZ R27, |R14|.reuse, -RZ ;  /* 0x800000ff0e1b7221 */ /* 0x040fe20000010200 */
[----:B------:R-:W-:Y:S02]  /*0ca0*/  FMUL.FTZ R28, R14, R14 ;  /* 0x0000000e0e1c7220 */ /* 0x000fe40000410000 */
[----:B------:R-:W-:-:S02]  /*0cb0*/  FSEL R29, -R9, -0.00082130916416645050049, P3 ;  /* 0xba574d20091d7808 */ /* 0x000fc40001800100 */
[----:B------:R-:W-:Y:S02]  /*0cc0*/  FSEL R10, R10, 8.4834944573231041431e-05, P3 ;  /* 0x38b1e96a0a0a7808 */ /* 0x000fe40001800000 */
[C---:B------:R-:W-:Y:S01]  /*0cd0*/  FSEL R9, R27.reuse, R28, P3 ;  /* 0x0000001c1b097208 */ /* 0x040fe20001800000 */
[----:B------:R-:W-:Y:S01]  /*0ce0*/  FADD.FTZ R27, -R27, -RZ ;  /* 0x800000ff1b1b7221 */ /* 0x000fe20000010100 */
[----:B------:R-:W-:Y:S02]  /*0cf0*/  FSEL R5, -R5, -0.026868773624300956726, P3 ;  /* 0xbcdc1be705057808 */ /* 0x000fe40001800100 */
[----:B------:R-:W-:Y:S01]  /*0d00*/  FSEL R28, R7, 0.11284004896879196167, P3 ;  /* 0x3de718af071c7808 */ /* 0x000fe20001800000 */
[----:B------:R-:W-:Y:S01]  /*0d10*/  FFMA.FTZ R10, R9, R10, R29 ;  /* 0x0000000a090a7223 */ /* 0x000fe2000001001d */
[----:B------:R-:W-:Y:S02]  /*0d20*/  FSEL R29, R8, 0.0052134888246655464172, P3 ;  /* 0x3baad5ea081d7808 */ /* 0x000fe40001800000 */
[----:B------:R-:W-:-:S03]  /*0d30*/  FSEL R11, R11, -0.37612664699554443359, P3 ;  /* 0xbec093ac0b0b7808 */ /* 0x000fc60001800000 */
[----:B------:R-:W-:Y:S01]  /*0d40*/  FFMA.FTZ R8, R9, R10, R29 ;  /* 0x0000000a09087223 */ /* 0x000fe2000001001d */
[----:B------:R-:W-:-:S03]  /*0d50*/  FADD.FTZ R10, -R19, -RZ ;  /* 0x800000ff130a7221 */ /* 0x000fc60000010100 */
[C---:B------:R-:W-:Y:S02]  /*0d60*/  FFMA.FTZ R8, R9.reuse, R8, R5 ;  /* 0x0000000809087223 */ /* 0x040fe40000010005 */
[----:B------:R-:W-:Y:S02]  /*0d70*/  FSEL R5, R10, R17, P0 ;  /* 0x000000110a057208 */ /* 0x000fe40000000000 */
[C---:B------:R-:W-:Y:S01]  /*0d80*/  FFMA.FTZ R28, R9.reuse, R8, R28 ;  /* 0x00000008091c7223 */ /* 0x040fe2000001001c */
[----:B------:R-:W0:Y:S02]  /*0d90*/  @P1 MUFU.EX2 R10, R18 ;  /* 0x00000012000a1308 */ /* 0x000e240000000800 */
[----:B------:R-:W-:Y:S01]  /*0da0*/  FFMA.FTZ R20, R20, R5, R5 ;  /* 0x0000000514147223 */ /* 0x000fe20000010005 */
[----:B------:R-:W-:Y:S01]  /*0db0*/  FSEL R5, R6, 0.12837915122509002686, P3 ;  /* 0x3e0375d306057808 */ /* 0x000fe20001800000 */
[----:B------:R-:W-:Y:S01]  /*0dc0*/  FFMA.FTZ R28, R9, R28, R11 ;  /* 0x0000001c091c7223 */ /* 0x000fe2000001000b */
[----:B------:R-:W-:-:S03]  /*0dd0*/  FSEL R6, R27, R14, P3 ;  /* 0x0000000e1b067208 */ /* 0x000fc60001800000 */
[----:B------:R-:W-:Y:S01]  /*0de0*/  FFMA.FTZ R5, R9, R28, R5 ;  /* 0x0000001c09057223 */ /* 0x000fe20000010005 */
[----:B------:R-:W1:Y:S03]  /*0df0*/  @P0 MUFU.EX2 R8, R20 ;  /* 0x0000001400080308 */ /* 0x000e660000000800 */
[----:B------:R-:W-:Y:S02]  /*0e00*/  FFMA.FTZ R5, R5, R6, R6 ;  /* 0x0000000605057223 */ /* 0x000fe40000010006 */
[----:B------:R-:W2:Y:S03]  /*0e10*/  LDC.64 R6, c[0x0][0x218] ;  /* 0x00008600ff067b82 */ /* 0x000ea60000000a00 */
[----:B------:R-:W3:Y:S01]  /*0e20*/  @P2 MUFU.EX2 R9, R26 ;  /* 0x0000001a00092308 */ /* 0x000ee20000000800 */
[----:B0-----:R-:W-:-:S05]  /*0e30*/  @P1 FADD.FTZ R10, -R10, 1 ;  /* 0x3f8000000a0a1421 */ /* 0x001fca0000010100 */
[----:B------:R-:W-:Y:S02]  /*0e40*/  @P1 LOP3.LUT R18, R10, 0x80000000, R13, 0xb8, !PT ;  /* 0x800000000a121812 */ /* 0x000fe400078eb80d */
[----:B------:R-:W0:Y:S01]  /*0e50*/  @P3 MUFU.EX2 R11, R5 ;  /* 0x00000005000b3308 */ /* 0x000e220000000800 */
[----:B-1----:R-:W-:Y:S02]  /*0e60*/  @P0 FADD.FTZ R8, -R8, 1 ;  /* 0x3f80000008080421 */ /* 0x002fe40000010100 */
[----:B------:R-:W-:-:S03]  /*0e70*/  FADD.FTZ R18, R18, 1 ;  /* 0x3f80000012127421 */ /* 0x000fc60000010000 */
[----:B------:R-:W-:Y:S01]  /*0e80*/  @P0 LOP3.LUT R20, R8, 0x80000000, R17, 0xb8, !PT ;  /* 0x8000000008140812 */ /* 0x000fe200078eb811 */
[----:B---3--:R-:W-:-:S04]  /*0e90*/  @P2 FADD.FTZ R9, -R9, 1 ;  /* 0x3f80000009092421 */ /* 0x008fc80000010100 */
[----:B------:R-:W-:Y:S01]  /*0ea0*/  FADD.FTZ R20, R20, 1 ;  /* 0x3f80000014147421 */ /* 0x000fe20000010000 */
[----:B--2---:R-:W-:Y:S01]  /*0eb0*/  IMAD.WIDE.U32 R6, R4, 0x2, R6 ;  /* 0x0000000204067825 */ /* 0x004fe200078e0006 */
[----:B------:R-:W-:-:S03]  /*0ec0*/  @P2 LOP3.LUT R26, R9, 0x80000000, R22, 0xb8, !PT ;  /* 0x80000000091a2812 */ /* 0x000fc600078eb816 */
[----:B------:R-:W-:Y:S01]  /*0ed0*/  FMUL.FTZ R9, R12, 0.5 ;  /* 0x3f0000000c097820 */ /* 0x000fe20000410000 */
[----:B------:R-:W-:Y:S01]  /*0ee0*/  FMUL.FTZ R4, R3, 0.5 ;  /* 0x3f00000003047820 */ /* 0x000fe20000410000 */
[----:B0-----:R-:W-:Y:S01]  /*0ef0*/  @P3 FADD.FTZ R11, -R11, 1 ;  /* 0x3f8000000b0b3421 */ /* 0x001fe20000010100 */
[----:B------:R-:W-:Y:S01]  /*0f00*/  F2FP.F16.F32.PACK_AB R3, R21, R24 ;  /* 0x000000181503723e */ /* 0x000fe200000000ff */
[----:B------:R-:W-:Y:S01]  /*0f10*/  FADD.FTZ R26, R26, 1 ;  /* 0x3f8000001a1a7421 */ /* 0x000fe20000010000 */
[----:B------:R-:W-:Y:S01]  /*0f20*/  FMUL.FTZ R8, R18, R9 ;  /* 0x0000000912087220 */ /* 0x000fe20000410000 */
[----:B------:R-:W-:Y:S01]  /*0f30*/  IMAD.WIDE R6, R0, 0x8, R6 ;  /* 0x0000000800067825 */ /* 0x000fe200078e0206 */
[----:B------:R-:W-:-:S03]  /*0f40*/  @P3 LOP3.LUT R5, R11, 0x80000000, R14, 0xb8, !PT ;  /* 0x800000000b053812 */ /* 0x000fc600078eb80e */
[----:B------:R-:W-:Y:S01]  /*0f50*/  FMUL.FTZ R11, R16, 0.5 ;  /* 0x3f000000100b7820 */ /* 0x000fe20000410000 */
[----:B------:R-:W-:Y:S01]  /*0f60*/  FMUL.FTZ R9, R26, R23 ;  /* 0x000000171a097220 */ /* 0x000fe20000410000 */
[----:B------:R-:W-:Y:S01]  /*0f70*/  STG.E.64 desc[UR4][R6.64], R2 ;  /* 0x0000000206007986 */ /* 0x000fe2000c101b04 */
[----:B------:R-:W-:Y:S01]  /*0f80*/  FADD.FTZ R5, R5, 1 ;  /* 0x3f80000005057421 */ /* 0x000fe20000010000 */
[----:B------:R-:W-:-:S03]  /*0f90*/  FMUL.FTZ R11, R20, R11 ;  /* 0x0000000b140b7220 */ /* 0x000fc60000410000 */
[----:B------:R-:W-:Y:S02]  /*0fa0*/  FMUL.FTZ R4, R5, R4 ;  /* 0x0000000405047220 */ /* 0x000fe40000410000 */
[----:B------:R-:W-:-:S03]  /*0fb0*/  F2FP.F16.F32.PACK_AB R8, R11, R8 ;  /* 0x000000080b08723e */ /* 0x000fc600000000ff */
[----:B------:R-:W-:-:S05]  /*0fc0*/  F2FP.F16.F32.PACK_AB R9, R4, R9 ;  /* 0x000000090409723e */ /* 0x000fca00000000ff */
[----:B------:R-:W-:Y:S01]  /*0fd0*/  STG.E.64 desc[UR4][R6.64+0x400], R8 ;  /* 0x0004000806007986 */ /* 0x000fe2000c101b04 */
[----:B------:R-:W-:Y:S05]  /*0fe0*/  EXIT ;  /* 0x000000000000794d */ /* 0x000fea0003800000 */
.L_x_8791:
        /* <DEDUP_REMOVED lines=21> */
[----:B------:R-:W-:Y:S01]  /*1140*/  @!P3 IADD3 R25, R4, R23, RZ ;  /* 0x000000170419b210 */ /* 0x000fe20007ffe0ff */
[----:B-1----:R-:W-:Y:S01]  /*1150*/  @!P5 IMAD.WIDE.U32 R28, R29, 0x2, R2 ;  /* 0x000000021d1cd825 */ /* 0x002fe200078e0002 */
[----:B------:R-:W-:Y:S01]  /*1160*/  @!P3 IADD3 R23, R23, 0x80, RZ ;  /* 0x000000801717b810 */ /* 0x000fe20007ffe0ff */
[----:B------:R-:W1:Y:S03]  /*1170*/  @!P3 LDC.64 R10, c[0x0][0x220] ;  /* 0x00008800ff0abb82 */ /* 0x000e660000000a00 */
[----:B------:R-:W-:-:S13]  /*1180*/  ISETP.GE.AND P2, PT, R23, R8, PT ;  /* 0x000000081700720c */ /* 0x000fda0003f46270 */
[----:B------:R-:W-:Y:S01]  /*1190*/  @!P2 IMAD.IADD R21, R4, 0x1, R23 ;  /* 0x000000010415a824 */ /* 0x000fe200078e0217 */
[----:B------:R-:W-:Y:S01]  /*11a0*/  @!P2 IADD3 R23, R23, 0x80, RZ ;  /* 0x000000801717a810 */ /* 0x000fe20007ffe0ff */
[----:B------:R-:W2:Y:S03]  /*11b0*/  @!P2 LDC.64 R12, c[0x0][0x220] ;  /* 0x00008800ff0cab82 */ /* 0x000ea60000000a00 */
        /* <DEDUP_REMOVED lines=15> */
[----:B------:R-:W-:Y:S01]  /*12b0*/  PRMT R18, RZ, 0x7610, R18 ;  /* 0x00007610ff127816 */ /* 0x000fe20000000012 */
[----:B--2---:R-:W-:Y:S01]  /*12c0*/  @!P2 IMAD.WIDE.U32 R12, R21, 0x2, R12 ;  /* 0x00000002150ca825 */ /* 0x004fe200078e000c */
[----:B0-----:R-:W0:Y:S03]  /*12d0*/  @!P0 LDC.64 R16, c[0x0][0x218] ;  /* 0x00008600ff108b82 */ /* 0x001e260000000a00 */
[----:B---3--:R-:W-:Y:S01]  /*12e0*/  @!P1 IMAD.WIDE.U32 R6, R19, 0x2, R6 ;  /* 0x0000000213069825 */ /* 0x008fe200078e0006 */
[----:B------:R-:W-:Y:S01]  /*12f0*/  PRMT R21, RZ, 0x7610, R21 ;  /* 0x00007610ff157816 */ /* 0x000fe20000000015 */
[----:B------:R2:W5:Y:S01]  /*1300*/  @!P6 LDG.E.U16 R18, desc[UR4][R2.64] ;  /* 0x000000040212e981 */ /* 0x000562000c1e1500 */
[----:B------:R-:W-:Y:S01]  /*1310*/  PRMT R20, RZ, 0x7610, R20 ;  /* 0x00007610ff147816 */ /* 0x000fe20000000014 */
[----:B-1----:R-:W-:Y:S01]  /*1320*/  @!P3 IMAD.WIDE.U32 R10, R25, 0x2, R10 ;  /* 0x00000002190ab825 */ /* 0x002fe200078e000a */
[----:B------:R-:W-:-:S02]  /*1330*/  PRMT R19, RZ, 0x7610, R19 ;  /* 0x00007610ff137816 */ /* 0x000fc40000000013 */
[----:B------:R-:W-:Y:S02]  /*1340*/  PRMT R0, RZ, 0x7610, R0 ;  /* 0x00007610ff007816 */ /* 0x000fe40000000000 */
[----:B------:R1:W5:Y:S01]  /*1350*/  @!P3 LDG.E.U16 R21, desc[UR4][R10.64] ;  /* 0x000000040a15b981 */ /* 0x000362000c1e1500 */
[C---:B------:R-:W-:Y:S01]  /*1360*/  IADD3 R25, R5.reuse, 0x80, RZ ;  /* 0x0000008005197810 */ /* 0x040fe20007ffe0ff */
[C---:B--2---:R-:W-:Y:S02]  /*1370*/  VIADD R3, R5.reuse, 0x200 ;  /* 0x0000020005037836 */ /* 0x044fe40000000000 */
[----:B------:R2:W5:Y:S01]  /*1380*/  @!P2 LDG.E.U16 R20, desc[UR4][R12.64] ;  /* 0x000000040c14a981 */ /* 0x000562000c1e1500 */
[----:B------:R-:W-:Y:S03]  /*1390*/  BSSY B0, `(.L_x_8792) ;  /* 0x0000031000007945 */ /* 0x000fe60003800000 */
[----:B------:R3:W5:Y:S01]  /*13a0*/  @!P1 LDG.E.U16 R19, desc[UR4][R6.64] ;  /* 0x0000000406139981 */ /* 0x000762000c1e1500 */
[----:B-1----:R-:W-:-:S03]  /*13b0*/  IADD3 R11, R5, 0x100, RZ ;  /* 0x00000100050b7810 */ /* 0x002fc60007ffe0ff */
[----:B------:R1:W5:Y:S01]  /*13c0*/  @!P5 LDG.E.U16 R0, desc[UR4][R28.64] ;  /* 0x000000041c00d981 */ /* 0x000362000c1e1500 */
[C---:B--2---:R-:W-:Y:S02]  /*13d0*/  IADD3 R13, R5.reuse, 0x280, RZ ;  /* 0x00000280050d7810 */ /* 0x044fe40007ffe0ff */
[----:B---3--:R-:W-:Y:S02]  /*13e0*/  IADD3 R7, R5, 0x180, RZ ;  /* 0x0000018005077810 */ /* 0x008fe40007ffe0ff */
[-C--:B------:R-:W-:Y:S02]  /*13f0*/  ISETP.GE.AND P3, PT, R3, R8.reuse, PT ;  /* 0x000000080300720c */ /* 0x080fe40003f66270 */
[-C--:B------:R-:W-:Y:S02]  /*1400*/  ISETP.GE.AND P6, PT, R25, R8.reuse, PT ;  /* 0x000000081900720c */ /* 0x080fe40003fc6270 */
[-C--:B------:R-:W-:Y:S02]  /*1410*/  ISETP.GE.AND P5, PT, R11, R8.reuse, PT ;  /* 0x000000080b00720c */ /* 0x080fe40003fa6270 */
[----:B------:R-:W-:-:S02]  /*1420*/  ISETP.GE.AND P4, PT, R7, R8, PT ;  /* 0x000000080700720c */ /* 0x000fc40003f86270 */
[----:B------:R-:W-:Y:S02]  /*1430*/  ISETP.GE.AND P2, PT, R13, R8, PT ;  /* 0x000000080d00720c */ /* 0x000fe40003f46270 */
[----:B------:R-:W-:Y:S01]  /*1440*/  IADD3 R3, R5, 0x300, RZ ;  /* 0x0000030005037810 */ /* 0x000fe20007ffe0ff */
[----:B-1----:R-:W-:Y:S10]  /*1450*/  @P0 BRA `(.L_x_8793) ;  /* 0x0000000000900947 */ /* 0x002ff40003800000 */
[----:B-----5:R-:W-:Y:S01]  /*1460*/  HADD2.F32 R6, -RZ, R15.H0_H0 ;  /* 0x2000000fff067230 */ /* 0x020fe20000004100 */
[----:B------:R-:W-:Y:S01]  /*1470*/  HFMA2.MMA R12, -RZ, RZ, 0.61474609375, 16.90625 ;  /* 0x38eb4c3aff0c7435 */ /* 0x000fe200000001ff */
[----:B------:R-:W-:Y:S01]  /*1480*/  IMAD.MOV.U32 R22, RZ, RZ, 0x3aae005b ;  /* 0x3aae005bff167424 */ /* 0x000fe200078e00ff */
[----:B------:R-:W-:Y:S01]  /*1490*/  HFMA2.MMA R13, -RZ, RZ, 1.28515625, -179.25 ;  /* 0x3d24d99aff0d7435 */ /* 0x000fe200000001ff */
[----:B------:R-:W-:Y:S01]  /*14a0*/  MOV R11, 0x3c09919f ;  /* 0x3c09919f000b7802 */ /* 0x000fe20000000f00 */
[----:B------:R-:W-:Y:S01]  /*14b0*/  FMUL.FTZ R2, R6, 0.70710676908493041992 ;  /* 0x3f3504f306027820 */ /* 0x000fe20000410000 */
[----:B------:R-:W-:Y:S01]  /*14c0*/  MOV R15, 0x3e235519 ;  /* 0x3e235519000f7802 */ /* 0x000fe20000000f00 */
        /* <DEDUP_REMOVED lines=28> */
[----:B------:R-:W-:-:S07]  /*1690*/  F2FP.F16.F32.PACK_AB R6, RZ, R6 ;  /* 0x00000006ff06723e */ /* 0x000fce00000000ff */
.L_x_8793:
[----:B------:R-:W-:Y:S05]  /*16a0*/  BSYNC B0 ;  /* 0x0000000000007941 */ /* 0x000fea0003800000 */
.L_x_8792:
        /* <DEDUP_REMOVED lines=40> */
.L_x_8795:
[----:B------:R-:W-:Y:S05]  /*1930*/  BSYNC B0 ;  /* 0x0000000000007941 */ /* 0x000fea0003800000 */
.L_x_8794:
[----:B------:R-:W-:Y:S01]  /*1940*/  ISETP.GE.AND P6, PT, R3, R8, PT ;  /* 0x000000080300720c */ /* 0x000fe20003fc6270 */
[----:B------:R-:W-:Y:S01]  /*1950*/  BSSY B0, `(.L_x_8796) ;  /* 0x0000028000007945 */ /* 0x000fe20003800000 */
[----:B------:R-:W-:-:S05]  /*1960*/  @!P0 IADD3 R3, R4, R5, RZ ;  /* 0x0000000504038210 */ /* 0x000fca0007ffe0ff */
[----:B0-----:R-:W-:Y:S01]  /*1970*/  @!P0 IMAD.WIDE.U32 R2, R3, 0x2, R16 ;  /* 0x0000000203028825 */ /* 0x001fe200078e0010 */
[----:B------:R-:W-:Y:S06]  /*1980*/  @P5 BRA `(.L_x_8797) ;  /* 0x0000000000905947 */ /* 0x000fec0003800000 */
        /* <DEDUP_REMOVED lines=36> */
.L_x_8797:
[----:B------:R-:W-:Y:S05]  /*1bd0*/  BSYNC B0 ;  /* 0x0000000000007941 */ /* 0x000fea0003800000 */
.L_x_8796:
        /* <DEDUP_REMOVED lines=38> */
.L_x_8799:
[----:B------:R-:W-:Y:S05]  /*1e40*/  BSYNC B0 ;  /* 0x0000000000007941 */ /* 0x000fea0003800000 */
.L_x_8798:
        /* <DEDUP_REMOVED lines=38> */
.L_x_8801:
[----:B------:R-:W-:Y:S05]  /*20b0*/  BSYNC B0 ;  /* 0x0000000000007941 */ /* 0x000fea0003800000 */
.L_x_8800:
        /* <DEDUP_REMOVED lines=38> */
.L_x_8803:
[----:B------:R-:W-:Y:S05]  /*2320*/  BSYNC B0 ;  /* 0x0000000000007941 */ /* 0x000fea0003800000 */
.L_x_8802:
        /* <DEDUP_REMOVED lines=38> */
.L_x_8805:
[----:B------:R-:W-:Y:S05]  /*2590*/  BSYNC B0 ;  /* 0x0000000000007941 */ /* 0x000fea0003800000 */
.L_x_8804:
        /* <DEDUP_REMOVED lines=38> */
.L_x_8807:
[----:B------:R-:W-:Y:S05]  /*2800*/  BSYNC B0 ;  /* 0x0000000000007941 */ /* 0x000fea0003800000 */
.L_x_8806:
        /* <DEDUP_REMOVED lines=18> */
.L_x_8810:
[----:B------:R-:W-:-:S13]  /*2930*/  ISETP.GE.AND P0, PT, R5, R8, PT ;  /* 0x000000080500720c */ /* 0x000fda0003f06270 */
[----:B------:R-:W-:Y:S05]  /*2940*/  @P0 BRA `(.L_x_8812) ;  /* 0x0000000000300947 */ /* 0x000fea0003800000 */
[----:B0-----:R-:W0:Y:S01]  /*2950*/  LDC.64 R2, c[0x0][0x218] ;  /* 0x00008600ff027b82 */ /* 0x001e220000000a00 */
[----:B------:R-:W-:Y:S02]  /*2960*/  IADD3 R7, R4, R5, RZ ;  /* 0x0000000504077210 */ /* 0x000fe40007ffe0ff */
[----:B------:R-:W-:-:S03]  /*2970*/  IADD3 R5, R5, 0x80, RZ ;  /* 0x0000008005057810 */ /* 0x000fc60007ffe0ff */
[----:B0-----:R-:W-:-:S05]  /*2980*/  IMAD.WIDE.U32 R2, R7, 0x2, R2 ;  /* 0x0000000207027825 */ /* 0x001fca00078e0002 */
[----:B-----5:R1:W-:Y:S02]  /*2990*/  STG.E.U16 desc[UR4][R2.64], R9 ;  /* 0x0000000902007986 */ /* 0x0203e4000c101504 */
.L_x_8811:
[----:B------:R-:W-:-:S13]  /*29a0*/  ISETP.GE.AND P0, PT, R5, R8, PT ;  /* 0x000000080500720c */ /* 0x000fda0003f06270 */
[----:B------:R-:W-:Y:S05]  /*29b0*/  @P0 BRA `(.L_x_8813) ;  /* 0x0000000000340947 */ /* 0x000fea0003800000 */
[----:B01----:R-:W0:Y:S01]  /*29c0*/  LDC.64 R2, c[0x0][0x218] ;  /* 0x00008600ff027b82 */ /* 0x003e220000000a00 */
[----:B------:R-:W-:Y:S02]  /*29d0*/  IADD3 R7, R4, R5, RZ ;  /* 0x0000000504077210 */ /* 0x000fe40007ffe0ff */
[----:B------:R-:W-:-:S03]  /*29e0*/  IADD3 R5, R5, 0x80, RZ ;  /* 0x0000008005057810 */ /* 0x000fc60007ffe0ff */
[----:B0-----:R-:W-:-:S05]  /*29f0*/  IMAD.WIDE.U32 R2, R7, 0x2, R2 ;  /* 0x0000000207027825 */ /* 0x001fca00078e0002 */
[----:B------:R1:W-:Y:S02]  /*2a00*/  STG.E.U16 desc[UR4][R2.64], R10 ;  /* 0x0000000a02007986 */ /* 0x0003e4000c101504 */
.L_x_8812:
        /* <DEDUP_REMOVED lines=8> */
.L_x_8813:
[----:B------:R-:W-:Y:S05]  /*2a90*/  BSYNC B1 ;  /* 0x0000000000017941 */ /* 0x000fea0003800000 */
.L_x_8809:
[----:B------:R-:W-:-:S13]  /*2aa0*/  ISETP.GE.AND P0, PT, R5, R8, PT ;  /* 0x000000080500720c */ /* 0x000fda0003f06270 */
[----:B012---:R-:W0:Y:S01]  /*2ab0*/  @!P0 LDC.64 R2, c[0x0][0x218] ;  /* 0x00008600ff028b82 */ /* 0x007e220000000a00 */
[----:B------:R-:W-:Y:S02]  /*2ac0*/  @!P0 IADD3 R7, R4, R5, RZ ;  /* 0x0000000504078210 */ /* 0x000fe40007ffe0ff */
[----:B------:R-:W-:-:S03]  /*2ad0*/  @!P0 IADD3 R5, R5, 0x80, RZ ;  /* 0x0000008005058810 */ /* 0x000fc60007ffe0ff */
[----:B0-----:R-:W-:-:S05]  /*2ae0*/  @!P0 IMAD.WIDE.U32 R2, R7, 0x2, R2 ;  /* 0x0000000207028825 */ /* 0x001fca00078e0002 */
[----:B------:R2:W-:Y:S02]  /*2af0*/  @!P0 STG.E.U16 desc[UR4][R2.64], R12 ;  /* 0x0000000c02008986 */ /* 0x0005e4000c101504 */
.L_x_8814:
[----:B------:R-:W-:Y:S05]  /*2b00*/  BSYNC B0 ;  /* 0x0000000000007941 */ /* 0x000fea0003800000 */
.L_x_8808:
        /* <DEDUP_REMOVED lines=8> */
.L_x_8815:
        /* <DEDUP_REMOVED lines=15> */
.L_x_12891:


//--------------------- .text._ZN2at6native29vectorized_elementwise_kernelILi8EZZZNS0_18GeluCUDAKernelImplERNS_18TensorIteratorBaseENS0_8GeluTypeEENKUlvE0_clEvENKUlvE1_clEvEUlN3c104HalfEE_St5arrayIPcLm2EEEEviT0_T1_ --------------------------
	.section	.text._ZN2at6native29vectorized_elementwise_kernelILi8EZZZNS0_18GeluCUDAKernelImplERNS_18TensorIteratorBaseENS0_8GeluTypeEENKUlvE0_clEvENKUlvE1_clEvEUlN3c104HalfEE_St5arrayIPcLm2EEEEviT0_T1_,"ax",@progbits
	.align	128
        .global         _ZN2at6native29vectorized_elementwise_kernelILi8EZZZNS0_18GeluCUDAKernelImplERNS_18TensorIteratorBaseENS0_8GeluTypeEENKUlvE0_clEvENKUlvE1_clEvEUlN3c104HalfEE_St5arrayIPcLm2EEEEviT0_T1_
        .type           _ZN2at6native29vectorized_elementwise_kernelILi8EZZZNS0_18GeluCUDAKernelImplERNS_18TensorIteratorBaseENS0_8GeluTypeEENKUlvE0_clEvENKUlvE1_clEvEUlN3c104HalfEE_St5arrayIPcLm2EEEEviT0_T1_,@function
        .size           _ZN2at6native29vectorized_elementwise_kernelILi8EZZZNS0_18GeluCUDAKernelImplERNS_18TensorIteratorBaseENS0_8GeluTypeEENKUlvE0_clEvENKUlvE1_clEvEUlN3c104HalfEE_St5arrayIPcLm2EEEEviT0_T1_,(.L_x_12892 - _ZN2at6native29vectorized_elementwise_kernelILi8EZZZNS0_18GeluCUDAKernelImplERNS_18TensorIteratorBaseENS0_8GeluTypeEENKUlvE0_clEvENKUlvE1_clEvEUlN3c104HalfEE_St5arrayIPcLm2EEEEviT0_T1_)
        .other          _ZN2at6native29vectorized_elementwise_kernelILi8EZZZNS0_18GeluCUDAKernelImplERNS_18TensorIteratorBaseENS0_8GeluTypeEENKUlvE0_clEvENKUlvE1_clEvEUlN3c104HalfEE_St5arrayIPcLm2EEEEviT0_T1_,@"STO_CUDA_ENTRY STV_DEFAULT"
_ZN2at6native29vectorized_elementwise_kernelILi8EZZZNS0_18GeluCUDAKernelImplERNS_18TensorIteratorBaseENS0_8GeluTypeEENKUlvE0_clEvENKUlvE1_clEvEUlN3c104HalfEE_St5arrayIPcLm2EEEEviT0_T1_:
.text._ZN2at6native29vectorized_elementwise_kernelILi8EZZZNS0_18GeluCUDAKernelImplERNS_18TensorIteratorBaseENS0_8GeluTypeEENKUlvE0_clEvENKUlvE1_clEvEUlN3c104HalfEE_St5arrayIPcLm2EEEEviT0_T1_:
        /* <DEDUP_REMOVED lines=14> */
[----:B------:R-:W-:Y:S01]  /*00e0*/  IMAD.MOV.U32 R18, RZ, RZ, 0x3c09919f ;  /* 0x3c09919fff127424 */ /* 0x000fe200078e00ff */
[----:B------:R-:W-:Y:S02]  /*00f0*/  MOV R24, 0x3e235519 ;  /* 0x3e23551900187802 */ /* 0x000fe40000000f00 */
[----:B0-----:R-:W-:Y:S01]  /*0100*/  MOV R2, 0x3aae005b ;  /* 0x3aae005b00027802 */ /* 0x001fe20000000f00 */
[----:B------:R-:W-:Y:S01]  /*0110*/  HFMA2.MMA R3, -RZ, RZ, 1.28515625, -179.25 ;  /* 0x3d24d99aff037435 */ /* 0x000fe200000001ff */
[--C-:B--2---:R-:W-:Y:S02]  /*0120*/  HADD2.F32 R11, -RZ, R4.reuse.H1_H1 ;  /* 0x30000004ff0b7230 */ /* 0x104fe40000004100 */
[----:B------:R-:W-:-:S03]  /*0130*/  HADD2.F32 R8, -RZ, R4.H0_H0 ;  /* 0x20000004ff087230 */ /* 0x000fc60000004100 */
        /* <DEDUP_REMOVED lines=11> */
[C---:B------:R-:W-:Y:S01]  /*01f0*/  FSEL R12, R4.reuse, R13, P0 ;  /* 0x0000000d040c7208 */ /* 0x040fe20000000000 */
[----:B------:R-:W-:Y:S01]  /*0200*/  FADD.FTZ R4, -R4, -RZ ;  /* 0x800000ff04047221 */ /* 0x000fe20000010100 */
[----:B------:R-:W-:Y:S01]  /*0210*/  FSEL R13, R22, 8.4834944573231041431e-05, P0 ;  /* 0x38b1e96a160d7808 */ /* 0x000fe20000000000 */
[----:B------:R-:W-:Y:S01]  /*0220*/  FFMA.FTZ R23, R20, R23, R25 ;  /* 0x0000001714177223 */ /* 0x000fe20000010019 */
[----:B------:R-:W-:Y:S02]  /*0230*/  FSEL R19, -R2, -0.00082130916416645050049, P0 ;  /* 0xba574d2002137808 */ /* 0x000fe40000000100 */
[----:B------:R-:W-:-:S02]  /*0240*/  FSEL R25, R18, 0.0052134888246655464172, P1 ;  /* 0x3baad5ea12197808 */ /* 0x000fc40000800000 */
[----:B------:R-:W-:Y:S01]  /*0250*/  FSEL R21, R18, 0.0052134888246655464172, P0 ;  /* 0x3baad5ea12157808 */ /* 0x000fe20000000000 */
[----:B------:R-:W-:Y:S01]  /*0260*/  FFMA.FTZ R13, R12, R13, R19 ;  /* 0x0000000d0c0d7223 */ /* 0x000fe20000010013 */
[C---:B------:R-:W-:Y:S01]  /*0270*/  FSEL R19, -R3.reuse, -0.026868773624300956726, P0 ;  /* 0xbcdc1be703137808 */ /* 0x040fe20000000100 */
[----:B------:R-:W-:Y:S01]  /*0280*/  FFMA.FTZ R25, R20, R23, R25 ;  /* 0x0000001714197223 */ /* 0x000fe20000010019 */
[----:B------:R-:W-:Y:S01]  /*0290*/  HFMA2.MMA R23, -RZ, RZ, 1.8525390625, -0.310791015625 ;  /* 0x3f69b4f9ff177435 */ /* 0x000fe200000001ff */
[----:B------:R-:W-:Y:S01]  /*02a0*/  FFMA.FTZ R13, R12, R13, R21 ;  /* 0x0000000d0c0d7223 */ /* 0x000fe20000010015 */
[----:B------:R-:W-:Y:S02]  /*02b0*/  FSEL R27, -R3, -0.026868773624300956726, P1 ;  /* 0xbcdc1be7031b7808 */ /* 0x000fe40000800100 */
[----:B------:R-:W-:Y:S01]  /*02c0*/  FSEL R21, R24, 0.11284004896879196167, P0 ;  /* 0x3de718af18157808 */ /* 0x000fe20000000000 */
[----:B------:R-:W-:Y:S01]  /*02d0*/  FFMA.FTZ R13, R12, R13, R19 ;  /* 0x0000000d0c0d7223 */ /* 0x000fe20000010013 */
[----:B------:R-:W-:-:S02]  /*02e0*/  IMAD.MOV.U32 R19, RZ, RZ, 0x3f210a14 ;  /* 0x3f210a14ff137424 */ /* 0x000fc400078e00ff */
[----:B------:R-:W-:Y:S01]  /*02f0*/  FFMA.FTZ R25, R20, R25, R27 ;  /* 0x0000001914197223 */ /* 0x000fe2000001001b */
[----:B------:R-:W-:Y:S01]  /*0300*/  FSEL R27, R24, 0.11284004896879196167, P1 ;  /* 0x3de718af181b7808 */ /* 0x000fe20000800000 */
[----:B------:R-:W-:Y:S01]  /*0310*/  FFMA.FTZ R13, R12, R13, R21 ;  /* 0x0000000d0c0d7223 */ /* 0x000fe20000010015 */
[----:B------:R-:W-:Y:S02]  /*0320*/  FSEL R10, R23, -0.37612664699554443359, P0 ;  /* 0xbec093ac170a7808 */ /* 0x000fe40000000000 */
[----:B------:R-:W-:Y:S01]  /*0330*/  FSEL R14, R19, 0.12837915122509002686, P0 ;  /* 0x3e0375d3130e7808 */ /* 0x000fe20000000000 */
[----:B------:R-:W-:Y:S01]  /*0340*/  FFMA.FTZ R25, R20, R25, R27 ;  /* 0x0000001914197223 */ /* 0x000fe2000001001b */
[----:B------:R-:W-:Y:S01]  /*0350*/  FSEL R21, R23, -0.37612664699554443359, P1 ;  /* 0xbec093ac17157808 */ /* 0x000fe20000800000 */
[----:B------:R-:W-:Y:S01]  /*0360*/  FFMA.FTZ R13, R12, R13, R10 ;  /* 0x0000000d0c0d7223 */ /* 0x000fe2000001000a */
[----:B------:R-:W-:-:S03]  /*0370*/  HADD2.F32 R10, -RZ, R5.H0_H0 ;  /* 0x20000005ff0a7230 */ /* 0x000fc60000004100 */
[----:B------:R-:W-:Y:S01]  /*0380*/  FFMA.FTZ R12, R12, R13, R14 ;  /* 0x0000000d0c0c7223 */ /* 0x000fe2000001000e */
[----:B------:R-:W-:Y:S01]  /*0390*/  FSEL R14, R19, 0.12837915122509002686, P1 ;  /* 0x3e0375d3130e7808 */ /* 0x000fe20000800000 */
[----:B------:R-:W-:Y:S01]  /*03a0*/  FFMA.FTZ R21, R20, R25, R21 ;  /* 0x0000001914157223 */ /* 0x000fe20000010015 */
[----:B------:R-:W-:-:S03]  /*03b0*/  FMUL.FTZ R13, R10, 0.70710676908493041992 ;  /* 0x3f3504f30a0d7820 */ /* 0x000fc60000410000 */
        /* <DEDUP_REMOVED lines=9> */
[----:B------:R-:W-:Y:S01]  /*0450*/  FSEL R27, R23, -0.37612664699554443359, P2 ;  /* 0xbec093ac171b7808 */ /* 0x000fe20001000000 */
[----:B------:R-:W-:Y:S01]  /*0460*/  FFMA.FTZ R26, R25, R26, R28 ;  /* 0x0000001a191a7223 */ /* 0x000fe2000001001c */
[----:B------:R-:W-:-:S02]  /*0470*/  FSEL R28, -R3, -0.026868773624300956726, P2 ;  /* 0xbcdc1be7031c7808 */ /* 0x000fc40001000100 */
[----:B------:R-:W-:Y:S01]  /*0480*/  FSEL R14, R14, R13, P2 ;  /* 0x0000000d0e0e7208 */ /* 0x000fe20001000000 */
[----:B------:R-:W-:Y:S01]  /*0490*/  FFMA.FTZ R26, R25, R26, R21 ;  /* 0x0000001a191a7223 */ /* 0x000fe20000010015 */
[----:B------:R-:W-:-:S03]  /*04a0*/  FSEL R21, R4, R15, P0 ;  /* 0x0000000f04157208 */ /* 0x000fc60000000000 */
[----:B------:R-:W-:Y:S01]  /*04b0*/  FFMA.FTZ R26, R25, R26, R28 ;  /* 0x0000001a191a7223 */ /* 0x000fe2000001001c */
[----:B------:R-:W-:Y:S01]  /*04c0*/  FADD.FTZ R28, -R16, -RZ ;  /* 0x800000ff101c7221 */ /* 0x000fe20000010100 */
[----:B------:R-:W-:Y:S01]  /*04d0*/  FFMA.FTZ R4, R12, R21, R21 ;  /* 0x000000150c047223 */ /* 0x000fe20000010015 */
[----:B------:R-:W-:Y:S01]  /*04e0*/  FSEL R21, R24, 0.11284004896879196167, P2 ;  /* 0x3de718af18157808 */ /* 0x000fe20001000000 */
[----:B------:R-:W-:-:S04]  /*04f0*/  HADD2.F32 R12, -RZ, R5.H1_H1 ;  /* 0x30000005ff0c7230 */ /* 0x000fc80000004100 */
[C---:B------:R-:W-:Y:S01]  /*0500*/  FFMA.FTZ R26, R25.reuse, R26, R21 ;  /* 0x0000001a191a7223 */ /* 0x040fe20000010015 */
[C---:B------:R-:W-:Y:S01]  /*0510*/  FMUL.FTZ R16, R12.reuse, 0.70710676908493041992 ;  /* 0x3f3504f30c107820 */ /* 0x040fe20000410000 */
[----:B------:R-:W0:Y:S01]  /*0520*/  @P0 MUFU.EX2 R21, R4 ;  /* 0x0000000400150308 */ /* 0x000e220000000800 */
[----:B------:R-:W-:Y:S01]  /*0530*/  FMUL.FTZ R12, R12, 0.5 ;  /* 0x3f0000000c0c7820 */ /* 0x000fe20000410000 */
[----:B------:R-:W-:Y:S01]  /*0540*/  FFMA.FTZ R26, R25, R26, R27 ;  /* 0x0000001a191a7223 */ /* 0x000fe2000001001b */
[----:B------:R-:W-:-:S05]  /*0550*/  FSEL R27, R19, 0.12837915122509002686, P2 ;  /* 0x3e0375d3131b7808 */ /* 0x000fca0001000000 */
[----:B------:R-:W-:-:S04]  /*0560*/  FFMA.FTZ R25, R25, R26, R27 ;  /* 0x0000001a19197223 */ /* 0x000fc8000001001b */
[----:B------:R-:W-:Y:S01]  /*0570*/  FFMA.FTZ R14, R25, R14, R14 ;  /* 0x0000000e190e7223 */ /* 0x000fe2000001000e */
[----:B0-----:R-:W-:Y:S01]  /*0580*/  @P0 FADD.FTZ R26, -R21, 1 ;  /* 0x3f800000151a0421 */ /* 0x001fe20000010100 */
[----:B------:R-:W-:-:S04]  /*0590*/  FADD.FTZ R21, |R16|, -RZ ;  /* 0x800000ff10157221 */ /* 0x000fc80000010200 */
[----:B------:R-:W-:Y:S01]  /*05a0*/  @P0 LOP3.LUT R4, R26, 0x80000000, R15, 0xb8, !PT ;  /* 0x800000001a040812 */ /* 0x000fe200078eb80f */
[----:B------:R-:W-:Y:S01]  /*05b0*/  FMUL.FTZ R26, R16, R16 ;  /* 0x00000010101a7220 */ /* 0x000fe20000410000 */
[----:B------:R-:W-:Y:S02]  /*05c0*/  FSEL R15, R28, R17, P1 ;  /* 0x000000111c0f7208 */ /* 0x000fe40000800000 */
[----:B------:R-:W-:Y:S01]  /*05d0*/  FSETP.GE.FTZ.AND P0, PT, |R16|, 1.0029599666595458984, PT ;  /* 0x3f8060fe1000780b */ /* 0x000fe20003f16200 */
[----:B------:R-:W-:Y:S02]  /*05e0*/  FADD.FTZ R4, R4, 1 ;  /* 0x3f80000004047421 */ /* 0x000fe40000010000 */
[----:B------:R-:W-:Y:S01]  /*05f0*/  FFMA.FTZ R15, R20, R15, R15 ;  /* 0x0000000f140f7223 */ /* 0x000fe2000001000f */
[----:B------:R-:W-:Y:S02]  /*0600*/  FSEL R5, R21, R26, P0 ;  /* 0x0000001a15057208 */ /* 0x000fe40000000000 */
[----:B------:R-:W-:-:S02]  /*0610*/  FSEL R20, R22, 8.4834944573231041431e-05, P0 ;  /* 0x38b1e96a16147808 */ /* 0x000fc40000000000 */
        /* <DEDUP_REMOVED lines=12> */
[----:B------:R-:W1:Y:S01]  /*06e0*/  @P2 MUFU.EX2 R20, R14 ;  /* 0x0000000e00142308 */ /* 0x000e620000000800 */
[----:B------:R-:W-:Y:S01]  /*06f0*/  FFMA.FTZ R25, R5, R28, R25 ;  /* 0x0000001c05197223 */ /* 0x000fe20000010019 */
[----:B------:R-:W-:Y:S02]  /*0700*/  HADD2.F32 R5, -RZ, R6.H0_H0 ;  /* 0x20000006ff057230 */ /* 0x000fe40000004100 */
[----:B0-----:R-:W-:-:S05]  /*0710*/  @P1 FADD.FTZ R26, -R26, 1 ;  /* 0x3f8000001a1a1421 */ /* 0x001fca0000010100 */
[----:B------:R-:W-:Y:S01]  /*0720*/  @P1 LOP3.LUT R15, R26, 0x80000000, R17, 0xb8, !PT ;  /* 0x800000001a0f1812 */ /* 0x000fe200078eb811 */
[----:B------:R-:W-:Y:S01]  /*0730*/  FADD.FTZ R17, -R21, -RZ ;  /* 0x800000ff15117221 */ /* 0x000fe20000010100 */
[C---:B------:R-:W-:Y:S01]  /*0740*/  FMUL.FTZ R21, R5.reuse, 0.70710676908493041992 ;  /* 0x3f3504f305157820 */ /* 0x040fe20000410000 */
[----:B-1----:R-:W-:Y:S01]  /*0750*/  @P2 FADD.FTZ R20, -R20, 1 ;  /* 0x3f80000014142421 */ /* 0x002fe20000010100 */
[----:B------:R-:W-:Y:S02]  /*0760*/  FMUL.FTZ R5, R5, 0.5 ;  /* 0x3f00000005057820 */ /* 0x000fe40000410000 */
[----:B------:R-:W-:Y:S01]  /*0770*/  FSEL R26, R17, R16, P0 ;  /* 0x00000010111a7208 */ /* 0x000fe20000000000 */
[C---:B------:R-:W-:Y:S01]  /*0780*/  FMUL.FTZ R17, R21.reuse, R21 ;  /* 0x0000001515117220 */ /* 0x040fe20000410000 */
[----:B------:R-:W-:Y:S01]  /*0790*/  @P2 LOP3.LUT R14, R20, 0x80000000, R13, 0xb8, !PT ;  /* 0x80000000140e2812 */ /* 0x000fe200078eb80d */
[C---:B------:R-:W-:Y:S01]  /*07a0*/  FADD.FTZ R20, |R21|.reuse, -RZ ;  /* 0x800000ff15147221 */ /* 0x040fe20000010200 */
[----:B------:R-:W-:Y:S01]  /*07b0*/  FSETP.GE.FTZ.AND P1, PT, |R21|, 1.0029599666595458984, PT ;  /* 0x3f8060fe1500780b */ /* 0x000fe20003f36200 */
[----:B------:R-:W-:-:S02]  /*07c0*/  FFMA.FTZ R13, R25, R26, R26 ;  /* 0x0000001a190d7223 */ /* 0x000fc4000001001a */
[----:B------:R-:W-:Y:S01]  /*07d0*/  FADD.FTZ R14, R14, 1 ;  /* 0x3f8000000e0e7421 */ /* 0x000fe20000010000 */
[C---:B------:R-:W-:Y:S01]  /*07e0*/  FSEL R26, R20.reuse, R17, P1 ;  /* 0x00000011141a7208 */ /* 0x040fe20000800000 */
[----:B------:R-:W-:Y:S01]  /*07f0*/  FADD.FTZ R20, -R20, -RZ ;  /* 0x800000ff14147221 */ /* 0x000fe20000010100 */
        /* <DEDUP_REMOVED lines=10> */
[----:B------:R-:W-:Y:S01]  /*08a0*/  FSEL R28, R23, -0.37612664699554443359, P1 ;  /* 0xbec093ac171c7808 */ /* 0x000fe20000800000 */
[----:B0-----:R-:W-:-:S04]  /*08b0*/  @P0 FADD.FTZ R27, -R25, 1 ;  /* 0x3f800000191b0421 */ /* 0x001fc80000010100 */
[----:B------:R-:W-:Y:S01]  /*08c0*/  FFMA.FTZ R17, R26, R17, R28 ;  /* 0x000000111a117223 */ /* 0x000fe2000001001c */
[----:B------:R-:W-:Y:S02]  /*08d0*/  FSEL R28, R19, 0.12837915122509002686, P1 ;  /* 0x3e0375d3131c7808 */ /* 0x000fe40000800000 */
[----:B------:R-:W-:-:S03]  /*08e0*/  @P0 LOP3.LUT R13, R27, 0x80000000, R16, 0xb8, !PT ;  /* 0x800000001b0d0812 */ /* 0x000fc600078eb810 */
[----:B------:R-:W-:Y:S01]  /*08f0*/  FFMA.FTZ R26, R26, R17, R28 ;  /* 0x000000111a1a7223 */ /* 0x000fe2000001001c */
[----:B------:R-:W-:Y:S02]  /*0900*/  HADD2.F32 R17, -RZ, R6.H1_H1 ;  /* 0x30000006ff117230 */ /* 0x000fe40000004100 */
[----:B------:R-:W-:-:S03]  /*0910*/  FADD.FTZ R13, R13, 1 ;  /* 0x3f8000000d0d7421 */ /* 0x000fc60000010000 */
[C---:B------:R-:W-:Y:S01]  /*0920*/  FMUL.FTZ R25, R17.reuse, 0.70710676908493041992 ;  /* 0x3f3504f311197820 */ /* 0x040fe20000410000 */
[----:B------:R-:W-:Y:S01]  /*0930*/  FMUL.FTZ R17, R17, 0.5 ;  /* 0x3f00000011117820 */ /* 0x000fe20000410000 */
[----:B------:R-:W-:Y:S02]  /*0940*/  FMUL.FTZ R13, R13, R12 ;  /* 0x0000000c0d0d7220 */ /* 0x000fe40000410000 */
        /* <DEDUP_REMOVED lines=19> */
[----:B------:R-:W-:-:S03]  /*0a80*/  FSEL R20, R16, R25, P0 ;  /* 0x0000001910147208 */ /* 0x000fc60000000000 */
[----:B------:R-:W-:Y:S02]  /*0a90*/  FFMA.FTZ R6, R26, R29, R29 ;  /* 0x0000001d1a067223 */ /* 0x000fe4000001001d */
[----:B------:R-:W-:Y:S02]  /*0aa0*/  FFMA.FTZ R20, R27, R20, R20 ;  /* 0x000000141b147223 */ /* 0x000fe40000010014 */
[----:B------:R-:W0:Y:S08]  /*0ab0*/  @P1 MUFU.EX2 R16, R6 ;  /* 0x0000000600101308 */ /* 0x000e300000000800 */
[----:B------:R-:W1:Y:S01]  /*0ac0*/  @P0 MUFU.EX2 R26, R20 ;  /* 0x00000014001a0308 */ /* 0x000e620000000800 */
[----:B0-----:R-:W-:-:S05]  /*0ad0*/  @P1 FADD.FTZ R16, -R16, 1 ;  /* 0x3f80000010101421 */ /* 0x001fca0000010100 */
[----:B------:R-:W-:Y:S01]  /*0ae0*/  @P1 LOP3.LUT R6, R16, 0x80000000, R21, 0xb8, !PT ;  /* 0x8000000010061812 */ /* 0x000fe200078eb815 */
[--C-:B------:R-:W-:Y:S02]  /*0af0*/  HADD2.F32 R16, -RZ, R7.reuse.H0_H0 ;  /* 0x20000007ff107230 */ /* 0x100fe40000004100 */
[----:B-1----:R-:W-:Y:S01]  /*0b00*/  @P0 FADD.FTZ R26, -R26, 1 ;  /* 0x3f8000001a1a0421 */ /* 0x002fe20000010100 */
[----:B------:R-:W-:Y:S02]  /*0b10*/  HADD2.F32 R7, -RZ, R7.H1_H1 ;  /* 0x30000007ff077230 */ /* 0x000fe40000004100 */
[----:B------:R-:W-:Y:S01]  /*0b20*/  FADD.FTZ R6, R6, 1 ;  /* 0x3f80000006067421 */ /* 0x000fe20000010000 */
[C---:B------:R-:W-:Y:S01]  /*0b30*/  FMUL.FTZ R21, R16.reuse, 0.70710676908493041992 ;  /* 0x3f3504f310157820 */ /* 0x040fe20000410000 */
[----:B------:R-:W-:Y:S01]  /*0b40*/  FMUL.FTZ R16, R16, 0.5 ;  /* 0x3f00000010107820 */ /* 0x000fe20000410000 */
[----:B------:R-:W-:Y:S01]  /*0b50*/  @P0 LOP3.LUT R20, R26, 0x80000000, R25, 0xb8, !PT ;  /* 0x800000001a140812 */ /* 0x000fe200078eb819 */
[----:B------:R-:W-:Y:S01]  /*0b60*/  FMUL.FTZ R6, R6, R5 ;  /* 0x0000000506067220 */ /* 0x000fe20000410000 */
[C---:B------:R-:W-:Y:S01]  /*0b70*/  FADD.FTZ R26, |R21|.reuse, -RZ ;  /* 0x800000ff151a7221 */ /* 0x040fe20000010200 */
[C---:B------:R-:W-:Y:S01]  /*0b80*/  FMUL.FTZ R27, R21.reuse, R21 ;  /* 0x00000015151b7220 */ /* 0x040fe20000410000 */
[----:B------:R-:W-:Y:S01]  /*0b90*/  FSETP.GE.FTZ.AND P0, PT, |R21|, 1.0029599666595458984, PT ;  /* 0x3f8060fe1500780b */ /* 0x000fe20003f16200 */
[----:B------:R-:W-:-:S03]  /*0ba0*/  FADD.FTZ R20, R20, 1 ;  /* 0x3f80000014147421 */ /* 0x000fc60000010000 */
[C---:B------:R-:W-:Y:S01]  /*0bb0*/  FSEL R27, R26.reuse, R27, P0 ;  /* 0x0000001b1a1b7208 */ /* 0x040fe20000000000 */
[----:B------:R-:W-:Y:S01]  /*0bc0*/  FADD.FTZ R26, -R26, -RZ ;  /* 0x800000ff1a1a7221 */ /* 0x000fe20000010100 */
[----:B------:R-:W-:Y:S01]  /*0bd0*/  FSEL R28, R22, 8.4834944573231041431e-05, P0 ;  /* 0x38b1e96a161c7808 */ /* 0x000fe20000000000 */
[----:B------:R-:W-:Y:S01]  /*0be0*/  FMUL.FTZ R17, R20, R17 ;  /* 0x0000001114117220 */ /* 0x000fe20000410000 */
[----:B------:R-:W-:Y:S02]  /*0bf0*/  FSEL R25, -R2, -0.00082130916416645050049, P0 ;  /* 0xba574d2002197808 */ /* 0x000fe40000000100 */
[----:B------:R-:W-:Y:S02]  /*0c00*/  FSEL R26, R26, R21, P0 ;  /* 0x000000151a1a7208 */ /* 0x000fe40000000000 */
[----:B------:R-:W-:Y:S01]  /*0c10*/  F2FP.F16.F32.PACK_AB R6, R17, R6 ;  /* 0x000000061106723e */ /* 0x000fe200000000ff */
        /* <DEDUP_REMOVED lines=11> */
[C---:B------:R-:W-:Y:S01]  /*0cd0*/  FMUL.FTZ R25, R7.reuse, 0.70710676908493041992 ;  /* 0x3f3504f307197820 */ /* 0x040fe20000410000 */
[----:B------:R-:W-:Y:S02]  /*0ce0*/  FMUL.FTZ R7, R7, 0.5 ;  /* 0x3f00000007077820 */ /* 0x000fe40000410000 */
        /* <DEDUP_REMOVED lines=9> */
[----:B------:R-:W-:Y:S01]  /*0d80*/  FSEL R3, -R3, -0.026868773624300956726, P1 ;  /* 0xbcdc1be703037808 */ /* 0x000fe20000800100 */
[----:B------:R-:W-:Y:S01]  /*0d90*/  FFMA.FTZ R2, R29, R22, R2 ;  /* 0x000000161d027223 */ /* 0x000fe20000010002 */
[----:B------:R-:W-:-:S03]  /*0da0*/  FSEL R23, R23, -0.37612664699554443359, P1 ;  /* 0xbec093ac17177808 */ /* 0x000fc60000800000 */
[----:B------:R-:W-:Y:S01]  /*0db0*/  FFMA.FTZ R2, R29, R2, R18 ;  /* 0x000000021d027223 */ /* 0x000fe20000010012 */
[----:B------:R-:W-:Y:S02]  /*0dc0*/  FSEL R18, R19, 0.12837915122509002686, P1 ;  /* 0x3e0375d313127808 */ /* 0x000fe40000800000 */
[----:B------:R-:W0:Y:S01]  /*0dd0*/  @P0 MUFU.EX2 R19, R27 ;  /* 0x0000001b00130308 */ /* 0x000e220000000800 */
[----:B------:R-:W-:Y:S01]  /*0de0*/  FFMA.FTZ R2, R29, R2, R3 ;  /* 0x000000021d027223 */ /* 0x000fe20000010003 */
[----:B------:R-:W-:-:S05]  /*0df0*/  FSEL R3, R24, 0.11284004896879196167, P1 ;  /* 0x3de718af18037808 */ /* 0x000fca0000800000 */
[----:B------:R-:W-:Y:S01]  /*0e00*/  FFMA.FTZ R2, R29, R2, R3 ;  /* 0x000000021d027223 */ /* 0x000fe20000010003 */
[----:B------:R-:W-:-:S03]  /*0e10*/  FSEL R3, R28, R25, P1 ;  /* 0x000000191c037208 */ /* 0x000fc60000800000 */
[----:B------:R-:W-:-:S04]  /*0e20*/  FFMA.FTZ R2, R29, R2, R23 ;  /* 0x000000021d027223 */ /* 0x000fc80000010017 */
[----:B------:R-:W-:Y:S01]  /*0e30*/  FFMA.FTZ R18, R29, R2, R18 ;  /* 0x000000021d127223 */ /* 0x000fe20000010012 */
[----:B0-----:R-:W-:Y:S01]  /*0e40*/  @P0 FADD.FTZ R22, -R19, 1 ;  /* 0x3f80000013160421 */ /* 0x001fe20000010100 */
[----:B------:R-:W-:Y:S02]  /*0e50*/  FMUL.FTZ R19, R8, 0.5 ;  /* 0x3f00000008137820 */ /* 0x000fe40000410000 */
[----:B------:R-:W-:Y:S01]  /*0e60*/  FFMA.FTZ R18, R18, R3, R3 ;  /* 0x0000000312127223 */ /* 0x000fe20000010003 */
[----:B------:R-:W-:Y:S01]  /*0e70*/  FMUL.FTZ R8, R11, 0.5 ;  /* 0x3f0000000b087820 */ /* 0x000fe20000410000 */
[----:B------:R-:W0:Y:S01]  /*0e80*/  LDC.64 R2, c[0x0][0x218] ;  /* 0x00008600ff027b82 */ /* 0x000e220000000a00 */
[----:B------:R-:W-:Y:S01]  /*0e90*/  @P0 LOP3.LUT R27, R22, 0x80000000, R21, 0xb8, !PT ;  /* 0x80000000161b0812 */ /* 0x000fe200078eb815 */
[----:B------:R-:W1:Y:S01]  /*0ea0*/  @P1 MUFU.EX2 R23, R18 ;  /* 0x0000001200171308 */ /* 0x000e620000000800 */
[----:B------:R-:W-:Y:S01]  /*0eb0*/  FADD.FTZ R11, R15, 1 ;  /* 0x3f8000000f0b7421 */ /* 0x000fe20000010000 */
[----:B------:R-:W-:Y:S01]  /*0ec0*/  FMUL.FTZ R21, R10, 0.5 ;  /* 0x3f0000000a157820 */ /* 0x000fe20000410000 */
[----:B------:R-:W-:Y:S01]  /*0ed0*/  FMUL.FTZ R4, R4, R19 ;  /* 0x0000001304047220 */ /* 0x000fe20000410000 */
[----:B------:R-:W-:Y:S01]  /*0ee0*/  FADD.FTZ R27, R27, 1 ;  /* 0x3f8000001b1b7421 */ /* 0x000fe20000010000 */
[----:B------:R-:W-:Y:S01]  /*0ef0*/  FMUL.FTZ R11, R11, R8 ;  /* 0x000000080b0b7220 */ /* 0x000fe20000410000 */
[----:B------:R-:W-:-:S02]  /*0f00*/  FMUL.FTZ R8, R14, R21 ;  /* 0x000000150e087220 */ /* 0x000fc40000410000 */
[----:B------:R-:W-:Y:S02]  /*0f10*/  FMUL.FTZ R16, R27, R16 ;  /* 0x000000101b107220 */ /* 0x000fe40000410000 */
[----:B------:R-:W-:Y:S02]  /*0f20*/  F2FP.F16.F32.PACK_AB R4, R11, R4 ;  /* 0x000000040b04723e */ /* 0x000fe400000000ff */
[----:B------:R-:W-:Y:S01]  /*0f30*/  F2FP.F16.F32.PACK_AB R5, R13, R8 ;  /* 0x000000080d05723e */ /* 0x000fe200000000ff */
[----:B-1----:R-:W-:-:S05]  /*0f40*/  @P1 FADD.FTZ R24, -R23, 1 ;  /* 0x3f80000017181421 */ /* 0x002fca0000010100 */
[----:B------:R-:W-:Y:S01]  /*0f50*/  @P1 LOP3.LUT R18, R24, 0x80000000, R25, 0xb8, !PT ;  /* 0x8000000018121812 */ /* 0x000fe200078eb819 */
[----:B0-----:R-:W-:-:S04]  /*0f60*/  IMAD.WIDE.U32 R2, R9, 0x2, R2 ;  /* 0x0000000209027825 */ /* 0x001fc800078e0002 */
[----:B------:R-:W-:Y:S01]  /*0f70*/  FADD.FTZ R18, R18, 1 ;  /* 0x3f80000012127421 */ /* 0x000fe20000010000 */
[----:B------:R-:W-:-:S04]  /*0f80*/  IMAD.WIDE R2, R0, 0x10, R2 ;  /* 0x0000001000027825 */ /* 0x000fc800078e0202 */
[----:B------:R-:W-:-:S05]  /*0f90*/  FMUL.FTZ R7, R18, R7 ;  /* 0x0000000712077220 */ /* 0x000fca0000410000 */
[----:B------:R-:W-:-:S05]  /*0fa0*/  F2FP.F16.F32.PACK_AB R7, R7, R16 ;  /* 0x000000100707723e */ /* 0x000fca00000000ff */
[----:B------:R-:W-:Y:S01]  /*0fb0*/  STG.E.128 desc[UR4][R2.64], R4 ;  /* 0x0000000402007986 */ /* 0x000fe2000c101d04 */
[----:B------:R-:W-:Y:S05]  /*0fc0*/  EXIT ;  /* 0x000000000000794d */ /* 0x000fea0003800000 */
.L_x_8816:
        /* <DEDUP_REMOVED lines=107> */
.L_x_8818:
[----:B------:R-:W-:Y:S05]  /*1680*/  BSYNC B0 ;  /* 0x0000000000007941 */ /* 0x000fea0003800000 */
.L_x_8817:
        /* <DEDUP_REMOVED lines=40> */
.L_x_8820:
[----:B------:R-:W-:Y:S05]  /*1910*/  BSYNC B0 ;  /* 0x0000000000007941 */ /* 0x000fea0003800000 */
.L_x_8819:
        /* <DEDUP_REMOVED lines=41> */
.L_x_8822:
[----:B------:R-:W-:Y:S05]  /*1bb0*/  BSYNC B0 ;  /* 0x0000000000007941 */ /* 0x000fea0003800000 */
.L_x_8821:
        /* <DEDUP_REMOVED lines=38> */
.L_x_8824:
[----:B------:R-:W-:Y:S05]  /*1e20*/  BSYNC B0 ;  /* 0x0000000000007941 */ /* 0x000fea0003800000 */
.L_x_8823:
        /* <DEDUP_REMOVED lines=38> */
.L_x_8826:
[----:B------:R-:W-:Y:S05]  /*2090*/  BSYNC B0 ;  /* 0x0000000000007941 */ /* 0x000fea0003800000 */
.L_x_8825:
        /* <DEDUP_REMOVED lines=38> */
.L_x_8828:
[----:B------:R-:W-:Y:S05]  /*2300*/  BSYNC B0 ;  /* 0x0000000000007941 */ /* 0x000fea0003800000 */
.L_x_8827:
        /* <DEDUP_REMOVED lines=38> */
.L_x_8830:
[----:B------:R-:W-:Y:S05]  /*2570*/  BSYNC B0 ;  /* 0x0000000000007941 */ /* 0x000fea0003800000 */
.L_x_8829:
        /* <DEDUP_REMOVED lines=38> */
.L_x_8832:
[----:B------:R-:W-:Y:S05]  /*27e0*/  BSYNC B0 ;  /* 0x0000000000007941 */ /* 0x000fea0003800000 */
.L_x_8831:
        /* <DEDUP_REMOVED lines=18> */
.L_x_8835:
[----:B------:R-:W-:-:S13]  /*2910*/  ISETP.GE.AND P0, PT, R6, R7, PT ;  /* 0x000000070600720c */ /* 0x000fda0003f06270 */
[----:B------:R-:W-:Y:S05]  /*2920*/  @P0 BRA `(.L_x_8837) ;  /* 0x0000000000300947 */ /* 0x000fea0003800000 */
[----:B0-----:R-:W0:Y:S01]  /*2930*/  LDC.64 R2, c[0x0][0x218] ;  /* 0x00008600ff027b82 */ /* 0x001e220000000a00 */
[----:B------:R-:W-:Y:S02]  /*2940*/  IADD3 R5, R9, R6, RZ ;  /* 0x0000000609057210 */ /* 0x000fe40007ffe0ff */
[----:B------:R-:W-:-:S03]  /*2950*/  IADD3 R6, R6, 0x80, RZ ;  /* 0x0000008006067810 */ /* 0x000fc60007ffe0ff */
[----:B0-----:R-:W-:-:S05]  /*2960*/  IMAD.WIDE.U32 R2, R5, 0x2, R2 ;  /* 0x0000000205027825 */ /* 0x001fca00078e0002 */
[----:B-----5:R1:W-:Y:S02]  /*2970*/  STG.E.U16 desc[UR4][R2.64], R8 ;  /* 0x0000000802007986 */ /* 0x0203e4000c101504 */
.L_x_8836:
[----:B------:R-:W-:-:S13]  /*2980*/  ISETP.GE.AND P0, PT, R6, R7, PT ;  /* 0x000000070600720c */ /* 0x000fda0003f06270 */
[----:B------:R-:W-:Y:S05]  /*2990*/  @P0 BRA `(.L_x_8838) ;  /* 0x0000000000340947 */ /* 0x000fea0003800000 */
[----:B01----:R-:W0:Y:S01]  /*29a0*/  LDC.64 R2, c[0x0][0x218] ;  /* 0x00008600ff027b82 */ /* 0x003e220000000a00 */
[----:B------:R-:W-:Y:S02]  /*29b0*/  IADD3 R5, R9, R6, RZ ;  /* 0x0000000609057210 */ /* 0x000fe40007ffe0ff */
[----:B------:R-:W-:-:S03]  /*29c0*/  IADD3 R6, R6, 0x80, RZ ;  /* 0x0000008006067810 */ /* 0x000fc60007ffe0ff */
[----:B0-----:R-:W-:-:S05]  /*29d0*/  IMAD.WIDE.U32 R2, R5, 0x2, R2 ;  /* 0x0000000205027825 */ /* 0x001fca00078e0002 */
[----:B------:R1:W-:Y:S02]  /*29e0*/  STG.E.U16 desc[UR4][R2.64], R10 ;  /* 0x0000000a02007986 */ /* 0x0003e4000c101504 */
.L_x_8837:
        /* <DEDUP_REMOVED lines=8> */
.L_x_8838:
[----:B------:R-:W-:Y:S05]  /*2a70*/  BSYNC B1 ;  /* 0x0000000000017941 */ /* 0x000fea0003800000 */
.L_x_8834:
[----:B------:R-:W-:-:S13]  /*2a80*/  ISETP.GE.AND P0, PT, R6, R7, PT ;  /* 0x000000070600720c */ /* 0x000fda0003f06270 */
[----:B012---:R-:W0:Y:S01]  /*2a90*/  @!P0 LDC.64 R2, c[0x0][0x218] ;  /* 0x00008600ff028b82 */ /* 0x007e220000000a00 */
[----:B------:R-:W-:Y:S02]  /*2aa0*/  @!P0 IADD3 R5, R9, R6, RZ ;  /* 0x0000000609058210 */ /* 0x000fe40007ffe0ff */
[----:B------:R-:W-:-:S03]  /*2ab0*/  @!P0 IADD3 R6, R6, 0x80, RZ ;  /* 0x0000008006068810 */ /* 0x000fc60007ffe0ff */
[----:B0-----:R-:W-:-:S05]  /*2ac0*/  @!P0 IMAD.WIDE.U32 R2, R5, 0x2, R2 ;  /* 0x0000000205028825 */ /* 0x001fca00078e0002 */
[----:B------:R2:W-:Y:S02]  /*2ad0*/  @!P0 STG.E.U16 desc[UR4][R2.64], R12 ;  /* 0x0000000c02008986 */ /* 0x0005e4000c101504 */
.L_x_8839:
[----:B------:R-:W-:Y:S05]  /*2ae0*/  BSYNC B0 ;  /* 0x0000000000007941 */ /* 0x000fea0003800000 */
.L_x_8833:
        /* <DEDUP_REMOVED lines=8> */
.L_x_8840:
        /* <DEDUP_REMOVED lines=9> */
.L_x_12892:


//--------------------- .text._ZN2at6native18elementwise_kernelILi128ELi4EZNS0_15gpu_kernel_implIZZZNS0_18GeluCUDAKernelImplERNS_18TensorIteratorBaseENS0_8GeluTypeEENKUlvE0_clEvENKUlvE0_clEvEUlfE_EEvS4_RKT_EUliE_EEviT1_ --------------------------
	.section	.text._ZN2at6native18elementwise_kernelILi128ELi4EZNS0_15gpu_kernel_implIZZZNS0_18GeluCUDAKernelImplERNS_18TensorIteratorBaseENS0_8GeluTypeEENKUlvE0_clEvENKUlvE0_clEvEUlfE_EEvS4_RKT_EUliE_EEviT1_,"ax",@progbits
	.align	128
        .global         _ZN2at6native18elementwise_kernelILi128ELi4EZNS0_15gpu_kernel_implIZZZNS0_18GeluCUDAKernelImplERNS_18TensorIteratorBaseENS0_8GeluTypeEENKUlvE0_clEvENKUlvE0_clEvEUlfE_EEvS4_RKT_EUliE_EEviT1_
        .type           _ZN2at6native18elementwise_kernelILi128ELi4EZNS0_15gpu_kernel_implIZZZNS0_18GeluCUDAKernelImplERNS_18TensorIteratorBaseENS0_8GeluTypeEENKUlvE0_clEvENKUlvE0_clEvEUlfE_EEvS4_RKT_EUliE_EEviT1_,@function
        .size           _ZN2at6native18elementwise_kernelILi128ELi4EZNS0_15gpu_kernel_implIZZZNS0_18GeluCUDAKernelImplERNS_18TensorIteratorBaseENS0_8GeluTypeEENKUlvE0_clEvENKUlvE0_clEvEUlfE_EEvS4_RKT_EUliE_EEviT1_,(.L_x_12893 - _ZN2at6native18elementwise_kernelILi128ELi4EZNS0_15gpu_kernel_implIZZZNS0_18GeluCUDAKernelImplERNS_18TensorIteratorBaseENS0_8GeluTypeEENKUlvE0_clEvENKUlvE0_clEvEUlfE_EEvS4_RKT_EUliE_EEviT1_)
        .other          _ZN2at6native18elementwise_kernelILi128ELi4EZNS0_15gpu_kernel_implIZZZNS0_18GeluCUDAKernelImplERNS_18TensorIteratorBaseENS0_8GeluTypeEENKUlvE0_clEvENKUlvE0_clEvEUlfE_EEvS4_RKT_EUliE_EEviT1_,@"STO_CUDA_ENTRY STV_DEFAULT"
_ZN2at6native18elementwise_kernelILi128ELi4EZNS0_15gpu_kernel_implIZZZNS0_18GeluCUDAKernelImplERNS_18TensorIteratorBaseENS0_8GeluTypeEENKUlvE0_clEvENKUlvE0_clEvEUlfE_EEvS4_RKT_EUliE_EEviT1_:
.text._ZN2at6native18elementwise_kernelILi128ELi4EZNS0_15gpu_kernel_implIZZZNS0_18GeluCUDAKernelImplERNS_18TensorIteratorBaseENS0_8GeluTypeEENKUlvE0_clEvENKUlvE0_clEvEUlfE_EEvS4_RKT_EUliE_EEviT1_:
        /* <DEDUP_REMOVED lines=32> */
[----:B------:R-:W-:-:S05]  /*0200*/  SHF.R.U32.HI R5, RZ, UR5, R4 ;  /* 0x00000005ff057c19 */ /* 0x000fca0008011604 */
[----:B------:R-:W-:-:S04]  /*0210*/  IMAD.MOV R2, RZ, RZ, -R5 ;  /* 0x000000ffff027224 */ /* 0x000fc800078e0a05 */
[----:B------:R-:W-:Y:S01]  /*0220*/  IMAD R3, R2, UR6, R3 ;  /* 0x0000000602037c24 */ /* 0x000fe2000f8e0203 */
[----:B------:R-:W-:-:S03]  /*0230*/  ULDC.64 UR6, c[0x0][0x350] ;  /* 0x0000d40000067ab9 */ /* 0x000fc60000000a00 */
[C---:B------:R-:W-:Y:S02]  /*0240*/  IMAD R16, R3.reuse, UR6, RZ ;  /* 0x0000000603107c24 */ /* 0x040fe4000f8e02ff */
[----:B------:R-:W-:Y:S02]  /*0250*/  IMAD R0, R3, UR7, R0 ;  /* 0x0000000703007c24 */ /* 0x000fe4000f8e0200 */
        /* <DEDUP_REMOVED lines=276> */
.L_x_8843:
        /* <DEDUP_REMOVED lines=22> */
.L_x_8848:
[----:B------:R-:W2:Y:S02]  /*1500*/  LDG.E.U8 R0, desc[UR36][R2.64] ;  /* 0x0000002402007981 */ /* 0x000ea4000c1e1100 */
[----:B--2---:R-:W-:Y:S01]  /*1510*/  I2FP.F32.U32 R0, R0 ;  /* 0x0000000000007245 */ /* 0x004fe20000201000 */
[----:B------:R-:W-:Y:S06]  /*1520*/  BRA `(.L_x_8850) ;  /* 0x0000000c002c7947 */ /* 0x000fec0003800000 */
.L_x_8847:
        /* <DEDUP_REMOVED lines=9> */
.L_x_8852:
[----:B------:R-:W2:Y:S02]  /*15c0*/  LDG.E R0, desc[UR36][R2.64] ;  /* 0x0000002402007981 */ /* 0x000ea4000c1e1900 */
[----:B--2---:R-:W-:Y:S01]  /*15d0*/  I2FP.F32.S32 R0, R0 ;  /* 0x0000000000007245 */ /* 0x004fe20000201400 */
[----:B------:R-:W-:Y:S06]  /*15e0*/  BRA `(.L_x_8850) ;  /* 0x0000000800fc7947 */ /* 0x000fec0003800000 */
.L_x_8851:
[----:B------:R-:W2:Y:S02]  /*15f0*/  LDG.E.U16 R0, desc[UR36][R2.64] ;  /* 0x0000002402007981 */ /* 0x000ea4000c1e1500 */
[----:B--2---:R-:W0:Y:S01]  /*1600*/  I2F.S16 R0, R0 ;  /* 0x0000000000007306 */ /* 0x004e220000101400 */
[----:B------:R-:W-:Y:S05]  /*1610*/  BRA `(.L_x_8850) ;  /* 0x0000000800f07947 */ /* 0x000fea0003800000 */
.L_x_8846:
        /* <DEDUP_REMOVED lines=8> */
.L_x_8854:
[----:B------:R-:W2:Y:S02]  /*16a0*/  LDG.E.U16 R0, desc[UR36][R2.64] ;  /* 0x0000002402007981 */ /* 0x000ea4000c1e1500 */
[----:B--2---:R-:W-:Y:S01]  /*16b0*/  HADD2.F32 R0, -RZ, R0.H0_H0 ;  /* 0x20000000ff007230 */ /* 0x004fe20000004100 */
[----:B------:R-:W-:Y:S06]  /*16c0*/  BRA `(.L_x_8850) ;  /* 0x0000000800c47947 */ /* 0x000fec0003800000 */
.L_x_8853:
        /* <DEDUP_REMOVED lines=8> */
.L_x_8856:
[----:B------:R-:W2:Y:S02]  /*1750*/  LDG.E.U16 R0, desc[UR36][R2.64] ;  /* 0x0000002402007981 */ /* 0x000ea4000c1e1500 */
[----:B--2---:R-:W-:Y:S01]  /*1760*/  HADD2.F32 R0, -RZ, R0.H0_H0 ;  /* 0x20000000ff007230 */ /* 0x004fe20000004100 */
[----:B------:R-:W-:Y:S06]  /*1770*/  BRA `(.L_x_8850) ;  /* 0x0000000800987947 */ /* 0x000fec0003800000 */
.L_x_8855:
[----:B------:R-:W2:Y:S01]  /*1780*/  LDG.E.64 R2, desc[UR36][R2.64] ;  /* 0x0000002402027981 */ /* 0x000ea2000c1e1b00 */
[----:B------:R-:W-:Y:S01]  /*1790*/  UMOV UR4, 0xf0000000 ;  /* 0xf000000000047882 */ /* 0x000fe20000000000 */
[----:B------:R-:W-:Y:S01]  /*17a0*/  UMOV UR5, 0x380fffff ;  /* 0x380fffff00057882 */ /* 0x000fe20000000000 */
[----:B--2---:R-:W0:Y:S01]  /*17b0*/  F2F.F32.F64 R0, R2 ;  /* 0x0000000200007310 */ /* 0x004e220000301000 */
[----:B------:R-:W-:-:S14]  /*17c0*/  DSETP.GEU.AND P0, PT, |R2|, UR4, PT ;  /* 0x0000000402007e2a */ /* 0x000fdc000bf0e200 */
[----:B0-----:R-:W-:Y:S01]  /*17d0*/  @!P0 FMUL R0, R0, 1.175494350822287508e-38 ;  /* 0x0080000000008820 */ /* 0x001fe20000400000 */
[----:B------:R-:W-:Y:S06]  /*17e0*/  BRA `(.L_x_8850) ;  /* 0x00000008007c7947 */ /* 0x000fec0003800000 */
.L_x_8845:
        /* <DEDUP_REMOVED lines=12> */
.L_x_8859:
[----:B------:R-:W2:Y:S01]  /*18b0*/  LDG.E.64 R2, desc[UR36][R2.64] ;  /* 0x0000002402027981 */ /* 0x000ea2000c1e1b00 */
[----:B------:R-:W-:Y:S01]  /*18c0*/  UMOV UR4, 0xf0000000 ;  /* 0xf000000000047882 */ /* 0x000fe20000000000 */
[----:B------:R-:W-:Y:S01]  /*18d0*/  UMOV UR5, 0x380fffff ;  /* 0x380fffff00057882 */ /* 0x000fe20000000000 */
[----:B--2---:R-:W0:Y:S01]  /*18e0*/  F2F.F32.F64 R0, R2 ;  /* 0x0000000200007310 */ /* 0x004e220000301000 */
[----:B------:R-:W-:-:S14]  /*18f0*/  DSETP.GEU.AND P0, PT, |R2|, UR4, PT ;  /* 0x0000000402007e2a */ /* 0x000fdc000bf0e200 */
[----:B0-----:R-:W-:Y:S01]  /*1900*/  @!P0 FMUL R0, R0, 1.175494350822287508e-38 ;  /* 0x0080000000008820 */ /* 0x001fe20000400000 */
[----:B------:R-:W-:Y:S06]  /*1910*/  BRA `(.L_x_8850) ;  /* 0x0000000800307947 */ /* 0x000fec0003800000 */
.L_x_8858:
        /* <DEDUP_REMOVED lines=26> */
.L_x_8861:
        /* <DEDUP_REMOVED lines=13> */
.L_x_8860:
[----:B------:R-:W2:Y:S02]  /*1b90*/  LDG.E.U16 R0, desc[UR36][R2.64] ;  /* 0x0000002402007981 */ /* 0x000ea4000c1e1500 */
[----:B--2---:R-:W-:Y:S01]  /*1ba0*/  IMAD.U32 R0, R0, 0x10000, RZ ;  /* 0x0001000000007824 */ /* 0x004fe200078e00ff */
[----:B------:R-:W-:Y:S06]  /*1bb0*/  BRA `(.L_x_8850) ;  /* 0x0000000400887947 */ /* 0x000fec0003800000 */
.L_x_8857:
        /* <DEDUP_REMOVED lines=11> */
.L_x_8864:
        /* <DEDUP_REMOVED lines=20> */
.L_x_8866:
[----:B------:R-:W-:Y:S05]  /*1db0*/  BSYNC B0 ;  /* 0x0000000000007941 */ /* 0x000fea0003800000 */
.L_x_8865:
[----:B------:R-:W-:Y:S01]  /*1dc0*/  LEA R3, R0, 0x3b800000, 0x17 ;  /* 0x3b80000000037811 */ /* 0x000fe200078eb8ff */
[----:B------:R-:W-:-:S05]  /*1dd0*/  IMAD.SHL.U32 R0, R2, 0x100000, RZ ;  /* 0x0010000002007824 */ /* 0x000fca00078e00ff */
[----:B------:R-:W-:Y:S01]  /*1de0*/  LOP3.LUT R0, R3, R0, R4, 0xfe, !PT ;  /* 0x0000000003007212 */ /* 0x000fe200078efe04 */
[----:B------:R-:W-:Y:S06]  /*1df0*/  BRA `(.L_x_8850) ;  /* 0x0000000000f87947 */ /* 0x000fec0003800000 */
.L_x_8863:
        /* <DEDUP_REMOVED lines=20> */
.L_x_8868:
[----:B------:R-:W-:Y:S05]  /*1f40*/  BSYNC B0 ;  /* 0x0000000000007941 */ /* 0x000fea0003800000 */
.L_x_8867:
[----:B------:R-:W-:Y:S01]  /*1f50*/  LEA R3, R0, 0x37800000, 0x17 ;  /* 0x3780000000037811 */ /* 0x000fe200078eb8ff */
[----:B------:R-:W-:-:S05]  /*1f60*/  IMAD.SHL.U32 R0, R2, 0x200000, RZ ;  /* 0x0020000002007824 */ /* 0x000fca00078e00ff */
[----:B------:R-:W-:Y:S01]  /*1f70*/  LOP3.LUT R0, R3, R0, R4, 0xfe, !PT ;  /* 0x0000000003007212 */ /* 0x000fe200078efe04 */
[----:B------:R-:W-:Y:S06]  /*1f80*/  BRA `(.L_x_8850) ;  /* 0x0000000000947947 */ /* 0x000fec0003800000 */
.L_x_8862:
        /* <DEDUP_REMOVED lines=14> */
.L_x_8849:
        /* <DEDUP_REMOVED lines=16> */
.L_x_8871:
[----:B------:R-:W-:Y:S01]  /*2170*/  IMAD.MOV.U32 R0, RZ, RZ, RZ ;  /* 0x000000ffff007224 */ /* 0x000fe200078e00ff */
[----:B------:R-:W-:Y:S06]  /*2180*/  BRA `(.L_x_8850) ;  /* 0x0000000000147947 */ /* 0x000fec0003800000 */
.L_x_8870:
[----:B------:R-:W2:Y:S02]  /*2190*/  LDG.E.64 R2, desc[UR36][R2.64] ;  /* 0x0000002402027981 */ /* 0x000ea4000c1e1b00 */
[----:B--2---:R0:W1:Y:S01]  /*21a0*/  I2F.U64 R0, R2 ;  /* 0x0000000200007312 */ /* 0x0040620000301000 */
[----:B------:R-:W-:Y:S05]  /*21b0*/  BRA `(.L_x_8850) ;  /* 0x0000000000087947 */ /* 0x000fea0003800000 */
.L_x_8869:
[----:B------:R-:W2:Y:S02]  /*21c0*/  LDG.E R0, desc[UR36][R2.64] ;  /* 0x0000002402007981 */ /* 0x000ea4000c1e1900 */
[----:B--2---:R-:W-:-:S07]  /*21d0*/  I2FP.F32.U32 R0, R0 ;  /* 0x0000000000007245 */ /* 0x004fce0000201000 */
.L_x_8850:
[----:B------:R-:W-:Y:S05]  /*21e0*/  BSYNC B6 ;  /* 0x0000000000067941 */ /* 0x000fea0003800000 */
.L_x_8844:
        /* <DEDUP_REMOVED lines=25> */
[C---:B------:R-:W-:Y:S02]  /*2380*/  FFMA.FTZ R6, R3.reuse, R6, R7 ;  /* 0x0000000603067223 */ /* 0x040fe40000010007 */
[----:B------:R-:W0:Y:S02]  /*2390*/  LDC.U8 R7, c[0x0][0x421] ;  /* 0x00010840ff077b82 */ /* 0x000e240000000000 */
[----:B------:R-:W-:-:S04]  /*23a0*/  FFMA.FTZ R5, R3, R6, R5 ;  /* 0x0000000603057223 */ /* 0x000fc80000010005 */
[----:B------:R-:W-:-:S04]  /*23b0*/  FFMA.FTZ R4, R5, R4, R4 ;  /* 0x0000000405047223 */ /* 0x000fc80000010004 */
[----:B------:R-:W1:Y:S01]  /*23c0*/  @P0 MUFU.EX2 R3, R4 ;  /* 0x0000000400030308 */ /* 0x000e620000000800 */
[----:B0-----:R-:W-:Y:S01]  /*23d0*/  PRMT R5, R7, 0x9910, RZ ;  /* 0x0000991007057816 */ /* 0x001fe200000000ff */
[----:B-1----:R-:W-:-:S05]  /*23e0*/  @P0 FADD.FTZ R3, -R3, 1 ;  /* 0x3f80000003030421 */ /* 0x002fca0000010100 */
[----:B------:R-:W-:Y:S01]  /*23f0*/  @P0 LOP3.LUT R4, R3, 0x80000000, R2, 0xb8, !PT ;  /* 0x8000000003040812 */ /* 0x000fe200078eb802 */
[----:B------:R-:W-:Y:S01]  /*2400*/  FMUL.FTZ R3, R0, 0.5 ;  /* 0x3f00000000037820 */ /* 0x000fe20000410000 */
[----:B------:R-:W-:-:S03]  /*2410*/  ISETP.GT.AND P0, PT, R5, 0x9, PT ;  /* 0x000000090500780c */ /* 0x000fc60003f04270 */
[----:B------:R-:W-:-:S04]  /*2420*/  FADD.FTZ R2, R4, 1 ;  /* 0x3f80000004027421 */ /* 0x000fc80000010000 */
[----:B------:R-:W-:-:S06]  /*2430*/  FMUL.FTZ R2, R2, R3 ;  /* 0x0000000302027220 */ /* 0x000fcc0000410000 */
        /* <DEDUP_REMOVED lines=12> */
.L_x_8875:
[----:B------:R-:W0:Y:S02]  /*2500*/  F2I.S64.TRUNC R2, R2 ;  /* 0x0000000200027311 */ /* 0x000e24000020d900 */
[----:B0-----:R-:W-:-:S05]  /*2510*/  IMAD.MOV.U32 R5, RZ, RZ, R2 ;  /* 0x000000ffff057224 */ /* 0x001fca00078e0002 */
[----:B------:R0:W-:Y:S01]  /*2520*/  STG.E.U8 desc[UR36][R16.64], R5 ;  /* 0x0000000510007986 */ /* 0x0001e2000c101124 */
[----:B------:R-:W-:Y:S05]  /*2530*/  BRA `(.L_x_8877) ;  /* 0x0000000c00407947 */ /* 0x000fea0003800000 */
.L_x_8874:
        /* <DEDUP_REMOVED lines=9> */
.L_x_8879:
[----:B------:R-:W0:Y:S02]  /*25d0*/  F2I.FTZ.TRUNC.NTZ R3, R2 ;  /* 0x0000000200037305 */ /* 0x000e24000021f100 */
[----:B0-----:R0:W-:Y:S01]  /*25e0*/  STG.E desc[UR36][R16.64], R3 ;  /* 0x0000000310007986 */ /* 0x0011e2000c101924 */
[----:B------:R-:W-:Y:S05]  /*25f0*/  BRA `(.L_x_8877) ;  /* 0x0000000c00107947 */ /* 0x000fea0003800000 */
.L_x_8878:
[----:B------:R-:W0:Y:S02]  /*2600*/  F2I.FTZ.TRUNC.NTZ R3, R2 ;  /* 0x0000000200037305 */ /* 0x000e24000021f100 */
[----:B0-----:R0:W-:Y:S01]  /*2610*/  STG.E.U16 desc[UR36][R16.64], R3 ;  /* 0x0000000310007986 */ /* 0x0011e2000c101524 */
[----:B------:R-:W-:Y:S05]  /*2620*/  BRA `(.L_x_8877) ;  /* 0x0000000c00047947 */ /* 0x000fea0003800000 */
.L_x_8873:
        /* <DEDUP_REMOVED lines=8> */
.L_x_8881:
[----:B------:R-:W-:-:S05]  /*26b0*/  F2FP.F16.F32.PACK_AB R2, RZ, R2 ;  /* 0x00000002ff02723e */ /* 0x000fca00000000ff */
[----:B------:R0:W-:Y:S01]  /*26c0*/  STG.E.U16 desc[UR36][R16.64], R2 ;  /* 0x0000000210007986 */ /* 0x0001e2000c101524 */
[----:B------:R-:W-:Y:S05]  /*26d0*/  BRA `(.L_x_8877) ;  /* 0x0000000800d87947 */ /* 0x000fea0003800000 */
.L_x_8880:
        /* <DEDUP_REMOVED lines=9> */
.L_x_8883:
[----:B------:R-:W-:-:S04]  /*2770*/  F2FP.F16.F32.PACK_AB R3, RZ, R2 ;  /* 0x00000002ff03723e */ /* 0x000fc800000000ff */
[----:B------:R-:W-:-:S05]  /*2780*/  PRMT R3, R3, 0x5410, RZ ;  /* 0x0000541003037816 */ /* 0x000fca00000000ff */
[----:B------:R0:W-:Y:S01]  /*2790*/  STG.E desc[UR36][R16.64], R3 ;  /* 0x0000000310007986 */ /* 0x0001e2000c101924 */
[----:B------:R-:W-:Y:S05]  /*27a0*/  BRA `(.L_x_8877) ;  /* 0x0000000800a47947 */ /* 0x000fea0003800000 */
.L_x_8882:
[----:B------:R-:W-:-:S06]  /*27b0*/  FMUL.FTZ R2, R2, 1 ;  /* 0x3f80000002027820 */ /* 0x000fcc0000410000 */
[----:B------:R-:W0:Y:S02]  /*27c0*/  F2F.F64.F32 R2, R2 ;  /* 0x0000000200027310 */ /* 0x000e240000201800 */
[----:B0-----:R0:W-:Y:S01]  /*27d0*/  STG.E.64 desc[UR36][R16.64], R2 ;  /* 0x0000000210007986 */ /* 0x0011e2000c101b24 */
[----:B------:R-:W-:Y:S05]  /*27e0*/  BRA `(.L_x_8877) ;  /* 0x0000000800947947 */ /* 0x000fea0003800000 */
.L_x_8872:
        /* <DEDUP_REMOVED lines=12> */
.L_x_8886:
[----:B------:R-:W-:Y:S01]  /*28b0*/  FMUL.FTZ R4, R2, 1 ;  /* 0x3f80000002047820 */ /* 0x000fe20000410000 */
[----:B------:R-:W-:-:S05]  /*28c0*/  CS2R R6, SRZ ;  /* 0x0000000000067805 */ /* 0x000fca000001ff00 */
[----:B------:R-:W0:Y:S02]  /*28d0*/  F2F.F64.F32 R4, R4 ;  /* 0x0000000400047310 */ /* 0x000e240000201800 */
[----:B0-----:R0:W-:Y:S01]  /*28e0*/  STG.E.128 desc[UR36][R16.64], R4 ;  /* 0x0000000410007986 */ /* 0x0011e2000c101d24 */
[----:B------:R-:W-:Y:S05]  /*28f0*/  BRA `(.L_x_8877) ;  /* 0x0000000800507947 */ /* 0x000fea0003800000 */
.L_x_8885:
        /* <DEDUP_REMOVED lines=20> */
.L_x_8890:
[----:B------:R-:W-:Y:S05]  /*2a40*/  BSYNC B0 ;  /* 0x0000000000007941 */ /* 0x000fea0003800000 */
.L_x_8889:
[----:B------:R-:W-:-:S05]  /*2a50*/  LOP3.LUT R5, R0, R5, RZ, 0xfc, !PT ;  /* 0x0000000500057212 */ /* 0x000fca00078efcff */
[----:B------:R0:W-:Y:S01]  /*2a60*/  STG.E.U8 desc[UR36][R16.64], R5 ;  /* 0x0000000510007986 */ /* 0x0001e2000c101124 */
[----:B------:R-:W-:Y:S05]  /*2a70*/  BRA `(.L_x_8877) ;  /* 0x0000000400f07947 */ /* 0x000fea0003800000 */
.L_x_8888:
        /* <DEDUP_REMOVED lines=12> */
.L_x_8892:
[----:B------:R-:W-:Y:S01]  /*2b40*/  IMAD.MOV.U32 R0, RZ, RZ, 0x7f ;  /* 0x0000007fff007424 */ /* 0x000fe200078e00ff */
[----:B------:R-:W-:-:S04]  /*2b50*/  ISETP.GT.U32.AND P0, PT, R4, 0x7f800000, PT ;  /* 0x7f8000000400780c */ /* 0x000fc80003f04070 */
[----:B------:R-:W-:-:S09]  /*2b60*/  SEL R0, R0, 0x7c, P0 ;  /* 0x0000007c00007807 */ /* 0x000fd20000000000 */
.L_x_8893:
[----:B------:R-:W-:Y:S05]  /*2b70*/  BSYNC B0 ;  /* 0x0000000000007941 */ /* 0x000fea0003800000 */
.L_x_8891:
[----:B------:R-:W-:-:S04]  /*2b80*/  LOP3.LUT R2, R2, 0x80000000, RZ, 0xc0, !PT ;  /* 0x8000000002027812 */ /* 0x000fc800078ec0ff */
[----:B------:R-:W-:-:S04]  /*2b90*/  SHF.R.U32.HI R3, RZ, 0x18, R2 ;  /* 0x00000018ff037819 */ /* 0x000fc80000011602 */
[----:B------:R-:W-:-:S05]  /*2ba0*/  LOP3.LUT R3, R0, R3, RZ, 0xfc, !PT ;  /* 0x0000000300037212 */ /* 0x000fca00078efcff */
[----:B------:R0:W-:Y:S01]  /*2bb0*/  STG.E.U8 desc[UR36][R16.64], R3 ;  /* 0x0000000310007986 */ /* 0x0001e2000c101124 */
[----:B------:R-:W-:Y:S05]  /*2bc0*/  BRA `(.L_x_8877) ;  /* 0x00000004009c7947 */ /* 0x000fea0003800000 */
.L_x_8887:
[----:B------:R-:W-:-:S05]  /*2bd0*/  F2FP.BF16.F32.PACK_AB R2, RZ, R2 ;  /* 0x00000002ff02723e */ /* 0x000fca00000010ff */
[----:B------:R0:W-:Y:S01]  /*2be0*/  STG.E.U16 desc[UR36][R16.64], R2 ;  /* 0x0000000210007986 */ /* 0x0001e2000c101524 */
[----:B------:R-:W-:Y:S05]  /*2bf0*/  BRA `(.L_x_8877) ;  /* 0x0000000400907947 */ /* 0x000fea0003800000 */
.L_x_8884:
        /* <DEDUP_REMOVED lines=11> */
.L_x_8896:
        /* <DEDUP_REMOVED lines=16> */
.L_x_8899:
[----:B------:R-:W-:-:S04]  /*2db0*/  LOP3.LUT R2, R2, 0x80000000, RZ, 0xc0, !PT ;  /* 0x8000000002027812 */ /* 0x000fc800078ec0ff */
[----:B------:R-:W-:-:S04]  /*2dc0*/  SHF.R.U32.HI R3, RZ, 0x18, R2 ;  /* 0x00000018ff037819 */ /* 0x000fc80000011602 */
[----:B------:R-:W-:-:S04]  /*2dd0*/  LOP3.LUT R0, R0, R3, RZ, 0xfc, !PT ;  /* 0x0000000300007212 */ /* 0x000fc800078efcff */
[----:B------:R-:W-:-:S07]  /*2de0*/  PRMT R8, R0, 0x7610, R8 ;  /* 0x0000761000087816 */ /* 0x000fce0000000008 */
.L_x_8898:
[----:B------:R-:W-:Y:S05]  /*2df0*/  BSYNC B0 ;  /* 0x0000000000007941 */ /* 0x000fea0003800000 */
.L_x_8897:
[----:B------:R0:W-:Y:S01]  /*2e00*/  STG.E.U8 desc[UR36][R16.64], R8 ;  /* 0x0000000810007986 */ /* 0x0001e2000c101124 */
[----:B------:R-:W-:Y:S05]  /*2e10*/  BRA `(.L_x_8877) ;  /* 0x0000000400087947 */ /* 0x000fea0003800000 */
.L_x_8895:
        /* <DEDUP_REMOVED lines=16> */
.L_x_8902:
[----:B------:R-:W-:-:S04]  /*2f20*/  LOP3.LUT R2, R2, 0x80000000, RZ, 0xc0, !PT ;  /* 0x8000000002027812 */ /* 0x000fc800078ec0ff */
[----:B------:R-:W-:-:S04]  /*2f30*/  SHF.R.U32.HI R3, RZ, 0x18, R2 ;  /* 0x00000018ff037819 */ /* 0x000fc80000011602 */
[----:B------:R-:W-:-:S04]  /*2f40*/  LOP3.LUT R0, R0, R3, RZ, 0xfc, !PT ;  /* 0x0000000300007212 */ /* 0x000fc800078efcff */
[----:B------:R-:W-:-:S07]  /*2f50*/  PRMT R8, R0, 0x7610, R8 ;  /* 0x0000761000087816 */ /* 0x000fce0000000008 */
.L_x_8901:
[----:B------:R-:W-:Y:S05]  /*2f60*/  BSYNC B0 ;  /* 0x0000000000007941 */ /* 0x000fea0003800000 */
.L_x_8900:
[----:B------:R3:W-:Y:S01]  /*2f70*/  STG.E.U8 desc[UR36][R16.64], R8 ;  /* 0x0000000810007986 */ /* 0x0007e2000c101124 */
[----:B------:R-:W-:Y:S05]  /*2f80*/  BRA `(.L_x_8877) ;  /* 0x0000000000ac7947 */ /* 0x000fea0003800000 */
.L_x_8894:
        /* <DEDUP_REMOVED lines=21> */
.L_x_8876:
        /* <DEDUP_REMOVED lines=16> */
.L_x_8905:
[----:B------:R-:W-:Y:S05]  /*31e0*/  BRA `(.L_x_8877) ;  /* 0x0000000000147947 */ /* 0x000fea0003800000 */
.L_x_8904:
[----:B------:R-:W0:Y:S02]  /*31f0*/  F2I.U64.TRUNC R2, R2 ;  /* 0x0000000200027311 */ /* 0x000e24000020d800 */
[----:B0-----:R2:W-:Y:S01]  /*3200*/  STG.E.64 desc[UR36][R16.64], R2 ;  /* 0x0000000210007986 */ /* 0x0015e2000c101b24 */
[----:B------:R-:W-:Y:S05]  /*3210*/  BRA `(.L_x_8877) ;  /* 0x0000000000087947 */ /* 0x000fea0003800000 */
.L_x_8903:
[----:B------:R-:W0:Y:S02]  /*3220*/  F2I.FTZ.U32.TRUNC.NTZ R3, R2 ;  /* 0x0000000200037305 */ /* 0x000e24000021f000 */
[----:B0-----:R0:W-:Y:S02]  /*3230*/  STG.E desc[UR36][R16.64], R3 ;  /* 0x0000000310007986 */ /* 0x0011e4000c101924 */
.L_x_8877:
[----:B------:R-:W-:-:S04]  /*3240*/  IMAD R18, R23, 0x200, R18 ;  /* 0x0000020017127824 */ /* 0x000fc800078e0212 */
[----:B------:R-:W-:-:S07]  /*3250*/  VIADD R19, R18, 0x80 ;  /* 0x0000008012137836 */ /* 0x000fce0000000000 */
.L_x_8842:
[----:B------:R-:W-:Y:S05]  /*3260*/  BSYNC B7 ;  /* 0x0000000000077941 */ /* 0x000fea0003800000 */
.L_x_8841:
[----:B------:R-:W-:Y:S01]  /*3270*/  ULDC UR4, c[0x0][0x210] ;  /* 0x0000840000047ab9 */ /* 0x000fe20000000800 */
[----:B------:R-:W-:Y:S01]  /*3280*/  BSSY B7, `(.L_x_8906) ;  /* 0x000031d000077945 */ /* 0x000fe20003800000 */
[----:B------:R-:W-:-:S13]  /*3290*/  ISETP.GE.AND P0, PT, R19, UR4, PT ;  /* 0x0000000413007c0c */ /* 0x000fda000bf06270 */
[----:B------:R-:W-:Y:S05]  /*32a0*/  @P0 BRA `(.L_x_8907) ;  /* 0x0000003000680947 */ /* 0x000fea0003800000 */
[----:B0-----:R-:W0:Y:S01]  /*32b0*/  LDC R6, c[0x0][0x218] ;  /* 0x00008600ff067b82 */ /* 0x001e220000000800 */
[----:B-1234-:R-:W-:Y:S01]  /*32c0*/  HFMA2.MMA R16, -RZ, RZ, 0, 0 ;  /* 0x00000000ff107435 */ /* 0x01efe200000001ff */
[----:B------:R-:W-:Y:S01]  /*32d0*/  IMAD.MOV.U32 R0, RZ, RZ, RZ ;  /* 0x000000ffff007224 */ /* 0x000fe200078e00ff */
        /* <DEDUP_REMOVED lines=300> */
.L_x_8908:
        /* <DEDUP_REMOVED lines=22> */
.L_x_8913:
[----:B------:R-:W2:Y:S02]  /*4700*/  LDG.E.U8 R0, desc[UR36][R2.64] ;  /* 0x0000002402007981 */ /* 0x000ea4000c1e1100 */
[----:B--2---:R-:W-:Y:S01]  /*4710*/  I2FP.F32.U32 R0, R0 ;  /* 0x0000000000007245 */ /* 0x004fe20000201000 */
[----:B------:R-:W-:Y:S06]  /*4720*/  BRA `(.L_x_8915) ;  /* 0x0000000c002c7947 */ /* 0x000fec0003800000 */
.L_x_8912:
        /* <DEDUP_REMOVED lines=9> */
.L_x_8917:
[----:B------:R-:W2:Y:S02]  /*47c0*/  LDG.E R0, desc[UR36][R2.64] ;  /* 0x0000002402007981 */ /* 0x000ea4000c1e1900 */
[----:B--2---:R-:W-:Y:S01]  /*47d0*/  I2FP.F32.S32 R0, R0 ;  /* 0x0000000000007245 */ /* 0x004fe20000201400 */
[----:B------:R-:W-:Y:S06]  /*47e0*/  BRA `(.L_x_8915) ;  /* 0x0000000800fc7947 */ /* 0x000fec0003800000 */
.L_x_8916:
[----:B------:R-:W2:Y:S02]  /*47f0*/  LDG.E.U16 R0, desc[UR36][R2.64] ;  /* 0x0000002402007981 */ /* 0x000ea4000c1e1500 */
[----:B--2---:R-:W1:Y:S01]  /*4800*/  I2F.S16 R0, R0 ;  /* 0x0000000000007306 */ /* 0x004e620000101400 */
[----:B------:R-:W-:Y:S05]  /*4810*/  BRA `(.L_x_8915) ;  /* 0x0000000800f07947 */ /* 0x000fea0003800000 */
.L_x_8911:
        /* <DEDUP_REMOVED lines=8> */
.L_x_8919:
[----:B------:R-:W2:Y:S02]  /*48a0*/  LDG.E.U16 R0, desc[UR36][R2.64] ;  /* 0x0000002402007981 */ /* 0x000ea4000c1e1500 */
[----:B--2---:R-:W-:Y:S01]  /*48b0*/  HADD2.F32 R0, -RZ, R0.H0_H0 ;  /* 0x20000000ff007230 */ /* 0x004fe20000004100 */
[----:B------:R-:W-:Y:S06]  /*48c0*/  BRA `(.L_x_8915) ;  /* 0x0000000800c47947 */ /* 0x000fec0003800000 */
.L_x_8918:
        /* <DEDUP_REMOVED lines=8> */
.L_x_8921:
[----:B------:R-:W2:Y:S02]  /*4950*/  LDG.E.U16 R0, desc[UR36][R2.64] ;  /* 0x0000002402007981 */ /* 0x000ea4000c1e1500 */
[----:B--2---:R-:W-:Y:S01]  /*4960*/  HADD2.F32 R0, -RZ, R0.H0_H0 ;  /* 0x20000000ff007230 */ /* 0x004fe20000004100 */
[----:B------:R-:W-:Y:S06]  /*4970*/  BRA `(.L_x_8915) ;  /* 0x0000000800987947 */ /* 0x000fec0003800000 */
.L_x_8920:
[----:B------:R-:W2:Y:S01]  /*4980*/  LDG.E.64 R2, desc[UR36][R2.64] ;  /* 0x0000002402027981 */ /* 0x000ea2000c1e1b00 */
[----:B------:R-:W-:Y:S01]  /*4990*/  UMOV UR4, 0xf0000000 ;  /* 0xf000000000047882 */ /* 0x000fe20000000000 */
[----:B------:R-:W-:Y:S01]  /*49a0*/  UMOV UR5, 0x380fffff ;  /* 0x380fffff00057882 */ /* 0x000fe20000000000 */
[----:B--2---:R-:W0:Y:S01]  /*49b0*/  F2F.F32.F64 R0, R2 ;  /* 0x0000000200007310 */ /* 0x004e220000301000 */
[----:B------:R-:W-:-:S14]  /*49c0*/  DSETP.GEU.AND P0, PT, |R2|, UR4, PT ;  /* 0x0000000402007e2a */ /* 0x000fdc000bf0e200 */
[----:B0-----:R-:W-:Y:S01]  /*49d0*/  @!P0 FMUL R0, R0, 1.175494350822287508e-38 ;  /* 0x0080000000008820 */ /* 0x001fe20000400000 */
[----:B------:R-:W-:Y:S06]  /*49e0*/  BRA `(.L_x_8915) ;  /* 0x00000008007c7947 */ /* 0x000fec0003800000 */
.L_x_8910:
        /* <DEDUP_REMOVED lines=12> */
.L_x_8924:
[----:B------:R-:W2:Y:S01]  /*4ab0*/  LDG.E.64 R2, desc[UR36][R2.64] ;  /* 0x0000002402027981 */ /* 0x000ea2000c1e1b00 */
[----:B------:R-:W-:Y:S01]  /*4ac0*/  UMOV UR4, 0xf0000000 ;  /* 0xf000000000047882 */ /* 0x000fe20000000000 */
[----:B------:R-:W-:Y:S01]  /*4ad0*/  UMOV UR5, 0x380fffff ;  /* 0x380fffff00057882 */ /* 0x000fe20000000000 */
[----:B--2---:R-:W0:Y:S01]  /*4ae0*/  F2F.F32.F64 R0, R2 ;  /* 0x0000000200007310 */ /* 0x004e220000301000 */
[----:B------:R-:W-:-:S14]  /*4af0*/  DSETP.GEU.AND P0, PT, |R2|, UR4, PT ;  /* 0x0000000402007e2a */ /* 0x000fdc000bf0e200 */
[----:B0-----:R-:W-:Y:S01]  /*4b00*/  @!P0 FMUL R0, R0, 1.175494350822287508e-38 ;  /* 0x0080000000008820 */ /* 0x001fe20000400000 */
[----:B------:R-:W-:Y:S06]  /*4b10*/  BRA `(.L_x_8915) ;  /* 0x0000000800307947 */ /* 0x000fec0003800000 */
.L_x_8923:
        /* <DEDUP_REMOVED lines=26> */
.L_x_8926:
        /* <DEDUP_REMOVED lines=13> */
.L_x_8925:
[----:B------:R-:W2:Y:S02]  /*4d90*/  LDG.E.U16 R0, desc[UR36][R2.64] ;  /* 0x0000002402007981 */ /* 0x000ea4000c1e1500 */
[----:B--2---:R-:W-:Y:S01]  /*4da0*/  IMAD.U32 R0, R0, 0x10000, RZ ;  /* 0x0001000000007824 */ /* 0x004fe200078e00ff */
[----:B------:R-:W-:Y:S06]  /*4db0*/  BRA `(.L_x_8915) ;  /* 0x0000000400887947 */ /* 0x000fec0003800000 */
.L_x_8922:
        /* <DEDUP_REMOVED lines=11> */
.L_x_8929:
        /* <DEDUP_REMOVED lines=20> */
.L_x_8931:
[----:B------:R-:W-:Y:S05]  /*4fb0*/  BSYNC B0 ;  /* 0x0000000000007941 */ /* 0x000fea0003800000 */
.L_x_8930:
[----:B------:R-:W-:Y:S01]  /*4fc0*/  LEA R3, R0, 0x3b800000, 0x17 ;  /* 0x3b80000000037811 */ /* 0x000fe200078eb8ff */
[----:B------:R-:W-:-:S05]  /*4fd0*/  IMAD.SHL.U32 R0, R2, 0x100000, RZ ;  /* 0x0010000002007824 */ /* 0x000fca00078e00ff */
[----:B------:R-:W-:Y:S01]  /*4fe0*/  LOP3.LUT R0, R3, R0, R4, 0xfe, !PT ;  /* 0x0000000003007212 */ /* 0x000fe200078efe04 */
[----:B------:R-:W-:Y:S06]  /*4ff0*/  BRA `(.L_x_8915) ;  /* 0x0000000000f87947 */ /* 0x000fec0003800000 */
.L_x_8928:
        /* <DEDUP_REMOVED lines=20> */
.L_x_8933:
[----:B------:R-:W-:Y:S05]  /*5140*/  BSYNC B0 ;  /* 0x0000000000007941 */ /* 0x000fea0003800000 */
.L_x_8932:
[----:B------:R-:W-:Y:S01]  /*5150*/  LEA R3, R0, 0x37800000, 0x17 ;  /* 0x3780000000037811 */ /* 0x000fe200078eb8ff */
[----:B------:R-:W-:-:S05]  /*5160*/  IMAD.SHL.U32 R0, R2, 0x200000, RZ ;  /* 0x0020000002007824 */ /* 0x000fca00078e00ff */
[----:B------:R-:W-:Y:S01]  /*5170*/  LOP3.LUT R0, R3, R0, R4, 0xfe, !PT ;  /* 0x0000000003007212 */ /* 0x000fe200078efe04 */
[----:B------:R-:W-:Y:S06]  /*5180*/  BRA `(.L_x_8915) ;  /* 0x0000000000947947 */ /* 0x000fec0003800000 */
.L_x_8927:
        /* <DEDUP_REMOVED lines=14> */
.L_x_8914:
        /* <DEDUP_REMOVED lines=16> */
.L_x_8936:
[----:B------:R-:W-:Y:S01]  /*5370*/  IMAD.MOV.U32 R0, RZ, RZ, RZ ;  /* 0x000000ffff007224 */ /* 0x000fe200078e00ff */
[----:B------:R-:W-:Y:S06]  /*5380*/  BRA `(.L_x_8915) ;  /* 0x0000000000147947 */ /* 0x000fec0003800000 */
.L_x_8935:
[----:B------:R-:W2:Y:S02]  /*5390*/  LDG.E.64 R2, desc[UR36][R2.64] ;  /* 0x0000002402027981 */ /* 0x000ea4000c1e1b00 */
[----:B--2---:R0:W1:Y:S01]  /*53a0*/  I2F.U64 R0, R2 ;  /* 0x0000000200007312 */ /* 0x0040620000301000 */
[----:B------:R-:W-:Y:S05]  /*53b0*/  BRA `(.L_x_8915) ;  /* 0x0000000000087947 */ /* 0x000fea0003800000 */
.L_x_8934:
[----:B------:R-:W2:Y:S02]  /*53c0*/  LDG.E R0, desc[UR36][R2.64] ;  /* 0x0000002402007981 */ /* 0x000ea4000c1e1900 */
[----:B--2---:R-:W-:-:S07]  /*53d0*/  I2FP.F32.U32 R0, R0 ;  /* 0x0000000000007245 */ /* 0x004fce0000201000 */
.L_x_8915:
[----:B------:R-:W-:Y:S05]  /*53e0*/  BSYNC B6 ;  /* 0x0000000000067941 */ /* 0x000fea0003800000 */
.L_x_8909:
        /* <DEDUP_REMOVED lines=22> */
[C---:B------:R-:W-:Y:S01]  /*5550*/  FFMA.FTZ R5, R4.reuse, R5, R6 ;  /* 0x0000000504057223 */ /* 0x040fe20000010006 */
[----:B------:R-:W-:Y:S02]  /*5560*/  FSEL R6, R7, 0.12837915122509002686, P0 ;  /* 0x3e0375d307067808 */ /* 0x000fe40000000000 */
[----:B------:R-:W0:Y:S01]  /*5570*/  LDC.U8 R7, c[0x0][0x421] ;  /* 0x00010840ff077b82 */ /* 0x000e220000000000 */
[----:B------:R-:W-:Y:S01]  /*5580*/  FFMA.FTZ R5, R4, R5, R8 ;  /* 0x0000000504057223 */ /* 0x000fe20000010008 */
[----:B------:R-:W-:-:S03]  /*5590*/  FSEL R8, R3, R2, P0 ;  /* 0x0000000203087208 */ /* 0x000fc60000000000 */
        /* <DEDUP_REMOVED lines=22> */
.L_x_8940:
[----:B------:R-:W0:Y:S02]  /*5700*/  F2I.S64.TRUNC R2, R2 ;  /* 0x0000000200027311 */ /* 0x000e24000020d900 */
[----:B0-----:R-:W-:-:S05]  /*5710*/  IMAD.MOV.U32 R5, RZ, RZ, R2 ;  /* 0x000000ffff057224 */ /* 0x001fca00078e0002 */
[----:B------:R4:W-:Y:S01]  /*5720*/  STG.E.U8 desc[UR36][R16.64], R5 ;  /* 0x0000000510007986 */ /* 0x0009e2000c101124 */
[----:B------:R-:W-:Y:S05]  /*5730*/  BRA `(.L_x_8942) ;  /* 0x0000000c00407947 */ /* 0x000fea0003800000 */
.L_x_8939:
        /* <DEDUP_REMOVED lines=9> */
.L_x_8944:
[----:B------:R-:W0:Y:S02]  /*57d0*/  F2I.FTZ.TRUNC.NTZ R3, R2 ;  /* 0x0000000200037305 */ /* 0x000e24000021f100 */
[----:B0-----:R2:W-:Y:S01]  /*57e0*/  STG.E desc[UR36][R16.64], R3 ;  /* 0x0000000310007986 */ /* 0x0015e2000c101924 */
[----:B------:R-:W-:Y:S05]  /*57f0*/  BRA `(.L_x_8942) ;  /* 0x0000000c00107947 */ /* 0x000fea0003800000 */
.L_x_8943:
[----:B------:R-:W0:Y:S02]  /*5800*/  F2I.FTZ.TRUNC.NTZ R3, R2 ;  /* 0x0000000200037305 */ /* 0x000e24000021f100 */
[----:B0-----:R0:W-:Y:S01]  /*5810*/  STG.E.U16 desc[UR36][R16.64], R3 ;  /* 0x0000000310007986 */ /* 0x0011e2000c101524 */
[----:B------:R-:W-:Y:S05]  /*5820*/  BRA `(.L_x_8942) ;  /* 0x0000000c00047947 */ /* 0x000fea0003800000 */
.L_x_8938:
        /* <DEDUP_REMOVED lines=8> */
.L_x_8946:
[----:B------:R-:W-:-:S05]  /*58b0*/  F2FP.F16.F32.PACK_AB R2, RZ, R2 ;  /* 0x00000002ff02723e */ /* 0x000fca00000000ff */
[----:B------:R0:W-:Y:S01]  /*58c0*/  STG.E.U16 desc[UR36][R16.64], R2 ;  /* 0x0000000210007986 */ /* 0x0001e2000c101524 */
[----:B------:R-:W-:Y:S05]  /*58d0*/  BRA `(.L_x_8942) ;  /* 0x0000000800d87947 */ /* 0x000fea0003800000 */
.L_x_8945:
        /* <DEDUP_REMOVED lines=9> */
.L_x_8948:
[----:B------:R-:W-:-:S04]  /*5970*/  F2FP.F16.F32.PACK_AB R3, RZ, R2 ;  /* 0x00000002ff03723e */ /* 0x000fc800000000ff */
[----:B------:R-:W-:-:S05]  /*5980*/  PRMT R3, R3, 0x5410, RZ ;  /* 0x0000541003037816 */ /* 0x000fca00000000ff */
[----:B------:R0:W-:Y:S01]  /*5990*/  STG.E desc[UR36][R16.64], R3 ;  /* 0x0000000310007986 */ /* 0x0001e2000c101924 */
[----:B------:R-:W-:Y:S05]  /*59a0*/  BRA `(.L_x_8942) ;  /* 0x0000000800a47947 */ /* 0x000fea0003800000 */
.L_x_8947:
[----:B------:R-:W-:-:S06]  /*59b0*/  FMUL.FTZ R2, R2, 1 ;  /* 0x3f80000002027820 */ /* 0x000fcc0000410000 */
[----:B------:R-:W0:Y:S02]  /*59c0*/  F2F.F64.F32 R2, R2 ;  /* 0x0000000200027310 */ /* 0x000e240000201800 */
[----:B0-----:R0:W-:Y:S01]  /*59d0*/  STG.E.64 desc[UR36][R16.64], R2 ;  /* 0x0000000210007986 */ /* 0x0011e2000c101b24 */
[----:B------:R-:W-:Y:S05]  /*59e0*/  BRA `(.L_x_8942) ;  /* 0x0000000800947947 */ /* 0x000fea0003800000 */
.L_x_8937:
        /* <DEDUP_REMOVED lines=12> */
.L_x_8951:
[----:B------:R-:W-:Y:S01]  /*5ab0*/  FMUL.FTZ R4, R2, 1 ;  /* 0x3f80000002047820 */ /* 0x000fe20000410000 */
[----:B------:R-:W-:-:S05]  /*5ac0*/  CS2R R6, SRZ ;  /* 0x0000000000067805 */ /* 0x000fca000001ff00 */
[----:B------:R-:W0:Y:S02]  /*5ad0*/  F2F.F64.F32 R4, R4 ;  /* 0x0000000400047310 */ /* 0x000e240000201800 */
[----:B0-----:R0:W-:Y:S01]  /*5ae0*/  STG.E.128 desc[UR36][R16.64], R4 ;  /* 0x0000000410007986 */ /* 0x0011e2000c101d24 */
[----:B------:R-:W-:Y:S05]  /*5af0*/  BRA `(.L_x_8942) ;  /* 0x0000000800507947 */ /* 0x000fea0003800000 */
.L_x_8950:
        /* <DEDUP_REMOVED lines=20> */
.L_x_8955:
[----:B------:R-:W-:Y:S05]  /*5c40*/  BSYNC B0 ;  /* 0x0000000000007941 */ /* 0x000fea0003800000 */
.L_x_8954:
[----:B------:R-:W-:-:S05]  /*5c50*/  LOP3.LUT R5, R0, R5, RZ, 0xfc, !PT ;  /* 0x0000000500057212 */ /* 0x000fca00078efcff */
[----:B------:R0:W-:Y:S01]  /*5c60*/  STG.E.U8 desc[UR36][R16.64], R5 ;  /* 0x0000000510007986 */ /* 0x0001e2000c101124 */
[----:B------:R-:W-:Y:S05]  /*5c70*/  BRA `(.L_x_8942) ;  /* 0x0000000400f07947 */ /* 0x000fea0003800000 */
.L_x_8953:
        /* <DEDUP_REMOVED lines=12> */
.L_x_8957:
[----:B------:R-:W-:Y:S01]  /*5d40*/  IMAD.MOV.U32 R0, RZ, RZ, 0x7f ;  /* 0x0000007fff007424 */ /* 0x000fe200078e00ff */
[----:B------:R-:W-:-:S04]  /*5d50*/  ISETP.GT.U32.AND P0, PT, R4, 0x7f800000, PT ;  /* 0x7f8000000400780c */ /* 0x000fc80003f04070 */
[----:B------:R-:W-:-:S09]  /*5d60*/  SEL R0, R0, 0x7c, P0 ;  /* 0x0000007c00007807 */ /* 0x000fd20000000000 */
.L_x_8958:
[----:B------:R-:W-:Y:S05]  /*5d70*/  BSYNC B0 ;  /* 0x0000000000007941 */ /* 0x000fea0003800000 */
.L_x_8956:
[----:B------:R-:W-:-:S04]  /*5d80*/  LOP3.LUT R2, R2, 0x80000000, RZ, 0xc0, !PT ;  /* 0x8000000002027812 */ /* 0x000fc800078ec0ff */
[----:B------:R-:W-:-:S04]  /*5d90*/  SHF.R.U32.HI R3, RZ, 0x18, R2 ;  /* 0x00000018ff037819 */ /* 0x000fc80000011602 */
[----:B------:R-:W-:-:S05]  /*5da0*/  LOP3.LUT R3, R0, R3, RZ, 0xfc, !PT ;  /* 0x0000000300037212 */ /* 0x000fca00078efcff */
[----:B------:R0:W-:Y:S01]  /*5db0*/  STG.E.U8 desc[UR36][R16.64], R3 ;  /* 0x0000000310007986 */ /* 0x0001e2000c101124 */
[----:B------:R-:W-:Y:S05]  /*5dc0*/  BRA `(.L_x_8942) ;  /* 0x00000004009c7947 */ /* 0x000fea0003800000 */
.L_x_8952:
[----:B------:R-:W-:-:S05]  /*5dd0*/  F2FP.BF16.F32.PACK_AB R2, RZ, R2 ;  /* 0x00000002ff02723e */ /* 0x000fca00000010ff */
[----:B------:R0:W-:Y:S01]  /*5de0*/  STG.E.U16 desc[UR36][R16.64], R2 ;  /* 0x0000000210007986 */ /* 0x0001e2000c101524 */
[----:B------:R-:W-:Y:S05]  /*5df0*/  BRA `(.L_x_8942) ;  /* 0x0000000400907947 */ /* 0x000fea0003800000 */
.L_x_8949:
        /* <DEDUP_REMOVED lines=11> */
.L_x_8961:
        /* <DEDUP_REMOVED lines=16> */
.L_x_8964:
[----:B------:R-:W-:-:S04]  /*5fb0*/  LOP3.LUT R2, R2, 0x80000000, RZ, 0xc0, !PT ;  /* 0x8000000002027812 */ /* 0x000fc800078ec0ff */
[----:B------:R-:W-:-:S04]  /*5fc0*/  SHF.R.U32.HI R3, RZ, 0x18, R2 ;  /* 0x00000018ff037819 */ /* 0x000fc80000011602 */
[----:B------:R-:W-:-:S04]  /*5fd0*/  LOP3.LUT R0, R0, R3, RZ, 0xfc, !PT ;  /* 0x0000000300007212 */ /* 0x000fc800078efcff */
[----:B------:R-:W-:-:S07]  /*5fe0*/  PRMT R8, R0, 0x7610, R8 ;  /* 0x0000761000087816 */ /* 0x000fce0000000008 */
.L_x_8963:
[----:B------:R-:W-:Y:S05]  /*5ff0*/  BSYNC B0 ;  /* 0x0000000000007941 */ /* 0x000fea0003800000 */
.L_x_8962:
[----:B------:R0:W-:Y:S01]  /*6000*/  STG.E.U8 desc[UR36][R16.64], R8 ;  /* 0x0000000810007986 */ /* 0x0001e2000c101124 */
[----:B------:R-:W-:Y:S05]  /*6010*/  BRA `(.L_x_8942) ;  /* 0x0000000400087947 */ /* 0x000fea0003800000 */
.L_x_8960:
        /* <DEDUP_REMOVED lines=16> */
.L_x_8967:
[----:B------:R-:W-:-:S04]  /*6120*/  LOP3.LUT R2, R2, 0x80000000, RZ, 0xc0, !PT ;  /* 0x8000000002027812 */ /* 0x000fc800078ec0ff */
[----:B------:R-:W-:-:S04]  /*6130*/  SHF.R.U32.HI R3, RZ, 0x18, R2 ;  /* 0x00000018ff037819 */ /* 0x000fc80000011602 */
[----:B------:R-:W-:-:S04]  /*6140*/  LOP3.LUT R0, R0, R3, RZ, 0xfc, !PT ;  /* 0x0000000300007212 */ /* 0x000fc800078efcff */
[----:B------:R-:W-:-:S07]  /*6150*/  PRMT R8, R0, 0x7610, R8 ;  /* 0x0000761000087816 */ /* 0x000fce0000000008 */
.L_x_8966:
[----:B------:R-:W-:Y:S05]  /*6160*/  BSYNC B0 ;  /* 0x0000000000007941 */ /* 0x000fea0003800000 */
.L_x_8965:
[----:B------:R0:W-:Y:S01]  /*6170*/  STG.E.U8 desc[UR36][R16.64], R8 ;  /* 0x0000000810007986 */ /* 0x0001e2000c101124 */
[----:B------:R-:W-:Y:S05]  /*6180*/  BRA `(.L_x_8942) ;  /* 0x0000000000ac7947 */ /* 0x000fea0003800000 */
.L_x_8959:
        /* <DEDUP_REMOVED lines=21> */
.L_x_8941:
        /* <DEDUP_REMOVED lines=16> */
.L_x_8970:
[----:B------:R-:W-:Y:S05]  /*63e0*/  BRA `(.L_x_8942) ;  /* 0x0000000000147947 */ /* 0x000fea0003800000 */
.L_x_8969:
[----:B------:R-:W0:Y:S02]  /*63f0*/  F2I.U64.TRUNC R2, R2 ;  /* 0x0000000200027311 */ /* 0x000e24000020d800 */
[----:B0-----:R0:W-:Y:S01]  /*6400*/  STG.E.64 desc[UR36][R16.64], R2 ;  /* 0x0000000210007986 */ /* 0x0011e2000c101b24 */
[----:B------:R-:W-:Y:S05]  /*6410*/  BRA `(.L_x_8942) ;  /* 0x0000000000087947 */ /* 0x000fea0003800000 */
.L_x_8968:
[----:B------:R-:W0:Y:S02]  /*6420*/  F2I.FTZ.U32.TRUNC.NTZ R3, R2 ;  /* 0x0000000200037305 */ /* 0x000e24000021f000 */
[----:B0-----:R0:W-:Y:S02]  /*6430*/  STG.E desc[UR36][R16.64], R3 ;  /* 0x0000000310007986 */ /* 0x0011e4000c101924 */
.L_x_8942:
[----:B------:R-:W-:-:S07]  /*6440*/  VIADD R19, R19, 0x80 ;  /* 0x0000008013137836 */ /* 0x000fce0000000000 */
.L_x_8907:
[----:B------:R-:W-:Y:S05]  /*6450*/  BSYNC B7 ;  /* 0x0000000000077941 */ /* 0x000fea0003800000 */
.L_x_8906:
        /* <DEDUP_REMOVED lines=307> */
.L_x_8973:
        /* <DEDUP_REMOVED lines=20> */
[----:B--2---:R-:W3:Y:S01]  /*78d0*/  I2F.S16 R0, R0 ;  /* 0x0000000000007306 */ /* 0x004ee20000101400 */
[----:B------:R-:W-:Y:S05]  /*78e0*/  BRA `(.L_x_8980) ;  /* 0x0000000c00387947 */ /* 0x000fea0003800000 */
.L_x_8978:
[----:B------:R-:W2:Y:S02]  /*78f0*/  LDG.E.U8 R0, desc[UR36][R2.64] ;  /* 0x0000002402007981 */ /* 0x000ea4000c1e1100 */
[----:B--2---:R-:W-:Y:S01]  /*7900*/  I2FP.F32.U32 R0, R0 ;  /* 0x0000000000007245 */ /* 0x004fe20000201000 */
[----:B------:R-:W-:Y:S06]  /*7910*/  BRA `(.L_x_8980) ;  /* 0x0000000c002c7947 */ /* 0x000fec0003800000 */
.L_x_8977:
        /* <DEDUP_REMOVED lines=9> */
.L_x_8982:
[----:B------:R-:W2:Y:S02]  /*79b0*/  LDG.E R0, desc[UR36][R2.64] ;  /* 0x0000002402007981 */ /* 0x000ea4000c1e1900 */
[----:B--2---:R-:W-:Y:S01]  /*79c0*/  I2FP.F32.S32 R0, R0 ;  /* 0x0000000000007245 */ /* 0x004fe20000201400 */
[----:B------:R-:W-:Y:S06]  /*79d0*/  BRA `(.L_x_8980) ;  /* 0x0000000800fc7947 */ /* 0x000fec0003800000 */
.L_x_8981:
[----:B------:R-:W2:Y:S02]  /*79e0*/  LDG.E.U16 R0, desc[UR36][R2.64] ;  /* 0x0000002402007981 */ /* 0x000ea4000c1e1500 */
[----:B--2---:R-:W0:Y:S01]  /*79f0*/  I2F.S16 R0, R0 ;  /* 0x0000000000007306 */ /* 0x004e220000101400 */
[----:B------:R-:W-:Y:S05]  /*7a00*/  BRA `(.L_x_8980) ;  /* 0x0000000800f07947 */ /* 0x000fea0003800000 */
.L_x_8976:
        /* <DEDUP_REMOVED lines=8> */
.L_x_8984:
[----:B------:R-:W2:Y:S02]  /*7a90*/  LDG.E.U16 R0, desc[UR36][R2.64] ;  /* 0x0000002402007981 */ /* 0x000ea4000c1e1500 */
[----:B--2---:R-:W-:Y:S01]  /*7aa0*/  HADD2.F32 R0, -RZ, R0.H0_H0 ;  /* 0x20000000ff007230 */ /* 0x004fe20000004100 */
[----:B------:R-:W-:Y:S06]  /*7ab0*/  BRA `(.L_x_8980) ;  /* 0x0000000800c47947 */ /* 0x000fec0003800000 */
.L_x_8983:
        /* <DEDUP_REMOVED lines=8> */
.L_x_8986:
[----:B------:R-:W2:Y:S02]  /*7b40*/  LDG.E.U16 R0, desc[UR36][R2.64] ;  /* 0x0000002402007981 */ /* 0x000ea4000c1e1500 */
[----:B--2---:R-:W-:Y:S01]  /*7b50*/  HADD2.F32 R0, -RZ, R0.H0_H0 ;  /* 0x20000000ff007230 */ /* 0x004fe20000004100 */
[----:B------:R-:W-:Y:S06]  /*7b60*/  BRA `(.L_x_8980) ;  /* 0x0000000800987947 */ /* 0x000fec0003800000 */
.L_x_8985:
[----:B------:R-:W2:Y:S01]  /*7b70*/  LDG.E.64 R2, desc[UR36][R2.64] ;  /* 0x0000002402027981 */ /* 0x000ea2000c1e1b00 */
[----:B------:R-:W-:Y:S01]  /*7b80*/  UMOV UR4, 0xf0000000 ;  /* 0xf000000000047882 */ /* 0x000fe20000000000 */
[----:B------:R-:W-:Y:S01]  /*7b90*/  UMOV UR5, 0x380fffff ;  /* 0x380fffff00057882 */ /* 0x000fe20000000000 */
[----:B--2---:R-:W0:Y:S01]  /*7ba0*/  F2F.F32.F64 R0, R2 ;  /* 0x0000000200007310 */ /* 0x004e220000301000 */
[----:B------:R-:W-:-:S14]  /*7bb0*/  DSETP.GEU.AND P0, PT, |R2|, UR4, PT ;  /* 0x0000000402007e2a */ /* 0x000fdc000bf0e200 */
[----:B0-----:R-:W-:Y:S01]  /*7bc0*/  @!P0 FMUL R0, R0, 1.175494350822287508e-38 ;  /* 0x0080000000008820 */ /* 0x001fe20000400000 */
[----:B------:R-:W-:Y:S06]  /*7bd0*/  BRA `(.L_x_8980) ;  /* 0x00000008007c7947 */ /* 0x000fec0003800000 */
.L_x_8975:
        /* <DEDUP_REMOVED lines=12> */
.L_x_8989:
[----:B------:R-:W2:Y:S01]  /*7ca0*/  LDG.E.64 R2, desc[UR36][R2.64] ;  /* 0x0000002402027981 */ /* 0x000ea2000c1e1b00 */
[----:B------:R-:W-:Y:S01]  /*7cb0*/  UMOV UR4, 0xf0000000 ;  /* 0xf000000000047882 */ /* 0x000fe20000000000 */
[----:B------:R-:W-:Y:S01]  /*7cc0*/  UMOV UR5, 0x380fffff ;  /* 0x380fffff00057882 */ /* 0x000fe20000000000 */
[----:B--2---:R-:W0:Y:S01]  /*7cd0*/  F2F.F32.F64 R0, R2 ;  /* 0x0000000200007310 */ /* 0x004e220000301000 */
[----:B------:R-:W-:-:S14]  /*7ce0*/  DSETP.GEU.AND P0, PT, |R2|, UR4, PT ;  /* 0x0000000402007e2a */ /* 0x000fdc000bf0e200 */
[----:B0-----:R-:W-:Y:S01]  /*7cf0*/  @!P0 FMUL R0, R0, 1.175494350822287508e-38 ;  /* 0x0080000000008820 */ /* 0x001fe20000400000 */
[----:B------:R-:W-:Y:S06]  /*7d00*/  BRA `(.L_x_8980) ;  /* 0x0000000800307947 */ /* 0x000fec0003800000 */
.L_x_8988:
        /* <DEDUP_REMOVED lines=26> */
.L_x_8991:
        /* <DEDUP_REMOVED lines=13> */
.L_x_8990:
[----:B------:R-:W2:Y:S02]  /*7f80*/  LDG.E.U16 R0, desc[UR36][R2.64] ;  /* 0x0000002402007981 */ /* 0x000ea4000c1e1500 */
[----:B--2---:R-:W-:Y:S01]  /*7f90*/  IMAD.U32 R0, R0, 0x10000, RZ ;  /* 0x0001000000007824 */ /* 0x004fe200078e00ff */
[----:B------:R-:W-:Y:S06]  /*7fa0*/  BRA `(.L_x_8980) ;  /* 0x0000000400887947 */ /* 0x000fec0003800000 */
.L_x_8987:
        /* <DEDUP_REMOVED lines=11> */
.L_x_8994:
        /* <DEDUP_REMOVED lines=20> */
.L_x_8996:
[----:B------:R-:W-:Y:S05]  /*81a0*/  BSYNC B0 ;  /* 0x0000000000007941 */ /* 0x000fea0003800000 */
.L_x_8995:
[----:B------:R-:W-:Y:S01]  /*81b0*/  LEA R3, R0, 0x3b800000, 0x17 ;  /* 0x3b80000000037811 */ /* 0x000fe200078eb8ff */
[----:B------:R-:W-:-:S05]  /*81c0*/  IMAD.SHL.U32 R0, R2, 0x100000, RZ ;  /* 0x0010000002007824 */ /* 0x000fca00078e00ff */
[----:B------:R-:W-:Y:S01]  /*81d0*/  LOP3.LUT R0, R3, R0, R4, 0xfe, !PT ;  /* 0x0000000003007212 */ /* 0x000fe200078efe04 */
[----:B------:R-:W-:Y:S06]  /*81e0*/  BRA `(.L_x_8980) ;  /* 0x0000000000f87947 */ /* 0x000fec0003800000 */
.L_x_8993:
        /* <DEDUP_REMOVED lines=20> */
.L_x_8998:
[----:B------:R-:W-:Y:S05]  /*8330*/  BSYNC B0 ;  /* 0x0000000000007941 */ /* 0x000fea0003800000 */
.L_x_8997:
[----:B------:R-:W-:Y:S01]  /*8340*/  LEA R3, R0, 0x37800000, 0x17 ;  /* 0x3780000000037811 */ /* 0x000fe200078eb8ff */
[----:B------:R-:W-:-:S05]  /*8350*/  IMAD.SHL.U32 R0, R2, 0x200000, RZ ;  /* 0x0020000002007824 */ /* 0x000fca00078e00ff */
[----:B------:R-:W-:Y:S01]  /*8360*/  LOP3.LUT R0, R3, R0, R4, 0xfe, !PT ;  /* 0x0000000003007212 */ /* 0x000fe200078efe04 */
[----:B------:R-:W-:Y:S06]  /*8370*/  BRA `(.L_x_8980) ;  /* 0x0000000000947947 */ /* 0x000fec0003800000 */
.L_x_8992:
        /* <DEDUP_REMOVED lines=14> */
.L_x_8979:
        /* <DEDUP_REMOVED lines=16> */
.L_x_9001:
[----:B------:R-:W-:Y:S01]  /*8560*/  IMAD.MOV.U32 R0, RZ, RZ, RZ ;  /* 0x000000ffff007224 */ /* 0x000fe200078e00ff */
[----:B------:R-:W-:Y:S06]  /*8570*/  BRA `(.L_x_8980) ;  /* 0x0000000000147947 */ /* 0x000fec0003800000 */
.L_x_9000:
[----:B------:R-:W2:Y:S02]  /*8580*/  LDG.E.64 R2, desc[UR36][R2.64] ;  /* 0x0000002402027981 */ /* 0x000ea4000c1e1b00 */
[----:B--2---:R0:W1:Y:S01]  /*8590*/  I2F.U64 R0, R2 ;  /* 0x0000000200007312 */ /* 0x0040620000301000 */
[----:B------:R-:W-:Y:S05]  /*85a0*/  BRA `(.L_x_8980) ;  /* 0x0000000000087947 */ /* 0x000fea0003800000 */
.L_x_8999:
[----:B------:R-:W2:Y:S02]  /*85b0*/  LDG.E R0, desc[UR36][R2.64] ;  /* 0x0000002402007981 */ /* 0x000ea4000c1e1900 */
[----:B--2---:R-:W-:-:S07]  /*85c0*/  I2FP.F32.U32 R0, R0 ;  /* 0x0000000000007245 */ /* 0x004fce0000201000 */
.L_x_8980:
[----:B------:R-:W-:Y:S05]  /*85d0*/  BSYNC B6 ;  /* 0x0000000000067941 */ /* 0x000fea0003800000 */
.L_x_8974:
        /* <DEDUP_REMOVED lines=49> */
.L_x_9005:
[----:B------:R-:W0:Y:S02]  /*88f0*/  F2I.S64.TRUNC R2, R2 ;  /* 0x0000000200027311 */ /* 0x000e24000020d900 */
[----:B0-----:R-:W-:-:S05]  /*8900*/  IMAD.MOV.U32 R5, RZ, RZ, R2 ;  /* 0x000000ffff057224 */ /* 0x001fca00078e0002 */
[----:B------:R0:W-:Y:S01]  /*8910*/  STG.E.U8 desc[UR36][R16.64], R5 ;  /* 0x0000000510007986 */ /* 0x0001e2000c101124 */
[----:B------:R-:W-:Y:S05]  /*8920*/  BRA `(.L_x_9007) ;  /* 0x0000000c00407947 */ /* 0x000fea0003800000 */
.L_x_9004:
        /* <DEDUP_REMOVED lines=9> */
.L_x_9009:
[----:B------:R-:W0:Y:S02]  /*89c0*/  F2I.FTZ.TRUNC.NTZ R3, R2 ;  /* 0x0000000200037305 */ /* 0x000e24000021f100 */
[----:B0-----:R0:W-:Y:S01]  /*89d0*/  STG.E desc[UR36][R16.64], R3 ;  /* 0x0000000310007986 */ /* 0x0011e2000c101924 */
[----:B------:R-:W-:Y:S05]  /*89e0*/  BRA `(.L_x_9007) ;  /* 0x0000000c00107947 */ /* 0x000fea0003800000 */
.L_x_9008:
[----:B------:R-:W0:Y:S02]  /*89f0*/  F2I.FTZ.TRUNC.NTZ R3, R2 ;  /* 0x0000000200037305 */ /* 0x000e24000021f100 */
[----:B0-----:R0:W-:Y:S01]  /*8a00*/  STG.E.U16 desc[UR36][R16.64], R3 ;  /* 0x0000000310007986 */ /* 0x0011e2000c101524 */
[----:B------:R-:W-:Y:S05]  /*8a10*/  BRA `(.L_x_9007) ;  /* 0x0000000c00047947 */ /* 0x000fea0003800000 */
.L_x_9003:
        /* <DEDUP_REMOVED lines=8> */
.L_x_9011:
[----:B------:R-:W-:-:S05]  /*8aa0*/  F2FP.F16.F32.PACK_AB R2, RZ, R2 ;  /* 0x00000002ff02723e */ /* 0x000fca00000000ff */
[----:B------:R0:W-:Y:S01]  /*8ab0*/  STG.E.U16 desc[UR36][R16.64], R2 ;  /* 0x0000000210007986 */ /* 0x0001e2000c101524 */
[----:B------:R-:W-:Y:S05]  /*8ac0*/  BRA `(.L_x_9007) ;  /* 0x0000000800d87947 */ /* 0x000fea0003800000 */
.L_x_9010:
        /* <DEDUP_REMOVED lines=9> */
.L_x_9013:
[----:B------:R-:W-:-:S04]  /*8b60*/  F2FP.F16.F32.PACK_AB R3, RZ, R2 ;  /* 0x00000002ff03723e */ /* 0x000fc800000000ff */
[----:B------:R-:W-:-:S05]  /*8b70*/  PRMT R3, R3, 0x5410, RZ ;  /* 0x0000541003037816 */ /* 0x000fca00000000ff */
[----:B------:R0:W-:Y:S01]  /*8b80*/  STG.E desc[UR36][R16.64], R3 ;  /* 0x0000000310007986 */ /* 0x0001e2000c101924 */
[----:B------:R-:W-:Y:S05]  /*8b90*/  BRA `(.L_x_9007) ;  /* 0x0000000800a47947 */ /* 0x000fea0003800000 */
.L_x_9012:
[----:B------:R-:W-:-:S06]  /*8ba0*/  FMUL.FTZ R2, R2, 1 ;  /* 0x3f80000002027820 */ /* 0x000fcc0000410000 */
[----:B------:R-:W0:Y:S02]  /*8bb0*/  F2F.F64.F32 R2, R2 ;  /* 0x0000000200027310 */ /* 0x000e240000201800 */
[----:B0-----:R0:W-:Y:S01]  /*8bc0*/  STG.E.64 desc[UR36][R16.64], R2 ;  /* 0x0000000210007986 */ /* 0x0011e2000c101b24 */
[----:B------:R-:W-:Y:S05]  /*8bd0*/  BRA `(.L_x_9007) ;  /* 0x0000000800947947 */ /* 0x000fea0003800000 */
.L_x_9002:
        /* <DEDUP_REMOVED lines=12> */
.L_x_9016:
[----:B------:R-:W-:Y:S01]  /*8ca0*/  FMUL.FTZ R4, R2, 1 ;  /* 0x3f80000002047820 */ /* 0x000fe20000410000 */
[----:B------:R-:W-:-:S05]  /*8cb0*/  CS2R R6, SRZ ;  /* 0x0000000000067805 */ /* 0x000fca000001ff00 */
[----:B------:R-:W0:Y:S02]  /*8cc0*/  F2F.F64.F32 R4, R4 ;  /* 0x0000000400047310 */ /* 0x000e240000201800 */
[----:B0-----:R0:W-:Y:S01]  /*8cd0*/  STG.E.128 desc[UR36][R16.64], R4 ;  /* 0x0000000410007986 */ /* 0x0011e2000c101d24 */
[----:B------:R-:W-:Y:S05]  /*8ce0*/  BRA `(.L_x_9007) ;  /* 0x0000000800507947 */ /* 0x000fea0003800000 */
.L_x_9015:
        /* <DEDUP_REMOVED lines=20> */
.L_x_9020:
[----:B------:R-:W-:Y:S05]  /*8e30*/  BSYNC B0 ;  /* 0x0000000000007941 */ /* 0x000fea0003800000 */
.L_x_9019:
[----:B------:R-:W-:-:S05]  /*8e40*/  LOP3.LUT R5, R0, R5, RZ, 0xfc, !PT ;  /* 0x0000000500057212 */ /* 0x000fca00078efcff */
[----:B------:R0:W-:Y:S01]  /*8e50*/  STG.E.U8 desc[UR36][R16.64], R5 ;  /* 0x0000000510007986 */ /* 0x0001e2000c101124 */
[----:B------:R-:W-:Y:S05]  /*8e60*/  BRA `(.L_x_9007) ;  /* 0x0000000400f07947 */ /* 0x000fea0003800000 */
.L_x_9018:
        /* <DEDUP_REMOVED lines=12> */
.L_x_9022:
[----:B------:R-:W-:Y:S01]  /*8f30*/  IMAD.MOV.U32 R0, RZ, RZ, 0x7f ;  /* 0x0000007fff007424 */ /* 0x000fe200078e00ff */
[----:B------:R-:W-:-:S04]  /*8f40*/  ISETP.GT.U32.AND P0, PT, R4, 0x7f800000, PT ;  /* 0x7f8000000400780c */ /* 0x000fc80003f04070 */
[----:B------:R-:W-:-:S09]  /*8f50*/  SEL R0, R0, 0x7c, P0 ;  /* 0x0000007c00007807 */ /* 0x000fd20000000000 */
.L_x_9023:
[----:B------:R-:W-:Y:S05]  /*8f60*/  BSYNC B0 ;  /* 0x0000000000007941 */ /* 0x000fea0003800000 */
.L_x_9021:
[----:B------:R-:W-:-:S04]  /*8f70*/  LOP3.LUT R2, R2, 0x80000000, RZ, 0xc0, !PT ;  /* 0x8000000002027812 */ /* 0x000fc800078ec0ff */
[----:B------:R-:W-:-:S04]  /*8f80*/  SHF.R.U32.HI R3, RZ, 0x18, R2 ;  /* 0x00000018ff037819 */ /* 0x000fc80000011602 */
[----:B------:R-:W-:-:S05]  /*8f90*/  LOP3.LUT R3, R0, R3, RZ, 0xfc, !PT ;  /* 0x0000000300037212 */ /* 0x000fca00078efcff */
[----:B------:R0:W-:Y:S01]  /*8fa0*/  STG.E.U8 desc[UR36][R16.64], R3 ;  /* 0x0000000310007986 */ /* 0x0001e2000c101124 */
[----:B------:R-:W-:Y:S05]  /*8fb0*/  BRA `(.L_x_9007) ;  /* 0x00000004009c7947 */ /* 0x000fea0003800000 */
.L_x_9017:
[----:B------:R-:W-:-:S05]  /*8fc0*/  F2FP.BF16.F32.PACK_AB R2, RZ, R2 ;  /* 0x00000002ff02723e */ /* 0x000fca00000010ff */
[----:B------:R0:W-:Y:S01]  /*8fd0*/  STG.E.U16 desc[UR36][R16.64], R2 ;  /* 0x0000000210007986 */ /* 0x0001e2000c101524 */
[----:B------:R-:W-:Y:S05]  /*8fe0*/  BRA `(.L_x_9007) ;  /* 0x0000000400907947 */ /* 0x000fea0003800000 */
.L_x_9014:
        /* <DEDUP_REMOVED lines=11> */
.L_x_9026:
        /* <DEDUP_REMOVED lines=16> */
.L_x_9029:
[----:B------:R-:W-:-:S04]  /*91a0*/  LOP3.LUT R2, R2, 0x80000000, RZ, 0xc0, !PT ;  /* 0x8000000002027812 */ /* 0x000fc800078ec0ff */
[----:B------:R-:W-:-:S04]  /*91b0*/  SHF.R.U32.HI R3, RZ, 0x18, R2 ;  /* 0x00000018ff037819 */ /* 0x000fc80000011602 */
[----:B------:R-:W-:-:S04]  /*91c0*/  LOP3.LUT R0, R0, R3, RZ, 0xfc, !PT ;  /* 0x0000000300007212 */ /* 0x000fc800078efcff */
[----:B------:R-:W-:-:S07]  /*91d0*/  PRMT R8, R0, 0x7610, R8 ;  /* 0x0000761000087816 */ /* 0x000fce0000000008 */
.L_x_9028:
[----:B------:R-:W-:Y:S05]  /*91e0*/  BSYNC B0 ;  /* 0x0000000000007941 */ /* 0x000fea0003800000 */
.L_x_9027:
[----:B------:R3:W-:Y:S01]  /*91f0*/  STG.E.U8 desc[UR36][R16.64], R8 ;  /* 0x0000000810007986 */ /* 0x0007e2000c101124 */
[----:B------:R-:W-:Y:S05]  /*9200*/  BRA `(.L_x_9007) ;  /* 0x0000000400087947 */ /* 0x000fea0003800000 */
.L_x_9025:
        /* <DEDUP_REMOVED lines=16> */
.L_x_9032:
[----:B------:R-:W-:-:S04]  /*9310*/  LOP3.LUT R2, R2, 0x80000000, RZ, 0xc0, !PT ;  /* 0x8000000002027812 */ /* 0x000fc800078ec0ff */
[----:B------:R-:W-:-:S04]  /*9320*/  SHF.R.U32.HI R3, RZ, 0x18, R2 ;  /* 0x00000018ff037819 */ /* 0x000fc80000011602 */
[----:B------:R-:W-:-:S04]  /*9330*/  LOP3.LUT R0, R0, R3, RZ, 0xfc, !PT ;  /* 0x0000000300007212 */ /* 0x000fc800078efcff */
[----:B------:R-:W-:-:S07]  /*9340*/  PRMT R8, R0, 0x7610, R8 ;  /* 0x0000761000087816 */ /* 0x000fce0000000008 */
.L_x_9031:
[----:B------:R-:W-:Y:S05]  /*9350*/  BSYNC B0 ;  /* 0x0000000000007941 */ /* 0x000fea0003800000 */
.L_x_9030:
[----:B------:R0:W-:Y:S01]  /*9360*/  STG.E.U8 desc[UR36][R16.64], R8 ;  /* 0x0000000810007986 */ /* 0x0001e2000c101124 */
[----:B------:R-:W-:Y:S05]  /*9370*/  BRA `(.L_x_9007) ;  /* 0x0000000000ac7947 */ /* 0x000fea0003800000 */
.L_x_9024:
        /* <DEDUP_REMOVED lines=21> */
.L_x_9006:
        /* <DEDUP_REMOVED lines=16> */
.L_x_9035:
[----:B------:R-:W-:Y:S05]  /*95d0*/  BRA `(.L_x_9007) ;  /* 0x0000000000147947 */ /* 0x000fea0003800000 */
.L_x_9034:
[----:B------:R-:W0:Y:S02]  /*95e0*/  F2I.U64.TRUNC R2, R2 ;  /* 0x0000000200027311 */ /* 0x000e24000020d800 */
[----:B0-----:R2:W-:Y:S01]  /*95f0*/  STG.E.64 desc[UR36][R16.64], R2 ;  /* 0x0000000210007986 */ /* 0x0015e2000c101b24 */
[----:B------:R-:W-:Y:S05]  /*9600*/  BRA `(.L_x_9007) ;  /* 0x0000000000087947 */ /* 0x000fea0003800000 */
.L_x_9033:
[----:B------:R-:W0:Y:S02]  /*9610*/  F2I.FTZ.U32.TRUNC.NTZ R3, R2 ;  /* 0x0000000200037305 */ /* 0x000e24000021f000 */
[----:B0-----:R0:W-:Y:S02]  /*9620*/  STG.E desc[UR36][R16.64], R3 ;  /* 0x0000000310007986 */ /* 0x0011e4000c101924 */
.L_x_9007:
[----:B------:R-:W-:-:S07]  /*9630*/  VIADD R19, R19, 0x80 ;  /* 0x0000008013137836 */ /* 0x000fce0000000000 */
.L_x_8972:
[----:B------:R-:W-:Y:S05]  /*9640*/  BSYNC B7 ;  /* 0x0000000000077941 */ /* 0x000fea0003800000 */
.L_x_8971:
        /* <DEDUP_REMOVED lines=306> */
.L_x_9036:
        /* <DEDUP_REMOVED lines=20> */
[----:B--2---:R-:W2:Y:S01]  /*aab0*/  I2F.S16 R0, R0 ;  /* 0x0000000000007306 */ /* 0x004ea20000101400 */
[----:B------:R-:W-:Y:S05]  /*aac0*/  BRA `(.L_x_9043) ;  /* 0x0000000c00387947 */ /* 0x000fea0003800000 */
.L_x_9041:
[----:B------:R-:W2:Y:S02]  /*aad0*/  LDG.E.U8 R0, desc[UR36][R2.64] ;  /* 0x0000002402007981 */ /* 0x000ea4000c1e1100 */
[----:B--2---:R-:W-:Y:S01]  /*aae0*/  I2FP.F32.U32 R0, R0 ;  /* 0x0000000000007245 */ /* 0x004fe20000201000 */
[----:B------:R-:W-:Y:S06]  /*aaf0*/  BRA `(.L_x_9043) ;  /* 0x0000000c002c7947 */ /* 0x000fec0003800000 */
.L_x_9040:
        /* <DEDUP_REMOVED lines=9> */
.L_x_9045:
[----:B------:R-:W2:Y:S02]  /*ab90*/  LDG.E R0, desc[UR36][R2.64] ;  /* 0x0000002402007981 */ /* 0x000ea4000c1e1900 */
[----:B--2---:R-:W-:Y:S01]  /*aba0*/  I2FP.F32.S32 R0, R0 ;  /* 0x0000000000007245 */ /* 0x004fe20000201400 */
[----:B------:R-:W-:Y:S06]  /*abb0*/  BRA `(.L_x_9043) ;  /* 0x0000000800fc7947 */ /* 0x000fec0003800000 */
.L_x_9044:
[----:B------:R-:W2:Y:S02]  /*abc0*/  LDG.E.U16 R0, desc[UR36][R2.64] ;  /* 0x0000002402007981 */ /* 0x000ea4000c1e1500 */
[----:B--2---:R-:W0:Y:S01]  /*abd0*/  I2F.S16 R0, R0 ;  /* 0x0000000000007306 */ /* 0x004e220000101400 */
[----:B------:R-:W-:Y:S05]  /*abe0*/  BRA `(.L_x_9043) ;  /* 0x0000000800f07947 */ /* 0x000fea0003800000 */
.L_x_9039:
        /* <DEDUP_REMOVED lines=8> */
.L_x_9047:
[----:B------:R-:W2:Y:S02]  /*ac70*/  LDG.E.U16 R0, desc[UR36][R2.64] ;  /* 0x0000002402007981 */ /* 0x000ea4000c1e1500 */
[----:B--2---:R-:W-:Y:S01]  /*ac80*/  HADD2.F32 R0, -RZ, R0.H0_H0 ;  /* 0x20000000ff007230 */ /* 0x004fe20000004100 */
[----:B------:R-:W-:Y:S06]  /*ac90*/  BRA `(.L_x_9043) ;  /* 0x0000000800c47947 */ /* 0x000fec0003800000 */
.L_x_9046:
        /* <DEDUP_REMOVED lines=8> */
.L_x_9049:
[----:B------:R-:W2:Y:S02]  /*ad20*/  LDG.E.U16 R0, desc[UR36][R2.64] ;  /* 0x0000002402007981 */ /* 0x000ea4000c1e1500 */
[----:B--2---:R-:W-:Y:S01]  /*ad30*/  HADD2.F32 R0, -RZ, R0.H0_H0 ;  /* 0x20000000ff007230 */ /* 0x004fe20000004100 */
[----:B------:R-:W-:Y:S06]  /*ad40*/  BRA `(.L_x_9043) ;  /* 0x0000000800987947 */ /* 0x000fec0003800000 */
.L_x_9048:
[----:B------:R-:W2:Y:S01]  /*ad50*/  LDG.E.64 R2, desc[UR36][R2.64] ;  /* 0x0000002402027981 */ /* 0x000ea2000c1e1b00 */
[----:B------:R-:W-:Y:S01]  /*ad60*/  UMOV UR4, 0xf0000000 ;  /* 0xf000000000047882 */ /* 0x000fe20000000000 */
[----:B------:R-:W-:Y:S01]  /*ad70*/  UMOV UR5, 0x380fffff ;  /* 0x380fffff00057882 */ /* 0x000fe20000000000 */
[----:B--2---:R-:W0:Y:S01]  /*ad80*/  F2F.F32.F64 R0, R2 ;  /* 0x0000000200007310 */ /* 0x004e220000301000 */
[----:B------:R-:W-:-:S14]  /*ad90*/  DSETP.GEU.AND P0, PT, |R2|, UR4, PT ;  /* 0x0000000402007e2a */ /* 0x000fdc000bf0e200 */
[----:B0-----:R-:W-:Y:S01]  /*ada0*/  @!P0 FMUL R0, R0, 1.175494350822287508e-38 ;  /* 0x0080000000008820 */ /* 0x001fe20000400000 */
[----:B------:R-:W-:Y:S06]  /*adb0*/  BRA `(.L_x_9043) ;  /* 0x00000008007c7947 */ /* 0x000fec0003800000 */
.L_x_9038:
        /* <DEDUP_REMOVED lines=12> */
.L_x_9052:
[----:B------:R-:W2:Y:S01]  /*ae80*/  LDG.E.64 R2, desc[UR36][R2.64] ;  /* 0x0000002402027981 */ /* 0x000ea2000c1e1b00 */
[----:B------:R-:W-:Y:S01]  /*ae90*/  UMOV UR4, 0xf0000000 ;  /* 0xf000000000047882 */ /* 0x000fe20000000000 */
[----:B------:R-:W-:Y:S01]  /*aea0*/  UMOV UR5, 0x380fffff ;  /* 0x380fffff00057882 */ /* 0x000fe20000000000 */
[----:B--2---:R-:W0:Y:S01]  /*aeb0*/  F2F.F32.F64 R0, R2 ;  /* 0x0000000200007310 */ /* 0x004e220000301000 */
[----:B------:R-:W-:-:S14]  /*aec0*/  DSETP.GEU.AND P0, PT, |R2|, UR4, PT ;  /* 0x0000000402007e2a */ /* 0x000fdc000bf0e200 */
[----:B0-----:R-:W-:Y:S01]  /*aed0*/  @!P0 FMUL R0, R0, 1.175494350822287508e-38 ;  /* 0x0080000000008820 */ /* 0x001fe20000400000 */
[----:B------:R-:W-:Y:S06]  /*aee0*/  BRA `(.L_x_9043) ;  /* 0x0000000800307947 */ /* 0x000fec0003800000 */
.L_x_9051:
        /* <DEDUP_REMOVED lines=26> */
.L_x_9054:
        /* <DEDUP_REMOVED lines=13> */
.L_x_9053:
[----:B------:R-:W2:Y:S02]  /*b160*/  LDG.E.U16 R0, desc[UR36][R2.64] ;  /* 0x0000002402007981 */ /* 0x000ea4000c1e1500 */
[----:B--2---:R-:W-:Y:S01]  /*b170*/  IMAD.U32 R0, R0, 0x10000, RZ ;  /* 0x0001000000007824 */ /* 0x004fe200078e00ff */
[----:B------:R-:W-:Y:S06]  /*b180*/  BRA `(.L_x_9043) ;  /* 0x0000000400887947 */ /* 0x000fec0003800000 */
.L_x_9050:
        /* <DEDUP_REMOVED lines=11> */
.L_x_9057:
        /* <DEDUP_REMOVED lines=20> */
.L_x_9059:
[----:B------:R-:W-:Y:S05]  /*b380*/  BSYNC B0 ;  /* 0x0000000000007941 */ /* 0x000fea0003800000 */
.L_x_9058:
[----:B------:R-:W-:Y:S01]  /*b390*/  LEA R3, R0, 0x3b800000, 0x17 ;  /* 0x3b80000000037811 */ /* 0x000fe200078eb8ff */
[----:B------:R-:W-:-:S05]  /*b3a0*/  IMAD.SHL.U32 R0, R2, 0x100000, RZ ;  /* 0x0010000002007824 */ /* 0x000fca00078e00ff */
[----:B------:R-:W-:Y:S01]  /*b3b0*/  LOP3.LUT R0, R3, R0, R4, 0xfe, !PT ;  /* 0x0000000003007212 */ /* 0x000fe200078efe04 */
[----:B------:R-:W-:Y:S06]  /*b3c0*/  BRA `(.L_x_9043) ;  /* 0x0000000000f87947 */ /* 0x000fec0003800000 */
.L_x_9056:
        /* <DEDUP_REMOVED lines=20> */
.L_x_9061:
[----:B------:R-:W-:Y:S05]  /*b510*/  BSYNC B0 ;  /* 0x0000000000007941 */ /* 0x000fea0003800000 */
.L_x_9060:
[----:B------:R-:W-:Y:S01]  /*b520*/  LEA R3, R0, 0x37800000, 0x17 ;  /* 0x3780000000037811 */ /* 0x000fe200078eb8ff */
[----:B------:R-:W-:-:S05]  /*b530*/  IMAD.SHL.U32 R0, R2, 0x200000, RZ ;  /* 0x0020000002007824 */ /* 0x000fca00078e00ff */
[----:B------:R-:W-:Y:S01]  /*b540*/  LOP3.LUT R0, R3, R0, R4, 0xfe, !PT ;  /* 0x0000000003007212 */ /* 0x000fe200078efe04 */
[----:B------:R-:W-:Y:S06]  /*b550*/  BRA `(.L_x_9043) ;  /* 0x0000000000947947 */ /* 0x000fec0003800000 */
.L_x_9055:
        /* <DEDUP_REMOVED lines=14> */
.L_x_9042:
[----:B------:R-:W-:Y:S01]  /*b640*/  MOV R0, 0x0 ;  /* 0x0000000000007802 */ /* 0x000fe20000000f00 */
[----:B------:R-:W-:Y:S01]  /*b650*/  ULDC.64 UR4, c[0x4][0x128] ;  /* 0x01004a0000047ab9 */ /* 0x000fe20000000a00 */
[----:B------:R-:W-:Y:S01]  /*b660*/  ULDC.64 UR6, c[0x4][0x18] ;  /* 0x0100060000067ab9 */ /* 0x000fe20000000a00 */
[----:B------:R-:W-:Y:S01]  /*b670*/  IMAD.U32 R4, RZ, RZ, UR4 ;  /* 0x00000004ff047e24 */ /* 0x000fe2000f8e00ff */
[----:B------:R0:W1:Y:S01]  /*b680*/  LDC.64 R2, c[0x4][R0] ;  /* 0x0100000000027b82 */ /* 0x0000620000000a00 */
[----:B------:R-:W-:Y:S01]  /*b690*/  MOV R5, UR5 ;  /* 0x0000000500057c02 */ /* 0x000fe20008000f00 */
        /* <DEDUP_REMOVED lines=10> */
.L_x_9064:
[----:B------:R-:W-:Y:S01]  /*b740*/  IMAD.MOV.U32 R0, RZ, RZ, RZ ;  /* 0x000000ffff007224 */ /* 0x000fe200078e00ff */
[----:B------:R-:W-:Y:S06]  /*b750*/  BRA `(.L_x_9043) ;  /* 0x0000000000147947 */ /* 0x000fec0003800000 */
.L_x_9063:
[----:B------:R-:W2:Y:S02]  /*b760*/  LDG.E.64 R2, desc[UR36][R2.64] ;  /* 0x0000002402027981 */ /* 0x000ea4000c1e1b00 */
[----:B--2---:R0:W1:Y:S01]  /*b770*/  I2F.U64 R0, R2 ;  /* 0x0000000200007312 */ /* 0x0040620000301000 */
[----:B------:R-:W-:Y:S05]  /*b780*/  BRA `(.L_x_9043) ;  /* 0x0000000000087947 */ /* 0x000fea0003800000 */
.L_x_9062:
[----:B------:R-:W2:Y:S02]  /*b790*/  LDG.E R0, desc[UR36][R2.64] ;  /* 0x0000002402007981 */ /* 0x000ea4000c1e1900 */
[----:B--2---:R-:W-:-:S07]  /*b7a0*/  I2FP.F32.U32 R0, R0 ;  /* 0x0000000000007245 */ /* 0x004fce0000201000 */
.L_x_9043:
[----:B------:R-:W-:Y:S05]  /*b7b0*/  BSYNC B6 ;  /* 0x0000000000067941 */ /* 0x000fea0003800000 */
.L_x_9037:
        /* <DEDUP_REMOVED lines=49> */
.L_x_9068:
[----:B------:R-:W0:Y:S02]  /*bad0*/  F2I.S64.TRUNC R2, R2 ;  /* 0x0000000200027311 */ /* 0x000e24000020d900 */
[----:B0-----:R-:W-:-:S05]  /*bae0*/  IMAD.MOV.U32 R5, RZ, RZ, R2 ;  /* 0x000000ffff057224 */ /* 0x001fca00078e0002 */
[----:B------:R-:W-:Y:S01]  /*baf0*/  STG.E.U8 desc[UR36][R16.64], R5 ;  /* 0x0000000510007986 */ /* 0x000fe2000c101124 */
[----:B------:R-:W-:Y:S05]  /*bb00*/  EXIT ;  /* 0x000000000000794d */ /* 0x000fea0003800000 */
.L_x_9067:
        /* <DEDUP_REMOVED lines=9> */
.L_x_9071:
[----:B------:R-:W0:Y:S02]  /*bba0*/  F2I.FTZ.TRUNC.NTZ R3, R2 ;  /* 0x0000000200037305 */ /* 0x000e24000021f100 */
[----:B0-----:R-:W-:Y:S01]  /*bbb0*/  STG.E desc[UR36][R16.64], R3 ;  /* 0x0000000310007986 */ /* 0x001fe2000c101924 */
[----:B------:R-:W-:Y:S05]  /*bbc0*/  EXIT ;  /* 0x000000000000794d */ /* 0x000fea0003800000 */
.L_x_9070:
[----:B------:R-:W0:Y:S02]  /*bbd0*/  F2I.FTZ.TRUNC.NTZ R3, R2 ;  /* 0x0000000200037305 */ /* 0x000e24000021f100 */
[----:B0-----:R-:W-:Y:S01]  /*bbe0*/  STG.E.U16 desc[UR36][R16.64], R3 ;  /* 0x0000000310007986 */ /* 0x001fe2000c101524 */
[----:B------:R-:W-:Y:S05]  /*bbf0*/  EXIT ;  /* 0x000000000000794d */ /* 0x000fea0003800000 */
.L_x_9066:
        /* <DEDUP_REMOVED lines=8> */
.L_x_9073:
[----:B------:R-:W-:-:S05]  /*bc80*/  F2FP.F16.F32.PACK_AB R2, RZ, R2 ;  /* 0x00000002ff02723e */ /* 0x000fca00000000ff */
[----:B------:R-:W-:Y:S01]  /*bc90*/  STG.E.U16 desc[UR36][R16.64], R2 ;  /* 0x0000000210007986 */ /* 0x000fe2000c101524 */
[----:B------:R-:W-:Y:S05]  /*bca0*/  EXIT ;  /* 0x000000000000794d */ /* 0x000fea0003800000 */
.L_x_9072:
        /* <DEDUP_REMOVED lines=9> */
.L_x_9075:
[----:B------:R-:W-:-:S04]  /*bd40*/  F2FP.F16.F32.PACK_AB R3, RZ, R2 ;  /* 0x00000002ff03723e */ /* 0x000fc800000000ff */
[----:B------:R-:W-:-:S05]  /*bd50*/  PRMT R3, R3, 0x5410, RZ ;  /* 0x0000541003037816 */ /* 0x000fca00000000ff */
[----:B------:R-:W-:Y:S01]  /*bd60*/  STG.E desc[UR36][R16.64], R3 ;  /* 0x0000000310007986 */ /* 0x000fe2000c101924 */
[----:B------:R-:W-:Y:S05]  /*bd70*/  EXIT ;  /* 0x000000000000794d */ /* 0x000fea0003800000 */
.L_x_9074:
[----:B------:R-:W-:-:S06]  /*bd80*/  FMUL.FTZ R2, R2, 1 ;  /* 0x3f80000002027820 */ /* 0x000fcc0000410000 */
[----:B------:R-:W0:Y:S02]  /*bd90*/  F2F.F64.F32 R2, R2 ;  /* 0x0000000200027310 */ /* 0x000e240000201800 */
[----:B0-----:R-:W-:Y:S01]  /*bda0*/  STG.E.64 desc[UR36][R16.64], R2 ;  /* 0x0000000210007986 */ /* 0x001fe2000c101b24 */
[----:B------:R-:W-:Y:S05]  /*bdb0*/  EXIT ;  /* 0x000000000000794d */ /* 0x000fea0003800000 */
.L_x_9065:
        /* <DEDUP_REMOVED lines=12> */
.L_x_9078:
[----:B------:R-:W-:Y:S01]  /*be80*/  FMUL.FTZ R4, R2, 1 ;  /* 0x3f80000002047820 */ /* 0x000fe20000410000 */
[----:B------:R-:W-:-:S05]  /*be90*/  CS2R R6, SRZ ;  /* 0x0000000000067805 */ /* 0x000fca000001ff00 */
[----:B------:R-:W0:Y:S02]  /*bea0*/  F2F.F64.F32 R4, R4 ;  /* 0x0000000400047310 */ /* 0x000e240000201800 */
[----:B0-----:R-:W-:Y:S01]  /*beb0*/  STG.E.128 desc[UR36][R16.64], R4 ;  /* 0x0000000410007986 */ /* 0x001fe2000c101d24 */
[----:B------:R-:W-:Y:S05]  /*bec0*/  EXIT ;  /* 0x000000000000794d */ /* 0x000fea0003800000 */
.L_x_9077:
        /* <DEDUP_REMOVED lines=20> */
.L_x_9082:
[----:B------:R-:W-:Y:S05]  /*c010*/  BSYNC B0 ;  /* 0x0000000000007941 */ /* 0x000fea0003800000 */
.L_x_9081:
[----:B------:R-:W-:-:S05]  /*c020*/  LOP3.LUT R5, R0, R5, RZ, 0xfc, !PT ;  /* 0x0000000500057212 */ /* 0x000fca00078efcff */
[----:B------:R-:W-:Y:S01]  /*c030*/  STG.E.U8 desc[UR36][R16.64], R5 ;  /* 0x0000000510007986 */ /* 0x000fe2000c101124 */
[----:B------:R-:W-:Y:S05]  /*c040*/  EXIT ;  /* 0x000000000000794d */ /* 0x000fea0003800000 */
.L_x_9080:
        /* <DEDUP_REMOVED lines=12> */
.L_x_9084:
[----:B------:R-:W-:Y:S01]  /*c110*/  IMAD.MOV.U32 R0, RZ, RZ, 0x7f ;  /* 0x0000007fff007424 */ /* 0x000fe200078e00ff */
[----:B------:R-:W-:-:S04]  /*c120*/  ISETP.GT.U32.AND P0, PT, R4, 0x7f800000, PT ;  /* 0x7f8000000400780c */ /* 0x000fc80003f04070 */
[----:B------:R-:W-:-:S09]  /*c130*/  SEL R0, R0, 0x7c, P0 ;  /* 0x0000007c00007807 */ /* 0x000fd20000000000 */
.L_x_9085:
[----:B------:R-:W-:Y:S05]  /*c140*/  BSYNC B0 ;  /* 0x0000000000007941 */ /* 0x000fea0003800000 */
.L_x_9083:
[----:B------:R-:W-:-:S04]  /*c150*/  LOP3.LUT R2, R2, 0x80000000, RZ, 0xc0, !PT ;  /* 0x8000000002027812 */ /* 0x000fc800078ec0ff */
[----:B------:R-:W-:-:S04]  /*c160*/  SHF.R.U32.HI R3, RZ, 0x18, R2 ;  /* 0x00000018ff037819 */ /* 0x000fc80000011602 */
[----:B------:R-:W-:-:S05]  /*c170*/  LOP3.LUT R3, R0, R3, RZ, 0xfc, !PT ;  /* 0x0000000300037212 */ /* 0x000fca00078efcff */
[----:B------:R-:W-:Y:S01]  /*c180*/  STG.E.U8 desc[UR36][R16.64], R3 ;  /* 0x0000000310007986 */ /* 0x000fe2000c101124 */
[----:B------:R-:W-:Y:S05]  /*c190*/  EXIT ;  /* 0x000000000000794d */ /* 0x000fea0003800000 */
.L_x_9079:
[----:B------:R-:W-:-:S05]  /*c1a0*/  F2FP.BF16.F32.PACK_AB R2, RZ, R2 ;  /* 0x00000002ff02723e */ /* 0x000fca00000010ff */
[----:B------:R-:W-:Y:S01]  /*c1b0*/  STG.E.U16 desc[UR36][R16.64], R2 ;  /* 0x0000000210007986 */ /* 0x000fe2000c101524 */
[----:B------:R-:W-:Y:S05]  /*c1c0*/  EXIT ;  /* 0x000000000000794d */ /* 0x000fea0003800000 */
.L_x_9076:
        /* <DEDUP_REMOVED lines=11> */
.L_x_9088:
        /* <DEDUP_REMOVED lines=16> */
.L_x_9091:
[----:B------:R-:W-:-:S04]  /*c380*/  LOP3.LUT R2, R2, 0x80000000, RZ, 0xc0, !PT ;  /* 0x8000000002027812 */ /* 0x000fc800078ec0ff */
[----:B------:R-:W-:-:S04]  /*c390*/  SHF.R.U32.HI R3, RZ, 0x18, R2 ;  /* 0x00000018ff037819 */ /* 0x000fc80000011602 */
[----:B------:R-:W-:-:S04]  /*c3a0*/  LOP3.LUT R0, R0, R3, RZ, 0xfc, !PT ;  /* 0x0000000300007212 */ /* 0x000fc800078efcff */
[----:B------:R-:W-:-:S07]  /*c3b0*/  PRMT R8, R0, 0x7610, R8 ;  /* 0x0000761000087816 */ /* 0x000fce0000000008 */
.L_x_9090:
[----:B------:R-:W-:Y:S05]  /*c3c0*/  BSYNC B0 ;  /* 0x0000000000007941 */ /* 0x000fea0003800000 */
.L_x_9089:
[----:B------:R-:W-:Y:S01]  /*c3d0*/  STG.E.U8 desc[UR36][R16.64], R8 ;  /* 0x0000000810007986 */ /* 0x000fe2000c101124 */
[----:B------:R-:W-:Y:S05]  /*c3e0*/  EXIT ;  /* 0x000000000000794d */ /* 0x000fea0003800000 */
.L_x_9087:
        /* <DEDUP_REMOVED lines=16> */
.L_x_9094:
[----:B------:R-:W-:-:S04]  /*c4f0*/  LOP3.LUT R2, R2, 0x80000000, RZ, 0xc0, !PT ;  /* 0x8000000002027812 */ /* 0x000fc800078ec0ff */
[----:B------:R-:W-:-:S04]  /*c500*/  SHF.R.U32.HI R3, RZ, 0x18, R2 ;  /* 0x00000018ff037819 */ /* 0x000fc80000011602 */
[----:B------:R-:W-:-:S04]  /*c510*/  LOP3.LUT R0, R0, R3, RZ, 0xfc, !PT ;  /* 0x0000000300007212 */ /* 0x000fc800078efcff */
[----:B------:R-:W-:-:S07]  /*c520*/  PRMT R8, R0, 0x7610, R8 ;  /* 0x0000761000087816 */ /* 0x000fce0000000008 */
.L_x_9093:
[----:B------:R-:W-:Y:S05]  /*c530*/  BSYNC B0 ;  /* 0x0000000000007941 */ /* 0x000fea0003800000 */
.L_x_9092:
[----:B------:R-:W-:Y:S01]  /*c540*/  STG.E.U8 desc[UR36][R16.64], R8 ;  /* 0x0000000810007986 */ /* 0x000fe2000c101124 */
[----:B------:R-:W-:Y:S05]  /*c550*/  EXIT ;  /* 0x000000000000794d */ /* 0x000fea0003800000 */
.L_x_9086:
        /* <DEDUP_REMOVED lines=21> */
.L_x_9069:
        /* <DEDUP_REMOVED lines=16> */
.L_x_9097:
[----:B------:R-:W-:Y:S05]  /*c7b0*/  EXIT ;  /* 0x000000000000794d */ /* 0x000fea0003800000 */
.L_x_9096:
[----:B------:R-:W0:Y:S02]  /*c7c0*/  F2I.U64.TRUNC R2, R2 ;  /* 0x0000000200027311 */ /* 0x000e24000020d800 */
[----:B0-----:R-:W-:Y:S01]  /*c7d0*/  STG.E.64 desc[UR36][R16.64], R2 ;  /* 0x0000000210007986 */ /* 0x001fe2000c101b24 */
[----:B------:R-:W-:Y:S05]  /*c7e0*/  EXIT ;  /* 0x000000000000794d */ /* 0x000fea0003800000 */
.L_x_9095:
[----:B------:R-:W0:Y:S02]  /*c7f0*/  F2I.FTZ.U32.TRUNC.NTZ R3, R2 ;  /* 0x0000000200037305 */ /* 0x000e24000021f000 */
[----:B0-----:R-:W-:Y:S01]  /*c800*/  STG.E desc[UR36][R16.64], R3 ;  /* 0x0000000310007986 */ /* 0x001fe2000c101924 */
[----:B------:R-:W-:Y:S05]  /*c810*/  EXIT ;  /* 0x000000000000794d */ /* 0x000fea0003800000 */
.L_x_9098:
        /* <DEDUP_REMOVED lines=14> */
.L_x_12893:


//--------------------- .text._ZN2at6native27unrolled_elementwise_kernelIZZZNS0_18GeluCUDAKernelImplERNS_18TensorIteratorBaseENS0_8GeluTypeEENKUlvE0_clEvENKUlvE0_clEvEUlfE_St5arrayIPcLm2EELi4E23TrivialOffsetCalculatorILi1EjESC_NS0_6memory12LoadWithCastILi1EEENSD_13StoreWithCastILi1EEEEEviT_T0_T2_T3_T4_T5_ --------------------------
	.section	.text._ZN2at6native27unrolled_elementwise_kernelIZZZNS0_18GeluCUDAKernelImplERNS_18TensorIteratorBaseENS0_8GeluTypeEENKUlvE0_clEvENKUlvE0_clEvEUlfE_St5arrayIPcLm2EELi4E23TrivialOffsetCalculatorILi1EjESC_NS0_6memory12LoadWithCastILi1EEENSD_13StoreWithCastILi1EEEEEviT_T0_T2_T3_T4_T5_,"ax",@progbits
	.align	128
        .global         _ZN2at6native27unrolled_elementwise_kernelIZZZNS0_18GeluCUDAKernelImplERNS_18TensorIteratorBaseENS0_8GeluTypeEENKUlvE0_clEvENKUlvE0_clEvEUlfE_St5arrayIPcLm2EELi4E23TrivialOffsetCalculatorILi1EjESC_NS0_6memory12LoadWithCastILi1EEENSD_13StoreWithCastILi1EEEEEviT_T0_T2_T3_T4_T5_
        .type           _ZN2at6native27unrolled_elementwise_kernelIZZZNS0_18GeluCUDAKernelImplERNS_18TensorIteratorBaseENS0_8GeluTypeEENKUlvE0_clEvENKUlvE0_clEvEUlfE_St5arrayIPcLm2EELi4E23TrivialOffsetCalculatorILi1EjESC_NS0_6memory12LoadWithCastILi1EEENSD_13StoreWithCastILi1EEEEEviT_T0_T2_T3_T4_T5_,@function
        .size           _ZN2at6native27unrolled_elementwise_kernelIZZZNS0_18GeluCUDAKernelImplERNS_18TensorIteratorBaseENS0_8GeluTypeEENKUlvE0_clEvENKUlvE0_clEvEUlfE_St5arrayIPcLm2EELi4E23TrivialOffsetCalculatorILi1EjESC_NS0_6memory12LoadWithCastILi1EEENSD_13StoreWithCastILi1EEEEEviT_T0_T2_T3_T4_T5_,(.L_x_12894 - _ZN2at6native27unrolled_elementwise_kernelIZZZNS0_18GeluCUDAKernelImplERNS_18TensorIteratorBaseENS0_8GeluTypeEENKUlvE0_clEvENKUlvE0_clEvEUlfE_St5arrayIPcLm2EELi4E23TrivialOffsetCalculatorILi1EjESC_NS0_6memory12LoadWithCastILi1EEENSD_13StoreWithCastILi1EEEEEviT_T0_T2_T3_T4_T5_)
        .other          _ZN2at6native27unrolled_elementwise_kernelIZZZNS0_18GeluCUDAKernelImplERNS_18TensorIteratorBaseENS0_8GeluTypeEENKUlvE0_clEvENKUlvE0_clEvEUlfE_St5arrayIPcLm2EELi4E23TrivialOffsetCalculatorILi1EjESC_NS0_6memory12LoadWithCastILi1EEENSD_13StoreWithCastILi1EEEEEviT_T0_T2_T3_T4_T5_,@"STO_CUDA_ENTRY STV_DEFAULT"
_ZN2at6native27unrolled_elementwise_kernelIZZZNS0_18GeluCUDAKernelImplERNS_18TensorIteratorBaseENS0_8GeluTypeEENKUlvE0_clEvENKUlvE0_clEvEUlfE_St5arrayIPcLm2EELi4E23TrivialOffsetCalculatorILi1EjESC_NS0_6memory12LoadWithCastILi1EEENSD_13StoreWithCastILi1EEEEEviT_T0_T2_T3_T4_T5_:
.text._ZN2at6native27unrolled_elementwise_kernelIZZZNS0_18GeluCUDAKernelImplERNS_18TensorIteratorBaseENS0_8GeluTypeEENKUlvE0_clEvENKUlvE0_clEvEUlfE_St5arrayIPcLm2EELi4E23TrivialOffsetCalculatorILi1EjESC_NS0_6memory12LoadWithCastILi1EEENSD_13StoreWithCastILi1EEEEEviT_T0_T2_T3_T4_T5_:
[----:B------:R-:W0:Y:S01]  /*0000*/  LDC R1, c[0x0][0x28] ;  /* 0x00000a00ff017b82 */ /* 0x000e220000000800 */
[----:B------:R-:W1:Y:S07]  /*0010*/  S2R R2, SR_CTAID.X ;  /* 0x0000000000027919 */ /* 0x000e6e0000002500 */
[----:B------:R-:W1:Y:S01]  /*0020*/  LDC R17, c[0x0][0x210] ;  /* 0x00008400ff117b82 */ /* 0x000e620000000800 */
[----:B------:R-:W-:Y:S01]  /*0030*/  ULDC.64 UR36, c[0x0][0x208] ;  /* 0x0000820000247ab9 */ /* 0x000fe20000000a00 */
[----:B------:R-:W-:Y:S01]  /*0040*/  BSSY B7, `(.L_x_9099) ;  /* 0x00000ef000077945 */ /* 0x000fe20003800000 */
[----:B------:R-:W2:Y:S01]  /*0050*/  S2R R16, SR_TID.X ;  /* 0x0000000000107919 */ /* 0x000ea20000002100 */
[----:B------:R-:W-:-:S02]  /*0060*/  IMAD.MOV.U32 R24, RZ, RZ, RZ ;  /* 0x000000ffff187224 */ /* 0x000fc400078e00ff */
[----:B------:R-:W-:Y:S02]  /*0070*/  IMAD.MOV.U32 R22, RZ, RZ, RZ ;  /* 0x000000ffff167224 */ /* 0x000fe400078e00ff */
[----:B------:R-:W3:Y:S01]  /*0080*/  LDC.U8 R19, c[0x0][0x22c] ;  /* 0x00008b00ff137b82 */ /* 0x000ee20000000000 */
[----:B-1----:R-:W-:-:S05]  /*0090*/  IMAD R17, R2, -0x200, R17 ;  /* 0xfffffe0002117824 */ /* 0x002fca00078e0211 */
[----:B--2---:R-:W-:-:S13]  /*00a0*/  ISETP.GE.AND P0, PT, R16, R17, PT ;  /* 0x000000111000720c */ /* 0x004fda0003f06270 */
[----:B0--3--:R-:W-:Y:S05]  /*00b0*/  @P0 BRA `(.L_x_9100) ;  /* 0x0000000c009c0947 */ /* 0x009fea0003800000 */
        /* <DEDUP_REMOVED lines=21> */
.L_x_9105:
[----:B------:R-:W2:Y:S02]  /*0210*/  LDG.E.U8 R4, desc[UR36][R4.64] ;  /* 0x0000002404047981 */ /* 0x000ea4000c1e1100 */
[----:B--2---:R-:W-:Y:S01]  /*0220*/  I2FP.F32.U32 R22, R4 ;  /* 0x0000000400167245 */ /* 0x004fe20000201000 */
[----:B------:R-:W-:Y:S06]  /*0230*/  BRA `(.L_x_9107) ;  /* 0x0000000c00307947 */ /* 0x000fec0003800000 */
.L_x_9104:
        /* <DEDUP_REMOVED lines=9> */
.L_x_9109:
[----:B------:R-:W2:Y:S02]  /*02d0*/  LDG.E R4, desc[UR36][R4.64] ;  /* 0x0000002404047981 */ /* 0x000ea4000c1e1900 */
[----:B--2---:R-:W-:Y:S01]  /*02e0*/  I2FP.F32.S32 R22, R4 ;  /* 0x0000000400167245 */ /* 0x004fe20000201400 */
[----:B------:R-:W-:Y:S06]  /*02f0*/  BRA `(.L_x_9107) ;  /* 0x0000000c00007947 */ /* 0x000fec0003800000 */
.L_x_9108:
[----:B------:R-:W2:Y:S02]  /*0300*/  LDG.E.U16 R4, desc[UR36][R4.64] ;  /* 0x0000002404047981 */ /* 0x000ea4000c1e1500 */
[----:B--2---:R2:W3:Y:S01]  /*0310*/  I2F.S16 R22, R4 ;  /* 0x0000000400167306 */ /* 0x0044e20000101400 */
[----:B------:R-:W-:Y:S05]  /*0320*/  BRA `(.L_x_9107) ;  /* 0x0000000800f47947 */ /* 0x000fea0003800000 */
.L_x_9103:
        /* <DEDUP_REMOVED lines=8> */
.L_x_9111:
[----:B------:R-:W2:Y:S02]  /*03b0*/  LDG.E.U16 R4, desc[UR36][R4.64] ;  /* 0x0000002404047981 */ /* 0x000ea4000c1e1500 */
[----:B--2---:R-:W-:Y:S01]  /*03c0*/  HADD2.F32 R22, -RZ, R4.H0_H0 ;  /* 0x20000004ff167230 */ /* 0x004fe20000004100 */
[----:B------:R-:W-:Y:S06]  /*03d0*/  BRA `(.L_x_9107) ;  /* 0x0000000800c87947 */ /* 0x000fec0003800000 */
.L_x_9110:
        /* <DEDUP_REMOVED lines=8> */
.L_x_9113:
[----:B------:R-:W2:Y:S02]  /*0460*/  LDG.E.U16 R4, desc[UR36][R4.64] ;  /* 0x0000002404047981 */ /* 0x000ea4000c1e1500 */
[----:B--2---:R-:W-:Y:S01]  /*0470*/  HADD2.F32 R22, -RZ, R4.H0_H0 ;  /* 0x20000004ff167230 */ /* 0x004fe20000004100 */
[----:B------:R-:W-:Y:S06]  /*0480*/  BRA `(.L_x_9107) ;  /* 0x00000008009c7947 */ /* 0x000fec0003800000 */
.L_x_9112:
[----:B------:R-:W2:Y:S01]  /*0490*/  LDG.E.64 R4, desc[UR36][R4.64] ;  /* 0x0000002404047981 */ /* 0x000ea2000c1e1b00 */
[----:B------:R-:W-:Y:S01]  /*04a0*/  UMOV UR4, 0xf0000000 ;  /* 0xf000000000047882 */ /* 0x000fe20000000000 */
[----:B------:R-:W-:Y:S01]  /*04b0*/  UMOV UR5, 0x380fffff ;  /* 0x380fffff00057882 */ /* 0x000fe20000000000 */
[----:B--2---:R-:W0:Y:S01]  /*04c0*/  F2F.F32.F64 R22, R4 ;  /* 0x0000000400167310 */ /* 0x004e220000301000 */
[----:B------:R-:W-:-:S14]  /*04d0*/  DSETP.GEU.AND P0, PT, |R4|, UR4, PT ;  /* 0x0000000404007e2a */ /* 0x000fdc000bf0e200 */
[----:B0-----:R-:W-:Y:S01]  /*04e0*/  @!P0 FMUL R22, R22, 1.175494350822287508e-38 ;  /* 0x0080000016168820 */ /* 0x001fe20000400000 */
[----:B------:R-:W-:Y:S06]  /*04f0*/  BRA `(.L_x_9107) ;  /* 0x0000000800807947 */ /* 0x000fec0003800000 */
.L_x_9102:
        /* <DEDUP_REMOVED lines=12> */
.L_x_9116:
[----:B------:R-:W2:Y:S01]  /*05c0*/  LDG.E.64 R4, desc[UR36][R4.64] ;  /* 0x0000002404047981 */ /* 0x000ea2000c1e1b00 */
[----:B------:R-:W-:Y:S01]  /*05d0*/  UMOV UR4, 0xf0000000 ;  /* 0xf000000000047882 */ /* 0x000fe20000000000 */
[----:B------:R-:W-:Y:S01]  /*05e0*/  UMOV UR5, 0x380fffff ;  /* 0x380fffff00057882 */ /* 0x000fe20000000000 */
[----:B--2---:R-:W0:Y:S01]  /*05f0*/  F2F.F32.F64 R22, R4 ;  /* 0x0000000400167310 */ /* 0x004e220000301000 */
[----:B------:R-:W-:-:S14]  /*0600*/  DSETP.GEU.AND P0, PT, |R4|, UR4, PT ;  /* 0x0000000404007e2a */ /* 0x000fdc000bf0e200 */
[----:B0-----:R-:W-:Y:S01]  /*0610*/  @!P0 FMUL R22, R22, 1.175494350822287508e-38 ;  /* 0x0080000016168820 */ /* 0x001fe20000400000 */
[----:B------:R-:W-:Y:S06]  /*0620*/  BRA `(.L_x_9107) ;  /* 0x0000000800347947 */ /* 0x000fec0003800000 */
.L_x_9115:
        /* <DEDUP_REMOVED lines=26> */
.L_x_9118:
        /* <DEDUP_REMOVED lines=14> */
.L_x_9117:
[----:B------:R-:W2:Y:S02]  /*08b0*/  LDG.E.U16 R4, desc[UR36][R4.64] ;  /* 0x0000002404047981 */ /* 0x000ea4000c1e1500 */
[----:B--2---:R-:W-:Y:S01]  /*08c0*/  IMAD.U32 R22, R4, 0x10000, RZ ;  /* 0x0001000004167824 */ /* 0x004fe200078e00ff */
[----:B------:R-:W-:Y:S06]  /*08d0*/  BRA `(.L_x_9107) ;  /* 0x0000000400887947 */ /* 0x000fec0003800000 */
.L_x_9114:
        /* <DEDUP_REMOVED lines=11> */
.L_x_9121:
        /* <DEDUP_REMOVED lines=20> */
.L_x_9123:
[----:B------:R-:W-:Y:S05]  /*0ad0*/  BSYNC B0 ;  /* 0x0000000000007941 */ /* 0x000fea0003800000 */
.L_x_9122:
[----:B------:R-:W-:Y:S01]  /*0ae0*/  IMAD.SHL.U32 R3, R3, 0x100000, RZ ;  /* 0x0010000003037824 */ /* 0x000fe200078e00ff */
[----:B------:R-:W-:-:S04]  /*0af0*/  LEA R5, R0, 0x3b800000, 0x17 ;  /* 0x3b80000000057811 */ /* 0x000fc800078eb8ff */
[----:B------:R-:W-:Y:S01]  /*0b00*/  LOP3.LUT R22, R5, R3, R22, 0xfe, !PT ;  /* 0x0000000305167212 */ /* 0x000fe200078efe16 */
[----:B------:R-:W-:Y:S06]  /*0b10*/  BRA `(.L_x_9107) ;  /* 0x0000000000f87947 */ /* 0x000fec0003800000 */
.L_x_9120:
        /* <DEDUP_REMOVED lines=20> */
.L_x_9125:
[----:B------:R-:W-:Y:S05]  /*0c60*/  BSYNC B0 ;  /* 0x0000000000007941 */ /* 0x000fea0003800000 */
.L_x_9124:
[----:B------:R-:W-:Y:S01]  /*0c70*/  IMAD.SHL.U32 R3, R3, 0x200000, RZ ;  /* 0x0020000003037824 */ /* 0x000fe200078e00ff */
[----:B------:R-:W-:-:S04]  /*0c80*/  LEA R5, R0, 0x37800000, 0x17 ;  /* 0x3780000000057811 */ /* 0x000fc800078eb8ff */
[----:B------:R-:W-:Y:S01]  /*0c90*/  LOP3.LUT R22, R5, R3, R22, 0xfe, !PT ;  /* 0x0000000305167212 */ /* 0x000fe200078efe16 */
[----:B------:R-:W-:Y:S06]  /*0ca0*/  BRA `(.L_x_9107) ;  /* 0x0000000000947947 */ /* 0x000fec0003800000 */
.L_x_9119:
        /* <DEDUP_REMOVED lines=14> */
.L_x_9106:
        /* <DEDUP_REMOVED lines=16> */
.L_x_9128:
[----:B------:R-:W-:Y:S01]  /*0e90*/  IMAD.MOV.U32 R22, RZ, RZ, RZ ;  /* 0x000000ffff167224 */ /* 0x000fe200078e00ff */
[----:B------:R-:W-:Y:S06]  /*0ea0*/  BRA `(.L_x_9107) ;  /* 0x0000000000147947 */ /* 0x000fec0003800000 */
.L_x_9127:
[----:B------:R-:W2:Y:S02]  /*0eb0*/  LDG.E.64 R22, desc[UR36][R4.64] ;  /* 0x0000002404167981 */ /* 0x000ea4000c1e1b00 */
[----:B--2---:R0:W1:Y:S01]  /*0ec0*/  I2F.U64 R22, R22 ;  /* 0x0000001600167312 */ /* 0x0040620000301000 */
[----:B------:R-:W-:Y:S05]  /*0ed0*/  BRA `(.L_x_9107) ;  /* 0x0000000000087947 */ /* 0x000fea0003800000 */
.L_x_9126:
[----:B------:R-:W2:Y:S02]  /*0ee0*/  LDG.E R4, desc[UR36][R4.64] ;  /* 0x0000002404047981 */ /* 0x000ea4000c1e1900 */
[----:B--2---:R-:W-:-:S07]  /*0ef0*/  I2FP.F32.U32 R22, R4 ;  /* 0x0000000400167245 */ /* 0x004fce0000201000 */
.L_x_9107:
[----:B------:R-:W-:Y:S05]  /*0f00*/  BSYNC B6 ;  /* 0x0000000000067941 */ /* 0x000fea0003800000 */
.L_x_9101:
[----:B------:R-:W2:Y:S02]  /*0f10*/  S2R R16, SR_TID.X ;  /* 0x0000000000107919 */ /* 0x000ea40000002100 */
[----:B--2---:R-:W-:-:S07]  /*0f20*/  VIADD R16, R16, 0x80 ;  /* 0x0000008010107836 */ /* 0x004fce0000000000 */
.L_x_9100:
[----:B------:R-:W-:Y:S05]  /*0f30*/  BSYNC B7 ;  /* 0x0000000000077941 */ /* 0x000fea0003800000 */
.L_x_9099:
[----:B------:R-:W-:Y:S01]  /*0f40*/  ISETP.GE.AND P0, PT, R16, R17, PT ;  /* 0x000000111000720c */ /* 0x000fe20003f06270 */
[----:B------:R-:W-:-:S12]  /*0f50*/  BSSY B7, `(.L_x_9129) ;  /* 0x00000e8000077945 */ /* 0x000fd80003800000 */
[----:B------:R-:W-:Y:S05]  /*0f60*/  @P0 BRA `(.L_x_9130) ;  /* 0x0000000c00980947 */ /* 0x000fea0003800000 */
[----:B0---4-:R-:W0:Y:S01]  /*0f70*/  LDC.64 R4, c[0x0][0x220] ;  /* 0x00008800ff047b82 */ /* 0x011e220000000a00 */
[----:B------:R-:W-:Y:S01]  /*0f80*/  IMAD R0, R2, 0x200, R16 ;  /* 0x0000020002007824 */ /* 0x000fe200078e0210 */
[----:B------:R-:W-:Y:S01]  /*0f90*/  PRMT R6, R19, 0x9910, RZ ;  /* 0x0000991013067816 */ /* 0x000fe200000000ff */
[----:B------:R-:W-:Y:S01]  /*0fa0*/  ULDC UR4, c[0x0][0x230] ;  /* 0x00008c0000047ab9 */ /* 0x000fe20000000800 */
[----:B------:R-:W-:Y:S01]  /*0fb0*/  BSSY B6, `(.L_x_9131) ;  /* 0x00000e0000067945 */ /* 0x000fe20003800000 */
        /* <DEDUP_REMOVED lines=17> */
.L_x_9135:
[----:B------:R-:W2:Y:S02]  /*10d0*/  LDG.E.U8 R4, desc[UR36][R4.64] ;  /* 0x0000002404047981 */ /* 0x000ea4000c1e1100 */
[----:B--2---:R-:W-:Y:S01]  /*10e0*/  I2FP.F32.U32 R24, R4 ;  /* 0x0000000400187245 */ /* 0x004fe20000201000 */
[----:B------:R-:W-:Y:S06]  /*10f0*/  BRA `(.L_x_9137) ;  /* 0x0000000c002c7947 */ /* 0x000fec0003800000 */
.L_x_9134:
        /* <DEDUP_REMOVED lines=9> */
.L_x_9139:
[----:B------:R-:W2:Y:S02]  /*1190*/  LDG.E R4, desc[UR36][R4.64] ;  /* 0x0000002404047981 */ /* 0x000ea4000c1e1900 */
[----:B--2---:R-:W-:Y:S01]  /*11a0*/  I2FP.F32.S32 R24, R4 ;  /* 0x0000000400187245 */ /* 0x004fe20000201400 */
[----:B------:R-:W-:Y:S06]  /*11b0*/  BRA `(.L_x_9137) ;  /* 0x0000000800fc7947 */ /* 0x000fec0003800000 */
.L_x_9138:
[----:B------:R-:W2:Y:S02]  /*11c0*/  LDG.E.U16 R4, desc[UR36][R4.64] ;  /* 0x0000002404047981 */ /* 0x000ea4000c1e1500 */
[----:B--2---:R0:W2:Y:S01]  /*11d0*/  I2F.S16 R24, R4 ;  /* 0x0000000400187306 */ /* 0x0040a20000101400 */
[----:B------:R-:W-:Y:S05]  /*11e0*/  BRA `(.L_x_9137) ;  /* 0x0000000800f07947 */ /* 0x000fea0003800000 */
.L_x_9133:
        /* <DEDUP_REMOVED lines=8> */
.L_x_9141:
[----:B------:R-:W2:Y:S02]  /*1270*/  LDG.E.U16 R4, desc[UR36][R4.64] ;  /* 0x0000002404047981 */ /* 0x000ea4000c1e1500 */
[----:B--2---:R-:W-:Y:S01]  /*1280*/  HADD2.F32 R24, -RZ, R4.H0_H0 ;  /* 0x20000004ff187230 */ /* 0x004fe20000004100 */
[----:B------:R-:W-:Y:S06]  /*1290*/  BRA `(.L_x_9137) ;  /* 0x0000000800c47947 */ /* 0x000fec0003800000 */
.L_x_9140:
        /* <DEDUP_REMOVED lines=8> */
.L_x_9143:
[----:B------:R-:W2:Y:S02]  /*1320*/  LDG.E.U16 R4, desc[UR36][R4.64] ;  /* 0x0000002404047981 */ /* 0x000ea4000c1e1500 */
[----:B--2---:R-:W-:Y:S01]  /*1330*/  HADD2.F32 R24, -RZ, R4.H0_H0 ;  /* 0x20000004ff187230 */ /* 0x004fe20000004100 */
[----:B------:R-:W-:Y:S06]  /*1340*/  BRA `(.L_x_9137) ;  /* 0x0000000800987947 */ /* 0x000fec0003800000 */
.L_x_9142:
[----:B------:R-:W2:Y:S01]  /*1350*/  LDG.E.64 R4, desc[UR36][R4.64] ;  /* 0x0000002404047981 */ /* 0x000ea2000c1e1b00 */
[----:B------:R-:W-:Y:S01]  /*1360*/  UMOV UR4, 0xf0000000 ;  /* 0xf000000000047882 */ /* 0x000fe20000000000 */
[----:B------:R-:W-:Y:S01]  /*1370*/  UMOV UR5, 0x380fffff ;  /* 0x380fffff00057882 */ /* 0x000fe20000000000 */
[----:B--2---:R-:W0:Y:S01]  /*1380*/  F2F.F32.F64 R24, R4 ;  /* 0x0000000400187310 */ /* 0x004e220000301000 */
[----:B------:R-:W-:-:S14]  /*1390*/  DSETP.GEU.AND P0, PT, |R4|, UR4, PT ;  /* 0x0000000404007e2a */ /* 0x000fdc000bf0e200 */
[----:B0-----:R-:W-:Y:S01]  /*13a0*/  @!P0 FMUL R24, R24, 1.175494350822287508e-38 ;  /* 0x0080000018188820 */ /* 0x001fe20000400000 */
[----:B------:R-:W-:Y:S06]  /*13b0*/  BRA `(.L_x_9137) ;  /* 0x00000008007c7947 */ /* 0x000fec0003800000 */
.L_x_9132:
        /* <DEDUP_REMOVED lines=12> */
.L_x_9146:
[----:B------:R-:W2:Y:S01]  /*1480*/  LDG.E.64 R4, desc[UR36][R4.64] ;  /* 0x0000002404047981 */ /* 0x000ea2000c1e1b00 */
[----:B------:R-:W-:Y:S01]  /*1490*/  UMOV UR4, 0xf0000000 ;  /* 0xf000000000047882 */ /* 0x000fe20000000000 */
[----:B------:R-:W-:Y:S01]  /*14a0*/  UMOV UR5, 0x380fffff ;  /* 0x380fffff00057882 */ /* 0x000fe20000000000 */
[----:B--2---:R-:W0:Y:S01]  /*14b0*/  F2F.F32.F64 R24, R4 ;  /* 0x0000000400187310 */ /* 0x004e220000301000 */
[----:B------:R-:W-:-:S14]  /*14c0*/  DSETP.GEU.AND P0, PT, |R4|, UR4, PT ;  /* 0x0000000404007e2a */ /* 0x000fdc000bf0e200 */
[----:B0-----:R-:W-:Y:S01]  /*14d0*/  @!P0 FMUL R24, R24, 1.175494350822287508e-38 ;  /* 0x0080000018188820 */ /* 0x001fe20000400000 */
[----:B------:R-:W-:Y:S06]  /*14e0*/  BRA `(.L_x_9137) ;  /* 0x0000000800307947 */ /* 0x000fec0003800000 */
.L_x_9145:
        /* <DEDUP_REMOVED lines=26> */
.L_x_9148:
        /* <DEDUP_REMOVED lines=13> */
.L_x_9147:
[----:B------:R-:W2:Y:S02]  /*1760*/  LDG.E.U16 R4, desc[UR36][R4.64] ;  /* 0x0000002404047981 */ /* 0x000ea4000c1e1500 */
[----:B--2---:R-:W-:Y:S01]  /*1770*/  IMAD.U32 R24, R4, 0x10000, RZ ;  /* 0x0001000004187824 */ /* 0x004fe200078e00ff */
[----:B------:R-:W-:Y:S06]  /*1780*/  BRA `(.L_x_9137) ;  /* 0x0000000400887947 */ /* 0x000fec0003800000 */
.L_x_9144:
        /* <DEDUP_REMOVED lines=11> */
.L_x_9151:
        /* <DEDUP_REMOVED lines=20> */
.L_x_9153:
[----:B------:R-:W-:Y:S05]  /*1980*/  BSYNC B0 ;  /* 0x0000000000007941 */ /* 0x000fea0003800000 */
.L_x_9152:
[----:B------:R-:W-:Y:S01]  /*1990*/  IMAD.SHL.U32 R3, R3, 0x100000, RZ ;  /* 0x0010000003037824 */ /* 0x000fe200078e00ff */
[----:B------:R-:W-:-:S04]  /*19a0*/  LEA R5, R0, 0x3b800000, 0x17 ;  /* 0x3b80000000057811 */ /* 0x000fc800078eb8ff */
[----:B------:R-:W-:Y:S01]  /*19b0*/  LOP3.LUT R24, R5, R3, R24, 0xfe, !PT ;  /* 0x0000000305187212 */ /* 0x000fe200078efe18 */
[----:B------:R-:W-:Y:S06]  /*19c0*/  BRA `(.L_x_9137) ;  /* 0x0000000000f87947 */ /* 0x000fec0003800000 */
.L_x_9150:
        /* <DEDUP_REMOVED lines=20> */
.L_x_9155:
[----:B------:R-:W-:Y:S05]  /*1b10*/  BSYNC B0 ;  /* 0x0000000000007941 */ /* 0x000fea0003800000 */
.L_x_9154:
[----:B------:R-:W-:Y:S01]  /*1b20*/  IMAD.SHL.U32 R3, R3, 0x200000, RZ ;  /* 0x0020000003037824 */ /* 0x000fe200078e00ff */
[----:B------:R-:W-:-:S04]  /*1b30*/  LEA R5, R0, 0x37800000, 0x17 ;  /* 0x3780000000057811 */ /* 0x000fc800078eb8ff */
[----:B------:R-:W-:Y:S01]  /*1b40*/  LOP3.LUT R24, R5, R3, R24, 0xfe, !PT ;  /* 0x0000000305187212 */ /* 0x000fe200078efe18 */
[----:B------:R-:W-:Y:S06]  /*1b50*/  BRA `(.L_x_9137) ;  /* 0x0000000000947947 */ /* 0x000fec0003800000 */
.L_x_9149:
        /* <DEDUP_REMOVED lines=14> */
.L_x_9136:
        /* <DEDUP_REMOVED lines=16> */
.L_x_9158:
[----:B------:R-:W-:Y:S01]  /*1d40*/  IMAD.MOV.U32 R24, RZ, RZ, RZ ;  /* 0x000000ffff187224 */ /* 0x000fe200078e00ff */
[----:B------:R-:W-:Y:S06]  /*1d50*/  BRA `(.L_x_9137) ;  /* 0x0000000000147947 */ /* 0x000fec0003800000 */
.L_x_9157:
[----:B------:R-:W2:Y:S02]  /*1d60*/  LDG.E.64 R24, desc[UR36][R4.64] ;  /* 0x0000002404187981 */ /* 0x000ea4000c1e1b00 */
[----:B--2---:R0:W2:Y:S01]  /*1d70*/  I2F.U64 R24, R24 ;  /* 0x0000001800187312 */ /* 0x0040a20000301000 */
[----:B------:R-:W-:Y:S05]  /*1d80*/  BRA `(.L_x_9137) ;  /* 0x0000000000087947 */ /* 0x000fea0003800000 */
.L_x_9156:
[----:B------:R-:W2:Y:S02]  /*1d90*/  LDG.E R4, desc[UR36][R4.64] ;  /* 0x0000002404047981 */ /* 0x000ea4000c1e1900 */
[----:B--2---:R-:W-:-:S07]  /*1da0*/  I2FP.F32.U32 R24, R4 ;  /* 0x0000000400187245 */ /* 0x004fce0000201000 */
.L_x_9137:
[----:B------:R-:W-:Y:S05]  /*1db0*/  BSYNC B6 ;  /* 0x0000000000067941 */ /* 0x000fea0003800000 */
.L_x_9131:
[----:B------:R-:W-:-:S07]  /*1dc0*/  VIADD R16, R16, 0x80 ;  /* 0x0000008010107836 */ /* 0x000fce0000000000 */
.L_x_9130:
[----:B------:R-:W-:Y:S05]  /*1dd0*/  BSYNC B7 ;  /* 0x0000000000077941 */ /* 0x000fea0003800000 */
.L_x_9129:
[----:B------:R-:W-:Y:S01]  /*1de0*/  ISETP.GE.AND P0, PT, R16, R17, PT ;  /* 0x000000111000720c */ /* 0x000fe20003f06270 */
[----:B------:R-:W-:Y:S01]  /*1df0*/  BSSY B7, `(.L_x_9159) ;  /* 0x00000ea000077945 */ /* 0x000fe20003800000 */
[----:B------:R-:W-:Y:S02]  /*1e00*/  IMAD.MOV.U32 R18, RZ, RZ, RZ ;  /* 0x000000ffff127224 */ /* 0x000fe400078e00ff */
[----:B0-----:R-:W-:-:S09]  /*1e10*/  IMAD.MOV.U32 R23, RZ, RZ, RZ ;  /* 0x000000ffff177224 */ /* 0x001fd200078e00ff */
[----:B------:R-:W-:Y:S05]  /*1e20*/  @P0 BRA `(.L_x_9160) ;  /* 0x0000000c00980947 */ /* 0x000fea0003800000 */
[----:B--2-4-:R-:W0:Y:S01]  /*1e30*/  LDC.64 R4, c[0x0][0x220] ;  /* 0x00008800ff047b82 */ /* 0x014e220000000a00 */
        /* <DEDUP_REMOVED lines=21> */
.L_x_9165:
[----:B------:R-:W2:Y:S02]  /*1f90*/  LDG.E.U8 R4, desc[UR36][R4.64] ;  /* 0x0000002404047981 */ /* 0x000ea4000c1e1100 */
[----:B--2---:R-:W-:Y:S01]  /*1fa0*/  I2FP.F32.U32 R23, R4 ;  /* 0x0000000400177245 */ /* 0x004fe20000201000 */
[----:B------:R-:W-:Y:S06]  /*1fb0*/  BRA `(.L_x_9167) ;  /* 0x0000000c002c7947 */ /* 0x000fec0003800000 */
.L_x_9164:
        /* <DEDUP_REMOVED lines=9> */
.L_x_9169:
[----:B------:R-:W2:Y:S02]  /*2050*/  LDG.E R4, desc[UR36][R4.64] ;  /* 0x0000002404047981 */ /* 0x000ea4000c1e1900 */
[----:B--2---:R-:W-:Y:S01]  /*2060*/  I2FP.F32.S32 R23, R4 ;  /* 0x0000000400177245 */ /* 0x004fe20000201400 */
[----:B------:R-:W-:Y:S06]  /*2070*/  BRA `(.L_x_9167) ;  /* 0x0000000800fc7947 */ /* 0x000fec0003800000 */
.L_x_9168:
[----:B------:R-:W2:Y:S02]  /*2080*/  LDG.E.U16 R4, desc[UR36][R4.64] ;  /* 0x0000002404047981 */ /* 0x000ea4000c1e1500 */
[----:B--2---:R4:W0:Y:S01]  /*2090*/  I2F.S16 R23, R4 ;  /* 0x0000000400177306 */ /* 0x0048220000101400 */
[----:B------:R-:W-:Y:S05]  /*20a0*/  BRA `(.L_x_9167) ;  /* 0x0000000800f07947 */ /* 0x000fea0003800000 */
.L_x_9163:
        /* <DEDUP_REMOVED lines=8> */
.L_x_9171:
[----:B------:R-:W2:Y:S02]  /*2130*/  LDG.E.U16 R4, desc[UR36][R4.64] ;  /* 0x0000002404047981 */ /* 0x000ea4000c1e1500 */
[----:B--2---:R-:W-:Y:S01]  /*2140*/  HADD2.F32 R23, -RZ, R4.H0_H0 ;  /* 0x20000004ff177230 */ /* 0x004fe20000004100 */
[----:B------:R-:W-:Y:S06]  /*2150*/  BRA `(.L_x_9167) ;  /* 0x0000000800c47947 */ /* 0x000fec0003800000 */
.L_x_9170:
        /* <DEDUP_REMOVED lines=8> */
.L_x_9173:
[----:B------:R-:W2:Y:S02]  /*21e0*/  LDG.E.U16 R4, desc[UR36][R4.64] ;  /* 0x0000002404047981 */ /* 0x000ea4000c1e1500 */
[----:B--2---:R-:W-:Y:S01]  /*21f0*/  HADD2.F32 R23, -RZ, R4.H0_H0 ;  /* 0x20000004ff177230 */ /* 0x004fe20000004100 */
[----:B------:R-:W-:Y:S06]  /*2200*/  BRA `(.L_x_9167) ;  /* 0x0000000800987947 */ /* 0x000fec0003800000 */
.L_x_9172:
[----:B------:R-:W2:Y:S01]  /*2210*/  LDG.E.64 R4, desc[UR36][R4.64] ;  /* 0x0000002404047981 */ /* 0x000ea2000c1e1b00 */
[----:B------:R-:W-:Y:S01]  /*2220*/  UMOV UR4, 0xf0000000 ;  /* 0xf000000000047882 */ /* 0x000fe20000000000 */
[----:B------:R-:W-:Y:S01]  /*2230*/  UMOV UR5, 0x380fffff ;  /* 0x380fffff00057882 */ /* 0x000fe20000000000 */
[----:B--2---:R-:W0:Y:S01]  /*2240*/  F2F.F32.F64 R23, R4 ;  /* 0x0000000400177310 */ /* 0x004e220000301000 */
[----:B------:R-:W-:-:S14]  /*2250*/  DSETP.GEU.AND P0, PT, |R4|, UR4, PT ;  /* 0x0000000404007e2a */ /* 0x000fdc000bf0e200 */
[----:B0-----:R-:W-:Y:S01]  /*2260*/  @!P0 FMUL R23, R23, 1.175494350822287508e-38 ;  /* 0x0080000017178820 */ /* 0x001fe20000400000 */
[----:B------:R-:W-:Y:S06]  /*2270*/  BRA `(.L_x_9167) ;  /* 0x00000008007c7947 */ /* 0x000fec0003800000 */
.L_x_9162:
        /* <DEDUP_REMOVED lines=12> */
.L_x_9176:
[----:B------:R-:W2:Y:S01]  /*2340*/  LDG.E.64 R4, desc[UR36][R4.64] ;  /* 0x0000002404047981 */ /* 0x000ea2000c1e1b00 */
[----:B------:R-:W-:Y:S01]  /*2350*/  UMOV UR4, 0xf0000000 ;  /* 0xf000000000047882 */ /* 0x000fe20000000000 */
[----:B------:R-:W-:Y:S01]  /*2360*/  UMOV UR5, 0x380fffff ;  /* 0x380fffff00057882 */ /* 0x000fe20000000000 */
[----:B--2---:R-:W0:Y:S01]  /*2370*/  F2F.F32.F64 R23, R4 ;  /* 0x0000000400177310 */ /* 0x004e220000301000 */
[----:B------:R-:W-:-:S14]  /*2380*/  DSETP.GEU.AND P0, PT, |R4|, UR4, PT ;  /* 0x0000000404007e2a */ /* 0x000fdc000bf0e200 */
[----:B0-----:R-:W-:Y:S01]  /*2390*/  @!P0 FMUL R23, R23, 1.175494350822287508e-38 ;  /* 0x0080000017178820 */ /* 0x001fe20000400000 */
[----:B------:R-:W-:Y:S06]  /*23a0*/  BRA `(.L_x_9167) ;  /* 0x0000000800307947 */ /* 0x000fec0003800000 */
.L_x_9175:
        /* <DEDUP_REMOVED lines=26> */
.L_x_9178:
        /* <DEDUP_REMOVED lines=13> */
.L_x_9177:
[----:B------:R-:W2:Y:S02]  /*2620*/  LDG.E.U16 R4, desc[UR36][R4.64] ;  /* 0x0000002404047981 */ /* 0x000ea4000c1e1500 */
[----:B--2---:R-:W-:Y:S01]  /*2630*/  IMAD.U32 R23, R4, 0x10000, RZ ;  /* 0x0001000004177824 */ /* 0x004fe200078e00ff */
[----:B------:R-:W-:Y:S06]  /*2640*/  BRA `(.L_x_9167) ;  /* 0x0000000400887947 */ /* 0x000fec0003800000 */
.L_x_9174:
        /* <DEDUP_REMOVED lines=11> */
.L_x_9181:
        /* <DEDUP_REMOVED lines=20> */
.L_x_9183:
[----:B------:R-:W-:Y:S05]  /*2840*/  BSYNC B0 ;  /* 0x0000000000007941 */ /* 0x000fea0003800000 */
.L_x_9182:
[----:B------:R-:W-:Y:S01]  /*2850*/  IMAD.SHL.U32 R3, R3, 0x100000, RZ ;  /* 0x0010000003037824 */ /* 0x000fe200078e00ff */
[----:B------:R-:W-:-:S04]  /*2860*/  LEA R0, R0, 0x3b800000, 0x17 ;  /* 0x3b80000000007811 */ /* 0x000fc800078eb8ff */
[----:B------:R-:W-:Y:S01]  /*2870*/  LOP3.LUT R23, R0, R3, R23, 0xfe, !PT ;  /* 0x0000000300177212 */ /* 0x000fe200078efe17 */
[----:B------:R-:W-:Y:S06]  /*2880*/  BRA `(.L_x_9167) ;  /* 0x0000000000f87947 */ /* 0x000fec0003800000 */
.L_x_9180:
        /* <DEDUP_REMOVED lines=20> */
.L_x_9185:
[----:B------:R-:W-:Y:S05]  /*29d0*/  BSYNC B0 ;  /* 0x0000000000007941 */ /* 0x000fea0003800000 */
.L_x_9184:
[----:B------:R-:W-:Y:S01]  /*29e0*/  IMAD.SHL.U32 R3, R3, 0x200000, RZ ;  /* 0x0020000003037824 */ /* 0x000fe200078e00ff */
[----:B------:R-:W-:-:S04]  /*29f0*/  LEA R0, R0, 0x37800000, 0x17 ;  /* 0x3780000000007811 */ /* 0x000fc800078eb8ff */
[----:B------:R-:W-:Y:S01]  /*2a00*/  LOP3.LUT R23, R0, R3, R23, 0xfe, !PT ;  /* 0x0000000300177212 */ /* 0x000fe200078efe17 */
[----:B------:R-:W-:Y:S06]  /*2a10*/  BRA `(.L_x_9167) ;  /* 0x0000000000947947 */ /* 0x000fec0003800000 */
.L_x_9179:
        /* <DEDUP_REMOVED lines=14> */
.L_x_9166:
        /* <DEDUP_REMOVED lines=16> */
.L_x_9188:
[----:B------:R-:W-:Y:S01]  /*2c00*/  IMAD.MOV.U32 R23, RZ, RZ, RZ ;  /* 0x000000ffff177224 */ /* 0x000fe200078e00ff */
[----:B------:R-:W-:Y:S06]  /*2c10*/  BRA `(.L_x_9167) ;  /* 0x0000000000147947 */ /* 0x000fec0003800000 */
.L_x_9187:
[----:B------:R-:W2:Y:S02]  /*2c20*/  LDG.E.64 R4, desc[UR36][R4.64] ;  /* 0x0000002404047981 */ /* 0x000ea4000c1e1b00 */
[----:B--2---:R0:W2:Y:S01]  /*2c30*/  I2F.U64 R23, R4 ;  /* 0x0000000400177312 */ /* 0x0040a20000301000 */
[----:B------:R-:W-:Y:S05]  /*2c40*/  BRA `(.L_x_9167) ;  /* 0x0000000000087947 */ /* 0x000fea0003800000 */
.L_x_9186:
[----:B------:R-:W2:Y:S02]  /*2c50*/  LDG.E R4, desc[UR36][R4.64] ;  /* 0x0000002404047981 */ /* 0x000ea4000c1e1900 */
[----:B--2---:R-:W-:-:S07]  /*2c60*/  I2FP.F32.U32 R23, R4 ;  /* 0x0000000400177245 */ /* 0x004fce0000201000 */
.L_x_9167:
[----:B------:R-:W-:Y:S05]  /*2c70*/  BSYNC B6 ;  /* 0x0000000000067941 */ /* 0x000fea0003800000 */
.L_x_9161:
[----:B------:R-:W-:-:S07]  /*2c80*/  VIADD R16, R16, 0x80 ;  /* 0x0000008010107836 */ /* 0x000fce0000000000 */
.L_x_9160:
[----:B------:R-:W-:Y:S05]  /*2c90*/  BSYNC B7 ;  /* 0x0000000000077941 */ /* 0x000fea0003800000 */
.L_x_9159:
[----:B------:R-:W-:Y:S01]  /*2ca0*/  ISETP.GE.AND P0, PT, R16, R17, PT ;  /* 0x000000111000720c */ /* 0x000fe20003f06270 */
[----:B------:R-:W-:-:S12]  /*2cb0*/  BSSY B6, `(.L_x_9189) ;  /* 0x00000e1000067945 */ /* 0x000fd80003800000 */
[----:B------:R-:W-:Y:S05]  /*2cc0*/  @P0 BRA `(.L_x_9190) ;  /* 0x0000000c007c0947 */ /* 0x000fea0003800000 */
[----:B0-2-4-:R-:W0:Y:S01]  /*2cd0*/  LDC.64 R4, c[0x0][0x220] ;  /* 0x00008800ff047b82 */ /* 0x015e220000000a00 */
        /* <DEDUP_REMOVED lines=19> */
.L_x_9194:
[----:B------:R-:W2:Y:S02]  /*2e10*/  LDG.E.U8 R4, desc[UR36][R4.64] ;  /* 0x0000002404047981 */ /* 0x000ea4000c1e1100 */
[----:B--2---:R-:W-:Y:S01]  /*2e20*/  I2FP.F32.U32 R18, R4 ;  /* 0x0000000400127245 */ /* 0x004fe20000201000 */
[----:B------:R-:W-:Y:S06]  /*2e30*/  BRA `(.L_x_9190) ;  /* 0x0000000c00207947 */ /* 0x000fec0003800000 */
.L_x_9193:
        /* <DEDUP_REMOVED lines=9> */
.L_x_9197:
[----:B------:R-:W2:Y:S02]  /*2ed0*/  LDG.E R4, desc[UR36][R4.64] ;  /* 0x0000002404047981 */ /* 0x000ea4000c1e1900 */
[----:B--2---:R-:W-:Y:S01]  /*2ee0*/  I2FP.F32.S32 R18, R4 ;  /* 0x0000000400127245 */ /* 0x004fe20000201400 */
[----:B------:R-:W-:Y:S06]  /*2ef0*/  BRA `(.L_x_9190) ;  /* 0x0000000800f07947 */ /* 0x000fec0003800000 */
.L_x_9196:
[----:B------:R-:W2:Y:S02]  /*2f00*/  LDG.E.U16 R4, desc[UR36][R4.64] ;  /* 0x0000002404047981 */ /* 0x000ea4000c1e1500 */
[----:B--2---:R0:W2:Y:S01]  /*2f10*/  I2F.S16 R18, R4 ;  /* 0x0000000400127306 */ /* 0x0040a20000101400 */
[----:B------:R-:W-:Y:S05]  /*2f20*/  BRA `(.L_x_9190) ;  /* 0x0000000800e47947 */ /* 0x000fea0003800000 */
.L_x_9192:
        /* <DEDUP_REMOVED lines=8> */
.L_x_9199:
[----:B------:R-:W2:Y:S02]  /*2fb0*/  LDG.E.U16 R4, desc[UR36][R4.64] ;  /* 0x0000002404047981 */ /* 0x000ea4000c1e1500 */
[----:B--2---:R-:W-:Y:S01]  /*2fc0*/  HADD2.F32 R18, -RZ, R4.H0_H0 ;  /* 0x20000004ff127230 */ /* 0x004fe20000004100 */
[----:B------:R-:W-:Y:S06]  /*2fd0*/  BRA `(.L_x_9190) ;  /* 0x0000000800b87947 */ /* 0x000fec0003800000 */
.L_x_9198:
        /* <DEDUP_REMOVED lines=8> */
.L_x_9201:
[----:B------:R-:W2:Y:S02]  /*3060*/  LDG.E.U16 R4, desc[UR36][R4.64] ;  /* 0x0000002404047981 */ /* 0x000ea4000c1e1500 */
[----:B--2---:R-:W-:Y:S01]  /*3070*/  HADD2.F32 R18, -RZ, R4.H0_H0 ;  /* 0x20000004ff127230 */ /* 0x004fe20000004100 */
[----:B------:R-:W-:Y:S06]  /*3080*/  BRA `(.L_x_9190) ;  /* 0x00000008008c7947 */ /* 0x000fec0003800000 */
.L_x_9200:
[----:B------:R-:W2:Y:S01]  /*3090*/  LDG.E.64 R4, desc[UR36][R4.64] ;  /* 0x0000002404047981 */ /* 0x000ea2000c1e1b00 */
[----:B------:R-:W-:Y:S01]  /*30a0*/  UMOV UR4, 0xf0000000 ;  /* 0xf000000000047882 */ /* 0x000fe20000000000 */
[----:B------:R-:W-:Y:S01]  /*30b0*/  UMOV UR5, 0x380fffff ;  /* 0x380fffff00057882 */ /* 0x000fe20000000000 */
[----:B--2---:R-:W0:Y:S01]  /*30c0*/  F2F.F32.F64 R18, R4 ;  /* 0x0000000400127310 */ /* 0x004e220000301000 */
[----:B------:R-:W-:-:S14]  /*30d0*/  DSETP.GEU.AND P0, PT, |R4|, UR4, PT ;  /* 0x0000000404007e2a */ /* 0x000fdc000bf0e200 */
[----:B0-----:R-:W-:Y:S01]  /*30e0*/  @!P0 FMUL R18, R18, 1.175494350822287508e-38 ;  /* 0x0080000012128820 */ /* 0x001fe20000400000 */
[----:B------:R-:W-:Y:S06]  /*30f0*/  BRA `(.L_x_9190) ;  /* 0x0000000800707947 */ /* 0x000fec0003800000 */
.L_x_9191:
        /* <DEDUP_REMOVED lines=12> */
.L_x_9204:
[----:B------:R-:W2:Y:S01]  /*31c0*/  LDG.E.64 R4, desc[UR36][R4.64] ;  /* 0x0000002404047981 */ /* 0x000ea2000c1e1b00 */
[----:B------:R-:W-:Y:S01]  /*31d0*/  UMOV UR4, 0xf0000000 ;  /* 0xf000000000047882 */ /* 0x000fe20000000000 */
[----:B------:R-:W-:Y:S01]  /*31e0*/  UMOV UR5, 0x380fffff ;  /* 0x380fffff00057882 */ /* 0x000fe20000000000 */
[----:B--2---:R-:W0:Y:S01]  /*31f0*/  F2F.F32.F64 R18, R4 ;  /* 0x0000000400127310 */ /* 0x004e220000301000 */
[----:B------:R-:W-:-:S14]  /*3200*/  DSETP.GEU.AND P0, PT, |R4|, UR4, PT ;  /* 0x0000000404007e2a */ /* 0x000fdc000bf0e200 */
[----:B0-----:R-:W-:Y:S01]  /*3210*/  @!P0 FMUL R18, R18, 1.175494350822287508e-38 ;  /* 0x0080000012128820 */ /* 0x001fe20000400000 */
[----:B------:R-:W-:Y:S06]  /*3220*/  BRA `(.L_x_9190) ;  /* 0x0000000800247947 */ /* 0x000fec0003800000 */
.L_x_9203:
        /* <DEDUP_REMOVED lines=26> */
.L_x_9206:
        /* <DEDUP_REMOVED lines=13> */
.L_x_9205:
[----:B------:R-:W2:Y:S02]  /*34a0*/  LDG.E.U16 R4, desc[UR36][R4.64] ;  /* 0x0000002404047981 */ /* 0x000ea4000c1e1500 */
[----:B--2---:R-:W-:Y:S01]  /*34b0*/  IMAD.U32 R18, R4, 0x10000, RZ ;  /* 0x0001000004127824 */ /* 0x004fe200078e00ff */
[----:B------:R-:W-:Y:S06]  /*34c0*/  BRA `(.L_x_9190) ;  /* 0x00000004007c7947 */ /* 0x000fec0003800000 */
.L_x_9202:
        /* <DEDUP_REMOVED lines=11> */
.L_x_9209:
        /* <DEDUP_REMOVED lines=19> */
.L_x_9211:
[----:B------:R-:W-:Y:S05]  /*36b0*/  BSYNC B0 ;  /* 0x0000000000007941 */ /* 0x000fea0003800000 */
.L_x_9210:
[----:B------:R-:W-:Y:S01]  /*36c0*/  IMAD.SHL.U32 R3, R3, 0x100000, RZ ;  /* 0x0010000003037824 */ /* 0x000fe200078e00ff */
[----:B------:R-:W-:-:S04]  /*36d0*/  LEA R5, R0, 0x3b800000, 0x17 ;  /* 0x3b80000000057811 */ /* 0x000fc800078eb8ff */
[----:B------:R-:W-:Y:S01]  /*36e0*/  LOP3.LUT R18, R5, R3, R18, 0xfe, !PT ;  /* 0x0000000305127212 */ /* 0x000fe200078efe12 */
[----:B------:R-:W-:Y:S06]  /*36f0*/  BRA `(.L_x_9190) ;  /* 0x0000000000f07947 */ /* 0x000fec0003800000 */
.L_x_9208:
        /* <DEDUP_REMOVED lines=19> */
.L_x_9213:
[----:B------:R-:W-:Y:S05]  /*3830*/  BSYNC B0 ;  /* 0x0000000000007941 */ /* 0x000fea0003800000 */
.L_x_9212:
[----:B------:R-:W-:Y:S01]  /*3840*/  IMAD.SHL.U32 R3, R3, 0x200000, RZ ;  /* 0x0020000003037824 */ /* 0x000fe200078e00ff */
[----:B------:R-:W-:-:S04]  /*3850*/  LEA R5, R0, 0x37800000, 0x17 ;  /* 0x3780000000057811 */ /* 0x000fc800078eb8ff */
[----:B------:R-:W-:Y:S01]  /*3860*/  LOP3.LUT R18, R5, R3, R18, 0xfe, !PT ;  /* 0x0000000305127212 */ /* 0x000fe200078efe12 */
[----:B------:R-:W-:Y:S06]  /*3870*/  BRA `(.L_x_9190) ;  /* 0x0000000000907947 */ /* 0x000fec0003800000 */
.L_x_9207:
        /* <DEDUP_REMOVED lines=14> */
.L_x_9195:
        /* <DEDUP_REMOVED lines=16> */
.L_x_9216:
[----:B------:R-:W-:Y:S05]  /*3a60*/  BRA `(.L_x_9190) ;  /* 0x0000000000147947 */ /* 0x000fea0003800000 */
.L_x_9215:
[----:B------:R-:W2:Y:S02]  /*3a70*/  LDG.E.64 R18, desc[UR36][R4.64] ;  /* 0x0000002404127981 */ /* 0x000ea4000c1e1b00 */
[----:B--2---:R0:W2:Y:S01]  /*3a80*/  I2F.U64 R18, R18 ;  /* 0x0000001200127312 */ /* 0x0040a20000301000 */
[----:B------:R-:W-:Y:S05]  /*3a90*/  BRA `(.L_x_9190) ;  /* 0x0000000000087947 */ /* 0x000fea0003800000 */
.L_x_9214:
[----:B------:R-:W2:Y:S02]  /*3aa0*/  LDG.E R4, desc[UR36][R4.64] ;  /* 0x0000002404047981 */ /* 0x000ea4000c1e1900 */
[----:B--2---:R-:W-:-:S07]  /*3ab0*/  I2FP.F32.U32 R18, R4 ;  /* 0x0000000400127245 */ /* 0x004fce0000201000 */
.L_x_9190:
[----:B------:R-:W-:Y:S05]  /*3ac0*/  BSYNC B6 ;  /* 0x0000000000067941 */ /* 0x000fea0003800000 */
.L_x_9189:
[----:B0-----:R-:W0:Y:S01]  /*3ad0*/  S2R R19, SR_TID.X ;  /* 0x0000000000137919 */ /* 0x001e220000002100 */
[----:B------:R-:W1:Y:S01]  /*3ae0*/  LDC.U8 R16, c[0x0][0x234] ;  /* 0x00008d00ff107b82 */ /* 0x000e620000000000 */
[----:B------:R-:W-:Y:S01]  /*3af0*/  BSSY B0, `(.L_x_9217) ;  /* 0x000002b000007945 */ /* 0x000fe20003800000 */
[CC--:B0-----:R-:W-:Y:S01]  /*3b00*/  ISETP.GE.AND P2, PT, R19.reuse, R17.reuse, PT ;  /* 0x000000111300720c */ /* 0x0c1fe20003f46270 */
[C---:B------:R-:W-:Y:S02]  /*3b10*/  VIADD R0, R19.reuse, 0x100 ;  /* 0x0000010013007836 */ /* 0x040fe40000000000 */
[C---:B--2-4-:R-:W-:Y:S02]  /*3b20*/  VIADD R4, R19.reuse, 0x180 ;  /* 0x0000018013047836 */ /* 0x054fe40000000000 */
[----:B------:R-:W-:Y:S01]  /*3b30*/  VIADD R26, R19, 0x80 ;  /* 0x00000080131a7836 */ /* 0x000fe20000000000 */
[-C--:B------:R-:W-:Y:S02]  /*3b40*/  ISETP.GE.AND P0, PT, R0, R17.reuse, PT ;  /* 0x000000110000720c */ /* 0x080fe40003f06270 */
[----:B------:R-:W-:-:S02]  /*3b50*/  ISETP.GE.AND P1, PT, R4, R17, PT ;  /* 0x000000110400720c */ /* 0x000fc40003f26270 */
[----:B------:R-:W-:-:S03]  /*3b60*/  ISETP.GE.AND P4, PT, R26, R17, PT ;  /* 0x000000111a00720c */ /* 0x000fc60003f86270 */
[----:B------:R-:W-:Y:S10]  /*3b70*/  @P2 BRA `(.L_x_9218) ;  /* 0x0000000000882947 */ /* 0x000ff40003800000 */
[----:B-1-3-5:R-:W-:Y:S01]  /*3b80*/  FMUL.FTZ R0, R22, 0.70710676908493041992 ;  /* 0x3f3504f316007820 */ /* 0x02afe20000410000 */
        /* <DEDUP_REMOVED lines=32> */
[----:B------:R-:W-:-:S07]  /*3d90*/  FMUL.FTZ R4, R4, R3 ;  /* 0x0000000304047220 */ /* 0x000fce0000410000 */
.L_x_9218:
[----:B------:R-:W-:Y:S05]  /*3da0*/  BSYNC B0 ;  /* 0x0000000000007941 */ /* 0x000fea0003800000 */
.L_x_9217:
[----:B------:R-:W-:Y:S04]  /*3db0*/  BSSY B0, `(.L_x_9219) ;  /* 0x0000024000007945 */ /* 0x000fe80003800000 */
[----:B------:R-:W-:Y:S05]  /*3dc0*/  @P4 BRA `(.L_x_9220) ;  /* 0x0000000000884947 */ /* 0x000fea0003800000 */
[----:B-----5:R-:W-:Y:S01]  /*3dd0*/  FMUL.FTZ R0, R24, 0.70710676908493041992 ;  /* 0x3f3504f318007820 */ /* 0x020fe20000410000 */
        /* <DEDUP_REMOVED lines=31> */
[----:B-1-3--:R-:W-:-:S04]  /*3fd0*/  FADD.FTZ R22, R5, 1 ;  /* 0x3f80000005167421 */ /* 0x00afc80000010000 */
[----:B------:R-:W-:-:S07]  /*3fe0*/  FMUL.FTZ R22, R22, R3 ;  /* 0x0000000316167220 */ /* 0x000fce0000410000 */
.L_x_9220:
[----:B------:R-:W-:Y:S05]  /*3ff0*/  BSYNC B0 ;  /* 0x0000000000007941 */ /* 0x000fea0003800000 */
.L_x_9219:
[----:B------:R-:W-:Y:S04]  /*4000*/  BSSY B0, `(.L_x_9221) ;  /* 0x0000024000007945 */ /* 0x000fe80003800000 */
[----:B------:R-:W-:Y:S05]  /*4010*/  @P0 BRA `(.L_x_9222) ;  /* 0x0000000000880947 */ /* 0x000fea0003800000 */
[C---:B-----5:R-:W-:Y:S01]  /*4020*/  FMUL.FTZ R0, R23.reuse, 0.70710676908493041992 ;  /* 0x3f3504f317007820 */ /* 0x060fe20000410000 */
[----:B------:R-:W-:Y:S02]  /*4030*/  IMAD.MOV.U32 R7, RZ, RZ, 0x38eb4c3a ;  /* 0x38eb4c3aff077424 */ /* 0x000fe400078e00ff */
[----:B------:R-:W-:Y:S01]  /*4040*/  FMUL.FTZ R23, R23, 0.5 ;  /* 0x3f00000017177820 */ /* 0x000fe20000410000 */
        /* <DEDUP_REMOVED lines=28> */
[----:B------:R-:W-:-:S05]  /*4210*/  @P0 LOP3.LUT R5, R3, 0x80000000, R0, 0xb8, !PT ;  /* 0x8000000003050812 */ /* 0x000fca00078eb800 */
[----:B------:R-:W-:-:S04]  /*4220*/  FADD.FTZ R24, R5, 1 ;  /* 0x3f80000005187421 */ /* 0x000fc80000010000 */
[----:B------:R-:W-:-:S07]  /*4230*/  FMUL.FTZ R24, R24, R23 ;  /* 0x0000001718187220 */ /* 0x000fce0000410000 */
.L_x_9222:
[----:B------:R-:W-:Y:S05]  /*4240*/  BSYNC B0 ;  /* 0x0000000000007941 */ /* 0x000fea0003800000 */
.L_x_9221:
        /* <DEDUP_REMOVED lines=36> */
.L_x_9224:
[----:B------:R-:W-:Y:S05]  /*4490*/  BSYNC B0 ;  /* 0x0000000000007941 */ /* 0x000fea0003800000 */
.L_x_9223:
        /* <DEDUP_REMOVED lines=23> */
.L_x_9230:
[----:B------:R-:W0:Y:S01]  /*4610*/  F2I.S64.TRUNC R4, R4 ;  /* 0x0000000400047311 */ /* 0x000e22000020d900 */
[----:B------:R-:W-:Y:S02]  /*4620*/  IMAD.MOV.U32 R19, RZ, RZ, R26 ;  /* 0x000000ffff137224 */ /* 0x000fe400078e001a */
[----:B0-----:R-:W-:-:S05]  /*4630*/  IMAD.MOV.U32 R3, RZ, RZ, R4 ;  /* 0x000000ffff037224 */ /* 0x001fca00078e0004 */
[----:B------:R0:W-:Y:S01]  /*4640*/  STG.E.U8 desc[UR36][R8.64], R3 ;  /* 0x0000000308007986 */ /* 0x0001e2000c101124 */
[----:B------:R-:W-:Y:S05]  /*4650*/  BRA `(.L_x_9226) ;  /* 0x0000000c00907947 */ /* 0x000fea0003800000 */
.L_x_9229:
        /* <DEDUP_REMOVED lines=10> */
.L_x_9233:
[----:B------:R-:W0:Y:S01]  /*4700*/  F2I.FTZ.TRUNC.NTZ R3, R4 ;  /* 0x0000000400037305 */ /* 0x000e22000021f100 */
[----:B------:R-:W-:Y:S01]  /*4710*/  IMAD.MOV.U32 R19, RZ, RZ, R26 ;  /* 0x000000ffff137224 */ /* 0x000fe200078e001a */
[----:B0-----:R4:W-:Y:S01]  /*4720*/  STG.E desc[UR36][R8.64], R3 ;  /* 0x0000000308007986 */ /* 0x0019e2000c101924 */
[----:B------:R-:W-:Y:S05]  /*4730*/  BRA `(.L_x_9226) ;  /* 0x0000000c00587947 */ /* 0x000fea0003800000 */
.L_x_9232:
[----:B------:R-:W0:Y:S01]  /*4740*/  F2I.FTZ.TRUNC.NTZ R3, R4 ;  /* 0x0000000400037305 */ /* 0x000e22000021f100 */
[----:B------:R-:W-:Y:S01]  /*4750*/  IMAD.MOV.U32 R19, RZ, RZ, R26 ;  /* 0x000000ffff137224 */ /* 0x000fe200078e001a */
[----:B0-----:R0:W-:Y:S01]  /*4760*/  STG.E.U16 desc[UR36][R8.64], R3 ;  /* 0x0000000308007986 */ /* 0x0011e2000c101524 */
[----:B------:R-:W-:Y:S05]  /*4770*/  BRA `(.L_x_9226) ;  /* 0x0000000c00487947 */ /* 0x000fea0003800000 */
.L_x_9228:
        /* <DEDUP_REMOVED lines=9> */
.L_x_9235:
[----:B------:R-:W-:Y:S01]  /*4810*/  F2FP.F16.F32.PACK_AB R4, RZ, R4 ;  /* 0x00000004ff04723e */ /* 0x000fe200000000ff */
[----:B------:R-:W-:-:S04]  /*4820*/  IMAD.MOV.U32 R19, RZ, RZ, R26 ;  /* 0x000000ffff137224 */ /* 0x000fc800078e001a */
[----:B------:R0:W-:Y:S01]  /*4830*/  STG.E.U16 desc[UR36][R8.64], R4 ;  /* 0x0000000408007986 */ /* 0x0001e2000c101524 */
[----:B------:R-:W-:Y:S05]  /*4840*/  BRA `(.L_x_9226) ;  /* 0x0000000c00147947 */ /* 0x000fea0003800000 */
.L_x_9234:
        /* <DEDUP_REMOVED lines=10> */
.L_x_9237:
[----:B------:R-:W-:Y:S01]  /*48f0*/  F2FP.F16.F32.PACK_AB R3, RZ, R4 ;  /* 0x00000004ff03723e */ /* 0x000fe200000000ff */
[----:B------:R-:W-:-:S03]  /*4900*/  IMAD.MOV.U32 R19, RZ, RZ, R26 ;  /* 0x000000ffff137224 */ /* 0x000fc600078e001a */
[----:B------:R-:W-:-:S05]  /*4910*/  PRMT R3, R3, 0x5410, RZ ;  /* 0x0000541003037816 */ /* 0x000fca00000000ff */
[----:B------:R0:W-:Y:S01]  /*4920*/  STG.E desc[UR36][R8.64], R3 ;  /* 0x0000000308007986 */ /* 0x0001e2000c101924 */
[----:B------:R-:W-:Y:S05]  /*4930*/  BRA `(.L_x_9226) ;  /* 0x0000000800d87947 */ /* 0x000fea0003800000 */
.L_x_9236:
[----:B------:R-:W-:Y:S01]  /*4940*/  FMUL.FTZ R4, R4, 1 ;  /* 0x3f80000004047820 */ /* 0x000fe20000410000 */
[----:B------:R-:W-:-:S05]  /*4950*/  IMAD.MOV.U32 R19, RZ, RZ, R26 ;  /* 0x000000ffff137224 */ /* 0x000fca00078e001a */
[----:B------:R-:W0:Y:S02]  /*4960*/  F2F.F64.F32 R4, R4 ;  /* 0x0000000400047310 */ /* 0x000e240000201800 */
[----:B0-----:R0:W-:Y:S01]  /*4970*/  STG.E.64 desc[UR36][R8.64], R4 ;  /* 0x0000000408007986 */ /* 0x0011e2000c101b24 */
[----:B------:R-:W-:Y:S05]  /*4980*/  BRA `(.L_x_9226) ;  /* 0x0000000800c47947 */ /* 0x000fea0003800000 */
.L_x_9227:
        /* <DEDUP_REMOVED lines=13> */
.L_x_9240:
[----:B------:R-:W-:Y:S01]  /*4a60*/  FMUL.FTZ R4, R4, 1 ;  /* 0x3f80000004047820 */ /* 0x000fe20000410000 */
[----:B------:R-:W-:Y:S01]  /*4a70*/  CS2R R6, SRZ ;  /* 0x0000000000067805 */ /* 0x000fe2000001ff00 */
[----:B------:R-:W-:-:S04]  /*4a80*/  IMAD.MOV.U32 R19, RZ, RZ, R26 ;  /* 0x000000ffff137224 */ /* 0x000fc800078e001a */
[----:B------:R-:W0:Y:S02]  /*4a90*/  F2F.F64.F32 R4, R4 ;  /* 0x0000000400047310 */ /* 0x000e240000201800 */
[----:B0-----:R0:W-:Y:S01]  /*4aa0*/  STG.E.128 desc[UR36][R8.64], R4 ;  /* 0x0000000408007986 */ /* 0x0011e2000c101d24 */
[----:B------:R-:W-:Y:S05]  /*4ab0*/  BRA `(.L_x_9226) ;  /* 0x0000000800787947 */ /* 0x000fea0003800000 */
.L_x_9239:
        /* <DEDUP_REMOVED lines=20> */
.L_x_9244:
[----:B------:R-:W-:Y:S05]  /*4c00*/  BSYNC B0 ;  /* 0x0000000000007941 */ /* 0x000fea0003800000 */
.L_x_9243:
[----:B------:R-:W-:Y:S01]  /*4c10*/  LOP3.LUT R5, R0, R5, RZ, 0xfc, !PT ;  /* 0x0000000500057212 */ /* 0x000fe200078efcff */
[----:B------:R-:W-:-:S04]  /*4c20*/  IMAD.MOV.U32 R19, RZ, RZ, R26 ;  /* 0x000000ffff137224 */ /* 0x000fc800078e001a */
[----:B------:R0:W-:Y:S01]  /*4c30*/  STG.E.U8 desc[UR36][R8.64], R5 ;  /* 0x0000000508007986 */ /* 0x0001e2000c101124 */
[----:B------:R-:W-:Y:S05]  /*4c40*/  BRA `(.L_x_9226) ;  /* 0x0000000800147947 */ /* 0x000fea0003800000 */
.L_x_9242:
        /* <DEDUP_REMOVED lines=12> */
.L_x_9246:
[----:B------:R-:W-:Y:S01]  /*4d10*/  IMAD.MOV.U32 R0, RZ, RZ, 0x7f ;  /* 0x0000007fff007424 */ /* 0x000fe200078e00ff */
[----:B------:R-:W-:-:S04]  /*4d20*/  ISETP.GT.U32.AND P0, PT, R5, 0x7f800000, PT ;  /* 0x7f8000000500780c */ /* 0x000fc80003f04070 */
[----:B------:R-:W-:-:S09]  /*4d30*/  SEL R0, R0, 0x7c, P0 ;  /* 0x0000007c00007807 */ /* 0x000fd20000000000 */
.L_x_9247:
[----:B------:R-:W-:Y:S05]  /*4d40*/  BSYNC B0 ;  /* 0x0000000000007941 */ /* 0x000fea0003800000 */
.L_x_9245:
[----:B------:R-:W-:Y:S01]  /*4d50*/  LOP3.LUT R4, R4, 0x80000000, RZ, 0xc0, !PT ;  /* 0x8000000004047812 */ /* 0x000fe200078ec0ff */
[----:B------:R-:W-:-:S03]  /*4d60*/  IMAD.MOV.U32 R19, RZ, RZ, R26 ;  /* 0x000000ffff137224 */ /* 0x000fc600078e001a */
[----:B------:R-:W-:-:S04]  /*4d70*/  SHF.R.U32.HI R3, RZ, 0x18, R4 ;  /* 0x00000018ff037819 */ /* 0x000fc80000011604 */
[----:B------:R-:W-:-:S05]  /*4d80*/  LOP3.LUT R3, R0, R3, RZ, 0xfc, !PT ;  /* 0x0000000300037212 */ /* 0x000fca00078efcff */
[----:B------:R0:W-:Y:S01]  /*4d90*/  STG.E.U8 desc[UR36][R8.64], R3 ;  /* 0x0000000308007986 */ /* 0x0001e2000c101124 */
[----:B------:R-:W-:Y:S05]  /*4da0*/  BRA `(.L_x_9226) ;  /* 0x0000000400bc7947 */ /* 0x000fea0003800000 */
.L_x_9241:
[----:B------:R-:W-:Y:S01]  /*4db0*/  F2FP.BF16.F32.PACK_AB R4, RZ, R4 ;  /* 0x00000004ff04723e */ /* 0x000fe200000010ff */
[----:B------:R-:W-:-:S04]  /*4dc0*/  IMAD.MOV.U32 R19, RZ, RZ, R26 ;  /* 0x000000ffff137224 */ /* 0x000fc800078e001a */
[----:B------:R0:W-:Y:S01]  /*4dd0*/  STG.E.U16 desc[UR36][R8.64], R4 ;  /* 0x0000000408007986 */ /* 0x0001e2000c101524 */
[----:B------:R-:W-:Y:S05]  /*4de0*/  BRA `(.L_x_9226) ;  /* 0x0000000400ac7947 */ /* 0x000fea0003800000 */
.L_x_9238:
        /* <DEDUP_REMOVED lines=12> */
.L_x_9250:
        /* <DEDUP_REMOVED lines=16> */
.L_x_9253:
[----:B------:R-:W-:-:S04]  /*4fb0*/  LOP3.LUT R4, R4, 0x80000000, RZ, 0xc0, !PT ;  /* 0x8000000004047812 */ /* 0x000fc800078ec0ff */
[----:B------:R-:W-:-:S04]  /*4fc0*/  SHF.R.U32.HI R4, RZ, 0x18, R4 ;  /* 0x00000018ff047819 */ /* 0x000fc80000011604 */
[----:B------:R-:W-:-:S04]  /*4fd0*/  LOP3.LUT R3, R3, R4, RZ, 0xfc, !PT ;  /* 0x0000000403037212 */ /* 0x000fc800078efcff */
[----:B------:R-:W-:-:S07]  /*4fe0*/  PRMT R0, R3, 0x7610, R0 ;  /* 0x0000761003007816 */ /* 0x000fce0000000000 */
.L_x_9252:
[----:B------:R-:W-:Y:S05]  /*4ff0*/  BSYNC B0 ;  /* 0x0000000000007941 */ /* 0x000fea0003800000 */
.L_x_9251:
[----:B------:R0:W-:Y:S01]  /*5000*/  STG.E.U8 desc[UR36][R8.64], R0 ;  /* 0x0000000008007986 */ /* 0x0001e2000c101124 */
[----:B------:R-:W-:Y:S01]  /*5010*/  IMAD.MOV.U32 R19, RZ, RZ, R26 ;  /* 0x000000ffff137224 */ /* 0x000fe200078e001a */
[----:B------:R-:W-:Y:S06]  /*5020*/  BRA `(.L_x_9226) ;  /* 0x00000004001c7947 */ /* 0x000fec0003800000 */
.L_x_9249:
        /* <DEDUP_REMOVED lines=16> */
.L_x_9256:
[----:B------:R-:W-:-:S04]  /*5130*/  LOP3.LUT R4, R4, 0x80000000, RZ, 0xc0, !PT ;  /* 0x8000000004047812 */ /* 0x000fc800078ec0ff */
[----:B------:R-:W-:-:S04]  /*5140*/  SHF.R.U32.HI R4, RZ, 0x18, R4 ;  /* 0x00000018ff047819 */ /* 0x000fc80000011604 */
[----:B------:R-:W-:-:S04]  /*5150*/  LOP3.LUT R3, R3, R4, RZ, 0xfc, !PT ;  /* 0x0000000403037212 */ /* 0x000fc800078efcff */
[----:B------:R-:W-:-:S07]  /*5160*/  PRMT R0, R3, 0x7610, R0 ;  /* 0x0000761003007816 */ /* 0x000fce0000000000 */
.L_x_9255:
[----:B------:R-:W-:Y:S05]  /*5170*/  BSYNC B0 ;  /* 0x0000000000007941 */ /* 0x000fea0003800000 */
.L_x_9254:
[----:B------:R0:W-:Y:S01]  /*5180*/  STG.E.U8 desc[UR36][R8.64], R0 ;  /* 0x0000000008007986 */ /* 0x0001e2000c101124 */
[----:B------:R-:W-:Y:S01]  /*5190*/  IMAD.MOV.U32 R19, RZ, RZ, R26 ;  /* 0x000000ffff137224 */ /* 0x000fe200078e001a */
[----:B------:R-:W-:Y:S06]  /*51a0*/  BRA `(.L_x_9226) ;  /* 0x0000000000bc7947 */ /* 0x000fec0003800000 */
.L_x_9248:
        /* <DEDUP_REMOVED lines=22> */
.L_x_9231:
        /* <DEDUP_REMOVED lines=15> */
[----:B0--3-5:R-:W-:Y:S05]  /*5400*/  CALL.ABS.NOINC R14 ;  /* 0x000000000e007343 */ /* 0x029fea0003c00000 */
.L_x_9259:
[----:B------:R-:W-:Y:S01]  /*5410*/  IMAD.MOV.U32 R19, RZ, RZ, R26 ;  /* 0x000000ffff137224 */ /* 0x000fe200078e001a */
[----:B------:R-:W-:Y:S06]  /*5420*/  BRA `(.L_x_9226) ;  /* 0x00000000001c7947 */ /* 0x000fec0003800000 */
.L_x_9258:
[----:B------:R-:W0:Y:S01]  /*5430*/  F2I.U64.TRUNC R4, R4 ;  /* 0x0000000400047311 */ /* 0x000e22000020d800 */
[----:B------:R-:W-:Y:S01]  /*5440*/  IMAD.MOV.U32 R19, RZ, RZ, R26 ;  /* 0x000000ffff137224 */ /* 0x000fe200078e001a */
[----:B0-----:R0:W-:Y:S01]  /*5450*/  STG.E.64 desc[UR36][R8.64], R4 ;  /* 0x0000000408007986 */ /* 0x0011e2000c101b24 */
[----:B------:R-:W-:Y:S05]  /*5460*/  BRA `(.L_x_9226) ;  /* 0x00000000000c7947 */ /* 0x000fea0003800000 */
.L_x_9257:
[----:B------:R-:W0:Y:S01]  /*5470*/  F2I.FTZ.U32.TRUNC.NTZ R3, R4 ;  /* 0x0000000400037305 */ /* 0x000e22000021f000 */
[----:B------:R-:W-:Y:S01]  /*5480*/  IMAD.MOV.U32 R19, RZ, RZ, R26 ;  /* 0x000000ffff137224 */ /* 0x000fe200078e001a */
[----:B0-----:R0:W-:Y:S06]  /*5490*/  STG.E desc[UR36][R8.64], R3 ;  /* 0x0000000308007986 */ /* 0x0011ec000c101924 */
.L_x_9226:
[----:B------:R-:W-:Y:S05]  /*54a0*/  BSYNC B6 ;  /* 0x0000000000067941 */ /* 0x000fea0003800000 */
.L_x_9225:
[----:B------:R-:W-:Y:S01]  /*54b0*/  ISETP.GE.AND P0, PT, R19, R17, PT ;  /* 0x000000111300720c */ /* 0x000fe20003f06270 */
[----:B------:R-:W-:-:S12]  /*54c0*/  BSSY B6, `(.L_x_9260) ;  /* 0x00001d8000067945 */ /* 0x000fd80003800000 */
[----:B------:R-:W-:Y:S05]  /*54d0*/  @P0 BRA `(.L_x_9261) ;  /* 0x0000001c00580947 */ /* 0x000fea0003800000 */
[----:B0-2-4-:R-:W0:Y:S01]  /*54e0*/  LDC.64 R8, c[0x0][0x218] ;  /* 0x00008600ff087b82 */ /* 0x015e220000000a00 */
        /* <DEDUP_REMOVED lines=17> */
[----:B---3-5:R-:W0:Y:S02]  /*5600*/  F2I.FTZ.TRUNC.NTZ R3, R22 ;  /* 0x0000001600037305 */ /* 0x028e24000021f100 */
[----:B0-----:R4:W-:Y:S01]  /*5610*/  STG.E.U8 desc[UR36][R8.64], R3 ;  /* 0x0000000308007986 */ /* 0x0019e2000c101124 */
[----:B------:R-:W-:Y:S05]  /*5620*/  BRA `(.L_x_9267) ;  /* 0x0000000c00507947 */ /* 0x000fea0003800000 */
.L_x_9265:
[----:B---3-5:R-:W0:Y:S02]  /*5630*/  F2I.S64.TRUNC R22, R22 ;  /* 0x0000001600167311 */ /* 0x028e24000020d900 */
[----:B0-----:R-:W-:-:S05]  /*5640*/  IMAD.MOV.U32 R3, RZ, RZ, R22 ;  /* 0x000000ffff037224 */ /* 0x001fca00078e0016 */
[----:B------:R3:W-:Y:S01]  /*5650*/  STG.E.U8 desc[UR36][R8.64], R3 ;  /* 0x0000000308007986 */ /* 0x0007e2000c101124 */
[----:B------:R-:W-:Y:S05]  /*5660*/  BRA `(.L_x_9267) ;  /* 0x0000000c00407947 */ /* 0x000fea0003800000 */
.L_x_9264:
[----:B------:R-:W-:-:S13]  /*5670*/  ISETP.NE.AND P0, PT, R0, 0x2, PT ;  /* 0x000000020000780c */ /* 0x000fda0003f05270 */
[----:B------:R-:W-:Y:S05]  /*5680*/  @!P0 BRA `(.L_x_9268) ;  /* 0x0000000000288947 */ /* 0x000fea0003800000 */
[----:B------:R-:W-:-:S13]  /*5690*/  ISETP.NE.AND P0, PT, R0, 0x3, PT ;  /* 0x000000030000780c */ /* 0x000fda0003f05270 */
[----:B------:R-:W-:Y:S05]  /*56a0*/  @!P0 BRA `(.L_x_9269) ;  /* 0x0000000000148947 */ /* 0x000fea0003800000 */
[----:B------:R-:W-:-:S13]  /*56b0*/  ISETP.NE.AND P0, PT, R0, 0x4, PT ;  /* 0x000000040000780c */ /* 0x000fda0003f05270 */
[----:B------:R-:W-:Y:S05]  /*56c0*/  @P0 BRA `(.L_x_9266) ;  /* 0x0000000800d00947 */ /* 0x000fea0003800000 */
[----:B---3-5:R-:W0:Y:S02]  /*56d0*/  F2I.S64.TRUNC R22, R22 ;  /* 0x0000001600167311 */ /* 0x028e24000020d900 */
[----:B0-----:R1:W-:Y:S01]  /*56e0*/  STG.E.64 desc[UR36][R8.64], R22 ;  /* 0x0000001608007986 */ /* 0x0013e2000c101b24 */
[----:B------:R-:W-:Y:S05]  /*56f0*/  BRA `(.L_x_9267) ;  /* 0x0000000c001c7947 */ /* 0x000fea0003800000 */
.L_x_9269:
[----:B---3-5:R-:W0:Y:S02]  /*5700*/  F2I.FTZ.TRUNC.NTZ R3, R22 ;  /* 0x0000001600037305 */ /* 0x028e24000021f100 */
[----:B0-----:R2:W-:Y:S01]  /*5710*/  STG.E desc[UR36][R8.64], R3 ;  /* 0x0000000308007986 */ /* 0x0015e2000c101924 */
[----:B------:R-:W-:Y:S05]  /*5720*/  BRA `(.L_x_9267) ;  /* 0x0000000c00107947 */ /* 0x000fea0003800000 */
.L_x_9268:
[----:B---3-5:R-:W0:Y:S02]  /*5730*/  F2I.FTZ.TRUNC.NTZ R3, R22 ;  /* 0x0000001600037305 */ /* 0x028e24000021f100 */
[----:B0-----:R0:W-:Y:S01]  /*5740*/  STG.E.U16 desc[UR36][R8.64], R3 ;  /* 0x0000000308007986 */ /* 0x0011e2000c101524 */
[----:B------:R-:W-:Y:S05]  /*5750*/  BRA `(.L_x_9267) ;  /* 0x0000000c00047947 */ /* 0x000fea0003800000 */
.L_x_9263:
[----:B------:R-:W-:-:S13]  /*5760*/  ISETP.GT.AND P0, PT, R0, 0x6, PT ;  /* 0x000000060000780c */ /* 0x000fda0003f04270 */
[----:B------:R-:W-:Y:S05]  /*5770*/  @P0 BRA `(.L_x_9270) ;  /* 0x0000000000240947 */ /* 0x000fea0003800000 */
[----:B------:R-:W-:-:S13]  /*5780*/  ISETP.NE.AND P0, PT, R0, 0x5, PT ;  /* 0x000000050000780c */ /* 0x000fda0003f05270 */
[----:B------:R-:W-:Y:S05]  /*5790*/  @!P0 BRA `(.L_x_9271) ;  /* 0x0000000000108947 */ /* 0x000fea0003800000 */
[----:B------:R-:W-:-:S13]  /*57a0*/  ISETP.NE.AND P0, PT, R0, 0x6, PT ;  /* 0x000000060000780c */ /* 0x000fda0003f05270 */
[----:B------:R-:W-:Y:S05]  /*57b0*/  @P0 BRA `(.L_x_9266) ;  /* 0x0000000800940947 */ /* 0x000fea0003800000 */
[----:B---3-5:R0:W-:Y:S01]  /*57c0*/  STG.E desc[UR36][R8.64], R22 ;  /* 0x0000001608007986 */ /* 0x0281e2000c101924 */
[----:B------:R-:W-:Y:S05]  /*57d0*/  BRA `(.L_x_9267) ;  /* 0x0000000800e47947 */ /* 0x000fea0003800000 */
.L_x_9271:
[----:B---3-5:R-:W-:-:S05]  /*57e0*/  F2FP.F16.F32.PACK_AB R22, RZ, R22 ;  /* 0x00000016ff16723e */ /* 0x028fca00000000ff */
[----:B------:R0:W-:Y:S01]  /*57f0*/  STG.E.U16 desc[UR36][R8.64], R22 ;  /* 0x0000001608007986 */ /* 0x0001e2000c101524 */
[----:B------:R-:W-:Y:S05]  /*5800*/  BRA `(.L_x_9267) ;  /* 0x0000000800d87947 */ /* 0x000fea0003800000 */
.L_x_9270:
[----:B------:R-:W-:-:S13]  /*5810*/  ISETP.NE.AND P0, PT, R0, 0x7, PT ;  /* 0x000000070000780c */ /* 0x000fda0003f05270 */
[----:B------:R-:W-:Y:S05]  /*5820*/  @!P0 BRA `(.L_x_9272) ;  /* 0x00000000002c8947 */ /* 0x000fea0003800000 */
[----:B------:R-:W-:-:S13]  /*5830*/  ISETP.NE.AND P0, PT, R0, 0x8, PT ;  /* 0x000000080000780c */ /* 0x000fda0003f05270 */
[----:B------:R-:W-:Y:S05]  /*5840*/  @!P0 BRA `(.L_x_9273) ;  /* 0x0000000000148947 */ /* 0x000fea0003800000 */
[----:B------:R-:W-:-:S13]  /*5850*/  ISETP.NE.AND P0, PT, R0, 0x9, PT ;  /* 0x000000090000780c */ /* 0x000fda0003f05270 */
[----:B------:R-:W-:Y:S05]  /*5860*/  @P0 BRA `(.L_x_9266) ;  /* 0x0000000800680947 */ /* 0x000fea0003800000 */
[----:B-----5:R-:W-:-:S05]  /*5870*/  IMAD.MOV.U32 R23, RZ, RZ, RZ ;  /* 0x000000ffff177224 */ /* 0x020fca00078e00ff */
[----:B---3--:R0:W-:Y:S01]  /*5880*/  STG.E.64 desc[UR36][R8.64], R22 ;  /* 0x0000001608007986 */ /* 0x0081e2000c101b24 */
[----:B------:R-:W-:Y:S05]  /*5890*/  BRA `(.L_x_9267) ;  /* 0x0000000800b47947 */ /* 0x000fea0003800000 */
.L_x_9273:
[----:B---3-5:R-:W-:-:S04]  /*58a0*/  F2FP.F16.F32.PACK_AB R3, RZ, R22 ;  /* 0x00000016ff03723e */ /* 0x028fc800000000ff */
[----:B------:R-:W-:-:S05]  /*58b0*/  PRMT R3, R3, 0x5410, RZ ;  /* 0x0000541003037816 */ /* 0x000fca00000000ff */
[----:B------:R0:W-:Y:S01]  /*58c0*/  STG.E desc[UR36][R8.64], R3 ;  /* 0x0000000308007986 */ /* 0x0001e2000c101924 */
[----:B------:R-:W-:Y:S05]  /*58d0*/  BRA `(.L_x_9267) ;  /* 0x0000000800a47947 */ /* 0x000fea0003800000 */
.L_x_9272:
[----:B---3-5:R-:W-:-:S06]  /*58e0*/  FMUL.FTZ R4, R22, 1 ;  /* 0x3f80000016047820 */ /* 0x028fcc0000410000 */
[----:B------:R-:W0:Y:S02]  /*58f0*/  F2F.F64.F32 R4, R4 ;  /* 0x0000000400047310 */ /* 0x000e240000201800 */
[----:B0-----:R0:W-:Y:S01]  /*5900*/  STG.E.64 desc[UR36][R8.64], R4 ;  /* 0x0000000408007986 */ /* 0x0011e2000c101b24 */
[----:B------:R-:W-:Y:S05]  /*5910*/  BRA `(.L_x_9267) ;  /* 0x0000000800947947 */ /* 0x000fea0003800000 */
.L_x_9262:
        /* <DEDUP_REMOVED lines=8> */
[----:B---3-5:R-:W-:-:S04]  /*59a0*/  FSETP.NEU.FTZ.AND P0, PT, R22, RZ, PT ;  /* 0x000000ff1600720b */ /* 0x028fc80003f1d000 */
[----:B------:R-:W-:-:S05]  /*59b0*/  SEL R3, RZ, 0x1, !P0 ;  /* 0x00000001ff037807 */ /* 0x000fca0004000000 */
[----:B------:R0:W-:Y:S01]  /*59c0*/  STG.E.U8 desc[UR36][R8.64], R3 ;  /* 0x0000000308007986 */ /* 0x0001e2000c101124 */
[----:B------:R-:W-:Y:S05]  /*59d0*/  BRA `(.L_x_9267) ;  /* 0x0000000800647947 */ /* 0x000fea0003800000 */
.L_x_9276:
[----:B---3-5:R-:W-:Y:S01]  /*59e0*/  FMUL.FTZ R4, R22, 1 ;  /* 0x3f80000016047820 */ /* 0x028fe20000410000 */
[----:B------:R-:W-:-:S05]  /*59f0*/  CS2R R6, SRZ ;  /* 0x0000000000067805 */ /* 0x000fca000001ff00 */
[----:B------:R-:W0:Y:S02]  /*5a00*/  F2F.F64.F32 R4, R4 ;  /* 0x0000000400047310 */ /* 0x000e240000201800 */
[----:B0-----:R0:W-:Y:S01]  /*5a10*/  STG.E.128 desc[UR36][R8.64], R4 ;  /* 0x0000000408007986 */ /* 0x0011e2000c101d24 */
[----:B------:R-:W-:Y:S05]  /*5a20*/  BRA `(.L_x_9267) ;  /* 0x0000000800507947 */ /* 0x000fea0003800000 */
.L_x_9275:
[----:B------:R-:W-:-:S13]  /*5a30*/  ISETP.NE.AND P0, PT, R0, 0xf, PT ;  /* 0x0000000f0000780c */ /* 0x000fda0003f05270 */
[----:B------:R-:W-:Y:S05]  /*5a40*/  @!P0 BRA `(.L_x_9277) ;  /* 0x0000000000ac8947 */ /* 0x000fea0003800000 */
[----:B------:R-:W-:-:S13]  /*5a50*/  ISETP.NE.AND P0, PT, R0, 0x17, PT ;  /* 0x000000170000780c */ /* 0x000fda0003f05270 */
[----:B------:R-:W-:Y:S05]  /*5a60*/  @!P0 BRA `(.L_x_9278) ;  /* 0x0000000000508947 */ /* 0x000fea0003800000 */
[----:B------:R-:W-:-:S13]  /*5a70*/  ISETP.NE.AND P0, PT, R0, 0x18, PT ;  /* 0x000000180000780c */ /* 0x000fda0003f05270 */
[----:B------:R-:W-:Y:S05]  /*5a80*/  @P0 BRA `(.L_x_9266) ;  /* 0x0000000400e00947 */ /* 0x000fea0003800000 */
[C---:B---3-5:R-:W-:Y:S01]  /*5a90*/  LOP3.LUT R4, R22.reuse, 0x7fffffff, RZ, 0xc0, !PT ;  /* 0x7fffffff16047812 */ /* 0x068fe200078ec0ff */
        /* <DEDUP_REMOVED lines=13> */
.L_x_9280:
[----:B------:R-:W-:Y:S05]  /*5b70*/  BSYNC B0 ;  /* 0x0000000000007941 */ /* 0x000fea0003800000 */
.L_x_9279:
[----:B------:R-:W-:-:S05]  /*5b80*/  LOP3.LUT R5, R0, R5, RZ, 0xfc, !PT ;  /* 0x0000000500057212 */ /* 0x000fca00078efcff */
[----:B------:R0:W-:Y:S01]  /*5b90*/  STG.E.U8 desc[UR36][R8.64], R5 ;  /* 0x0000000508007986 */ /* 0x0001e2000c101124 */
[----:B------:R-:W-:Y:S05]  /*5ba0*/  BRA `(.L_x_9267) ;  /* 0x0000000400f07947 */ /* 0x000fea0003800000 */
.L_x_9278:
[----:B---3-5:R-:W-:Y:S01]  /*5bb0*/  LOP3.LUT R4, R22, 0x7fffffff, RZ, 0xc0, !PT ;  /* 0x7fffffff16047812 */ /* 0x028fe200078ec0ff */
        /* <DEDUP_REMOVED lines=11> */
.L_x_9282:
[----:B------:R-:W-:Y:S01]  /*5c70*/  IMAD.MOV.U32 R0, RZ, RZ, 0x7f ;  /* 0x0000007fff007424 */ /* 0x000fe200078e00ff */
[----:B------:R-:W-:-:S04]  /*5c80*/  ISETP.GT.U32.AND P0, PT, R4, 0x7f800000, PT ;  /* 0x7f8000000400780c */ /* 0x000fc80003f04070 */
[----:B------:R-:W-:-:S09]  /*5c90*/  SEL R0, R0, 0x7c, P0 ;  /* 0x0000007c00007807 */ /* 0x000fd20000000000 */
.L_x_9283:
[----:B------:R-:W-:Y:S05]  /*5ca0*/  BSYNC B0 ;  /* 0x0000000000007941 */ /* 0x000fea0003800000 */
.L_x_9281:
[----:B------:R-:W-:-:S04]  /*5cb0*/  LOP3.LUT R22, R22, 0x80000000, RZ, 0xc0, !PT ;  /* 0x8000000016167812 */ /* 0x000fc800078ec0ff */
[----:B------:R-:W-:-:S04]  /*5cc0*/  SHF.R.U32.HI R3, RZ, 0x18, R22 ;  /* 0x00000018ff037819 */ /* 0x000fc80000011616 */
[----:B------:R-:W-:-:S05]  /*5cd0*/  LOP3.LUT R3, R0, R3, RZ, 0xfc, !PT ;  /* 0x0000000300037212 */ /* 0x000fca00078efcff */
[----:B------:R0:W-:Y:S01]  /*5ce0*/  STG.E.U8 desc[UR36][R8.64], R3 ;  /* 0x0000000308007986 */ /* 0x0001e2000c101124 */
[----:B------:R-:W-:Y:S05]  /*5cf0*/  BRA `(.L_x_9267) ;  /* 0x00000004009c7947 */ /* 0x000fea0003800000 */
.L_x_9277:
[----:B---3-5:R-:W-:-:S05]  /*5d00*/  F2FP.BF16.F32.PACK_AB R22, RZ, R22 ;  /* 0x00000016ff16723e */ /* 0x028fca00000010ff */
[----:B------:R0:W-:Y:S01]  /*5d10*/  STG.E.U16 desc[UR36][R8.64], R22 ;  /* 0x0000001608007986 */ /* 0x0001e2000c101524 */
[----:B------:R-:W-:Y:S05]  /*5d20*/  BRA `(.L_x_9267) ;  /* 0x0000000400907947 */ /* 0x000fea0003800000 */
.L_x_9274:
        /* <DEDUP_REMOVED lines=8> */
[----:B---3-5:R-:W0:Y:S02]  /*5db0*/  F2I.FTZ.U32.TRUNC.NTZ R3, R22 ;  /* 0x0000001600037305 */ /* 0x028e24000021f000 */
[----:B0-----:R0:W-:Y:S01]  /*5dc0*/  STG.E.U16 desc[UR36][R8.64], R3 ;  /* 0x0000000308007986 */ /* 0x0011e2000c101524 */
[----:B------:R-:W-:Y:S05]  /*5dd0*/  BRA `(.L_x_9267) ;  /* 0x0000000400647947 */ /* 0x000fea0003800000 */
.L_x_9286:
[----:B---3-5:R-:W-:Y:S01]  /*5de0*/  LOP3.LUT R3, R22, 0x7fffffff, RZ, 0xc0, !PT ;  /* 0x7fffffff16037812 */ /* 0x028fe200078ec0ff */
        /* <DEDUP_REMOVED lines=15> */
.L_x_9289:
[----:B------:R-:W-:-:S04]  /*5ee0*/  LOP3.LUT R22, R22, 0x80000000, RZ, 0xc0, !PT ;  /* 0x8000000016167812 */ /* 0x000fc800078ec0ff */
[----:B------:R-:W-:-:S04]  /*5ef0*/  SHF.R.U32.HI R3, RZ, 0x18, R22 ;  /* 0x00000018ff037819 */ /* 0x000fc80000011616 */
[----:B------:R-:W-:-:S04]  /*5f00*/  LOP3.LUT R0, R0, R3, RZ, 0xfc, !PT ;  /* 0x0000000300007212 */ /* 0x000fc800078efcff */
[----:B------:R-:W-:-:S07]  /*5f10*/  PRMT R4, R0, 0x7610, R4 ;  /* 0x0000761000047816 */ /* 0x000fce0000000004 */
.L_x_9288:
[----:B------:R-:W-:Y:S05]  /*5f20*/  BSYNC B0 ;  /* 0x0000000000007941 */ /* 0x000fea0003800000 */
.L_x_9287:
[----:B------:R0:W-:Y:S01]  /*5f30*/  STG.E.U8 desc[UR36][R8.64], R4 ;  /* 0x0000000408007986 */ /* 0x0001e2000c101124 */
[----:B------:R-:W-:Y:S05]  /*5f40*/  BRA `(.L_x_9267) ;  /* 0x0000000400087947 */ /* 0x000fea0003800000 */
.L_x_9285:
        /* <DEDUP_REMOVED lines=16> */
.L_x_9292:
[----:B------:R-:W-:-:S04]  /*6050*/  LOP3.LUT R22, R22, 0x80000000, RZ, 0xc0, !PT ;  /* 0x8000000016167812 */ /* 0x000fc800078ec0ff */
[----:B------:R-:W-:-:S04]  /*6060*/  SHF.R.U32.HI R3, RZ, 0x18, R22 ;  /* 0x00000018ff037819 */ /* 0x000fc80000011616 */
[----:B------:R-:W-:-:S04]  /*6070*/  LOP3.LUT R0, R0, R3, RZ, 0xfc, !PT ;  /* 0x0000000300007212 */ /* 0x000fc800078efcff */
[----:B------:R-:W-:-:S07]  /*6080*/  PRMT R4, R0, 0x7610, R4 ;  /* 0x0000761000047816 */ /* 0x000fce0000000004 */
.L_x_9291:
[----:B------:R-:W-:Y:S05]  /*6090*/  BSYNC B0 ;  /* 0x0000000000007941 */ /* 0x000fea0003800000 */
.L_x_9290:
[----:B------:R0:W-:Y:S01]  /*60a0*/  STG.E.U8 desc[UR36][R8.64], R4 ;  /* 0x0000000408007986 */ /* 0x0001e2000c101124 */
[----:B------:R-:W-:Y:S05]  /*60b0*/  BRA `(.L_x_9267) ;  /* 0x0000000000ac7947 */ /* 0x000fea0003800000 */
.L_x_9284:
[----:B------:R-:W-:-:S13]  /*60c0*/  ISETP.NE.AND P0, PT, R0, 0x1c, PT ;  /* 0x0000001c0000780c */ /* 0x000fda0003f05270 */
[----:B------:R-:W-:Y:S05]  /*60d0*/  @!P0 BRA `(.L_x_9293) ;  /* 0x00000000009c8947 */ /* 0x000fea0003800000 */
[----:B------:R-:W-:-:S13]  /*60e0*/  ISETP.NE.AND P0, PT, R0, 0x1d, PT ;  /* 0x0000001d0000780c */ /* 0x000fda0003f05270 */
[----:B------:R-:W-:Y:S05]  /*60f0*/  @!P0 BRA `(.L_x_9294) ;  /* 0x0000000000888947 */ /* 0x000fea0003800000 */
[----:B------:R-:W-:-:S13]  /*6100*/  ISETP.NE.AND P0, PT, R0, 0x2c, PT ;  /* 0x0000002c0000780c */ /* 0x000fda0003f05270 */
[----:B------:R-:W-:Y:S05]  /*6110*/  @P0 BRA `(.L_x_9266) ;  /* 0x00000000003c0947 */ /* 0x000fea0003800000 */
[----:B---3-5:R-:W-:-:S04]  /*6120*/  SHF.R.U32.HI R4, RZ, 0x17, R22 ;  /* 0x00000017ff047819 */ /* 0x028fc80000011616 */
        /* <DEDUP_REMOVED lines=14> */
.L_x_9266:
        /* <DEDUP_REMOVED lines=16> */
.L_x_9295:
[----:B------:R-:W-:Y:S05]  /*6310*/  BRA `(.L_x_9267) ;  /* 0x0000000000147947 */ /* 0x000fea0003800000 */
.L_x_9294:
[----:B---3-5:R-:W0:Y:S02]  /*6320*/  F2I.U64.TRUNC R22, R22 ;  /* 0x0000001600167311 */ /* 0x028e24000020d800 */
[----:B0-----:R0:W-:Y:S01]  /*6330*/  STG.E.64 desc[UR36][R8.64], R22 ;  /* 0x0000001608007986 */ /* 0x0011e2000c101b24 */
[----:B------:R-:W-:Y:S05]  /*6340*/  BRA `(.L_x_9267) ;  /* 0x0000000000087947 */ /* 0x000fea0003800000 */
.L_x_9293:
[----:B---3-5:R-:W0:Y:S02]  /*6350*/  F2I.FTZ.U32.TRUNC.NTZ R3, R22 ;  /* 0x0000001600037305 */ /* 0x028e24000021f000 */
[----:B0-----:R0:W-:Y:S02]  /*6360*/  STG.E desc[UR36][R8.64], R3 ;  /* 0x0000000308007986 */ /* 0x0011e4000c101924 */
.L_x_9267:
        /* <DEDUP_REMOVED lines=24> */
.L_x_9299:
[----:B------:R-:W0:Y:S02]  /*64f0*/  F2I.S64.TRUNC R24, R24 ;  /* 0x0000001800187311 */ /* 0x000e24000020d900 */
[----:B0-----:R-:W-:-:S05]  /*6500*/  IMAD.MOV.U32 R3, RZ, RZ, R24 ;  /* 0x000000ffff037224 */ /* 0x001fca00078e0018 */
[----:B------:R0:W-:Y:S01]  /*6510*/  STG.E.U8 desc[UR36][R8.64], R3 ;  /* 0x0000000308007986 */ /* 0x0001e2000c101124 */
[----:B------:R-:W-:Y:S05]  /*6520*/  BRA `(.L_x_9301) ;  /* 0x0000000c00407947 */ /* 0x000fea0003800000 */
.L_x_9298:
        /* <DEDUP_REMOVED lines=9> */
.L_x_9303:
[----:B------:R-:W0:Y:S02]  /*65c0*/  F2I.FTZ.TRUNC.NTZ R3, R24 ;  /* 0x0000001800037305 */ /* 0x000e24000021f100 */
[----:B0-----:R0:W-:Y:S01]  /*65d0*/  STG.E desc[UR36][R8.64], R3 ;  /* 0x0000000308007986 */ /* 0x0011e2000c101924 */
[----:B------:R-:W-:Y:S05]  /*65e0*/  BRA `(.L_x_9301) ;  /* 0x0000000c00107947 */ /* 0x000fea0003800000 */
.L_x_9302:
[----:B------:R-:W0:Y:S02]  /*65f0*/  F2I.FTZ.TRUNC.NTZ R3, R24 ;  /* 0x0000001800037305 */ /* 0x000e24000021f100 */
[----:B0-----:R0:W-:Y:S01]  /*6600*/  STG.E.U16 desc[UR36][R8.64], R3 ;  /* 0x0000000308007986 */ /* 0x0011e2000c101524 */
[----:B------:R-:W-:Y:S05]  /*6610*/  BRA `(.L_x_9301) ;  /* 0x0000000c00047947 */ /* 0x000fea0003800000 */
.L_x_9297:
        /* <DEDUP_REMOVED lines=8> */
.L_x_9305:
[----:B------:R-:W-:-:S05]  /*66a0*/  F2FP.F16.F32.PACK_AB R24, RZ, R24 ;  /* 0x00000018ff18723e */ /* 0x000fca00000000ff */
[----:B------:R0:W-:Y:S01]  /*66b0*/  STG.E.U16 desc[UR36][R8.64], R24 ;  /* 0x0000001808007986 */ /* 0x0001e2000c101524 */
[----:B------:R-:W-:Y:S05]  /*66c0*/  BRA `(.L_x_9301) ;  /* 0x0000000800d87947 */ /* 0x000fea0003800000 */
.L_x_9304:
        /* <DEDUP_REMOVED lines=9> */
.L_x_9307:
[----:B------:R-:W-:-:S04]  /*6760*/  F2FP.F16.F32.PACK_AB R3, RZ, R24 ;  /* 0x00000018ff03723e */ /* 0x000fc800000000ff */
[----:B------:R-:W-:-:S05]  /*6770*/  PRMT R3, R3, 0x5410, RZ ;  /* 0x0000541003037816 */ /* 0x000fca00000000ff */
[----:B------:R0:W-:Y:S01]  /*6780*/  STG.E desc[UR36][R8.64], R3 ;  /* 0x0000000308007986 */ /* 0x0001e2000c101924 */
[----:B------:R-:W-:Y:S05]  /*6790*/  BRA `(.L_x_9301) ;  /* 0x0000000800a47947 */ /* 0x000fea0003800000 */
.L_x_9306:
[----:B------:R-:W-:-:S06]  /*67a0*/  FMUL.FTZ R4, R24, 1 ;  /* 0x3f80000018047820 */ /* 0x000fcc0000410000 */
[----:B------:R-:W0:Y:S02]  /*67b0*/  F2F.F64.F32 R4, R4 ;  /* 0x0000000400047310 */ /* 0x000e240000201800 */
[----:B0-----:R0:W-:Y:S01]  /*67c0*/  STG.E.64 desc[UR36][R8.64], R4 ;  /* 0x0000000408007986 */ /* 0x0011e2000c101b24 */
[----:B------:R-:W-:Y:S05]  /*67d0*/  BRA `(.L_x_9301) ;  /* 0x0000000800947947 */ /* 0x000fea0003800000 */
.L_x_9296:
        /* <DEDUP_REMOVED lines=12> */
.L_x_9310:
[----:B------:R-:W-:Y:S01]  /*68a0*/  FMUL.FTZ R4, R24, 1 ;  /* 0x3f80000018047820 */ /* 0x000fe20000410000 */
[----:B------:R-:W-:-:S05]  /*68b0*/  CS2R R6, SRZ ;  /* 0x0000000000067805 */ /* 0x000fca000001ff00 */
[----:B------:R-:W0:Y:S02]  /*68c0*/  F2F.F64.F32 R4, R4 ;  /* 0x0000000400047310 */ /* 0x000e240000201800 */
[----:B0-----:R0:W-:Y:S01]  /*68d0*/  STG.E.128 desc[UR36][R8.64], R4 ;  /* 0x0000000408007986 */ /* 0x0011e2000c101d24 */
[----:B------:R-:W-:Y:S05]  /*68e0*/  BRA `(.L_x_9301) ;  /* 0x0000000800507947 */ /* 0x000fea0003800000 */
.L_x_9309:
        /* <DEDUP_REMOVED lines=20> */
.L_x_9314:
[----:B------:R-:W-:Y:S05]  /*6a30*/  BSYNC B0 ;  /* 0x0000000000007941 */ /* 0x000fea0003800000 */
.L_x_9313:
[----:B------:R-:W-:-:S05]  /*6a40*/  LOP3.LUT R5, R0, R5, RZ, 0xfc, !PT ;  /* 0x0000000500057212 */ /* 0x000fca00078efcff */
[----:B------:R0:W-:Y:S01]  /*6a50*/  STG.E.U8 desc[UR36][R8.64], R5 ;  /* 0x0000000508007986 */ /* 0x0001e2000c101124 */
[----:B------:R-:W-:Y:S05]  /*6a60*/  BRA `(.L_x_9301) ;  /* 0x0000000400f07947 */ /* 0x000fea0003800000 */
.L_x_9312:
        /* <DEDUP_REMOVED lines=12> */
.L_x_9316:
[----:B------:R-:W-:Y:S01]  /*6b30*/  IMAD.MOV.U32 R0, RZ, RZ, 0x7f ;  /* 0x0000007fff007424 */ /* 0x000fe200078e00ff */
[----:B------:R-:W-:-:S04]  /*6b40*/  ISETP.GT.U32.AND P0, PT, R4, 0x7f800000, PT ;  /* 0x7f8000000400780c */ /* 0x000fc80003f04070 */
[----:B------:R-:W-:-:S09]  /*6b50*/  SEL R0, R0, 0x7c, P0 ;  /* 0x0000007c00007807 */ /* 0x000fd20000000000 */
.L_x_9317:
[----:B------:R-:W-:Y:S05]  /*6b60*/  BSYNC B0 ;  /* 0x0000000000007941 */ /* 0x000fea0003800000 */
.L_x_9315:
[----:B------:R-:W-:-:S04]  /*6b70*/  LOP3.LUT R24, R24, 0x80000000, RZ, 0xc0, !PT ;  /* 0x8000000018187812 */ /* 0x000fc800078ec0ff */
[----:B------:R-:W-:-:S04]  /*6b80*/  SHF.R.U32.HI R3, RZ, 0x18, R24 ;  /* 0x00000018ff037819 */ /* 0x000fc80000011618 */
[----:B------:R-:W-:-:S05]  /*6b90*/  LOP3.LUT R3, R0, R3, RZ, 0xfc, !PT ;  /* 0x0000000300037212 */ /* 0x000fca00078efcff */
[----:B------:R0:W-:Y:S01]  /*6ba0*/  STG.E.U8 desc[UR36][R8.64], R3 ;  /* 0x0000000308007986 */ /* 0x0001e2000c101124 */
[----:B------:R-:W-:Y:S05]  /*6bb0*/  BRA `(.L_x_9301) ;  /* 0x00000004009c7947 */ /* 0x000fea0003800000 */
.L_x_9311:
[----:B------:R-:W-:-:S05]  /*6bc0*/  F2FP.BF16.F32.PACK_AB R24, RZ, R24 ;  /* 0x00000018ff18723e */ /* 0x000fca00000010ff */
[----:B------:R0:W-:Y:S01]  /*6bd0*/  STG.E.U16 desc[UR36][R8.64], R24 ;  /* 0x0000001808007986 */ /* 0x0001e2000c101524 */
[----:B------:R-:W-:Y:S05]  /*6be0*/  BRA `(.L_x_9301) ;  /* 0x0000000400907947 */ /* 0x000fea0003800000 */
.L_x_9308:
        /* <DEDUP_REMOVED lines=11> */
.L_x_9320:
        /* <DEDUP_REMOVED lines=16> */
.L_x_9323:
[----:B------:R-:W-:-:S04]  /*6da0*/  LOP3.LUT R24, R24, 0x80000000, RZ, 0xc0, !PT ;  /* 0x8000000018187812 */ /* 0x000fc800078ec0ff */
[----:B------:R-:W-:-:S04]  /*6db0*/  SHF.R.U32.HI R3, RZ, 0x18, R24 ;  /* 0x00000018ff037819 */ /* 0x000fc80000011618 */
[----:B------:R-:W-:-:S04]  /*6dc0*/  LOP3.LUT R0, R0, R3, RZ, 0xfc, !PT ;  /* 0x0000000300007212 */ /* 0x000fc800078efcff */
[----:B------:R-:W-:-:S07]  /*6dd0*/  PRMT R4, R0, 0x7610, R4 ;  /* 0x0000761000047816 */ /* 0x000fce0000000004 */
.L_x_9322:
[----:B------:R-:W-:Y:S05]  /*6de0*/  BSYNC B0 ;  /* 0x0000000000007941 */ /* 0x000fea0003800000 */
.L_x_9321:
[----:B------:R3:W-:Y:S01]  /*6df0*/  STG.E.U8 desc[UR36][R8.64], R4 ;  /* 0x0000000408007986 */ /* 0x0007e2000c101124 */
[----:B------:R-:W-:Y:S05]  /*6e00*/  BRA `(.L_x_9301) ;  /* 0x0000000400087947 */ /* 0x000fea0003800000 */
.L_x_9319:
        /* <DEDUP_REMOVED lines=16> */
.L_x_9326:
[----:B------:R-:W-:-:S04]  /*6f10*/  LOP3.LUT R24, R24, 0x80000000, RZ, 0xc0, !PT ;  /* 0x8000000018187812 */ /* 0x000fc800078ec0ff */
[----:B------:R-:W-:-:S04]  /*6f20*/  SHF.R.U32.HI R3, RZ, 0x18, R24 ;  /* 0x00000018ff037819 */ /* 0x000fc80000011618 */
[----:B------:R-:W-:-:S04]  /*6f30*/  LOP3.LUT R0, R0, R3, RZ, 0xfc, !PT ;  /* 0x0000000300007212 */ /* 0x000fc800078efcff */
[----:B------:R-:W-:-:S07]  /*6f40*/  PRMT R4, R0, 0x7610, R4 ;  /* 0x0000761000047816 */ /* 0x000fce0000000004 */
.L_x_9325:
[----:B------:R-:W-:Y:S05]  /*6f50*/  BSYNC B0 ;  /* 0x0000000000007941 */ /* 0x000fea0003800000 */
.L_x_9324:
[----:B------:R0:W-:Y:S01]  /*6f60*/  STG.E.U8 desc[UR36][R8.64], R4 ;  /* 0x0000000408007986 */ /* 0x0001e2000c101124 */
[----:B------:R-:W-:Y:S05]  /*6f70*/  BRA `(.L_x_9301) ;  /* 0x0000000000ac7947 */ /* 0x000fea0003800000 */
.L_x_9318:
        /* <DEDUP_REMOVED lines=21> */
.L_x_9300:
        /* <DEDUP_REMOVED lines=16> */
.L_x_9329:
[----:B------:R-:W-:Y:S05]  /*71d0*/  BRA `(.L_x_9301) ;  /* 0x0000000000147947 */ /* 0x000fea0003800000 */
.L_x_9328:
[----:B------:R-:W0:Y:S02]  /*71e0*/  F2I.U64.TRUNC R24, R24 ;  /* 0x0000001800187311 */ /* 0x000e24000020d800 */
[----:B0-----:R2:W-:Y:S01]  /*71f0*/  STG.E.64 desc[UR36][R8.64], R24 ;  /* 0x0000001808007986 */ /* 0x0015e2000c101b24 */
[----:B------:R-:W-:Y:S05]  /*7200*/  BRA `(.L_x_9301) ;  /* 0x0000000000087947 */ /* 0x000fea0003800000 */
.L_x_9327:
[----:B------:R-:W0:Y:S02]  /*7210*/  F2I.FTZ.U32.TRUNC.NTZ R3, R24 ;  /* 0x0000001800037305 */ /* 0x000e24000021f000 */
[----:B0-----:R0:W-:Y:S02]  /*7220*/  STG.E desc[UR36][R8.64], R3 ;  /* 0x0000000308007986 */ /* 0x0011e4000c101924 */
.L_x_9301:
[----:B------:R-:W-:-:S07]  /*7230*/  VIADD R19, R19, 0x80 ;  /* 0x0000008013137836 */ /* 0x000fce0000000000 */
.L_x_9261:
[----:B------:R-:W-:Y:S05]  /*7240*/  BSYNC B6 ;  /* 0x0000000000067941 */ /* 0x000fea0003800000 */
.L_x_9260:
[----:B------:R-:W-:-:S13]  /*7250*/  ISETP.GE.AND P0, PT, R19, R17, PT ;  /* 0x000000111300720c */ /* 0x000fda0003f06270 */
[----:B------:R-:W-:Y:S05]  /*7260*/  @P0 EXIT ;  /* 0x000000000000094d */ /* 0x000fea0003800000 */
[----:B0-23--:R-:W0:Y:S01]  /*7270*/  LDC.64 R4, c[0x0][0x218] ;  /* 0x00008600ff047b82 */ /* 0x00de220000000a00 */
[----:B-1----:R-:W-:Y:S01]  /*7280*/  PRMT R0, R16, 0x9910, RZ ;  /* 0x0000991010007816 */ /* 0x002fe200000000ff */
[----:B------:R-:W-:Y:S01]  /*7290*/  IMAD R2, R2, 0x200, R19 ;  /* 0x0000020002027824 */ /* 0x000fe200078e0213 */
[----:B------:R-:W-:Y:S02]  /*72a0*/  ULDC UR4, c[0x0][0x238] ;  /* 0x00008e0000047ab9 */ /* 0x000fe40000000800 */
[----:B------:R-:W-:Y:S01]  /*72b0*/  ISETP.GT.AND P1, PT, R0, 0x9, PT ;  /* 0x000000090000780c */ /* 0x000fe20003f24270 */
[----:B----4-:R-:W-:-:S05]  /*72c0*/  IMAD R3, R2, UR4, RZ ;  /* 0x0000000402037c24 */ /* 0x010fca000f8e02ff */
        /* <DEDUP_REMOVED lines=14> */
.L_x_9333:
[----:B-----5:R-:W0:Y:S02]  /*73b0*/  F2I.S64.TRUNC R18, R18 ;  /* 0x0000001200127311 */ /* 0x020e24000020d900 */
[----:B0-----:R-:W-:-:S05]  /*73c0*/  IMAD.MOV.U32 R5, RZ, RZ, R18 ;  /* 0x000000ffff057224 */ /* 0x001fca00078e0012 */
[----:B------:R-:W-:Y:S01]  /*73d0*/  STG.E.U8 desc[UR36][R2.64], R5 ;  /* 0x0000000502007986 */ /* 0x000fe2000c101124 */
[----:B------:R-:W-:Y:S05]  /*73e0*/  EXIT ;  /* 0x000000000000794d */ /* 0x000fea0003800000 */
.L_x_9332:
        /* <DEDUP_REMOVED lines=9> */
.L_x_9336:
[----:B-----5:R-:W0:Y:S02]  /*7480*/  F2I.FTZ.TRUNC.NTZ R5, R18 ;  /* 0x0000001200057305 */ /* 0x020e24000021f100 */
[----:B0-----:R-:W-:Y:S01]  /*7490*/  STG.E desc[UR36][R2.64], R5 ;  /* 0x0000000502007986 */ /* 0x001fe2000c101924 */
[----:B------:R-:W-:Y:S05]  /*74a0*/  EXIT ;  /* 0x000000000000794d */ /* 0x000fea0003800000 */
.L_x_9335:
[----:B-----5:R-:W0:Y:S02]  /*74b0*/  F2I.FTZ.TRUNC.NTZ R5, R18 ;  /* 0x0000001200057305 */ /* 0x020e24000021f100 */
[----:B0-----:R-:W-:Y:S01]  /*74c0*/  STG.E.U16 desc[UR36][R2.64], R5 ;  /* 0x0000000502007986 */ /* 0x001fe2000c101524 */
[----:B------:R-:W-:Y:S05]  /*74d0*/  EXIT ;  /* 0x000000000000794d */ /* 0x000fea0003800000 */
.L_x_9331:
        /* <DEDUP_REMOVED lines=8> */
.L_x_9338:
[----:B-----5:R-:W-:-:S05]  /*7560*/  F2FP.F16.F32.PACK_AB R18, RZ, R18 ;  /* 0x00000012ff12723e */ /* 0x020fca00000000ff */
[----:B------:R-:W-:Y:S01]  /*7570*/  STG.E.U16 desc[UR36][R2.64], R18 ;  /* 0x0000001202007986 */ /* 0x000fe2000c101524 */
[----:B------:R-:W-:Y:S05]  /*7580*/  EXIT ;  /* 0x000000000000794d */ /* 0x000fea0003800000 */
.L_x_9337:
        /* <DEDUP_REMOVED lines=9> */
.L_x_9340:
[----:B-----5:R-:W-:-:S04]  /*7620*/  F2FP.F16.F32.PACK_AB R5, RZ, R18 ;  /* 0x00000012ff05723e */ /* 0x020fc800000000ff */
[----:B------:R-:W-:-:S05]  /*7630*/  PRMT R5, R5, 0x5410, RZ ;  /* 0x0000541005057816 */ /* 0x000fca00000000ff */
[----:B------:R-:W-:Y:S01]  /*7640*/  STG.E desc[UR36][R2.64], R5 ;  /* 0x0000000502007986 */ /* 0x000fe2000c101924 */
[----:B------:R-:W-:Y:S05]  /*7650*/  EXIT ;  /* 0x000000000000794d */ /* 0x000fea0003800000 */
.L_x_9339:
[----:B-----5:R-:W-:-:S06]  /*7660*/  FMUL.FTZ R4, R18, 1 ;  /* 0x3f80000012047820 */ /* 0x020fcc0000410000 */
[----:B------:R-:W0:Y:S02]  /*7670*/  F2F.F64.F32 R4, R4 ;  /* 0x0000000400047310 */ /* 0x000e240000201800 */
[----:B0-----:R-:W-:Y:S01]  /*7680*/  STG.E.64 desc[UR36][R2.64], R4 ;  /* 0x0000000402007986 */ /* 0x001fe2000c101b24 */
[----:B------:R-:W-:Y:S05]  /*7690*/  EXIT ;  /* 0x000000000000794d */ /* 0x000fea0003800000 */
.L_x_9330:
        /* <DEDUP_REMOVED lines=12> */
.L_x_9343:
[----:B-----5:R-:W-:Y:S01]  /*7760*/  FMUL.FTZ R4, R18, 1 ;  /* 0x3f80000012047820 */ /* 0x020fe20000410000 */
[----:B------:R-:W-:-:S05]  /*7770*/  CS2R R6, SRZ ;  /* 0x0000000000067805 */ /* 0x000fca000001ff00 */
[----:B------:R-:W0:Y:S02]  /*7780*/  F2F.F64.F32 R4, R4 ;  /* 0x0000000400047310 */ /* 0x000e240000201800 */
[----:B0-----:R-:W-:Y:S01]  /*7790*/  STG.E.128 desc[UR36][R2.64], R4 ;  /* 0x0000000402007986 */ /* 0x001fe2000c101d24 */
[----:B------:R-:W-:Y:S05]  /*77a0*/  EXIT ;  /* 0x000000000000794d */ /* 0x000fea0003800000 */
.L_x_9342:
        /* <DEDUP_REMOVED lines=20> */
.L_x_9347:
[----:B------:R-:W-:Y:S05]  /*78f0*/  BSYNC B0 ;  /* 0x0000000000007941 */ /* 0x000fea0003800000 */
.L_x_9346:
[----:B------:R-:W-:-:S05]  /*7900*/  LOP3.LUT R7, R0, R7, RZ, 0xfc, !PT ;  /* 0x0000000700077212 */ /* 0x000fca00078efcff */
[----:B------:R-:W-:Y:S01]  /*7910*/  STG.E.U8 desc[UR36][R2.64], R7 ;  /* 0x0000000702007986 */ /* 0x000fe2000c101124 */
[----:B------:R-:W-:Y:S05]  /*7920*/  EXIT ;  /* 0x000000000000794d */ /* 0x000fea0003800000 */
.L_x_9345:
        /* <DEDUP_REMOVED lines=12> */
.L_x_9349:
[----:B------:R-:W-:Y:S01]  /*79f0*/  IMAD.MOV.U32 R0, RZ, RZ, 0x7f ;  /* 0x0000007fff007424 */ /* 0x000fe200078e00ff */
[----:B------:R-:W-:-:S04]  /*7a00*/  ISETP.GT.U32.AND P0, PT, R4, 0x7f800000, PT ;  /* 0x7f8000000400780c */ /* 0x000fc80003f04070 */
[----:B------:R-:W-:-:S09]  /*7a10*/  SEL R0, R0, 0x7c, P0 ;  /* 0x0000007c00007807 */ /* 0x000fd20000000000 */
.L_x_9350:
[----:B------:R-:W-:Y:S05]  /*7a20*/  BSYNC B0 ;  /* 0x0000000000007941 */ /* 0x000fea0003800000 */
.L_x_9348:
[----:B------:R-:W-:-:S04]  /*7a30*/  LOP3.LUT R18, R18, 0x80000000, RZ, 0xc0, !PT ;  /* 0x8000000012127812 */ /* 0x000fc800078ec0ff */
[----:B------:R-:W-:-:S04]  /*7a40*/  SHF.R.U32.HI R5, RZ, 0x18, R18 ;  /* 0x00000018ff057819 */ /* 0x000fc80000011612 */
[----:B------:R-:W-:-:S05]  /*7a50*/  LOP3.LUT R5, R0, R5, RZ, 0xfc, !PT ;  /* 0x0000000500057212 */ /* 0x000fca00078efcff */
[----:B------:R-:W-:Y:S01]  /*7a60*/  STG.E.U8 desc[UR36][R2.64], R5 ;  /* 0x0000000502007986 */ /* 0x000fe2000c101124 */
[----:B------:R-:W-:Y:S05]  /*7a70*/  EXIT ;  /* 0x000000000000794d */ /* 0x000fea0003800000 */
.L_x_9344:
[----:B-----5:R-:W-:-:S05]  /*7a80*/  F2FP.BF16.F32.PACK_AB R18, RZ, R18 ;  /* 0x00000012ff12723e */ /* 0x020fca00000010ff */
[----:B------:R-:W-:Y:S01]  /*7a90*/  STG.E.U16 desc[UR36][R2.64], R18 ;  /* 0x0000001202007986 */ /* 0x000fe2000c101524 */
[----:B------:R-:W-:Y:S05]  /*7aa0*/  EXIT ;  /* 0x000000000000794d */ /* 0x000fea0003800000 */
.L_x_9341:
        /* <DEDUP_REMOVED lines=11> */
.L_x_9353:
        /* <DEDUP_REMOVED lines=16> */
.L_x_9356:
[----:B------:R-:W-:-:S04]  /*7c60*/  LOP3.LUT R18, R18, 0x80000000, RZ, 0xc0, !PT ;  /* 0x8000000012127812 */ /* 0x000fc800078ec0ff */
[----:B------:R-:W-:-:S04]  /*7c70*/  SHF.R.U32.HI R5, RZ, 0x18, R18 ;  /* 0x00000018ff057819 */ /* 0x000fc80000011612 */
[----:B------:R-:W-:-:S04]  /*7c80*/  LOP3.LUT R4, R4, R5, RZ, 0xfc, !PT ;  /* 0x0000000504047212 */ /* 0x000fc800078efcff */
[----:B------:R-:W-:-:S07]  /*7c90*/  PRMT R0, R4, 0x7610, R0 ;  /* 0x0000761004007816 */ /* 0x000fce0000000000 */
.L_x_9355:
[----:B------:R-:W-:Y:S05]  /*7ca0*/  BSYNC B0 ;  /* 0x0000000000007941 */ /* 0x000fea0003800000 */
.L_x_9354:
[----:B------:R-:W-:Y:S01]  /*7cb0*/  STG.E.U8 desc[UR36][R2.64], R0 ;  /* 0x0000000002007986 */ /* 0x000fe2000c101124 */
[----:B------:R-:W-:Y:S05]  /*7cc0*/  EXIT ;  /* 0x000000000000794d */ /* 0x000fea0003800000 */
.L_x_9352:
        /* <DEDUP_REMOVED lines=16> */
.L_x_9359:
[----:B------:R-:W-:-:S04]  /*7dd0*/  LOP3.LUT R18, R18, 0x80000000, RZ, 0xc0, !PT ;  /* 0x8000000012127812 */ /* 0x000fc800078ec0ff */
[----:B------:R-:W-:-:S04]  /*7de0*/  SHF.R.U32.HI R5, RZ, 0x18, R18 ;  /* 0x00000018ff057819 */ /* 0x000fc80000011612 */
[----:B------:R-:W-:-:S04]  /*7df0*/  LOP3.LUT R4, R4, R5, RZ, 0xfc, !PT ;  /* 0x0000000504047212 */ /* 0x000fc800078efcff */
[----:B------:R-:W-:-:S07]  /*7e00*/  PRMT R0, R4, 0x7610, R0 ;  /* 0x0000761004007816 */ /* 0x000fce0000000000 */
.L_x_9358:
[----:B------:R-:W-:Y:S05]  /*7e10*/  BSYNC B0 ;  /* 0x0000000000007941 */ /* 0x000fea0003800000 */
.L_x_9357:
[----:B------:R-:W-:Y:S01]  /*7e20*/  STG.E.U8 desc[UR36][R2.64], R0 ;  /* 0x0000000002007986 */ /* 0x000fe2000c101124 */
[----:B------:R-:W-:Y:S05]  /*7e30*/  EXIT ;  /* 0x000000000000794d */ /* 0x000fea0003800000 */
.L_x_9351:
        /* <DEDUP_REMOVED lines=21> */
.L_x_9334:
        /* <DEDUP_REMOVED lines=16> */
.L_x_9362:
[----:B------:R-:W-:Y:S05]  /*8090*/  EXIT ;  /* 0x000000000000794d */ /* 0x000fea0003800000 */
.L_x_9361:
[----:B-----5:R-:W0:Y:S02]  /*80a0*/  F2I.U64.TRUNC R18, R18 ;  /* 0x0000001200127311 */ /* 0x020e24000020d800 */
[----:B0-----:R-:W-:Y:S01]  /*80b0*/  STG.E.64 desc[UR36][R2.64], R18 ;  /* 0x0000001202007986 */ /* 0x001fe2000c101b24 */
[----:B------:R-:W-:Y:S05]  /*80c0*/  EXIT ;  /* 0x000000000000794d */ /* 0x000fea0003800000 */
.L_x_9360:
[----:B-----5:R-:W0:Y:S02]  /*80d0*/  F2I.FTZ.U32.TRUNC.NTZ R5, R18 ;  /* 0x0000001200057305 */ /* 0x020e24000021f000 */
[----:B0-----:R-:W-:Y:S01]  /*80e0*/  STG.E desc[UR36][R2.64], R5 ;  /* 0x0000000502007986 */ /* 0x001fe2000c101924 */
[----:B------:R-:W-:Y:S05]  /*80f0*/  EXIT ;  /* 0x000000000000794d */ /* 0x000fea0003800000 */
.L_x_9363:
        /* <DEDUP_REMOVED lines=16> */
.L_x_12894:


//--------------------- .text._ZN2at6native18elementwise_kernelILi128ELi2EZNS0_22gpu_kernel_impl_nocastIZZZNS0_18GeluCUDAKernelImplERNS_18TensorIteratorBaseENS0_8GeluTypeEENKUlvE0_clEvENKUlvE0_clEvEUlfE_EEvS4_RKT_EUliE_EEviT1_ --------------------------
	.section	.text._ZN2at6native18elementwise_kernelILi128ELi2EZNS0_22gpu_kernel_impl_nocastIZZZNS0_18GeluCUDAKernelImplERNS_18TensorIteratorBaseENS0_8GeluTypeEENKUlvE0_clEvENKUlvE0_clEvEUlfE_EEvS4_RKT_EUliE_EEviT1_,"ax",@progbits
	.align	128
        .global         _ZN2at6native18elementwise_kernelILi128ELi2EZNS0_22gpu_kernel_impl_nocastIZZZNS0_18GeluCUDAKernelImplERNS_18TensorIteratorBaseENS0_8GeluTypeEENKUlvE0_clEvENKUlvE0_clEvEUlfE_EEvS4_RKT_EUliE_EEviT1_
        .type           _ZN2at6native18elementwise_kernelILi128ELi2EZNS0_22gpu_kernel_impl_nocastIZZZNS0_18GeluCUDAKernelImplERNS_18TensorIteratorBaseENS0_8GeluTypeEENKUlvE0_clEvENKUlvE0_clEvEUlfE_EEvS4_RKT_EUliE_EEviT1_,@function
        .size           _ZN2at6native18elementwise_kernelILi128ELi2EZNS0_22gpu_kernel_impl_nocastIZZZNS0_18GeluCUDAKernelImplERNS_18TensorIteratorBaseENS0_8GeluTypeEENKUlvE0_clEvENKUlvE0_clEvEUlfE_EEvS4_RKT_EUliE_EEviT1_,(.L_x_12895 - _ZN2at6native18elementwise_kernelILi128ELi2EZNS0_22gpu_kernel_impl_nocastIZZZNS0_18GeluCUDAKernelImplERNS_18TensorIteratorBaseENS0_8GeluTypeEENKUlvE0_clEvENKUlvE0_clEvEUlfE_EEvS4_RKT_EUliE_EEviT1_)
        .other          _ZN2at6native18elementwise_kernelILi128ELi2EZNS0_22gpu_kernel_impl_nocastIZZZNS0_18GeluCUDAKernelImplERNS_18TensorIteratorBaseENS0_8GeluTypeEENKUlvE0_clEvENKUlvE0_clEvEUlfE_EEvS4_RKT_EUliE_EEviT1_,@"STO_CUDA_ENTRY STV_DEFAULT"
_ZN2at6native18elementwise_kernelILi128ELi2EZNS0_22gpu_kernel_impl_nocastIZZZNS0_18GeluCUDAKernelImplERNS_18TensorIteratorBaseENS0_8GeluTypeEENKUlvE0_clEvENKUlvE0_clEvEUlfE_EEvS4_RKT_EUliE_EEviT1_:
.text._ZN2at6native18elementwise_kernelILi128ELi2EZNS0_22gpu_kernel_impl_nocastIZZZNS0_18GeluCUDAKernelImplERNS_18TensorIteratorBaseENS0_8GeluTypeEENKUlvE0_clEvENKUlvE0_clEvEUlfE_EEvS4_RKT_EUliE_EEviT1_:
        /* <DEDUP_REMOVED lines=11> */
[----:B------:R-:W-:Y:S02]  /*00b0*/  CS2R R2, SRZ ;  /* 0x0000000000027805 */ /* 0x000fe4000001ff00 */
[----:B0-----:R-:W-:-:S13]  /*00c0*/  ISETP.NE.AND P0, PT, R8, RZ, PT ;  /* 0x000000ff0800720c */ /* 0x001fda0003f05270 */
[----:B------:R-:W-:Y:S05]  /*00d0*/  @!P0 BRA `(.L_x_9366) ;  /* 0x0000001000b08947 */ /* 0x000fea0003800000 */
[----:B------:R-:W-:Y:S01]  /*00e0*/  HFMA2.MMA R2, -RZ, RZ, 0, 0 ;  /* 0x00000000ff027435 */ /* 0x000fe200000001ff */
[----:B------:R-:W-:Y:S01]  /*00f0*/  MOV R3, R7 ;  /* 0x0000000700037202 */ /* 0x000fe20000000f00 */
[----:B------:R-:W-:Y:S01]  /*0100*/  ULDC.64 UR8, c[0x0][0x220] ;  /* 0x0000880000087ab9 */ /* 0x000fe20000000a00 */
[----:B------:R-:W-:Y:S01]  /*0110*/  ISETP.NE.AND P0, PT, R8, 0x1, PT ;  /* 0x000000010800780c */ /* 0x000fe20003f05270 */
[----:B------:R-:W-:-:S06]  /*0120*/  ULDC UR7, c[0x0][0x21c] ;  /* 0x0000870000077ab9 */ /* 0x000fcc0000000800 */
        /* <DEDUP_REMOVED lines=17> */
[C---:B------:R-:W-:Y:S02]  /*0240*/  IMAD R3, R4.reuse, UR10, RZ ;  /* 0x0000000a04037c24 */ /* 0x040fe4000f8e02ff */
[----:B------:R-:W-:Y:S02]  /*0250*/  IMAD R2, R4, UR11, RZ ;  /* 0x0000000b04027c24 */ /* 0x000fe4000f8e02ff */
        /* <DEDUP_REMOVED lines=262> */
[----:B------:R-:W-:-:S03]  /*12c0*/  @P0 IMAD.MOV.U32 R8, RZ, RZ, RZ ;  /* 0x000000ffff080224 */ /* 0x000fc600078e00ff */
[C---:B------:R-:W-:Y:S01]  /*12d0*/  IADD3 R11, -R9.reuse, RZ, RZ ;  /* 0x000000ff090b7210 */ /* 0x040fe20007ffe1ff */
[----:B------:R-:W1:Y:S08]  /*12e0*/  @P0 LDC R15, c[0x0][0x33c] ;  /* 0x0000cf00ff0f0b82 */ /* 0x000e700000000800 */
[----:B------:R-:W2:Y:S01]  /*12f0*/  @P0 LDC.64 R6, c[0x0][0x408] ;  /* 0x00010200ff060b82 */ /* 0x000ea20000000a00 */
[----:B0-----:R-:W-:-:S05]  /*1300*/  @P0 IMAD.HI.U32 R4, R9, R12, R8 ;  /* 0x0000000c09040227 */ /* 0x001fca00078e0008 */
[----:B------:R-:W-:Y:S01]  /*1310*/  @P0 SHF.R.U32.HI R8, RZ, R13, R4 ;  /* 0x0000000dff080219 */ /* 0x000fe20000011604 */
[----:B------:R-:W-:Y:S01]  /*1320*/  IMAD R4, R11, UR8, R5 ;  /* 0x000000080b047c24 */ /* 0x000fe2000f8e0205 */
[----:B------:R-:W-:Y:S02]  /*1330*/  ULDC.64 UR8, c[0x0][0x400] ;  /* 0x0001000000087ab9 */ /* 0x000fe40000000a00 */
[----:B------:R-:W-:Y:S01]  /*1340*/  @P0 IADD3 R8, -R8, RZ, RZ ;  /* 0x000000ff08080210 */ /* 0x000fe20007ffe1ff */
[C---:B------:R-:W-:Y:S02]  /*1350*/  IMAD R3, R4.reuse, UR8, R3 ;  /* 0x0000000804037c24 */ /* 0x040fe4000f8e0203 */
[----:B------:R-:W-:Y:S02]  /*1360*/  IMAD R2, R4, UR9, R2 ;  /* 0x0000000904027c24 */ /* 0x000fe4000f8e0202 */
[----:B-1----:R-:W-:-:S04]  /*1370*/  @P0 IMAD R8, R8, R15, R9 ;  /* 0x0000000f08080224 */ /* 0x002fc800078e0209 */
[C---:B--2---:R-:W-:Y:S02]  /*1380*/  @P0 IMAD R3, R8.reuse, R6, R3 ;  /* 0x0000000608030224 */ /* 0x044fe400078e0203 */
[----:B------:R-:W-:-:S07]  /*1390*/  @P0 IMAD R2, R8, R7, R2 ;  /* 0x0000000708020224 */ /* 0x000fce00078e0202 */
.L_x_9366:
[----:B------:R-:W-:Y:S02]  /*13a0*/  ULDC.64 UR8, c[0x0][0x418] ;  /* 0x0001060000087ab9 */ /* 0x000fe40000000a00 */
[----:B------:R-:W-:-:S04]  /*13b0*/  IADD3 R6, P0, R2, UR8, RZ ;  /* 0x0000000802067c10 */ /* 0x000fc8000ff1e0ff */
[----:B------:R-:W-:Y:S01]  /*13c0*/  IADD3.X R7, RZ, UR9, RZ, P0, !PT ;  /* 0x00000009ff077c10 */ /* 0x000fe200087fe4ff */
[----:B------:R-:W-:-:S04]  /*13d0*/  ULDC.64 UR8, c[0x0][0x410] ;  /* 0x0001040000087ab9 */ /* 0x000fc80000000a00 */
[----:B------:R0:W2:Y:S01]  /*13e0*/  LDG.E R2, desc[UR4][R6.64] ;  /* 0x0000000406027981 */ /* 0x0000a2000c1e1900 */
[----:B------:R-:W-:Y:S02]  /*13f0*/  MOV R9, 0x38eb4c3a ;  /* 0x38eb4c3a00097802 */ /* 0x000fe40000000f00 */
[----:B------:R-:W-:Y:S02]  /*1400*/  MOV R11, 0x3aae005b ;  /* 0x3aae005b000b7802 */ /* 0x000fe40000000f00 */
[----:B------:R-:W-:Y:S02]  /*1410*/  MOV R10, 0x3c09919f ;  /* 0x3c09919f000a7802 */ /* 0x000fe40000000f00 */
[----:B0-----:R-:W-:Y:S01]  /*1420*/  MOV R7, 0x3d24d99a ;  /* 0x3d24d99a00077802 */ /* 0x001fe20000000f00 */
[----:B--2---:R-:W-:-:S04]  /*1430*/  FMUL.FTZ R4, R2, 0.70710676908493041992 ;  /* 0x3f3504f302047820 */ /* 0x004fc80000410000 */
        /* <DEDUP_REMOVED lines=11> */
[----:B------:R-:W-:Y:S01]  /*14f0*/  MOV R7, 0x3f69b4f9 ;  /* 0x3f69b4f900077802 */ /* 0x000fe20000000f00 */
[C---:B------:R-:W-:Y:S01]  /*1500*/  FFMA.FTZ R9, R8.reuse, R9, R6 ;  /* 0x0000000908097223 */ /* 0x040fe20000010006 */
[----:B------:R-:W-:Y:S01]  /*1510*/  FSEL R6, R11, 0.11284004896879196167, P0 ;  /* 0x3de718af0b067808 */ /* 0x000fe20000000000 */
[----:B------:R-:W-:Y:S01]  /*1520*/  IMAD.MOV.U32 R11, RZ, RZ, 0x3f210a14 ;  /* 0x3f210a14ff0b7424 */ /* 0x000fe200078e00ff */
[----:B------:R-:W-:Y:S01]  /*1530*/  FSEL R5, R5, R4, P0 ;  /* 0x0000000405057208 */ /* 0x000fe20000000000 */
[----:B------:R-:W-:Y:S01]  /*1540*/  FFMA.FTZ R9, R8, R9, R10 ;  /* 0x0000000908097223 */ /* 0x000fe2000001000a */
[----:B------:R-:W-:Y:S02]  /*1550*/  FSEL R10, R7, -0.37612664699554443359, P0 ;  /* 0xbec093ac070a7808 */ /* 0x000fe40000000000 */
[----:B------:R-:W-:Y:S01]  /*1560*/  IADD3 R7, R0, 0x80, RZ ;  /* 0x0000008000077810 */ /* 0x000fe20007ffe0ff */
[----:B------:R-:W-:Y:S01]  /*1570*/  FFMA.FTZ R9, R8, R9, R6 ;  /* 0x0000000908097223 */ /* 0x000fe20000010006 */
[----:B------:R-:W-:-:S03]  /*1580*/  FSEL R6, R11, 0.12837915122509002686, P0 ;  /* 0x3e0375d30b067808 */ /* 0x000fc60000000000 */
[----:B------:R-:W-:-:S04]  /*1590*/  FFMA.FTZ R9, R8, R9, R10 ;  /* 0x0000000908097223 */ /* 0x000fc8000001000a */
[----:B------:R-:W-:-:S04]  /*15a0*/  FFMA.FTZ R6, R8, R9, R6 ;  /* 0x0000000908067223 */ /* 0x000fc80000010006 */
[----:B------:R-:W-:-:S04]  /*15b0*/  FFMA.FTZ R6, R6, R5, R5 ;  /* 0x0000000506067223 */ /* 0x000fc80000010005 */
[----:B------:R-:W0:Y:S02]  /*15c0*/  @P0 MUFU.EX2 R5, R6 ;  /* 0x0000000600050308 */ /* 0x000e240000000800 */
[----:B0-----:R-:W-:-:S05]  /*15d0*/  @P0 FADD.FTZ R5, -R5, 1 ;  /* 0x3f80000005050421 */ /* 0x001fca0000010100 */
[----:B------:R-:W-:Y:S02]  /*15e0*/  @P0 LOP3.LUT R6, R5, 0x80000000, R4, 0xb8, !PT ;  /* 0x8000000005060812 */ /* 0x000fe400078eb804 */
[----:B------:R-:W-:Y:S01]  /*15f0*/  IADD3 R4, P0, R3, UR8, RZ ;  /* 0x0000000803047c10 */ /* 0x000fe2000ff1e0ff */
[----:B------:R-:W-:Y:S02]  /*1600*/  FMUL.FTZ R3, R2, 0.5 ;  /* 0x3f00000002037820 */ /* 0x000fe40000410000 */
[----:B------:R-:W-:Y:S01]  /*1610*/  FADD.FTZ R2, R6, 1 ;  /* 0x3f80000006027421 */ /* 0x000fe20000010000 */
[----:B------:R-:W-:-:S03]  /*1620*/  IADD3.X R5, RZ, UR9, RZ, P0, !PT ;  /* 0x00000009ff057c10 */ /* 0x000fc600087fe4ff */
[----:B------:R-:W-:-:S05]  /*1630*/  FMUL.FTZ R3, R2, R3 ;  /* 0x0000000302037220 */ /* 0x000fca0000410000 */
[----:B------:R0:W-:Y:S02]  /*1640*/  STG.E desc[UR4][R4.64], R3 ;  /* 0x0000000304007986 */ /* 0x0001e4000c101904 */
.L_x_9365:
[----:B------:R-:W-:Y:S05]  /*1650*/  BSYNC B0 ;  /* 0x0000000000007941 */ /* 0x000fea0003800000 */
.L_x_9364:
[----:B------:R-:W-:-:S13]  /*1660*/  ISETP.GE.AND P0, PT, R7, UR6, PT ;  /* 0x0000000607007c0c */ /* 0x000fda000bf06270 */
[----:B------:R-:W-:Y:S05]  /*1670*/  @P0 EXIT ;  /* 0x000000000000094d */ /* 0x000fea0003800000 */
[----:B------:R-:W1:Y:S01]  /*1680*/  LDC R8, c[0x0][0x218] ;  /* 0x00008600ff087b82 */ /* 0x000e620000000800 */
[----:B0-----:R-:W-:Y:S01]  /*1690*/  HFMA2.MMA R3, -RZ, RZ, 0, 0 ;  /* 0x00000000ff037435 */ /* 0x001fe200000001ff */
[----:B------:R-:W-:Y:S02]  /*16a0*/  MOV R0, RZ ;  /* 0x000000ff00007202 */ /* 0x000fe40000000f00 */
[----:B-1----:R-:W-:-:S13]  /*16b0*/  ISETP.NE.AND P0, PT, R8, RZ, PT ;  /* 0x000000ff0800720c */ /* 0x002fda0003f05270 */
[----:B------:R-:W-:Y:S05]  /*16c0*/  @!P0 BRA `(.L_x_9367) ;  /* 0x0000001000a88947 */ /* 0x000fea0003800000 */
[----:B------:R-:W-:Y:S01]  /*16d0*/  MOV R2, RZ ;  /* 0x000000ff00027202 */ /* 0x000fe20000000f00 */
[----:B------:R-:W-:Y:S01]  /*16e0*/  ULDC.64 UR6, c[0x0][0x220] ;  /* 0x0000880000067ab9 */ /* 0x000fe20000000a00 */
[----:B------:R-:W-:Y:S02]  /*16f0*/  MOV R3, R7 ;  /* 0x0000000700037202 */ /* 0x000fe40000000f00 */
        /* <DEDUP_REMOVED lines=282> */
[----:B------:R-:W-:Y:S02]  /*28a0*/  ULDC.64 UR6, c[0x0][0x400] ;  /* 0x0001000000067ab9 */ /* 0x000fe40000000a00 */
[----:B------:R-:W-:-:S04]  /*28b0*/  IMAD.MOV R4, RZ, RZ, -R7 ;  /* 0x000000ffff047224 */ /* 0x000fc800078e0a07 */
[----:B------:R-:W1:Y:S01]  /*28c0*/  @P0 LDC R11, c[0x0][0x33c] ;  /* 0x0000cf00ff0b0b82 */ /* 0x000e620000000800 */
[----:B------:R-:W-:-:S04]  /*28d0*/  IMAD R4, R4, UR8, R5 ;  /* 0x0000000804047c24 */ /* 0x000fc8000f8e0205 */
        /* <DEDUP_REMOVED lines=9> */
.L_x_9367:
        /* <DEDUP_REMOVED lines=12> */
[----:B------:R-:W-:Y:S02]  /*2a30*/  FSETP.GE.FTZ.AND P0, PT, |R2|, 1.0029599666595458984, PT ;  /* 0x3f8060fe0200780b */ /* 0x000fe40003f16200 */
[C---:B------:R-:W-:Y:S02]  /*2a40*/  FADD.FTZ R11, -R6.reuse, -RZ ;  /* 0x800000ff060b7221 */ /* 0x040fe40000010100 */
[----:B------:R-:W-:Y:S02]  /*2a50*/  FSEL R7, R6, R7, P0 ;  /* 0x0000000706077208 */ /* 0x000fe40000000000 */
[----:B------:R-:W-:Y:S02]  /*2a60*/  FSEL R8, R8, 8.4834944573231041431e-05, P0 ;  /* 0x38b1e96a08087808 */ /* 0x000fe40000000000 */
[----:B------:R-:W-:-:S02]  /*2a70*/  FSEL R10, -R10, -0.00082130916416645050049, P0 ;  /* 0xba574d200a0a7808 */ /* 0x000fc40000000100 */
[----:B------:R-:W-:Y:S02]  /*2a80*/  FSEL R5, R9, 0.0052134888246655464172, P0 ;  /* 0x3baad5ea09057808 */ /* 0x000fe40000000000 */
[----:B------:R-:W-:Y:S01]  /*2a90*/  FSEL R9, -R4, -0.026868773624300956726, P0 ;  /* 0xbcdc1be704097808 */ /* 0x000fe20000000100 */
[C---:B------:R-:W-:Y:S01]  /*2aa0*/  FFMA.FTZ R8, R7.reuse, R8, R10 ;  /* 0x0000000807087223 */ /* 0x040fe2000001000a */
[----:B------:R-:W-:Y:S02]  /*2ab0*/  MOV R10, 0x3e235519 ;  /* 0x3e235519000a7802 */ /* 0x000fe40000000f00 */
[----:B------:R-:W-:Y:S01]  /*2ac0*/  MOV R4, 0x3f69b4f9 ;  /* 0x3f69b4f900047802 */ /* 0x000fe20000000f00 */
[C---:B------:R-:W-:Y:S01]  /*2ad0*/  FFMA.FTZ R8, R7.reuse, R8, R5 ;  /* 0x0000000807087223 */ /* 0x040fe20000010005 */
[----:B------:R-:W-:Y:S02]  /*2ae0*/  FSEL R5, R10, 0.11284004896879196167, P0 ;  /* 0x3de718af0a057808 */ /* 0x000fe40000000000 */
[----:B------:R-:W-:Y:S01]  /*2af0*/  MOV R10, 0x3f210a14 ;  /* 0x3f210a14000a7802 */ /* 0x000fe20000000f00 */
[----:B------:R-:W-:Y:S01]  /*2b00*/  FFMA.FTZ R8, R7, R8, R9 ;  /* 0x0000000807087223 */ /* 0x000fe20000010009 */
[----:B------:R-:W-:-:S02]  /*2b10*/  FSEL R9, R4, -0.37612664699554443359, P0 ;  /* 0xbec093ac04097808 */ /* 0x000fc40000000000 */
        /* <DEDUP_REMOVED lines=14> */
[----:B------:R-:W-:Y:S01]  /*2c00*/  STG.E desc[UR4][R2.64], R5 ;  /* 0x0000000502007986 */ /* 0x000fe2000c101904 */
[----:B------:R-:W-:Y:S05]  /*2c10*/  EXIT ;  /* 0x000000000000794d */ /* 0x000fea0003800000 */
.L_x_9368:
        /* <DEDUP_REMOVED lines=14> */
.L_x_12895:


//--------------------- .text._ZN2at6native27unrolled_elementwise_kernelIZZZNS0_18GeluCUDAKernelImplERNS_18TensorIteratorBaseENS0_8GeluTypeEENKUlvE0_clEvENKUlvE0_clEvEUlfE_St5arrayIPcLm2EELi4E23TrivialOffsetCalculatorILi1EjESC_NS0_6memory15LoadWithoutCastENSD_16StoreWithoutCastEEEviT_T0_T2_T3_T4_T5_ --------------------------
	.section	.text._ZN2at6native27unrolled_elementwise_kernelIZZZNS0_18GeluCUDAKernelImplERNS_18TensorIteratorBaseENS0_8GeluTypeEENKUlvE0_clEvENKUlvE0_clEvEUlfE_St5arrayIPcLm2EELi4E23TrivialOffsetCalculatorILi1EjESC_NS0_6memory15LoadWithoutCastENSD_16StoreWithoutCastEEEviT_T0_T2_T3_T4_T5_,"ax",@progbits
	.align	128
        .global         _ZN2at6native27unrolled_elementwise_kernelIZZZNS0_18GeluCUDAKernelImplERNS_18TensorIteratorBaseENS0_8GeluTypeEENKUlvE0_clEvENKUlvE0_clEvEUlfE_St5arrayIPcLm2EELi4E23TrivialOffsetCalculatorILi1EjESC_NS0_6memory15LoadWithoutCastENSD_16StoreWithoutCastEEEviT_T0_T2_T3_T4_T5_
        .type           _ZN2at6native27unrolled_elementwise_kernelIZZZNS0_18GeluCUDAKernelImplERNS_18TensorIteratorBaseENS0_8GeluTypeEENKUlvE0_clEvENKUlvE0_clEvEUlfE_St5arrayIPcLm2EELi4E23TrivialOffsetCalculatorILi1EjESC_NS0_6memory15LoadWithoutCastENSD_16StoreWithoutCastEEEviT_T0_T2_T3_T4_T5_,@function
        .size           _ZN2at6native27unrolled_elementwise_kernelIZZZNS0_18GeluCUDAKernelImplERNS_18TensorIteratorBaseENS0_8GeluTypeEENKUlvE0_clEvENKUlvE0_clEvEUlfE_St5arrayIPcLm2EELi4E23TrivialOffsetCalculatorILi1EjESC_NS0_6memory15LoadWithoutCastENSD_16StoreWithoutCastEEEviT_T0_T2_T3_T4_T5_,(.L_x_12896 - _ZN2at6native27unrolled_elementwise_kernelIZZZNS0_18GeluCUDAKernelImplERNS_18TensorIteratorBaseENS0_8GeluTypeEENKUlvE0_clEvENKUlvE0_clEvEUlfE_St5arrayIPcLm2EELi4E23TrivialOffsetCalculatorILi1EjESC_NS0_6memory15LoadWithoutCastENSD_16StoreWithoutCastEEEviT_T0_T2_T3_T4_T5_)
        .other          _ZN2at6native27unrolled_elementwise_kernelIZZZNS0_18GeluCUDAKernelImplERNS_18TensorIteratorBaseENS0_8GeluTypeEENKUlvE0_clEvENKUlvE0_clEvEUlfE_St5arrayIPcLm2EELi4E23TrivialOffsetCalculatorILi1EjESC_NS0_6memory15LoadWithoutCastENSD_16StoreWithoutCastEEEviT_T0_T2_T3_T4_T5_,@"STO_CUDA_ENTRY STV_DEFAULT"
_ZN2at6native27unrolled_elementwise_kernelIZZZNS0_18GeluCUDAKernelImplERNS_18TensorIteratorBaseENS0_8GeluTypeEENKUlvE0_clEvENKUlvE0_clEvEUlfE_St5arrayIPcLm2EELi4E23TrivialOffsetCalculatorILi1EjESC_NS0_6memory15LoadWithoutCastENSD_16StoreWithoutCastEEEviT_T0_T2_T3_T4_T5_:
.text._ZN2at6native27unrolled_elementwise_kernelIZZZNS0_18GeluCUDAKernelImplERNS_18TensorIteratorBaseENS0_8GeluTypeEENKUlvE0_clEvENKUlvE0_clEvEUlfE_St5arrayIPcLm2EELi4E23TrivialOffsetCalculatorILi1EjESC_NS0_6memory15LoadWithoutCastENSD_16StoreWithoutCastEEEviT_T0_T2_T3_T4_T5_:
[----:B------:R-:W-:Y:S01]  /*0000*/  LDC R1, c[0x0][0x28] ;  /* 0x00000a00ff017b82 */ /* 0x000fe20000000800 */
[----:B------:R-:W0:Y:S07]  /*0010*/  S2R R2, SR_CTAID.X ;  /* 0x0000000000027919 */ /* 0x000e2e0000002500 */
[----:B------:R-:W0:Y:S01]  /*0020*/  LDC R3, c[0x0][0x210] ;  /* 0x00008400ff037b82 */ /* 0x000e220000000800 */
[----:B------:R-:W-:Y:S01]  /*0030*/  ULDC.64 UR4, c[0x0][0x208] ;  /* 0x0000820000047ab9 */ /* 0x000fe20000000a00 */
[----:B------:R-:W-:Y:S01]  /*0040*/  MOV R0, RZ ;  /* 0x000000ff00007202 */ /* 0x000fe20000000f00 */
        /* <DEDUP_REMOVED lines=9> */
[----:B------:R-:W-:Y:S01]  /*00e0*/  @!P1 IADD3 R5, R5, 0x80, RZ ;  /* 0x0000008005059810 */ /* 0x000fe20007ffe0ff */
[----:B------:R-:W-:-:S03]  /*00f0*/  IMAD.MOV.U32 R8, RZ, RZ, RZ ;  /* 0x000000ffff087224 */ /* 0x000fc600078e00ff */
        /* <DEDUP_REMOVED lines=9> */
[----:B-1----:R-:W-:Y:S01]  /*0190*/  @!P3 IMAD.WIDE.U32 R16, R17, 0x4, R6 ;  /* 0x000000041110b825 */ /* 0x002fe200078e0006 */
[----:B------:R-:W-:-:S03]  /*01a0*/  HFMA2.MMA R7, -RZ, RZ, 0, 0 ;  /* 0x00000000ff077435 */ /* 0x000fc600000001ff */
[----:B0-----:R-:W-:Y:S01]  /*01b0*/  @!P0 IMAD.WIDE.U32 R12, R9, 0x4, R12 ;  /* 0x00000004090c8825 */ /* 0x001fe200078e000c */
[C---:B------:R-:W-:Y:S01]  /*01c0*/  IADD3 R18, R4.reuse, 0x100, RZ ;  /* 0x0000010004127810 */ /* 0x040fe20007ffe0ff */
[----:B------:R-:W-:Y:S01]  /*01d0*/  BSSY B0, `(.L_x_9369) ;  /* 0x0000030000007945 */ /* 0x000fe20003800000 */
[C---:B------:R-:W-:Y:S01]  /*01e0*/  IADD3 R20, R4.reuse, 0x180, RZ ;  /* 0x0000018004147810 */ /* 0x040fe20007ffe0ff */
[----:B------:R-:W-:Y:S01]  /*01f0*/  VIADD R6, R4, 0x80 ;  /* 0x0000008004067836 */ /* 0x000fe20000000000 */
[----:B------:R0:W5:Y:S01]  /*0200*/  @!P0 LDG.E R8, desc[UR4][R12.64] ;  /* 0x000000040c088981 */ /* 0x000162000c1e1900 */
[----:B--2---:R-:W-:-:S03]  /*0210*/  @!P2 IMAD.WIDE.U32 R14, R5, 0x4, R14 ;  /* 0x00000004050ea825 */ /* 0x004fc600078e000e */
[----:B------:R0:W5:Y:S01]  /*0220*/  @!P1 LDG.E R7, desc[UR4][R10.64] ;  /* 0x000000040a079981 */ /* 0x000162000c1e1900 */
[----:B------:R-:W-:-:S03]  /*0230*/  IMAD.MOV.U32 R5, RZ, RZ, RZ ;  /* 0x000000ffff057224 */ /* 0x000fc600078e00ff */
[----:B------:R0:W5:Y:S01]  /*0240*/  @!P2 LDG.E R0, desc[UR4][R14.64] ;  /* 0x000000040e00a981 */ /* 0x000162000c1e1900 */
[-C--:B------:R-:W-:Y:S02]  /*0250*/  ISETP.GE.AND P1, PT, R18, R3.reuse, PT ;  /* 0x000000031200720c */ /* 0x080fe40003f26270 */
[-C--:B------:R-:W-:Y:S01]  /*0260*/  ISETP.GE.AND P2, PT, R20, R3.reuse, PT ;  /* 0x000000031400720c */ /* 0x080fe20003f46270 */
[----:B------:R0:W5:Y:S01]  /*0270*/  @!P3 LDG.E R5, desc[UR4][R16.64] ;  /* 0x000000041005b981 */ /* 0x000162000c1e1900 */
[-C--:B------:R-:W-:Y:S02]  /*0280*/  ISETP.GE.AND P3, PT, R6, R3.reuse, PT ;  /* 0x000000030600720c */ /* 0x080fe40003f66270 */
[----:B------:R-:W-:Y:S01]  /*0290*/  ISETP.GE.AND P4, PT, R4, R3, PT ;  /* 0x000000030400720c */ /* 0x000fe20003f86270 */
[----:B------:R-:W-:-:S12]  /*02a0*/  @P0 BRA `(.L_x_9370) ;  /* 0x0000000000880947 */ /* 0x000fd80003800000 */
[----:B-----5:R-:W-:Y:S01]  /*02b0*/  FMUL.FTZ R9, R8, 0.70710676908493041992 ;  /* 0x3f3504f308097820 */ /* 0x020fe20000410000 */
[----:B0-----:R-:W-:Y:S01]  /*02c0*/  MOV R13, 0x38eb4c3a ;  /* 0x38eb4c3a000d7802 */ /* 0x001fe20000000f00 */
[----:B------:R-:W-:Y:S01]  /*02d0*/  IMAD.MOV.U32 R12, RZ, RZ, 0x3c09919f ;  /* 0x3c09919fff0c7424 */ /* 0x000fe200078e00ff */
[----:B------:R-:W-:Y:S01]  /*02e0*/  MOV R15, 0x3aae005b ;  /* 0x3aae005b000f7802 */ /* 0x000fe20000000f00 */
[C---:B------:R-:W-:Y:S01]  /*02f0*/  FADD.FTZ R11, |R9|.reuse, -RZ ;  /* 0x800000ff090b7221 */ /* 0x040fe20000010200 */
[C---:B------:R-:W-:Y:S01]  /*0300*/  FMUL.FTZ R10, R9.reuse, R9 ;  /* 0x00000009090a7220 */ /* 0x040fe20000410000 */
[----:B------:R-:W-:Y:S01]  /*0310*/  FSETP.GE.FTZ.AND P0, PT, |R9|, 1.0029599666595458984, PT ;  /* 0x3f8060fe0900780b */ /* 0x000fe20003f16200 */
[----:B------:R-:W-:Y:S01]  /*0320*/  IMAD.MOV.U32 R16, RZ, RZ, 0x3f69b4f9 ;  /* 0x3f69b4f9ff107424 */ /* 0x000fe200078e00ff */
[----:B------:R-:W-:Y:S02]  /*0330*/  MOV R14, 0x3d24d99a ;  /* 0x3d24d99a000e7802 */ /* 0x000fe40000000f00 */
[----:B------:R-:W-:-:S02]  /*0340*/  FSEL R10, R11, R10, P0 ;  /* 0x0000000a0b0a7208 */ /* 0x000fc40000000000 */
        /* <DEDUP_REMOVED lines=24> */
.L_x_9370:
[----:B------:R-:W-:Y:S05]  /*04d0*/  BSYNC B0 ;  /* 0x0000000000007941 */ /* 0x000fea0003800000 */
.L_x_9369:
[----:B------:R-:W-:Y:S04]  /*04e0*/  BSSY B0, `(.L_x_9371) ;  /* 0x0000024000007945 */ /* 0x000fe80003800000 */
[----:B------:R-:W-:Y:S05]  /*04f0*/  @P3 BRA `(.L_x_9372) ;  /* 0x0000000000883947 */ /* 0x000fea0003800000 */
[----:B0-----:R-:W-:Y:S01]  /*0500*/  HFMA2.MMA R13, -RZ, RZ, 0.61474609375, 16.90625 ;  /* 0x38eb4c3aff0d7435 */ /* 0x001fe200000001ff */
[----:B-----5:R-:W-:Y:S01]  /*0510*/  FMUL.FTZ R9, R7, 0.70710676908493041992 ;  /* 0x3f3504f307097820 */ /* 0x020fe20000410000 */
[----:B------:R-:W-:Y:S01]  /*0520*/  IMAD.MOV.U32 R15, RZ, RZ, 0x3aae005b ;  /* 0x3aae005bff0f7424 */ /* 0x000fe200078e00ff */
[----:B------:R-:W-:Y:S01]  /*0530*/  HFMA2.MMA R14, -RZ, RZ, 1.28515625, -179.25 ;  /* 0x3d24d99aff0e7435 */ /* 0x000fe200000001ff */
[----:B------:R-:W-:Y:S01]  /*0540*/  MOV R12, 0x3c09919f ;  /* 0x3c09919f000c7802 */ /* 0x000fe20000000f00 */
[C---:B------:R-:W-:Y:S01]  /*0550*/  FADD.FTZ R11, |R9|.reuse, -RZ ;  /* 0x800000ff090b7221 */ /* 0x040fe20000010200 */
[C---:B------:R-:W-:Y:S01]  /*0560*/  FMUL.FTZ R10, R9.reuse, R9 ;  /* 0x00000009090a7220 */ /* 0x040fe20000410000 */
[----:B------:R-:W-:Y:S02]  /*0570*/  FSETP.GE.FTZ.AND P0, PT, |R9|, 1.0029599666595458984, PT ;  /* 0x3f8060fe0900780b */ /* 0x000fe40003f16200 */
[----:B------:R-:W-:Y:S02]  /*0580*/  MOV R16, 0x3f69b4f9 ;  /* 0x3f69b4f900107802 */ /* 0x000fe40000000f00 */
[----:B------:R-:W-:-:S02]  /*0590*/  FSEL R10, R11, R10, P0 ;  /* 0x0000000a0b0a7208 */ /* 0x000fc40000000000 */
        /* <DEDUP_REMOVED lines=8> */
[----:B------:R-:W-:Y:S01]  /*0620*/  HFMA2.MMA R15, -RZ, RZ, 1.7822265625, 0.000185489654541015625 ;  /* 0x3f210a14ff0f7435 */ /* 0x000fe200000001ff */
        /* <DEDUP_REMOVED lines=15> */
.L_x_9372:
[----:B------:R-:W-:Y:S05]  /*0720*/  BSYNC B0 ;  /* 0x0000000000007941 */ /* 0x000fea0003800000 */
.L_x_9371:
[----:B------:R-:W-:Y:S04]  /*0730*/  BSSY B0, `(.L_x_9373) ;  /* 0x0000024000007945 */ /* 0x000fe80003800000 */
[----:B------:R-:W-:Y:S05]  /*0740*/  @P1 BRA `(.L_x_9374) ;  /* 0x0000000000881947 */ /* 0x000fea0003800000 */
[----:B-----5:R-:W-:Y:S01]  /*0750*/  FMUL.FTZ R9, R5, 0.70710676908493041992 ;  /* 0x3f3504f305097820 */ /* 0x020fe20000410000 */
[----:B0-----:R-:W-:Y:S01]  /*0760*/  HFMA2.MMA R12, -RZ, RZ, 1.0087890625, -0.000686168670654296875 ;  /* 0x3c09919fff0c7435 */ /* 0x001fe200000001ff */
[----:B------:R-:W-:Y:S01]  /*0770*/  IMAD.MOV.U32 R13, RZ, RZ, 0x38eb4c3a ;  /* 0x38eb4c3aff0d7424 */ /* 0x000fe200078e00ff */
[----:B------:R-:W-:Y:S01]  /*0780*/  MOV R15, 0x3aae005b ;  /* 0x3aae005b000f7802 */ /* 0x000fe20000000f00 */
[C---:B------:R-:W-:Y:S01]  /*0790*/  FADD.FTZ R11, |R9|.reuse, -RZ ;  /* 0x800000ff090b7221 */ /* 0x040fe20000010200 */
[C---:B------:R-:W-:Y:S01]  /*07a0*/  FMUL.FTZ R10, R9.reuse, R9 ;  /* 0x00000009090a7220 */ /* 0x040fe20000410000 */
[----:B------:R-:W-:Y:S01]  /*07b0*/  FSETP.GE.FTZ.AND P0, PT, |R9|, 1.0029599666595458984, PT ;  /* 0x3f8060fe0900780b */ /* 0x000fe20003f16200 */
[----:B------:R-:W-:Y:S01]  /*07c0*/  IMAD.MOV.U32 R14, RZ, RZ, 0x3d24d99a ;  /* 0x3d24d99aff0e7424 */ /* 0x000fe200078e00ff */
[----:B------:R-:W-:Y:S02]  /*07d0*/  HFMA2.MMA R16, -RZ, RZ, 1.8525390625, -0.310791015625 ;  /* 0x3f69b4f9ff107435 */ /* 0x000fe400000001ff */
        /* <DEDUP_REMOVED lines=25> */
.L_x_9374:
[----:B------:R-:W-:Y:S05]  /*0970*/  BSYNC B0 ;  /* 0x0000000000007941 */ /* 0x000fea0003800000 */
.L_x_9373:
[----:B------:R-:W-:Y:S04]  /*0980*/  BSSY B0, `(.L_x_9375) ;  /* 0x0000024000007945 */ /* 0x000fe80003800000 */
[----:B------:R-:W-:Y:S05]  /*0990*/  @P2 BRA `(.L_x_9376) ;  /* 0x0000000000882947 */ /* 0x000fea0003800000 */
[----:B0-----:R-:W-:Y:S01]  /*09a0*/  HFMA2.MMA R15, -RZ, RZ, 0.8349609375, 5.424022674560546875e-06 ;  /* 0x3aae005bff0f7435 */ /* 0x001fe200000001ff */
[----:B-----5:R-:W-:Y:S01]  /*09b0*/  FMUL.FTZ R9, R0, 0.70710676908493041992 ;  /* 0x3f3504f300097820 */ /* 0x020fe20000410000 */
[----:B------:R-:W-:Y:S01]  /*09c0*/  MOV R13, 0x38eb4c3a ;  /* 0x38eb4c3a000d7802 */ /* 0x000fe20000000f00 */
[----:B------:R-:W-:Y:S01]  /*09d0*/  IMAD.MOV.U32 R12, RZ, RZ, 0x3c09919f ;  /* 0x3c09919fff0c7424 */ /* 0x000fe200078e00ff */
        /* <DEDUP_REMOVED lines=30> */
.L_x_9376:
[----:B------:R-:W-:Y:S05]  /*0bc0*/  BSYNC B0 ;  /* 0x0000000000007941 */ /* 0x000fea0003800000 */
.L_x_9375:
[----:B------:R-:W-:Y:S04]  /*0bd0*/  BSSY B0, `(.L_x_9377) ;  /* 0x0000017000007945 */ /* 0x000fe80003800000 */
[----:B------:R-:W-:Y:S04]  /*0be0*/  BSSY B1, `(.L_x_9378) ;  /* 0x000000f000017945 */ /* 0x000fe80003800000 */
[----:B------:R-:W-:Y:S05]  /*0bf0*/  @P4 BRA `(.L_x_9379) ;  /* 0x0000000000344947 */ /* 0x000fea0003800000 */
[----:B0-----:R-:W0:Y:S01]  /*0c00*/  LDC.64 R10, c[0x0][0x218] ;  /* 0x00008600ff0a7b82 */ /* 0x001e220000000a00 */
[----:B------:R-:W-:Y:S01]  /*0c10*/  LEA R9, R2, R4, 0x9 ;  /* 0x0000000402097211 */ /* 0x000fe200078e48ff */
[----:B------:R-:W-:-:S05]  /*0c20*/  IMAD.MOV.U32 R4, RZ, RZ, R6 ;  /* 0x000000ffff047224 */ /* 0x000fca00078e0006 */
[----:B------:R-:W-:-:S13]  /*0c30*/  ISETP.GE.AND P0, PT, R4, R3, PT ;  /* 0x000000030400720c */ /* 0x000fda0003f06270 */
[----:B------:R-:W-:Y:S05]  /*0c40*/  @P0 BREAK B1 ;  /* 0x0000000000010942 */ /* 0x000fea0003800000 */
[----:B0-----:R-:W-:-:S05]  /*0c50*/  IMAD.WIDE.U32 R10, R9, 0x4, R10 ;  /* 0x00000004090a7825 */ /* 0x001fca00078e000a */
[----:B-----5:R0:W-:Y:S01]  /*0c60*/  STG.E desc[UR4][R10.64], R8 ;  /* 0x000000080a007986 */ /* 0x0201e2000c101904 */
[----:B------:R-:W-:Y:S05]  /*0c70*/  @P0 BRA `(.L_x_9380) ;  /* 0x0000000000300947 */ /* 0x000fea0003800000 */
[----:B0-----:R-:W0:Y:S01]  /*0c80*/  LDC.64 R8, c[0x0][0x218] ;  /* 0x00008600ff087b82 */ /* 0x001e220000000a00 */
[----:B------:R-:W-:Y:S02]  /*0c90*/  LEA R11, R2, R4, 0x9 ;  /* 0x00000004020b7211 */ /* 0x000fe400078e48ff */
[----:B------:R-:W-:-:S03]  /*0ca0*/  IADD3 R4, R4, 0x80, RZ ;  /* 0x0000008004047810 */ /* 0x000fc60007ffe0ff */
[----:B0-----:R-:W-:-:S05]  /*0cb0*/  IMAD.WIDE.U32 R8, R11, 0x4, R8 ;  /* 0x000000040b087825 */ /* 0x001fca00078e0008 */
[----:B------:R1:W-:Y:S02]  /*0cc0*/  STG.E desc[UR4][R8.64], R7 ;  /* 0x0000000708007986 */ /* 0x0003e4000c101904 */
.L_x_9379:
[----:B------:R-:W-:Y:S05]  /*0cd0*/  BSYNC B1 ;  /* 0x0000000000017941 */ /* 0x000fea0003800000 */
.L_x_9378:
[----:B------:R-:W-:-:S13]  /*0ce0*/  ISETP.GE.AND P0, PT, R4, R3, PT ;  /* 0x000000030400720c */ /* 0x000fda0003f06270 */
[----:B-1---5:R-:W1:Y:S01]  /*0cf0*/  @!P0 LDC.64 R6, c[0x0][0x218] ;  /* 0x00008600ff068b82 */ /* 0x022e620000000a00 */
[----:B------:R-:W-:Y:S01]  /*0d00*/  @!P0 IMAD R9, R2, 0x200, R4 ;  /* 0x0000020002098824 */ /* 0x000fe200078e0204 */
[----:B------:R-:W-:-:S03]  /*0d10*/  @!P0 IADD3 R4, R4, 0x80, RZ ;  /* 0x0000008004048810 */ /* 0x000fc60007ffe0ff */
[----:B-1----:R-:W-:-:S05]  /*0d20*/  @!P0 IMAD.WIDE.U32 R6, R9, 0x4, R6 ;  /* 0x0000000409068825 */ /* 0x002fca00078e0006 */
[----:B------:R1:W-:Y:S02]  /*0d30*/  @!P0 STG.E desc[UR4][R6.64], R5 ;  /* 0x0000000506008986 */ /* 0x0003e4000c101904 */
.L_x_9380:
[----:B------:R-:W-:Y:S05]  /*0d40*/  BSYNC B0 ;  /* 0x0000000000007941 */ /* 0x000fea0003800000 */
.L_x_9377:
[----:B------:R-:W-:Y:S05]  /*0d50*/  WARPSYNC.ALL ;  /* 0x0000000000007948 */ /* 0x000fea0003800000 */
[----:B------:R-:W-:-:S13]  /*0d60*/  ISETP.GE.AND P0, PT, R4, R3, PT ;  /* 0x000000030400720c */ /* 0x000fda0003f06270 */
[----:B------:R-:W-:Y:S05]  /*0d70*/  @P0 EXIT ;  /* 0x000000000000094d */ /* 0x000fea0003800000 */
[----:B-1----:R-:W1:Y:S01]  /*0d80*/  LDC.64 R6, c[0x0][0x218] ;  /* 0x00008600ff067b82 */ /* 0x002e620000000a00 */
[----:B------:R-:W-:-:S05]  /*0d90*/  LEA R3, R2, R4, 0x9 ;  /* 0x0000000402037211 */ /* 0x000fca00078e48ff */
[----:B-1----:R-:W-:-:S05]  /*0da0*/  IMAD.WIDE.U32 R2, R3, 0x4, R6 ;  /* 0x0000000403027825 */ /* 0x002fca00078e0006 */
[----:B------:R-:W-:Y:S01]  /*0db0*/  STG.E desc[UR4][R2.64], R13 ;  /* 0x0000000d02007986 */ /* 0x000fe2000c101904 */
[----:B------:R-:W-:Y:S05]  /*0dc0*/  EXIT ;  /* 0x000000000000794d */ /* 0x000fea0003800000 */
.L_x_9381:
        /* <DEDUP_REMOVED lines=11> */
.L_x_12896:


//--------------------- .text._ZN2at6native29vectorized_elementwise_kernelILi2EZZZNS0_18GeluCUDAKernelImplERNS_18TensorIteratorBaseENS0_8GeluTypeEENKUlvE0_clEvENKUlvE0_clEvEUlfE_St5arrayIPcLm2EEEEviT0_T1_ --------------------------
	.section	.text._ZN2at6native29vectorized_elementwise_kernelILi2EZZZNS0_18GeluCUDAKernelImplERNS_18TensorIteratorBaseENS0_8GeluTypeEENKUlvE0_clEvENKUlvE0_clEvEUlfE_St5arrayIPcLm2EEEEviT0_T1_,"ax",@progbits
	.align	128
        .global         _ZN2at6native29vectorized_elementwise_kernelILi2EZZZNS0_18GeluCUDAKernelImplERNS_18TensorIteratorBaseENS0_8GeluTypeEENKUlvE0_clEvENKUlvE0_clEvEUlfE_St5arrayIPcLm2EEEEviT0_T1_
        .type           _ZN2at6native29vectorized_elementwise_kernelILi2EZZZNS0_18GeluCUDAKernelImplERNS_18TensorIteratorBaseENS0_8GeluTypeEENKUlvE0_clEvENKUlvE0_clEvEUlfE_St5arrayIPcLm2EEEEviT0_T1_,@function
        .size           _ZN2at6native29vectorized_elementwise_kernelILi2EZZZNS0_18GeluCUDAKernelImplERNS_18TensorIteratorBaseENS0_8GeluTypeEENKUlvE0_clEvENKUlvE0_clEvEUlfE_St5arrayIPcLm2EEEEviT0_T1_,(.L_x_12897 - _ZN2at6native29vectorized_elementwise_kernelILi2EZZZNS0_18GeluCUDAKernelImplERNS_18TensorIteratorBaseENS0_8GeluTypeEENKUlvE0_clEvENKUlvE0_clEvEUlfE_St5arrayIPcLm2EEEEviT0_T1_)
        .other          _ZN2at6native29vectorized_elementwise_kernelILi2EZZZNS0_18GeluCUDAKernelImplERNS_18TensorIteratorBaseENS0_8GeluTypeEENKUlvE0_clEvENKUlvE0_clEvEUlfE_St5arrayIPcLm2EEEEviT0_T1_,@"STO_CUDA_ENTRY STV_DEFAULT"
_ZN2at6native29vectorized_elementwise_kernelILi2EZZZNS0_18GeluCUDAKernelImplERNS_18TensorIteratorBaseENS0_8GeluTypeEENKUlvE0_clEvENKUlvE0_clEvEUlfE_St5arrayIPcLm2EEEEviT0_T1_:
.text._ZN2at6native29vectorized_elementwise_kernelILi2EZZZNS0_18GeluCUDAKernelImplERNS_18TensorIteratorBaseENS0_8GeluTypeEENKUlvE0_clEvENKUlvE0_clEvEUlfE_St5arrayIPcLm2EEEEviT0_T1_:
        /* <DEDUP_REMOVED lines=15> */
[----:B------:R-:W-:Y:S01]  /*00f0*/  HFMA2.MMA R0, -RZ, RZ, 0.61474609375, 16.90625 ;  /* 0x38eb4c3aff007435 */ /* 0x000fe200000001ff */
[----:B------:R-:W-:Y:S01]  /*0100*/  MOV R12, 0x3aae005b ;  /* 0x3aae005b000c7802 */ /* 0x000fe20000000f00 */
[----:B------:R-:W-:Y:S01]  /*0110*/  HFMA2.MMA R14, -RZ, RZ, 1.28515625, -179.25 ;  /* 0x3d24d99aff0e7435 */ /* 0x000fe200000001ff */
[----:B------:R-:W-:Y:S01]  /*0120*/  IMAD.MOV.U32 R13, RZ, RZ, 0x3c09919f ;  /* 0x3c09919fff0d7424 */ /* 0x000fe200078e00ff */
[----:B------:R-:W-:Y:S01]  /*0130*/  MOV R15, 0x3e235519 ;  /* 0x3e235519000f7802 */ /* 0x000fe20000000f00 */
[----:B------:R-:W5:Y:S01]  /*0140*/  LDG.E.64 R6, desc[UR4][R6.64+0xc00] ;  /* 0x000c000406067981 */ /* 0x000f62000c1e1b00 */
[----:B--2---:R-:W-:-:S04]  /*0150*/  FMUL.FTZ R18, R8, 0.70710676908493041992 ;  /* 0x3f3504f308127820 */ /* 0x004fc80000410000 */
        /* <DEDUP_REMOVED lines=11> */
[----:B------:R-:W-:-:S03]  /*0210*/  FSEL R17, R15, 0.11284004896879196167, P0 ;  /* 0x3de718af0f117808 */ /* 0x000fc60000000000 */
[----:B------:R-:W-:-:S03]  /*0220*/  FFMA.FTZ R10, R19, R10, R21 ;  /* 0x0000000a130a7223 */ /* 0x000fc60000010015 */
[----:B------:R-:W-:Y:S01]  /*0230*/  FSEL R21, R16, -0.37612664699554443359, P0 ;  /* 0xbec093ac10157808 */ /* 0x000fe20000000000 */
[----:B------:R-:W-:Y:S01]  /*0240*/  FFMA.FTZ R20, R19, R10, R17 ;  /* 0x0000000a13147223 */ /* 0x000fe20000010011 */
[----:B------:R-:W-:Y:S02]  /*0250*/  IMAD.MOV.U32 R17, RZ, RZ, 0x3f210a14 ;  /* 0x3f210a14ff117424 */ /* 0x000fe400078e00ff */
[----:B------:R-:W-:Y:S01]  /*0260*/  FMUL.FTZ R10, R9, 0.70710676908493041992 ;  /* 0x3f3504f3090a7820 */ /* 0x000fe20000410000 */
[----:B------:R-:W-:Y:S02]  /*0270*/  FFMA.FTZ R22, R19, R20, R21 ;  /* 0x0000001413167223 */ /* 0x000fe40000010015 */
        /* <DEDUP_REMOVED lines=8> */
[----:B------:R-:W-:-:S04]  /*0300*/  FADD.FTZ R11, -R11, -RZ ;  /* 0x800000ff0b0b7221 */ /* 0x000fc80000010100 */
[----:B------:R-:W-:Y:S01]  /*0310*/  FFMA.FTZ R24, R19, R24, R26 ;  /* 0x0000001813187223 */ /* 0x000fe2000001001a */
[----:B------:R-:W-:Y:S02]  /*0320*/  FSEL R26, R13, 0.0052134888246655464172, P1 ;  /* 0x3baad5ea0d1a7808 */ /* 0x000fe40000800000 */
[----:B------:R-:W-:Y:S02]  /*0330*/  FSEL R11, R11, R18, P0 ;  /* 0x000000120b0b7208 */ /* 0x000fe40000000000 */
[----:B------:R-:W-:Y:S01]  /*0340*/  FSEL R21, -R14, -0.026868773624300956726, P1 ;  /* 0xbcdc1be70e157808 */ /* 0x000fe20000800100 */
[C---:B------:R-:W-:Y:S02]  /*0350*/  FFMA.FTZ R24, R19.reuse, R24, R26 ;  /* 0x0000001813187223 */ /* 0x040fe4000001001a */
[----:B------:R-:W-:Y:S02]  /*0360*/  FFMA.FTZ R22, R22, R11, R11 ;  /* 0x0000000b16167223 */ /* 0x000fe4000001000b */
[----:B------:R-:W-:Y:S01]  /*0370*/  FFMA.FTZ R24, R19, R24, R21 ;  /* 0x0000001813187223 */ /* 0x000fe20000010015 */
[----:B------:R-:W-:Y:S01]  /*0380*/  FSEL R21, R15, 0.11284004896879196167, P1 ;  /* 0x3de718af0f157808 */ /* 0x000fe20000800000 */
[----:B------:R-:W0:Y:S04]  /*0390*/  @P0 MUFU.EX2 R11, R22 ;  /* 0x00000016000b0308 */ /* 0x000e280000000800 */
        /* <DEDUP_REMOVED lines=26> */
[----:B------:R-:W-:-:S04]  /*0540*/  FSEL R20, R16, -0.37612664699554443359, P0 ;  /* 0xbec093ac10147808 */ /* 0x000fc80000000000 */
[----:B------:R-:W-:Y:S01]  /*0550*/  @P1 LOP3.LUT R21, R27, 0x80000000, R10, 0xb8, !PT ;  /* 0x800000001b151812 */ /* 0x000fe200078eb80a */
[----:B------:R-:W-:Y:S01]  /*0560*/  FFMA.FTZ R20, R19, R24, R20 ;  /* 0x0000001813147223 */ /* 0x000fe20000010014 */
[----:B------:R-:W-:Y:S01]  /*0570*/  FSEL R10, R17, 0.12837915122509002686, P0 ;  /* 0x3e0375d3110a7808 */ /* 0x000fe20000000000 */
[----:B------:R-:W-:Y:S01]  /*0580*/  FADD.FTZ R24, -R18, -RZ ;  /* 0x800000ff12187221 */ /* 0x000fe20000010100 */
[----:B------:R-:W-:-:S03]  /*0590*/  FMUL.FTZ R18, R5, 0.70710676908493041992 ;  /* 0x3f3504f305127820 */ /* 0x000fc60000410000 */
[----:B------:R-:W-:Y:S01]  /*05a0*/  FFMA.FTZ R20, R19, R20, R10 ;  /* 0x0000001413147223 */ /* 0x000fe2000001000a */
[----:B------:R-:W-:Y:S01]  /*05b0*/  FSEL R19, R24, R11, P0 ;  /* 0x0000000b18137208 */ /* 0x000fe20000000000 */
[C---:B------:R-:W-:Y:S01]  /*05c0*/  FADD.FTZ R10, |R18|.reuse, -RZ ;  /* 0x800000ff120a7221 */ /* 0x040fe20000010200 */
[C---:B------:R-:W-:Y:S01]  /*05d0*/  FMUL.FTZ R27, R18.reuse, R18 ;  /* 0x00000012121b7220 */ /* 0x040fe20000410000 */
[----:B------:R-:W-:Y:S02]  /*05e0*/  FSETP.GE.FTZ.AND P1, PT, |R18|, 1.0029599666595458984, PT ;  /* 0x3f8060fe1200780b */ /* 0x000fe40003f36200 */
[----:B------:R-:W-:Y:S02]  /*05f0*/  FFMA.FTZ R20, R20, R19, R19 ;  /* 0x0000001314147223 */ /* 0x000fe40000010013 */
[----:B------:R-:W-:Y:S02]  /*0600*/  FSEL R19, R10, R27, P1 ;  /* 0x0000001b0a137208 */ /* 0x000fe40000800000 */
[----:B------:R-:W-:-:S02]  /*0610*/  FSEL R24, R0, 8.4834944573231041431e-05, P1 ;  /* 0x38b1e96a00187808 */ /* 0x000fc40000800000 */
        /* <DEDUP_REMOVED lines=12> */
[----:B------:R-:W0:Y:S01]  /*06e0*/  @P0 MUFU.EX2 R19, R20 ;  /* 0x0000001400130308 */ /* 0x000e220000000800 */
[----:B------:R-:W-:-:S05]  /*06f0*/  FADD.FTZ R27, -R10, -RZ ;  /* 0x800000ff0a1b7221 */ /* 0x000fca0000010100 */
[----:B------:R-:W-:Y:S01]  /*0700*/  FSEL R27, R27, R18, P1 ;  /* 0x000000121b1b7208 */ /* 0x000fe20000800000 */
[----:B0-----:R-:W-:-:S04]  /*0710*/  @P0 FADD.FTZ R10, -R19, 1 ;  /* 0x3f800000130a0421 */ /* 0x001fc80000010100 */
[----:B------:R-:W-:Y:S01]  /*0720*/  FFMA.FTZ R19, R24, R27, R27 ;  /* 0x0000001b18137223 */ /* 0x000fe2000001001b */
[----:B------:R-:W-:-:S03]  /*0730*/  @P0 LOP3.LUT R20, R10, 0x80000000, R11, 0xb8, !PT ;  /* 0x800000000a140812 */ /* 0x000fc600078eb80b */
[----:B------:R-:W0:Y:S01]  /*0740*/  @P1 MUFU.EX2 R24, R19 ;  /* 0x0000001300181308 */ /* 0x000e220000000800 */
[----:B------:R-:W1:Y:S01]  /*0750*/  LDC.64 R10, c[0x0][0x218] ;  /* 0x00008600ff0a7b82 */ /* 0x000e620000000a00 */
[----:B0-----:R-:W-:-:S05]  /*0760*/  @P1 FADD.FTZ R27, -R24, 1 ;  /* 0x3f800000181b1421 */ /* 0x001fca0000010100 */
[----:B------:R-:W-:Y:S01]  /*0770*/  @P1 LOP3.LUT R19, R27, 0x80000000, R18, 0xb8, !PT ;  /* 0x800000001b131812 */ /* 0x000fe200078eb812 */
[----:B----4-:R-:W-:Y:S01]  /*0780*/  FMUL.FTZ R18, R2, 0.70710676908493041992 ;  /* 0x3f3504f302127820 */ /* 0x010fe20000410000 */
[----:B-1----:R-:W-:-:S04]  /*0790*/  IMAD.WIDE.U32 R10, R23, 0x4, R10 ;  /* 0x00000004170a7825 */ /* 0x002fc800078e000a */
[C---:B------:R-:W-:Y:S01]  /*07a0*/  FADD.FTZ R23, |R18|.reuse, -RZ ;  /* 0x800000ff12177221 */ /* 0x040fe20000010200 */
[C---:B------:R-:W-:Y:S01]  /*07b0*/  FMUL.FTZ R24, R18.reuse, R18 ;  /* 0x0000001212187220 */ /* 0x040fe20000410000 */
[----:B------:R-:W-:Y:S01]  /*07c0*/  FSETP.GE.FTZ.AND P0, PT, |R18|, 1.0029599666595458984, PT ;  /* 0x3f8060fe1200780b */ /* 0x000fe20003f16200 */
[----:B------:R-:W-:-:S03]  /*07d0*/  IMAD.WIDE R10, R25, 0x8, R10 ;  /* 0x00000008190a7825 */ /* 0x000fc600078e020a */
        /* <DEDUP_REMOVED lines=13> */
[----:B------:R-:W-:-:S05]  /*08b0*/  FSEL R26, R17, 0.12837915122509002686, P0 ;  /* 0x3e0375d3111a7808 */ /* 0x000fca0000000000 */
[----:B------:R-:W-:Y:S01]  /*08c0*/  FFMA.FTZ R25, R24, R25, R26 ;  /* 0x0000001918197223 */ /* 0x000fe2000001001a */
[----:B------:R-:W-:-:S05]  /*08d0*/  FSEL R24, R23, R18, P0 ;  /* 0x0000001217187208 */ /* 0x000fca0000000000 */
[----:B------:R-:W-:Y:S01]  /*08e0*/  FFMA.FTZ R23, R25, R24, R24 ;  /* 0x0000001819177223 */ /* 0x000fe20000010018 */
[----:B------:R-:W-:Y:S01]  /*08f0*/  FADD.FTZ R25, R22, 1 ;  /* 0x3f80000016197421 */ /* 0x000fe20000010000 */
[----:B------:R-:W-:Y:S01]  /*0900*/  FMUL.FTZ R22, R3, 0.70710676908493041992 ;  /* 0x3f3504f303167820 */ /* 0x000fe20000410000 */
[----:B------:R-:W-:Y:S01]  /*0910*/  FADD.FTZ R26, R21, 1 ;  /* 0x3f800000151a7421 */ /* 0x000fe20000010000 */
[----:B------:R-:W-:Y:S02]  /*0920*/  FMUL.FTZ R9, R9, 0.5 ;  /* 0x3f00000009097820 */ /* 0x000fe40000410000 */
[C---:B------:R-:W-:Y:S01]  /*0930*/  FADD.FTZ R24, |R22|.reuse, -RZ ;  /* 0x800000ff16187221 */ /* 0x040fe20000010200 */
[C---:B------:R-:W-:Y:S01]  /*0940*/  FMUL.FTZ R21, R22.reuse, R22 ;  /* 0x0000001616157220 */ /* 0x040fe20000410000 */
[----:B------:R-:W-:Y:S01]  /*0950*/  FSETP.GE.FTZ.AND P1, PT, |R22|, 1.0029599666595458984, PT ;  /* 0x3f8060fe1600780b */ /* 0x000fe20003f36200 */
[----:B------:R-:W-:Y:S01]  /*0960*/  FMUL.FTZ R8, R8, 0.5 ;  /* 0x3f00000008087820 */ /* 0x000fe20000410000 */
[----:B------:R-:W-:-:S02]  /*0970*/  FMUL.FTZ R9, R9, R26 ;  /* 0x0000001a09097220 */ /* 0x000fc40000410000 */
[----:B------:R-:W-:Y:S02]  /*0980*/  FSEL R21, R24, R21, P1 ;  /* 0x0000001518157208 */ /* 0x000fe40000800000 */
[----:B------:R-:W-:Y:S02]  /*0990*/  FSEL R26, R0, 8.4834944573231041431e-05, P1 ;  /* 0x38b1e96a001a7808 */ /* 0x000fe40000800000 */
[----:B------:R-:W-:Y:S01]  /*09a0*/  FSEL R28, -R12, -0.00082130916416645050049, P1 ;  /* 0xba574d200c1c7808 */ /* 0x000fe20000800100 */
[----:B------:R-:W-:Y:S01]  /*09b0*/  FMUL.FTZ R8, R8, R25 ;  /* 0x0000001908087220 */ /* 0x000fe20000410000 */
        /* <DEDUP_REMOVED lines=13> */
[----:B------:R-:W-:Y:S01]  /*0a90*/  FADD.FTZ R25, R20, 1 ;  /* 0x3f80000014197421 */ /* 0x000fe20000010000 */
[----:B-----5:R-:W-:Y:S01]  /*0aa0*/  FMUL.FTZ R20, R6, 0.70710676908493041992 ;  /* 0x3f3504f306147820 */ /* 0x020fe20000410000 */
[----:B------:R-:W-:Y:S01]  /*0ab0*/  FADD.FTZ R26, R19, 1 ;  /* 0x3f800000131a7421 */ /* 0x000fe20000010000 */
[----:B------:R-:W-:Y:S01]  /*0ac0*/  FFMA.FTZ R21, R21, R24, R24 ;  /* 0x0000001815157223 */ /* 0x000fe20000010018 */
[----:B------:R-:W-:Y:S01]  /*0ad0*/  FMUL.FTZ R5, R5, 0.5 ;  /* 0x3f00000005057820 */ /* 0x000fe20000410000 */
        /* <DEDUP_REMOVED lines=19> */
[----:B------:R-:W-:Y:S01]  /*0c10*/  FSEL R25, R17, 0.12837915122509002686, P2 ;  /* 0x3e0375d311197808 */ /* 0x000fe20001000000 */
[----:B------:R-:W-:-:S04]  /*0c20*/  FMUL.FTZ R24, R7, 0.70710676908493041992 ;  /* 0x3f3504f307187820 */ /* 0x000fc80000410000 */
[----:B------:R-:W-:Y:S01]  /*0c30*/  FFMA.FTZ R19, R19, R26, R25 ;  /* 0x0000001a13137223 */ /* 0x000fe20000010019 */
[----:B------:R-:W-:Y:S01]  /*0c40*/  FSEL R26, R27, R20, P2 ;  /* 0x000000141b1a7208 */ /* 0x000fe20001000000 */
[C---:B------:R-:W-:Y:S01]  /*0c50*/  FADD.FTZ R25, |R24|.reuse, -RZ ;  /* 0x800000ff18197221 */ /* 0x040fe20000010200 */
[----:B------:R-:W-:-:S03]  /*0c60*/  FSETP.GE.FTZ.AND P3, PT, |R24|, 1.0029599666595458984, PT ;  /* 0x3f8060fe1800780b */ /* 0x000fc60003f76200 */
[----:B------:R-:W-:Y:S01]  /*0c70*/  FFMA.FTZ R19, R19, R26, R26 ;  /* 0x0000001a13137223 */ /* 0x000fe2000001001a */
[----:B------:R-:W-:Y:S01]  /*0c80*/  FMUL.FTZ R26, R24, R24 ;  /* 0x00000018181a7220 */ /* 0x000fe20000410000 */
        /* <DEDUP_REMOVED lines=19> */
[----:B------:R-:W2:Y:S08]  /*0dc0*/  @P2 MUFU.EX2 R14, R19 ;  /* 0x00000013000e2308 */ /* 0x000eb00000000800 */
[----:B------:R-:W3:Y:S01]  /*0dd0*/  @P3 MUFU.EX2 R16, R0 ;  /* 0x0000000000103308 */ /* 0x000ee20000000800 */
[----:B0-----:R-:W-:Y:S01]  /*0de0*/  @P0 FADD.FTZ R15, -R12, 1 ;  /* 0x3f8000000c0f0421 */ /* 0x001fe20000010100 */
[----:B-1----:R-:W-:Y:S01]  /*0df0*/  @P1 FADD.FTZ R13, -R13, 1 ;  /* 0x3f8000000d0d1421 */ /* 0x002fe20000010100 */
[----:B--2---:R-:W-:-:S03]  /*0e00*/  @P2 FADD.FTZ R17, -R14, 1 ;  /* 0x3f8000000e112421 */ /* 0x004fc60000010100 */
[----:B------:R-:W-:Y:S02]  /*0e10*/  @P0 LOP3.LUT R23, R15, 0x80000000, R18, 0xb8, !PT ;  /* 0x800000000f170812 */ /* 0x000fe400078eb812 */
[----:B------:R-:W-:Y:S01]  /*0e20*/  @P1 LOP3.LUT R21, R13, 0x80000000, R22, 0xb8, !PT ;  /* 0x800000000d151812 */ /* 0x000fe200078eb816 */
[----:B---3--:R-:W-:Y:S01]  /*0e30*/  @P3 FADD.FTZ R25, -R16, 1 ;  /* 0x3f80000010193421 */ /* 0x008fe20000010100 */
[----:B------:R-:W-:-:S04]  /*0e40*/  @P2 LOP3.LUT R19, R17, 0x80000000, R20, 0xb8, !PT ;  /* 0x8000000011132812 */ /* 0x000fc800078eb814 */
[----:B------:R-:W-:Y:S01]  /*0e50*/  @P3 LOP3.LUT R0, R25, 0x80000000, R24, 0xb8, !PT ;  /* 0x8000000019003812 */ /* 0x000fe200078eb818 */
        /* <DEDUP_REMOVED lines=17> */
.L_x_9382:
[----:B------:R-:W0:Y:S01]  /*0f70*/  S2R R5, SR_TID.X ;  /* 0x0000000000057919 */ /* 0x000e220000002100 */
[----:B------:R-:W-:Y:S01]  /*0f80*/  HFMA2.MMA R8, -RZ, RZ, 0, 0 ;  /* 0x00000000ff087435 */ /* 0x000fe200000001ff */
        /* <DEDUP_REMOVED lines=13> */
[----:B0-----:R-:W-:-:S12]  /*1060*/  @!P6 IMAD.WIDE.U32 R10, R11, 0x4, R6 ;  /* 0x000000040b0ae825 */ /* 0x001fd800078e0006 */
[----:B------:R-:W-:Y:S01]  /*1070*/  @!P4 IMAD.IADD R25, R23, 0x1, R14 ;  /* 0x000000011719c824 */ /* 0x000fe200078e020e */
[----:B------:R-:W-:Y:S02]  /*1080*/  @!P4 IADD3 R14, R14, 0x80, RZ ;  /* 0x000000800e0ec810 */ /* 0x000fe40007ffe0ff */
[----:B------:R-:W-:Y:S01]  /*1090*/  CS2R R6, SRZ ;  /* 0x0000000000067805 */ /* 0x000fe2000001ff00 */
[----:B------:R-:W0:Y:S01]  /*10a0*/  @!P4 LDC.64 R20, c[0x0][0x220] ;  /* 0x00008800ff14cb82 */ /* 0x000e220000000a00 */
[----:B------:R-:W5:Y:S01]  /*10b0*/  @!P6 LDG.E R8, desc[UR4][R10.64] ;  /* 0x000000040a08e981 */ /* 0x000f62000c1e1900 */
[----:B------:R-:W-:-:S13]  /*10c0*/  ISETP.GE.AND P3, PT, R14, R0, PT ;  /* 0x000000000e00720c */ /* 0x000fda0003f66270 */
[----:B------:R-:W-:Y:S01]  /*10d0*/  @!P3 IADD3 R27, R23, R14, RZ ;  /* 0x0000000e171bb210 */ /* 0x000fe20007ffe0ff */
[----:B------:R-:W2:Y:S01]  /*10e0*/  @!P3 LDC.64 R2, c[0x0][0x220] ;  /* 0x00008800ff02bb82 */ /* 0x000ea20000000a00 */
[----:B------:R-:W-:-:S04]  /*10f0*/  @!P3 IADD3 R14, R14, 0x80, RZ ;  /* 0x000000800e0eb810 */ /* 0x000fc80007ffe0ff */
[----:B------:R-:W-:Y:S01]  /*1100*/  ISETP.GE.AND P2, PT, R14, R0, PT ;  /* 0x000000000e00720c */ /* 0x000fe20003f46270 */
[----:B-1----:R-:W-:-:S05]  /*1110*/  @!P5 IMAD.WIDE.U32 R16, R13, 0x4, R16 ;  /* 0x000000040d10d825 */ /* 0x002fca00078e0010 */
[----:B------:R1:W5:Y:S07]  /*1120*/  @!P5 LDG.E R7, desc[UR4][R16.64] ;  /* 0x000000041007d981 */ /* 0x00036e000c1e1900 */
[----:B------:R-:W-:Y:S01]  /*1130*/  @!P2 IMAD.IADD R15, R23, 0x1, R14 ;  /* 0x00000001170fa824 */ /* 0x000fe200078e020e */
[----:B------:R-:W-:Y:S01]  /*1140*/  @!P2 IADD3 R14, R14, 0x80, RZ ;  /* 0x000000800e0ea810 */ /* 0x000fe20007ffe0ff */
[----:B-1----:R-:W1:Y:S03]  /*1150*/  @!P0 LDC.64 R16, c[0x0][0x220] ;  /* 0x00008800ff108b82 */ /* 0x002e660000000a00 */
[----:B------:R-:W-:Y:S01]  /*1160*/  ISETP.GE.AND P1, PT, R14, R0, PT ;  /* 0x000000000e00720c */ /* 0x000fe20003f26270 */
[----:B--2---:R-:W-:-:S04]  /*1170*/  @!P3 IMAD.WIDE.U32 R26, R27, 0x4, R2 ;  /* 0x000000041b1ab825 */ /* 0x004fc800078e0002 */
[----:B------:R-:W2:Y:S08]  /*1180*/  @!P2 LDC.64 R2, c[0x0][0x220] ;  /* 0x00008800ff02ab82 */ /* 0x000eb00000000a00 */
[----:B------:R-:W-:Y:S01]  /*1190*/  @!P1 IADD3 R19, R23, R14, RZ ;  /* 0x0000000e17139210 */ /* 0x000fe20007ffe0ff */
[----:B------:R-:W3:Y:S01]  /*11a0*/  @!P1 LDC.64 R12, c[0x0][0x220] ;  /* 0x00008800ff0c9b82 */ /* 0x000ee20000000a00 */
[----:B------:R-:W-:-:S05]  /*11b0*/  @!P1 VIADD R14, R14, 0x80 ;  /* 0x000000800e0e9836 */ /* 0x000fca0000000000 */
[----:B------:R-:W-:Y:S01]  /*11c0*/  ISETP.GE.AND P6, PT, R14, R0, PT ;  /* 0x000000000e00720c */ /* 0x000fe20003fc6270 */
[----:B0-----:R-:W-:Y:S01]  /*11d0*/  @!P4 IMAD.WIDE.U32 R20, R25, 0x4, R20 ;  /* 0x000000041914c825 */ /* 0x001fe200078e0014 */
[----:B------:R-:W-:-:S03]  /*11e0*/  MOV R4, RZ ;  /* 0x000000ff00047202 */ /* 0x000fc60000000f00 */
[----:B-1----:R-:W-:Y:S01]  /*11f0*/  @!P0 IMAD.WIDE.U32 R16, R9, 0x4, R16 ;  /* 0x0000000409108825 */ /* 0x002fe200078e0010 */
[----:B------:R0:W5:Y:S07]  /*1200*/  @!P4 LDG.E R6, desc[UR4][R20.64] ;  /* 0x000000041406c981 */ /* 0x00016e000c1e1900 */
[----:B------:R-:W-:Y:S01]  /*1210*/  @!P6 IADD3 R25, R23, R14, RZ ;  /* 0x0000000e1719e210 */ /* 0x000fe20007ffe0ff */
[----:B------:R-:W-:Y:S01]  /*1220*/  HFMA2.MMA R14, -RZ, RZ, 0, 0 ;  /* 0x00000000ff0e7435 */ /* 0x000fe200000001ff */
[----:B------:R-:W-:Y:S01]  /*1230*/  IMAD.MOV.U32 R9, RZ, RZ, RZ ;  /* 0x000000ffff097224 */ /* 0x000fe200078e00ff */
[----:B------:R1:W5:Y:S01]  /*1240*/  @!P3 LDG.E R4, desc[UR4][R26.64] ;  /* 0x000000041a04b981 */ /* 0x000362000c1e1900 */
[----:B--2---:R-:W-:Y:S01]  /*1250*/  @!P2 IMAD.WIDE.U32 R2, R15, 0x4, R2 ;  /* 0x000000040f02a825 */ /* 0x004fe200078e0002 */
[----:B------:R-:W2:Y:S03]  /*1260*/  @!P6 LDC.64 R10, c[0x0][0x220] ;  /* 0x00008800ff0aeb82 */ /* 0x000ea60000000a00 */
[----:B---3--:R-:W-:Y:S01]  /*1270*/  @!P1 IMAD.WIDE.U32 R18, R19, 0x4, R12 ;  /* 0x0000000413129825 */ /* 0x008fe200078e000c */
[----:B------:R-:W-:Y:S01]  /*1280*/  CS2R R12, SRZ ;  /* 0x00000000000c7805 */ /* 0x000fe2000001ff00 */
[----:B------:R1:W5:Y:S04]  /*1290*/  @!P0 LDG.E R9, desc[UR4][R16.64] ;  /* 0x0000000410098981 */ /* 0x000368000c1e1900 */
[----:B------:R1:W5:Y:S04]  /*12a0*/  @!P2 LDG.E R14, desc[UR4][R2.64] ;  /* 0x00000004020ea981 */ /* 0x000368000c1e1900 */
[----:B------:R1:W5:Y:S01]  /*12b0*/  @!P1 LDG.E R13, desc[UR4][R18.64] ;  /* 0x00000004120d9981 */ /* 0x000362000c1e1900 */
[----:B--2---:R-:W-:-:S02]  /*12c0*/  @!P6 IMAD.WIDE.U32 R24, R25, 0x4, R10 ;  /* 0x000000041918e825 */ /* 0x004fc400078e000a */
[----:B------:R-:W2:Y:S01]  /*12d0*/  @!P0 LDC.64 R10, c[0x0][0x218] ;  /* 0x00008600ff0a8b82 */ /* 0x000ea20000000a00 */
[C---:B------:R-:W-:Y:S01]  /*12e0*/  IADD3 R15, R5.reuse, 0x80, RZ ;  /* 0x00000080050f7810 */ /* 0x040fe20007ffe0ff */
[----:B------:R-:W-:Y:S01]  /*12f0*/  BSSY B0, `(.L_x_9383) ;  /* 0x0000028000007945 */ /* 0x000fe20003800000 */
[----:B0-----:R-:W-:Y:S01]  /*1300*/  IADD3 R21, R5, 0x100, RZ ;  /* 0x0000010005157810 */ /* 0x001fe20007ffe0ff */
[----:B------:R1:W5:Y:S01]  /*1310*/  @!P6 LDG.E R12, desc[UR4][R24.64] ;  /* 0x00000004180ce981 */ /* 0x000362000c1e1900 */
[-C--:B------:R-:W-:Y:S02]  /*1320*/  ISETP.GE.AND P6, PT, R15, R0.reuse, PT ;  /* 0x000000000f00720c */ /* 0x080fe40003fc6270 */
[----:B------:R-:W-:Y:S01]  /*1330*/  ISETP.GE.AND P5, PT, R21, R0, PT ;  /* 0x000000001500720c */ /* 0x000fe20003fa6270 */
[----:B------:R-:W-:-:S12]  /*1340*/  @P0 BRA `(.L_x_9384) ;  /* 0x0000000000880947 */ /* 0x000fd80003800000 */
[----:B-1---5:R-:W-:Y:S01]  /*1350*/  FMUL.FTZ R2, R9, 0.70710676908493041992 ;  /* 0x3f3504f309027820 */ /* 0x022fe20000410000 */
[----:B------:R-:W-:Y:S01]  /*1360*/  IMAD.MOV.U32 R18, RZ, RZ, 0x3aae005b ;  /* 0x3aae005bff127424 */ /* 0x000fe200078e00ff */
[----:B------:R-:W-:Y:S02]  /*1370*/  MOV R17, 0x38eb4c3a ;  /* 0x38eb4c3a00117802 */ /* 0x000fe40000000f00 */
[C---:B------:R-:W-:Y:S01]  /*1380*/  FADD.FTZ R15, |R2|.reuse, -RZ ;  /* 0x800000ff020f7221 */ /* 0x040fe20000010200 */
[C---:B------:R-:W-:Y:S01]  /*1390*/  FMUL.FTZ R16, R2.reuse, R2 ;  /* 0x0000000202107220 */ /* 0x040fe20000410000 */
[----:B------:R-:W-:Y:S02]  /*13a0*/  FSETP.GE.FTZ.AND P1, PT, |R2|, 1.0029599666595458984, PT ;  /* 0x3f8060fe0200780b */ /* 0x000fe40003f36200 */
[----:B------:R-:W-:Y:S02]  /*13b0*/  MOV R19, 0x3c09919f ;  /* 0x3c09919f00137802 */ /* 0x000fe40000000f00 */
[----:B------:R-:W-:-:S02]  /*13c0*/  FSEL R3, R15, R16, P1 ;  /* 0x000000100f037208 */ /* 0x000fc40000800000 */
[----:B------:R-:W-:Y:S02]  /*13d0*/  FSEL R16, R17, 8.4834944573231041431e-05, P1 ;  /* 0x38b1e96a11107808 */ /* 0x000fe40000800000 */
[----:B------:R-:W-:Y:S02]  /*13e0*/  FSEL R18, -R18, -0.00082130916416645050049, P1 ;  /* 0xba574d2012127808 */ /* 0x000fe40000800100 */
[----:B------:R-:W-:Y:S02]  /*13f0*/  MOV R20, 0x3d24d99a ;  /* 0x3d24d99a00147802 */ /* 0x000fe40000000f00 */
[----:B------:R-:W-:Y:S01]  /*1400*/  FSEL R17, R19, 0.0052134888246655464172, P1 ;  /* 0x3baad5ea13117808 */ /* 0x000fe20000800000 */
[C---:B------:R-:W-:Y:S01]  /*1410*/  FFMA.FTZ R16, R3.reuse, R16, R18 ;  /* 0x0000001003107223 */ /* 0x040fe20000010012 */
[----:B------:R-:W-:Y:S02]  /*1420*/  MOV R18, 0x3e235519 ;  /* 0x3e23551900127802 */ /* 0x000fe40000000f00 */
[----:B------:R-:W-:Y:S01]  /*1430*/  FSEL R19, -R20, -0.026868773624300956726, P1 ;  /* 0xbcdc1be714137808 */ /* 0x000fe20000800100 */
[----:B------:R-:W-:Y:S01]  /*1440*/  FFMA.FTZ R16, R3, R16, R17 ;  /* 0x0000001003107223 */ /* 0x000fe20000010011 */
[----:B------:R-:W-:Y:S01]  /*1450*/  IMAD.MOV.U32 R20, RZ, RZ, 0x3f69b4f9 ;  /* 0x3f69b4f9ff147424 */ /* 0x000fe200078e00ff */
[----:B------:R-:W-:-:S02]  /*1460*/  FSEL R17, R18, 0.11284004896879196167, P1 ;  /* 0x3de718af12117808 */ /* 0x000fc40000800000 */
[C---:B------:R-:W-:Y:S01]  /*1470*/  FFMA.FTZ R16, R3.reuse, R16, R19 ;  /* 0x0000001003107223 */ /* 0x040fe20000010013 */
[----:B------:R-:W-:Y:S02]  /*1480*/  MOV R18, 0x3f210a14 ;  /* 0x3f210a1400127802 */ /* 0x000fe40000000f00 */
[----:B------:R-:W-:Y:S01]  /*1490*/  FSEL R19, R20, -0.37612664699554443359, P1 ;  /* 0xbec093ac14137808 */ /* 0x000fe20000800000 */
[----:B------:R-:W-:Y:S01]  /*14a0*/  FFMA.FTZ R16, R3, R16, R17 ;  /* 0x0000001003107223 */ /* 0x000fe20000010011 */
[----:B------:R-:W-:Y:S01]  /*14b0*/  FADD.FTZ R17, -R15, -RZ ;  /* 0x800000ff0f117221 */ /* 0x000fe20000010100 */
[----:B------:R-:W-:Y:S02]  /*14c0*/  FSEL R15, R18, 0.12837915122509002686, P1 ;  /* 0x3e0375d3120f7808 */ /* 0x000fe40000800000 */
[----:B------:R-:W-:Y:S02]  /*14d0*/  FFMA.FTZ R16, R3, R16, R19 ;  /* 0x0000001003107223 */ /* 0x000fe40000010013 */
[----:B------:R-:W-:-:S02]  /*14e0*/  FSEL R18, R17, R2, P1 ;  /* 0x0000000211127208 */ /* 0x000fc40000800000 */
        /* <DEDUP_REMOVED lines=8> */
.L_x_9384:
[----:B------:R-:W-:Y:S05]  /*1570*/  BSYNC B0 ;  /* 0x0000000000007941 */ /* 0x000fea0003800000 */
.L_x_9383:
[C---:B-1----:R-:W-:Y:S01]  /*1580*/  IADD3 R3, R5.reuse, 0x180, RZ ;  /* 0x0000018005037810 */ /* 0x042fe20007ffe0ff */
[C---:B------:R-:W-:Y:S01]  /*1590*/  VIADD R17, R5.reuse, 0x280 ;  /* 0x0000028005117836 */ /* 0x040fe20000000000 */
[C---:B------:R-:W-:Y:S01]  /*15a0*/  IADD3 R15, R5.reuse, 0x200, RZ ;  /* 0x00000200050f7810 */ /* 0x040fe20007ffe0ff */
[----:B------:R-:W-:Y:S01]  /*15b0*/  BSSY B0, `(.L_x_9385) ;  /* 0x000002a000007945 */ /* 0x000fe20003800000 */
[----:B------:R-:W-:Y:S02]  /*15c0*/  IADD3 R19, R5, 0x300, RZ ;  /* 0x0000030005137810 */ /* 0x000fe40007ffe0ff */
[-C--:B------:R-:W-:Y:S02]  /*15d0*/  ISETP.GE.AND P4, PT, R3, R0.reuse, PT ;  /* 0x000000000300720c */ /* 0x080fe40003f86270 */
[-C--:B------:R-:W-:Y:S02]  /*15e0*/  ISETP.GE.AND P3, PT, R15, R0.reuse, PT ;  /* 0x000000000f00720c */ /* 0x080fe40003f66270 */
[----:B------:R-:W-:-:S02]  /*15f0*/  ISETP.GE.AND P2, PT, R17, R0, PT ;  /* 0x000000001100720c */ /* 0x000fc40003f46270 */
[----:B------:R-:W-:Y:S02]  /*1600*/  ISETP.GE.AND P1, PT, R19, R0, PT ;  /* 0x000000001300720c */ /* 0x000fe40003f26270 */
[----:B------:R-:W-:Y:S01]  /*1610*/  IADD3 R3, R5, 0x380, RZ ;  /* 0x0000038005037810 */ /* 0x000fe20007ffe0ff */
[----:B------:R-:W-:Y:S10]  /*1620*/  @P6 BRA `(.L_x_9386) ;  /* 0x0000000000886947 */ /* 0x000ff40003800000 */
[----:B-----5:R-:W-:Y:S01]  /*1630*/  FMUL.FTZ R2, R8, 0.70710676908493041992 ;  /* 0x3f3504f308027820 */ /* 0x020fe20000410000 */
[----:B------:R-:W-:Y:S01]  /*1640*/  IMAD.MOV.U32 R20, RZ, RZ, 0x3aae005b ;  /* 0x3aae005bff147424 */ /* 0x000fe200078e00ff */
[----:B------:R-:W-:Y:S01]  /*1650*/  MOV R18, 0x38eb4c3a ;  /* 0x38eb4c3a00127802 */ /* 0x000fe20000000f00 */
[----:B------:R-:W-:Y:S01]  /*1660*/  HFMA2.MMA R17, -RZ, RZ, 1.0087890625, -0.000686168670654296875 ;  /* 0x3c09919fff117435 */ /* 0x000fe200000001ff */
        /* <DEDUP_REMOVED lines=30> */
.L_x_9386:
[----:B------:R-:W-:Y:S05]  /*1850*/  BSYNC B0 ;  /* 0x0000000000007941 */ /* 0x000fea0003800000 */
.L_x_9385:
[----:B------:R-:W-:Y:S01]  /*1860*/  ISETP.GE.AND P6, PT, R3, R0, PT ;  /* 0x000000000300720c */ /* 0x000fe20003fc6270 */
[----:B------:R-:W-:Y:S01]  /*1870*/  BSSY B0, `(.L_x_9387) ;  /* 0x0000026000007945 */ /* 0x000fe20003800000 */
[----:B------:R-:W-:-:S05]  /*1880*/  @!P0 IADD3 R3, R23, R5, RZ ;  /* 0x0000000517038210 */ /* 0x000fca0007ffe0ff */
[----:B--2---:R-:W-:Y:S01]  /*1890*/  @!P0 IMAD.WIDE.U32 R2, R3, 0x4, R10 ;  /* 0x0000000403028825 */ /* 0x004fe200078e000a */
[----:B------:R-:W-:Y:S06]  /*18a0*/  @P5 BRA `(.L_x_9388) ;  /* 0x0000000000885947 */ /* 0x000fec0003800000 */
[----:B-----5:R-:W-:Y:S01]  /*18b0*/  FMUL.FTZ R10, R7, 0.70710676908493041992 ;  /* 0x3f3504f3070a7820 */ /* 0x020fe20000410000 */
[----:B------:R-:W-:Y:S01]  /*18c0*/  HFMA2.MMA R17, -RZ, RZ, 0.61474609375, 16.90625 ;  /* 0x38eb4c3aff117435 */ /* 0x000fe200000001ff */
[----:B------:R-:W-:Y:S01]  /*18d0*/  IMAD.MOV.U32 R18, RZ, RZ, 0x3aae005b ;  /* 0x3aae005bff127424 */ /* 0x000fe200078e00ff */
        /* <DEDUP_REMOVED lines=10> */
[C---:B------:R-:W-:Y:S01]  /*1980*/  FFMA.FTZ R16, R11.reuse, R16, R18 ;  /* 0x000000100b107223 */ /* 0x040fe20000010012 */
[----:B------:R-:W-:Y:S01]  /*1990*/  MOV R18, 0x3e235519 ;  /* 0x3e23551900127802 */ /* 0x000fe20000000f00 */
[----:B------:R-:W-:Y:S02]  /*19a0*/  IMAD.MOV.U32 R20, RZ, RZ, 0x3f69b4f9 ;  /* 0x3f69b4f9ff147424 */ /* 0x000fe400078e00ff */
[----:B------:R-:W-:Y:S01]  /*19b0*/  FFMA.FTZ R16, R11, R16, R17 ;  /* 0x000000100b107223 */ /* 0x000fe20000010011 */
[----:B------:R-:W-:Y:S01]  /*19c0*/  FSEL R17, R18, 0.11284004896879196167, P5 ;  /* 0x3de718af12117808 */ /* 0x000fe20002800000 */
[----:B------:R-:W-:-:S02]  /*19d0*/  HFMA2.MMA R18, -RZ, RZ, 1.7822265625, 0.000185489654541015625 ;  /* 0x3f210a14ff127435 */ /* 0x000fc400000001ff */
[----:B------:R-:W-:Y:S01]  /*19e0*/  FFMA.FTZ R16, R11, R16, R19 ;  /* 0x000000100b107223 */ /* 0x000fe20000010013 */
[----:B------:R-:W-:-:S03]  /*19f0*/  FSEL R19, R20, -0.37612664699554443359, P5 ;  /* 0xbec093ac14137808 */ /* 0x000fc60002800000 */
[----:B------:R-:W-:Y:S01]  /*1a00*/  FFMA.FTZ R16, R11, R16, R17 ;  /* 0x000000100b107223 */ /* 0x000fe20000010011 */
[----:B------:R-:W-:-:S03]  /*1a10*/  FADD.FTZ R17, -R15, -RZ ;  /* 0x800000ff0f117221 */ /* 0x000fc60000010100 */
[----:B------:R-:W-:Y:S01]  /*1a20*/  FSEL R15, R18, 0.12837915122509002686, P5 ;  /* 0x3e0375d3120f7808 */ /* 0x000fe20002800000 */
[----:B------:R-:W-:Y:S01]  /*1a30*/  FFMA.FTZ R16, R11, R16, R19 ;  /* 0x000000100b107223 */ /* 0x000fe20000010013 */
[----:B------:R-:W-:-:S03]  /*1a40*/  FSEL R18, R17, R10, P5 ;  /* 0x0000000a11127208 */ /* 0x000fc60002800000 */
        /* <DEDUP_REMOVED lines=8> */
.L_x_9388:
[----:B------:R-:W-:Y:S05]  /*1ad0*/  BSYNC B0 ;  /* 0x0000000000007941 */ /* 0x000fea0003800000 */
.L_x_9387:
[----:B------:R-:W-:Y:S04]  /*1ae0*/  BSSY B0, `(.L_x_9389) ;  /* 0x0000024000007945 */ /* 0x000fe80003800000 */
[----:B------:R-:W-:Y:S05]  /*1af0*/  @P4 BRA `(.L_x_9390) ;  /* 0x0000000000884947 */ /* 0x000fea0003800000 */
[----:B-----5:R-:W-:Y:S01]  /*1b00*/  FMUL.FTZ R10, R6, 0.70710676908493041992 ;  /* 0x3f3504f3060a7820 */ /* 0x020fe20000410000 */
[----:B------:R-:W-:Y:S01]  /*1b10*/  HFMA2.MMA R18, -RZ, RZ, 0.8349609375, 5.424022674560546875e-06 ;  /* 0x3aae005bff127435 */ /* 0x000fe200000001ff */
[----:B------:R-:W-:Y:S01]  /*1b20*/  MOV R17, 0x38eb4c3a ;  /* 0x38eb4c3a00117802 */ /* 0x000fe20000000f00 */
[----:B------:R-:W-:Y:S02]  /*1b30*/  IMAD.MOV.U32 R19, RZ, RZ, 0x3c09919f ;  /* 0x3c09919fff137424 */ /* 0x000fe400078e00ff */
        /* <DEDUP_REMOVED lines=16> */
[----:B------:R-:W-:-:S04]  /*1c40*/  IMAD.MOV.U32 R18, RZ, RZ, 0x3f210a14 ;  /* 0x3f210a14ff127424 */ /* 0x000fc800078e00ff */
        /* <DEDUP_REMOVED lines=13> */
.L_x_9390:
[----:B------:R-:W-:Y:S05]  /*1d20*/  BSYNC B0 ;  /* 0x0000000000007941 */ /* 0x000fea0003800000 */
.L_x_9389:
[----:B------:R-:W-:Y:S04]  /*1d30*/  BSSY B0, `(.L_x_9391) ;  /* 0x0000024000007945 */ /* 0x000fe80003800000 */
[----:B------:R-:W-:Y:S05]  /*1d40*/  @P3 BRA `(.L_x_9392) ;  /* 0x0000000000883947 */ /* 0x000fea0003800000 */
[----:B-----5:R-:W-:Y:S01]  /*1d50*/  FMUL.FTZ R10, R4, 0.70710676908493041992 ;  /* 0x3f3504f3040a7820 */ /* 0x020fe20000410000 */
[----:B------:R-:W-:Y:S01]  /*1d60*/  HFMA2.MMA R17, -RZ, RZ, 0.61474609375, 16.90625 ;  /* 0x38eb4c3aff117435 */ /* 0x000fe200000001ff */
[----:B------:R-:W-:Y:S01]  /*1d70*/  MOV R18, 0x3aae005b ;  /* 0x3aae005b00127802 */ /* 0x000fe20000000f00 */
[----:B------:R-:W-:Y:S01]  /*1d80*/  HFMA2.MMA R19, -RZ, RZ, 1.0087890625, -0.000686168670654296875 ;  /* 0x3c09919fff137435 */ /* 0x000fe200000001ff */
        /* <DEDUP_REMOVED lines=10> */
[----:B------:R-:W-:Y:S01]  /*1e30*/  HFMA2.MMA R20, -RZ, RZ, 1.8525390625, -0.310791015625 ;  /* 0x3f69b4f9ff147435 */ /* 0x000fe200000001ff */
[----:B------:R-:W-:-:S02]  /*1e40*/  MOV R18, 0x3e235519 ;  /* 0x3e23551900127802 */ /* 0x000fc40000000f00 */
[C---:B------:R-:W-:Y:S02]  /*1e50*/  FFMA.FTZ R16, R11.reuse, R16, R17 ;  /* 0x000000100b107223 */ /* 0x040fe40000010011 */
[----:B------:R-:W-:Y:S02]  /*1e60*/  FSEL R17, R18, 0.11284004896879196167, P3 ;  /* 0x3de718af12117808 */ /* 0x000fe40001800000 */
[C---:B------:R-:W-:Y:S01]  /*1e70*/  FFMA.FTZ R16, R11.reuse, R16, R19 ;  /* 0x000000100b107223 */ /* 0x040fe20000010013 */
        /* <DEDUP_REMOVED lines=15> */
.L_x_9392:
[----:B------:R-:W-:Y:S05]  /*1f70*/  BSYNC B0 ;  /* 0x0000000000007941 */ /* 0x000fea0003800000 */
.L_x_9391:
[----:B------:R-:W-:Y:S04]  /*1f80*/  BSSY B0, `(.L_x_9393) ;  /* 0x0000024000007945 */ /* 0x000fe80003800000 */
[----:B------:R-:W-:Y:S05]  /*1f90*/  @P2 BRA `(.L_x_9394) ;  /* 0x0000000000882947 */ /* 0x000fea0003800000 */
[----:B-----5:R-:W-:Y:S01]  /*1fa0*/  FMUL.FTZ R10, R14, 0.70710676908493041992 ;  /* 0x3f3504f30e0a7820 */ /* 0x020fe20000410000 */
[----:B------:R-:W-:Y:S01]  /*1fb0*/  HFMA2.MMA R18, -RZ, RZ, 0.8349609375, 5.424022674560546875e-06 ;  /* 0x3aae005bff127435 */ /* 0x000fe200000001ff */
        /* <DEDUP_REMOVED lines=32> */
.L_x_9394:
[----:B------:R-:W-:Y:S05]  /*21c0*/  BSYNC B0 ;  /* 0x0000000000007941 */ /* 0x000fea0003800000 */
.L_x_9393:
[----:B------:R-:W-:Y:S04]  /*21d0*/  BSSY B0, `(.L_x_9395) ;  /* 0x0000024000007945 */ /* 0x000fe80003800000 */
[----:B------:R-:W-:Y:S05]  /*21e0*/  @P1 BRA `(.L_x_9396) ;  /* 0x0000000000881947 */ /* 0x000fea0003800000 */
[----:B------:R-:W-:Y:S01]  /*21f0*/  HFMA2.MMA R19, -RZ, RZ, 0.8349609375, 5.424022674560546875e-06 ;  /* 0x3aae005bff137435 */ /* 0x000fe200000001ff */
[----:B-----5:R-:W-:Y:S01]  /*2200*/  FMUL.FTZ R11, R13, 0.70710676908493041992 ;  /* 0x3f3504f30d0b7820 */ /* 0x020fe20000410000 */
[----:B------:R-:W-:Y:S01]  /*2210*/  MOV R17, 0x38eb4c3a ;  /* 0x38eb4c3a00117802 */ /* 0x000fe20000000f00 */
[----:B------:R-:W-:Y:S01]  /*2220*/  IMAD.MOV.U32 R18, RZ, RZ, 0x3d24d99a ;  /* 0x3d24d99aff127424 */ /* 0x000fe200078e00ff */
        /* <DEDUP_REMOVED lines=30> */
.L_x_9396:
[----:B------:R-:W-:Y:S05]  /*2410*/  BSYNC B0 ;  /* 0x0000000000007941 */ /* 0x000fea0003800000 */
.L_x_9395:
[----:B------:R-:W-:Y:S04]  /*2420*/  BSSY B0, `(.L_x_9397) ;  /* 0x0000024000007945 */ /* 0x000fe80003800000 */
[----:B------:R-:W-:Y:S05]  /*2430*/  @P6 BRA `(.L_x_9398) ;  /* 0x0000000000886947 */ /* 0x000fea0003800000 */
[----:B-----5:R-:W-:Y:S01]  /*2440*/  FMUL.FTZ R13, R12, 0.70710676908493041992 ;  /* 0x3f3504f30c0d7820 */ /* 0x020fe20000410000 */
[----:B------:R-:W-:Y:S01]  /*2450*/  IMAD.MOV.U32 R19, RZ, RZ, 0x3aae005b ;  /* 0x3aae005bff137424 */ /* 0x000fe200078e00ff */
[----:B------:R-:W-:Y:S01]  /*2460*/  MOV R17, 0x38eb4c3a ;  /* 0x38eb4c3a00117802 */ /* 0x000fe20000000f00 */
[----:B------:R-:W-:Y:S01]  /*2470*/  HFMA2.MMA R16, -RZ, RZ, 1.0087890625, -0.000686168670654296875 ;  /* 0x3c09919fff107435 */ /* 0x000fe200000001ff */
        /* <DEDUP_REMOVED lines=30> */
.L_x_9398:
[----:B------:R-:W-:Y:S05]  /*2660*/  BSYNC B0 ;  /* 0x0000000000007941 */ /* 0x000fea0003800000 */
.L_x_9397:
[----:B------:R-:W-:Y:S01]  /*2670*/  @!P0 IADD3 R5, R5, 0x80, RZ ;  /* 0x0000008005058810 */ /* 0x000fe20007ffe0ff */
[----:B-----5:R0:W-:Y:S01]  /*2680*/  @!P0 STG.E desc[UR4][R2.64], R9 ;  /* 0x0000000902008986 */ /* 0x0201e2000c101904 */
        /* <DEDUP_REMOVED lines=12> */
[----:B------:R-:W-:Y:S01]  /*2750*/  IADD3 R9, R23, R5, RZ ;  /* 0x0000000517097210 */ /* 0x000fe20007ffe0ff */
[----:B------:R-:W-:-:S04]  /*2760*/  VIADD R5, R5, 0x80 ;  /* 0x0000008005057836 */ /* 0x000fc80000000000 */
[----:B0-----:R-:W-:-:S05]  /*2770*/  IMAD.WIDE.U32 R2, R9, 0x4, R2 ;  /* 0x0000000409027825 */ /* 0x001fca00078e0002 */
[----:B------:R0:W-:Y:S02]  /*2780*/  STG.E desc[UR4][R2.64], R7 ;  /* 0x0000000702007986 */ /* 0x0001e4000c101904 */
.L_x_9401:
[----:B------:R-:W-:-:S13]  /*2790*/  ISETP.GE.AND P0, PT, R5, R0, PT ;  /* 0x000000000500720c */ /* 0x000fda0003f06270 */
[----:B------:R-:W-:Y:S05]  /*27a0*/  @P0 BRA `(.L_x_9403) ;  /* 0x0000000000300947 */ /* 0x000fea0003800000 */
[----:B0-----:R-:W0:Y:S01]  /*27b0*/  LDC.64 R2, c[0x0][0x218] ;  /* 0x00008600ff027b82 */ /* 0x001e220000000a00 */
[----:B------:R-:W-:Y:S02]  /*27c0*/  IADD3 R7, R23, R5, RZ ;  /* 0x0000000517077210 */ /* 0x000fe40007ffe0ff */
[----:B------:R-:W-:-:S03]  /*27d0*/  IADD3 R5, R5, 0x80, RZ ;  /* 0x0000008005057810 */ /* 0x000fc60007ffe0ff */
[----:B0-----:R-:W-:-:S05]  /*27e0*/  IMAD.WIDE.U32 R2, R7, 0x4, R2 ;  /* 0x0000000407027825 */ /* 0x001fca00078e0002 */
[----:B------:R1:W-:Y:S02]  /*27f0*/  STG.E desc[UR4][R2.64], R6 ;  /* 0x0000000602007986 */ /* 0x0003e4000c101904 */
.L_x_9402:
[----:B------:R-:W-:-:S13]  /*2800*/  ISETP.GE.AND P0, PT, R5, R0, PT ;  /* 0x000000000500720c */ /* 0x000fda0003f06270 */
[----:B------:R-:W-:Y:S05]  /*2810*/  @P0 BRA `(.L_x_9404) ;  /* 0x0000000000340947 */ /* 0x000fea0003800000 */
[----:B01----:R-:W0:Y:S01]  /*2820*/  LDC.64 R2, c[0x0][0x218] ;  /* 0x00008600ff027b82 */ /* 0x003e220000000a00 */
[----:B------:R-:W-:Y:S02]  /*2830*/  IADD3 R7, R23, R5, RZ ;  /* 0x0000000517077210 */ /* 0x000fe40007ffe0ff */
[----:B------:R-:W-:-:S03]  /*2840*/  IADD3 R5, R5, 0x80, RZ ;  /* 0x0000008005057810 */ /* 0x000fc60007ffe0ff */
[----:B0-----:R-:W-:-:S05]  /*2850*/  IMAD.WIDE.U32 R2, R7, 0x4, R2 ;  /* 0x0000000407027825 */ /* 0x001fca00078e0002 */
[----:B------:R1:W-:Y:S02]  /*2860*/  STG.E desc[UR4][R2.64], R4 ;  /* 0x0000000402007986 */ /* 0x0003e4000c101904 */
.L_x_9403:
[----:B------:R-:W-:-:S13]  /*2870*/  ISETP.GE.AND P0, PT, R5, R0, PT ;  /* 0x000000000500720c */ /* 0x000fda0003f06270 */
[----:B------:R-:W-:Y:S05]  /*2880*/  @P0 BREAK B1 ;  /* 0x0000000000010942 */ /* 0x000fea0003800000 */
[----:B------:R-:W-:Y:S05]  /*2890*/  @P0 BRA `(.L_x_9405) ;  /* 0x0000000000300947 */ /* 0x000fea0003800000 */
[----:B01----:R-:W0:Y:S01]  /*28a0*/  LDC.64 R2, c[0x0][0x218] ;  /* 0x00008600ff027b82 */ /* 0x003e220000000a00 */
[----:B------:R-:W-:Y:S01]  /*28b0*/  IMAD.IADD R7, R23, 0x1, R5 ;  /* 0x0000000117077824 */ /* 0x000fe200078e0205 */
[----:B------:R-:W-:-:S03]  /*28c0*/  IADD3 R5, R5, 0x80, RZ ;  /* 0x0000008005057810 */ /* 0x000fc60007ffe0ff */
[----:B0-----:R-:W-:-:S05]  /*28d0*/  IMAD.WIDE.U32 R2, R7, 0x4, R2 ;  /* 0x0000000407027825 */ /* 0x001fca00078e0002 */
[----:B------:R2:W-:Y:S02]  /*28e0*/  STG.E desc[UR4][R2.64], R10 ;  /* 0x0000000a02007986 */ /* 0x0005e4000c101904 */
.L_x_9404:
[----:B------:R-:W-:Y:S05]  /*28f0*/  BSYNC B1 ;  /* 0x0000000000017941 */ /* 0x000fea0003800000 */
.L_x_9400:
[----:B------:R-:W-:-:S13]  /*2900*/  ISETP.GE.AND P0, PT, R5, R0, PT ;  /* 0x000000000500720c */ /* 0x000fda0003f06270 */
[----:B012---:R-:W0:Y:S01]  /*2910*/  @!P0 LDC.64 R2, c[0x0][0x218] ;  /* 0x00008600ff028b82 */ /* 0x007e220000000a00 */
[----:B------:R-:W-:Y:S02]  /*2920*/  @!P0 IADD3 R7, R23, R5, RZ ;  /* 0x0000000517078210 */ /* 0x000fe40007ffe0ff */
[----:B------:R-:W-:-:S03]  /*2930*/  @!P0 IADD3 R5, R5, 0x80, RZ ;  /* 0x0000008005058810 */ /* 0x000fc60007ffe0ff */
[----:B0-----:R-:W-:-:S05]  /*2940*/  @!P0 IMAD.WIDE.U32 R2, R7, 0x4, R2 ;  /* 0x0000000407028825 */ /* 0x001fca00078e0002 */
[----:B------:R2:W-:Y:S02]  /*2950*/  @!P0 STG.E desc[UR4][R2.64], R11 ;  /* 0x0000000b02008986 */ /* 0x0005e4000c101904 */
.L_x_9405:
[----:B------:R-:W-:Y:S05]  /*2960*/  BSYNC B0 ;  /* 0x0000000000007941 */ /* 0x000fea0003800000 */
.L_x_9399:
        /* <DEDUP_REMOVED lines=8> */
.L_x_9406:
        /* <DEDUP_REMOVED lines=9> */
.L_x_12897:


//--------------------- .text._ZN2at6native29vectorized_elementwise_kernelILi4EZZZNS0_18GeluCUDAKernelImplERNS_18TensorIteratorBaseENS0_8GeluTypeEENKUlvE0_clEvENKUlvE0_clEvEUlfE_St5arrayIPcLm2EEEEviT0_T1_ --------------------------
	.section	.text._ZN2at6native29vectorized_elementwise_kernelILi4EZZZNS0_18GeluCUDAKernelImplERNS_18TensorIteratorBaseENS0_8GeluTypeEENKUlvE0_clEvENKUlvE0_clEvEUlfE_St5arrayIPcLm2EEEEviT0_T1_,"ax",@progbits
	.align	128
        .global         _ZN2at6native29vectorized_elementwise_kernelILi4EZZZNS0_18GeluCUDAKernelImplERNS_18TensorIteratorBaseENS0_8GeluTypeEENKUlvE0_clEvENKUlvE0_clEvEUlfE_St5arrayIPcLm2EEEEviT0_T1_
        .type           _ZN2at6native29vectorized_elementwise_kernelILi4EZZZNS0_18GeluCUDAKernelImplERNS_18TensorIteratorBaseENS0_8GeluTypeEENKUlvE0_clEvENKUlvE0_clEvEUlfE_St5arrayIPcLm2EEEEviT0_T1_,@function
        .size           _ZN2at6native29vectorized_elementwise_kernelILi4EZZZNS0_18GeluCUDAKernelImplERNS_18TensorIteratorBaseENS0_8GeluTypeEENKUlvE0_clEvENKUlvE0_clEvEUlfE_St5arrayIPcLm2EEEEviT0_T1_,(.L_x_12898 - _ZN2at6native29vectorized_elementwise_kernelILi4EZZZNS0_18GeluCUDAKernelImplERNS_18TensorIteratorBaseENS0_8GeluTypeEENKUlvE0_clEvENKUlvE0_clEvEUlfE_St5arrayIPcLm2EEEEviT0_T1_)
        .other          _ZN2at6native29vectorized_elementwise_kernelILi4EZZZNS0_18GeluCUDAKernelImplERNS_18TensorIteratorBaseENS0_8GeluTypeEENKUlvE0_clEvENKUlvE0_clEvEUlfE_St5arrayIPcLm2EEEEviT0_T1_,@"STO_CUDA_ENTRY STV_DEFAULT"
_ZN2at6native29vectorized_elementwise_kernelILi4EZZZNS0_18GeluCUDAKernelImplERNS_18TensorIteratorBaseENS0_8GeluTypeEENKUlvE0_clEvENKUlvE0_clEvEUlfE_St5arrayIPcLm2EEEEviT0_T1_:
.text._ZN2at6native29vectorized_elementwise_kernelILi4EZZZNS0_18GeluCUDAKernelImplERNS_18TensorIteratorBaseENS0_8GeluTypeEENKUlvE0_clEvENKUlvE0_clEvEUlfE_St5arrayIPcLm2EEEEviT0_T1_:
        /* <DEDUP_REMOVED lines=15> */
[----:B------:R-:W-:Y:S01]  /*00f0*/  IMAD.MOV.U32 R20, RZ, RZ, 0x3c09919f ;  /* 0x3c09919fff147424 */ /* 0x000fe200078e00ff */
[----:B------:R-:W-:Y:S01]  /*0100*/  HFMA2.MMA R18, -RZ, RZ, 1.28515625, -179.25 ;  /* 0x3d24d99aff127435 */ /* 0x000fe200000001ff */
[----:B------:R-:W-:Y:S02]  /*0110*/  IMAD.MOV.U32 R22, RZ, RZ, 0x3f210a14 ;  /* 0x3f210a14ff167424 */ /* 0x000fe400078e00ff */
[----:B--2---:R-:W-:Y:S01]  /*0120*/  FMUL.FTZ R2, R9, 0.70710676908493041992 ;  /* 0x3f3504f309027820 */ /* 0x004fe20000410000 */
[----:B------:R-:W-:-:S03]  /*0130*/  FMUL.FTZ R0, R8, 0.70710676908493041992 ;  /* 0x3f3504f308007820 */ /* 0x000fc60000410000 */
[C---:B------:R-:W-:Y:S01]  /*0140*/  FADD.FTZ R3, |R2|.reuse, -RZ ;  /* 0x800000ff02037221 */ /* 0x040fe20000010200 */
[----:B------:R-:W-:Y:S01]  /*0150*/  FMUL.FTZ R6, R2, R2 ;  /* 0x0000000202067220 */ /* 0x000fe20000410000 */
[C---:B------:R-:W-:Y:S01]  /*0160*/  FADD.FTZ R7, |R0|.reuse, -RZ ;  /* 0x800000ff00077221 */ /* 0x040fe20000010200 */
[----:B------:R-:W-:Y:S01]  /*0170*/  FMUL.FTZ R4, R0, R0 ;  /* 0x0000000000047220 */ /* 0x000fe20000410000 */
[----:B------:R-:W-:Y:S02]  /*0180*/  FSETP.GE.FTZ.AND P1, PT, |R2|, 1.0029599666595458984, PT ;  /* 0x3f8060fe0200780b */ /* 0x000fe40003f36200 */
[----:B------:R-:W-:Y:S02]  /*0190*/  FSETP.GE.FTZ.AND P0, PT, |R0|, 1.0029599666595458984, PT ;  /* 0x3f8060fe0000780b */ /* 0x000fe40003f16200 */
[----:B------:R-:W-:Y:S02]  /*01a0*/  FSEL R5, R3, R6, P1 ;  /* 0x0000000603057208 */ /* 0x000fe40000800000 */
[----:B------:R-:W-:-:S02]  /*01b0*/  FSEL R4, R7, R4, P0 ;  /* 0x0000000407047208 */ /* 0x000fc40000000000 */
[C---:B------:R-:W-:Y:S02]  /*01c0*/  FSEL R15, R23.reuse, 8.4834944573231041431e-05, P0 ;  /* 0x38b1e96a170f7808 */ /* 0x040fe40000000000 */
[C---:B------:R-:W-:Y:S02]  /*01d0*/  FSEL R17, -R24.reuse, -0.00082130916416645050049, P0 ;  /* 0xba574d2018117808 */ /* 0x040fe40000000100 */
[----:B------:R-:W-:Y:S02]  /*01e0*/  FSEL R6, R23, 8.4834944573231041431e-05, P1 ;  /* 0x38b1e96a17067808 */ /* 0x000fe40000800000 */
[----:B------:R-:W-:Y:S01]  /*01f0*/  FSEL R14, -R24, -0.00082130916416645050049, P1 ;  /* 0xba574d20180e7808 */ /* 0x000fe20000800100 */
[----:B------:R-:W-:Y:S01]  /*0200*/  FFMA.FTZ R15, R4, R15, R17 ;  /* 0x0000000f040f7223 */ /* 0x000fe20000010011 */
[C---:B------:R-:W-:Y:S02]  /*0210*/  FSEL R25, R20.reuse, 0.0052134888246655464172, P0 ;  /* 0x3baad5ea14197808 */ /* 0x040fe40000000000 */
[----:B------:R-:W-:Y:S01]  /*0220*/  MOV R17, 0x3e235519 ;  /* 0x3e23551900117802 */ /* 0x000fe20000000f00 */
[----:B------:R-:W-:Y:S01]  /*0230*/  FFMA.FTZ R6, R5, R6, R14 ;  /* 0x0000000605067223 */ /* 0x000fe2000001000e */
[----:B------:R-:W-:Y:S01]  /*0240*/  FSEL R14, R20, 0.0052134888246655464172, P1 ;  /* 0x3baad5ea140e7808 */ /* 0x000fe20000800000 */
[----:B------:R-:W-:Y:S01]  /*0250*/  FFMA.FTZ R15, R4, R15, R25 ;  /* 0x0000000f040f7223 */ /* 0x000fe20000010019 */
[----:B------:R-:W-:-:S02]  /*0260*/  FSEL R25, -R18, -0.026868773624300956726, P1 ;  /* 0xbcdc1be712197808 */ /* 0x000fc40000800100 */
[----:B------:R-:W-:Y:S01]  /*0270*/  FSEL R27, -R18, -0.026868773624300956726, P0 ;  /* 0xbcdc1be7121b7808 */ /* 0x000fe20000000100 */
[----:B------:R-:W-:Y:S01]  /*0280*/  FFMA.FTZ R14, R5, R6, R14 ;  /* 0x00000006050e7223 */ /* 0x000fe2000001000e */
[----:B------:R-:W-:Y:S02]  /*0290*/  FSEL R6, R17, 0.11284004896879196167, P0 ;  /* 0x3de718af11067808 */ /* 0x000fe40000000000 */
[----:B------:R-:W-:Y:S01]  /*02a0*/  FSEL R26, R22, 0.12837915122509002686, P0 ;  /* 0x3e0375d3161a7808 */ /* 0x000fe20000000000 */
[----:B------:R-:W-:Y:S01]  /*02b0*/  FFMA.FTZ R14, R5, R14, R25 ;  /* 0x0000000e050e7223 */ /* 0x000fe20000010019 */
[----:B------:R-:W-:Y:S01]  /*02c0*/  HFMA2.MMA R25, -RZ, RZ, 1.8525390625, -0.310791015625 ;  /* 0x3f69b4f9ff197435 */ /* 0x000fe200000001ff */
[----:B------:R-:W-:-:S04]  /*02d0*/  FFMA.FTZ R15, R4, R15, R27 ;  /* 0x0000000f040f7223 */ /* 0x000fc8000001001b */
[----:B------:R-:W-:Y:S01]  /*02e0*/  FFMA.FTZ R15, R4, R15, R6 ;  /* 0x0000000f040f7223 */ /* 0x000fe20000010006 */
[----:B------:R-:W-:-:S04]  /*02f0*/  FSEL R6, R17, 0.11284004896879196167, P1 ;  /* 0x3de718af11067808 */ /* 0x000fc80000800000 */
[----:B------:R-:W-:Y:S01]  /*0300*/  FSEL R27, R25, -0.37612664699554443359, P0 ;  /* 0xbec093ac191b7808 */ /* 0x000fe20000000000 */
[----:B------:R-:W-:Y:S01]  /*0310*/  FFMA.FTZ R6, R5, R14, R6 ;  /* 0x0000000e05067223 */ /* 0x000fe20000010006 */
[----:B------:R-:W-:-:S03]  /*0320*/  FSEL R14, R25, -0.37612664699554443359, P1 ;  /* 0xbec093ac190e7808 */ /* 0x000fc60000800000 */
[C---:B------:R-:W-:Y:S02]  /*0330*/  FFMA.FTZ R15, R4.reuse, R15, R27 ;  /* 0x0000000f040f7223 */ /* 0x040fe4000001001b */
        /* <DEDUP_REMOVED lines=21> */
[----:B------:R-:W-:-:S04]  /*0490*/  FADD.FTZ R15, -R7, -RZ ;  /* 0x800000ff070f7221 */ /* 0x000fc80000010100 */
[----:B------:R-:W-:Y:S01]  /*04a0*/  FFMA.FTZ R7, R14, R27, R16 ;  /* 0x0000001b0e077223 */ /* 0x000fe20000010010 */
[----:B------:R-:W-:Y:S01]  /*04b0*/  FMUL.FTZ R16, R11, 0.70710676908493041992 ;  /* 0x3f3504f30b107820 */ /* 0x000fe20000410000 */
[----:B------:R-:W-:-:S03]  /*04c0*/  FSEL R15, R15, R0, P0 ;  /* 0x000000000f0f7208 */ /* 0x000fc60000000000 */
        /* <DEDUP_REMOVED lines=20> */
[----:B------:R-:W-:Y:S01]  /*0610*/  FADD.FTZ R27, -R27, -RZ ;  /* 0x800000ff1b1b7221 */ /* 0x000fe20000010100 */
[----:B------:R-:W-:Y:S01]  /*0620*/  FMUL.FTZ R9, R9, 0.5 ;  /* 0x3f00000009097820 */ /* 0x000fe20000410000 */
[----:B------:R-:W-:Y:S02]  /*0630*/  FMUL.FTZ R11, R11, 0.5 ;  /* 0x3f0000000b0b7820 */ /* 0x000fe40000410000 */
[----:B------:R-:W-:Y:S02]  /*0640*/  FSEL R3, R3, R2, P1 ;  /* 0x0000000203037208 */ /* 0x000fe40000800000 */
[----:B------:R-:W-:-:S03]  /*0650*/  FSEL R27, R27, R16, P3 ;  /* 0x000000101b1b7208 */ /* 0x000fc60001800000 */
[----:B------:R-:W-:Y:S02]  /*0660*/  FFMA.FTZ R5, R5, R3, R3 ;  /* 0x0000000305057223 */ /* 0x000fe40000010003 */
[----:B------:R-:W0:Y:S01]  /*0670*/  @P0 MUFU.EX2 R3, R26 ;  /* 0x0000001a00030308 */ /* 0x000e220000000800 */
[----:B------:R-:W-:Y:S01]  /*0680*/  FFMA.FTZ R28, R28, R27, R27 ;  /* 0x0000001b1c1c7223 */ /* 0x000fe2000001001b */
[----:B0-----:R-:W-:-:S05]  /*0690*/  @P0 FADD.FTZ R3, -R3, 1 ;  /* 0x3f80000003030421 */ /* 0x001fca0000010100 */
[----:B------:R-:W-:Y:S02]  /*06a0*/  @P0 LOP3.LUT R26, R3, 0x80000000, R0, 0xb8, !PT ;  /* 0x80000000031a0812 */ /* 0x000fe400078eb800 */
[----:B------:R-:W0:Y:S02]  /*06b0*/  @P1 MUFU.EX2 R0, R5 ;  /* 0x0000000500001308 */ /* 0x000e240000000800 */
[----:B0-----:R-:W-:-:S05]  /*06c0*/  @P1 FADD.FTZ R3, -R0, 1 ;  /* 0x3f80000000031421 */ /* 0x001fca0000010100 */
[----:B------:R-:W-:Y:S01]  /*06d0*/  @P1 LOP3.LUT R5, R3, 0x80000000, R2, 0xb8, !PT ;  /* 0x8000000003051812 */ /* 0x000fe200078eb802 */
[----:B------:R-:W-:Y:S01]  /*06e0*/  FADD.FTZ R3, -R6, -RZ ;  /* 0x800000ff06037221 */ /* 0x000fe20000010100 */
[----:B------:R-:W-:Y:S04]  /*06f0*/  @P3 MUFU.EX2 R2, R28 ;  /* 0x0000001c00023308 */ /* 0x000fe80000000800 */
[----:B------:R-:W-:-:S05]  /*0700*/  FSEL R0, R3, R4, P2 ;  /* 0x0000000403007208 */ /* 0x000fca0001000000 */
[----:B------:R-:W-:-:S04]  /*0710*/  FFMA.FTZ R7, R7, R0, R0 ;  /* 0x0000000007077223 */ /* 0x000fc80000010000 */
[----:B------:R-:W0:Y:S02]  /*0720*/  @P2 MUFU.EX2 R0, R7 ;  /* 0x0000000700002308 */ /* 0x000e240000000800 */
[----:B0-----:R-:W-:-:S05]  /*0730*/  @P2 FADD.FTZ R3, -R0, 1 ;  /* 0x3f80000000032421 */ /* 0x001fca0000010100 */
[----:B------:R-:W-:Y:S01]  /*0740*/  @P2 LOP3.LUT R7, R3, 0x80000000, R4, 0xb8, !PT ;  /* 0x8000000003072812 */ /* 0x000fe200078eb804 */
[----:B------:R-:W-:-:S04]  /*0750*/  @P3 FADD.FTZ R3, -R2, 1 ;  /* 0x3f80000002033421 */ /* 0x000fc80000010100 */
[----:B------:R-:W-:Y:S01]  /*0760*/  FADD.FTZ R7, R7, 1 ;  /* 0x3f80000007077421 */ /* 0x000fe20000010000 */
[----:B------:R-:W-:-:S05]  /*0770*/  @P3 LOP3.LUT R28, R3, 0x80000000, R16, 0xb8, !PT ;  /* 0x80000000031c3812 */ /* 0x000fca00078eb810 */
[----:B------:R-:W-:Y:S01]  /*0780*/  FADD.FTZ R28, R28, 1 ;  /* 0x3f8000001c1c7421 */ /* 0x000fe20000010000 */
[C---:B--2---:R-:W-:Y:S01]  /*0790*/  FMUL.FTZ R0, R12.reuse, 0.70710676908493041992 ;  /* 0x3f3504f30c007820 */ /* 0x044fe20000410000 */
[----:B------:R-:W-:-:S03]  /*07a0*/  FMUL.FTZ R12, R12, 0.5 ;  /* 0x3f0000000c0c7820 */ /* 0x000fc60000410000 */
        /* <DEDUP_REMOVED lines=21> */
[----:B------:R-:W-:Y:S01]  /*0900*/  FMUL.FTZ R3, R13, 0.70710676908493041992 ;  /* 0x3f3504f30d037820 */ /* 0x000fe20000410000 */
[----:B------:R-:W-:Y:S01]  /*0910*/  FADD.FTZ R8, R5, 1 ;  /* 0x3f80000005087421 */ /* 0x000fe20000010000 */
[----:B------:R-:W-:Y:S01]  /*0920*/  FFMA.FTZ R2, R2, R29, R29 ;  /* 0x0000001d02027223 */ /* 0x000fe2000001001d */
[----:B------:R-:W-:Y:S01]  /*0930*/  FMUL.FTZ R4, R4, R27 ;  /* 0x0000001b04047220 */ /* 0x000fe20000410000 */
[C---:B------:R-:W-:Y:S01]  /*0940*/  FADD.FTZ R6, |R3|.reuse, -RZ ;  /* 0x800000ff03067221 */ /* 0x040fe20000010200 */
[C---:B------:R-:W-:Y:S01]  /*0950*/  FMUL.FTZ R27, R3.reuse, R3 ;  /* 0x00000003031b7220 */ /* 0x040fe20000410000 */
[----:B------:R-:W-:Y:S01]  /*0960*/  FSETP.GE.FTZ.AND P1, PT, |R3|, 1.0029599666595458984, PT ;  /* 0x3f8060fe0300780b */ /* 0x000fe20003f36200 */
[----:B------:R-:W-:Y:S01]  /*0970*/  FMUL.FTZ R5, R9, R8 ;  /* 0x0000000809057220 */ /* 0x000fe20000410000 */
[----:B------:R-:W-:-:S02]  /*0980*/  FMUL.FTZ R13, R13, 0.5 ;  /* 0x3f0000000d0d7820 */ /* 0x000fc40000410000 */
        /* <DEDUP_REMOVED lines=15> */
[----:B------:R-:W-:-:S05]  /*0a80*/  FSEL R9, R16, R3, P1 ;  /* 0x0000000310097208 */ /* 0x000fca0000800000 */
[----:B------:R-:W-:Y:S01]  /*0a90*/  FFMA.FTZ R8, R6, R9, R9 ;  /* 0x0000000906087223 */ /* 0x000fe20000010009 */
[----:B------:R-:W-:Y:S01]  /*0aa0*/  FMUL.FTZ R9, R14, 0.70710676908493041992 ;  /* 0x3f3504f30e097820 */ /* 0x000fe20000410000 */
[----:B------:R-:W-:Y:S01]  /*0ab0*/  FMUL.FTZ R6, R10, 0.5 ;  /* 0x3f0000000a067820 */ /* 0x000fe20000410000 */
[----:B------:R-:W-:Y:S02]  /*0ac0*/  FMUL.FTZ R14, R14, 0.5 ;  /* 0x3f0000000e0e7820 */ /* 0x000fe40000410000 */
[C---:B------:R-:W-:Y:S01]  /*0ad0*/  FADD.FTZ R10, |R9|.reuse, -RZ ;  /* 0x800000ff090a7221 */ /* 0x040fe20000010200 */
[C---:B------:R-:W-:Y:S01]  /*0ae0*/  FMUL.FTZ R27, R9.reuse, R9 ;  /* 0x00000009091b7220 */ /* 0x040fe20000410000 */
[----:B------:R-:W-:Y:S01]  /*0af0*/  FSETP.GE.FTZ.AND P2, PT, |R9|, 1.0029599666595458984, PT ;  /* 0x3f8060fe0900780b */ /* 0x000fe20003f56200 */
[----:B------:R-:W-:Y:S01]  /*0b00*/  FMUL.FTZ R6, R6, R7 ;  /* 0x0000000706067220 */ /* 0x000fe20000410000 */
[----:B------:R-:W-:Y:S02]  /*0b10*/  FMUL.FTZ R7, R11, R28 ;  /* 0x0000001c0b077220 */ /* 0x000fe40000410000 */
[C---:B------:R-:W-:Y:S01]  /*0b20*/  FSEL R11, R10.reuse, R27, P2 ;  /* 0x0000001b0a0b7208 */ /* 0x040fe20001000000 */
[----:B------:R-:W-:Y:S01]  /*0b30*/  FADD.FTZ R10, -R10, -RZ ;  /* 0x800000ff0a0a7221 */ /* 0x000fe20000010100 */
[----:B------:R-:W-:-:S02]  /*0b40*/  FSEL R16, R23, 8.4834944573231041431e-05, P2 ;  /* 0x38b1e96a17107808 */ /* 0x000fc40001000000 */
[----:B------:R-:W-:Y:S02]  /*0b50*/  FSEL R26, -R24, -0.00082130916416645050049, P2 ;  /* 0xba574d20181a7808 */ /* 0x000fe40001000100 */
[----:B------:R-:W-:-:S03]  /*0b60*/  FSEL R27, R20, 0.0052134888246655464172, P2 ;  /* 0x3baad5ea141b7808 */ /* 0x000fc60001000000 */
[----:B------:R-:W-:Y:S01]  /*0b70*/  FFMA.FTZ R16, R11, R16, R26 ;  /* 0x000000100b107223 */ /* 0x000fe2000001001a */
[C---:B------:R-:W-:Y:S01]  /*0b80*/  FMUL.FTZ R26, R15.reuse, 0.70710676908493041992 ;  /* 0x3f3504f30f1a7820 */ /* 0x040fe20000410000 */
[----:B------:R-:W-:Y:S02]  /*0b90*/  FMUL.FTZ R15, R15, 0.5 ;  /* 0x3f0000000f0f7820 */ /* 0x000fe40000410000 */
[----:B------:R-:W-:Y:S01]  /*0ba0*/  FFMA.FTZ R16, R11, R16, R27 ;  /* 0x000000100b107223 */ /* 0x000fe2000001001b */
[----:B------:R-:W-:Y:S02]  /*0bb0*/  FSEL R27, -R18, -0.026868773624300956726, P2 ;  /* 0xbcdc1be7121b7808 */ /* 0x000fe40001000100 */
[----:B------:R-:W-:-:S03]  /*0bc0*/  FSETP.GE.FTZ.AND P3, PT, |R26|, 1.0029599666595458984, PT ;  /* 0x3f8060fe1a00780b */ /* 0x000fc60003f76200 */
[----:B------:R-:W-:Y:S01]  /*0bd0*/  FFMA.FTZ R16, R11, R16, R27 ;  /* 0x000000100b107223 */ /* 0x000fe2000001001b */
[----:B------:R-:W-:Y:S02]  /*0be0*/  FSEL R27, R17, 0.11284004896879196167, P2 ;  /* 0x3de718af111b7808 */ /* 0x000fe40001000000 */
[----:B------:R-:W-:Y:S02]  /*0bf0*/  FSEL R28, R23, 8.4834944573231041431e-05, P3 ;  /* 0x38b1e96a171c7808 */ /* 0x000fe40001800000 */
[----:B------:R-:W-:Y:S01]  /*0c00*/  FSEL R24, -R24, -0.00082130916416645050049, P3 ;  /* 0xba574d2018187808 */ /* 0x000fe20001800100 */
[----:B------:R-:W-:Y:S01]  /*0c10*/  FFMA.FTZ R16, R11, R16, R27 ;  /* 0x000000100b107223 */ /* 0x000fe2000001001b */
[----:B------:R-:W-:Y:S02]  /*0c20*/  FSEL R27, R25, -0.37612664699554443359, P2 ;  /* 0xbec093ac191b7808 */ /* 0x000fe40001000000 */
[----:B------:R-:W-:Y:S02]  /*0c30*/  FSEL R17, R17, 0.11284004896879196167, P3 ;  /* 0x3de718af11117808 */ /* 0x000fe40001800000 */
[----:B------:R-:W-:Y:S01]  /*0c40*/  FSEL R25, R25, -0.37612664699554443359, P3 ;  /* 0xbec093ac19197808 */ /* 0x000fe20001800000 */
[----:B------:R-:W-:Y:S01]  /*0c50*/  FFMA.FTZ R16, R11, R16, R27 ;  /* 0x000000100b107223 */ /* 0x000fe2000001001b */
[----:B------:R-:W-:-:S02]  /*0c60*/  FSEL R27, R22, 0.12837915122509002686, P2 ;  /* 0x3e0375d3161b7808 */ /* 0x000fc40001000000 */
[----:B------:R-:W-:-:S03]  /*0c70*/  FSEL R22, R22, 0.12837915122509002686, P3 ;  /* 0x3e0375d316167808 */ /* 0x000fc60001800000 */
[----:B------:R-:W-:Y:S01]  /*0c80*/  FFMA.FTZ R16, R11, R16, R27 ;  /* 0x000000100b107223 */ /* 0x000fe2000001001b */
[----:B------:R-:W-:Y:S01]  /*0c90*/  FSEL R11, R10, R9, P2 ;  /* 0x000000090a0b7208 */ /* 0x000fe20001000000 */
[C---:B------:R-:W-:Y:S01]  /*0ca0*/  FADD.FTZ R27, |R26|.reuse, -RZ ;  /* 0x800000ff1a1b7221 */ /* 0x040fe20000010200 */
[----:B------:R-:W-:-:S03]  /*0cb0*/  FMUL.FTZ R10, R26, R26 ;  /* 0x0000001a1a0a7220 */ /* 0x000fc60000410000 */
[----:B------:R-:W-:Y:S01]  /*0cc0*/  FFMA.FTZ R16, R16, R11, R11 ;  /* 0x0000000b10107223 */ /* 0x000fe2000001000b */
[----:B------:R-:W-:Y:S02]  /*0cd0*/  FSEL R11, R20, 0.0052134888246655464172, P3 ;  /* 0x3baad5ea140b7808 */ /* 0x000fe40001800000 */
[C---:B------:R-:W-:Y:S01]  /*0ce0*/  FSEL R23, R27.reuse, R10, P3 ;  /* 0x0000000a1b177208 */ /* 0x040fe20001800000 */
[----:B------:R-:W-:Y:S01]  /*0cf0*/  FADD.FTZ R27, -R27, -RZ ;  /* 0x800000ff1b1b7221 */ /* 0x000fe20000010100 */
[----:B------:R-:W0:Y:S03]  /*0d00*/  @P1 MUFU.EX2 R20, R8 ;  /* 0x0000000800141308 */ /* 0x000e260000000800 */
[----:B------:R-:W-:Y:S01]  /*0d10*/  FFMA.FTZ R24, R23, R28, R24 ;  /* 0x0000001c17187223 */ /* 0x000fe20000010018 */
[----:B------:R-:W-:-:S03]  /*0d20*/  FSEL R27, R27, R26, P3 ;  /* 0x0000001a1b1b7208 */ /* 0x000fc60001800000 */
[----:B------:R-:W-:Y:S01]  /*0d30*/  FFMA.FTZ R24, R23, R24, R11 ;  /* 0x0000001817187223 */ /* 0x000fe2000001000b */
[----:B------:R-:W-:-:S05]  /*0d40*/  FSEL R11, -R18, -0.026868773624300956726, P3 ;  /* 0xbcdc1be7120b7808 */ /* 0x000fca0001800100 */
[C---:B------:R-:W-:Y:S02]  /*0d50*/  FFMA.FTZ R24, R23.reuse, R24, R11 ;  /* 0x0000001817187223 */ /* 0x040fe4000001000b */
[----:B------:R-:W1:Y:S02]  /*0d60*/  LDC.64 R10, c[0x0][0x218] ;  /* 0x00008600ff0a7b82 */ /* 0x000e640000000a00 */
[C---:B------:R-:W-:Y:S01]  /*0d70*/  FFMA.FTZ R24, R23.reuse, R24, R17 ;  /* 0x0000001817187223 */ /* 0x040fe20000010011 */
[----:B0-----:R-:W-:Y:S01]  /*0d80*/  @P1 FADD.FTZ R20, -R20, 1 ;  /* 0x3f80000014141421 */ /* 0x001fe20000010100 */
[----:B------:R-:W0:Y:S02]  /*0d90*/  @P0 MUFU.EX2 R17, R2 ;  /* 0x0000000200110308 */ /* 0x000e240000000800 */
[----:B------:R-:W-:Y:S02]  /*0da0*/  FFMA.FTZ R24, R23, R24, R25 ;  /* 0x0000001817187223 */ /* 0x000fe40000010019 */
[----:B------:R-:W-:-:S02]  /*0db0*/  @P1 LOP3.LUT R8, R20, 0x80000000, R3, 0xb8, !PT ;  /* 0x8000000014081812 */ /* 0x000fc400078eb803 */
[----:B------:R-:W-:Y:S02]  /*0dc0*/  FFMA.FTZ R22, R23, R24, R22 ;  /* 0x0000001817167223 */ /* 0x000fe40000010016 */
[----:B------:R-:W2:Y:S01]  /*0dd0*/  @P2 MUFU.EX2 R23, R16 ;  /* 0x0000001000172308 */ /* 0x000ea20000000800 */
[----:B------:R-:W-:Y:S01]  /*0de0*/  FADD.FTZ R8, R8, 1 ;  /* 0x3f80000008087421 */ /* 0x000fe20000010000 */
[----:B------:R-:W-:-:S03]  /*0df0*/  FFMA.FTZ R18, R22, R27, R27 ;  /* 0x0000001b16127223 */ /* 0x000fc6000001001b */
[----:B------:R-:W-:-:S03]  /*0e00*/  FMUL.FTZ R13, R8, R13 ;  /* 0x0000000d080d7220 */ /* 0x000fc60000410000 */
[----:B------:R-:W3:Y:S01]  /*0e10*/  @P3 MUFU.EX2 R22, R18 ;  /* 0x0000001200163308 */ /* 0x000ee20000000800 */
[----:B0-----:R-:W-:Y:S01]  /*0e20*/  @P0 FADD.FTZ R17, -R17, 1 ;  /* 0x3f80000011110421 */ /* 0x001fe20000010100 */
[----:B-1----:R-:W-:-:S04]  /*0e30*/  IMAD.WIDE.U32 R10, R19, 0x4, R10 ;  /* 0x00000004130a7825 */ /* 0x002fc800078e000a */
[----:B------:R-:W-:Y:S01]  /*0e40*/  @P0 LOP3.LUT R2, R17, 0x80000000, R0, 0xb8, !PT ;  /* 0x8000000011020812 */ /* 0x000fe200078eb800 */
[----:B--2---:R-:W-:Y:S01]  /*0e50*/  @P2 FADD.FTZ R24, -R23, 1 ;  /* 0x3f80000017182421 */ /* 0x004fe20000010100 */
[----:B------:R-:W-:-:S04]  /*0e60*/  IMAD.WIDE R10, R21, 0x10, R10 ;  /* 0x00000010150a7825 */ /* 0x000fc800078e020a */
[----:B------:R-:W-:Y:S01]  /*0e70*/  FADD.FTZ R3, R2, 1 ;  /* 0x3f80000002037421 */ /* 0x000fe20000010000 */
[----:B------:R-:W-:-:S03]  /*0e80*/  @P2 LOP3.LUT R16, R24, 0x80000000, R9, 0xb8, !PT ;  /* 0x8000000018102812 */ /* 0x000fc600078eb809 */
[----:B------:R-:W-:Y:S01]  /*0e90*/  FMUL.FTZ R12, R12, R3 ;  /* 0x000000030c0c7220 */ /* 0x000fe20000410000 */
[----:B------:R-:W-:Y:S01]  /*0ea0*/  STG.E.128 desc[UR4][R10.64], R4 ;  /* 0x000000040a007986 */ /* 0x000fe2000c101d04 */
[----:B---3--:R-:W-:Y:S01]  /*0eb0*/  @P3 FADD.FTZ R19, -R22, 1 ;  /* 0x3f80000016133421 */ /* 0x008fe20000010100 */
[----:B------:R-:W-:-:S04]  /*0ec0*/  FADD.FTZ R9, R16, 1 ;  /* 0x3f80000010097421 */ /* 0x000fc80000010000 */
[----:B------:R-:W-:Y:S01]  /*0ed0*/  @P3 LOP3.LUT R18, R19, 0x80000000, R26, 0xb8, !PT ;  /* 0x8000000013123812 */ /* 0x000fe200078eb81a */
[----:B------:R-:W-:-:S04]  /*0ee0*/  FMUL.FTZ R14, R9, R14 ;  /* 0x0000000e090e7220 */ /* 0x000fc80000410000 */
[----:B------:R-:W-:-:S04]  /*0ef0*/  FADD.FTZ R18, R18, 1 ;  /* 0x3f80000012127421 */ /* 0x000fc80000010000 */
[----:B------:R-:W-:-:S05]  /*0f00*/  FMUL.FTZ R15, R18, R15 ;  /* 0x0000000f120f7220 */ /* 0x000fca0000410000 */
[----:B------:R-:W-:Y:S01]  /*0f10*/  STG.E.128 desc[UR4][R10.64+0x800], R12 ;  /* 0x0008000c0a007986 */ /* 0x000fe2000c101d04 */
[----:B------:R-:W-:Y:S05]  /*0f20*/  EXIT ;  /* 0x000000000000794d */ /* 0x000fea0003800000 */
.L_x_9407:
        /* <DEDUP_REMOVED lines=74> */
[----:B------:R-:W-:Y:S01]  /*13d0*/  FFMA.FTZ R16, R3, R16, R18 ;  /* 0x0000001003107223 */ /* 0x000fe20000010012 */
[----:B------:R-:W-:Y:S01]  /*13e0*/  MOV R18, 0x3e235519 ;  /* 0x3e23551900127802 */ /* 0x000fe20000000f00 */
[----:B------:R-:W-:Y:S01]  /*13f0*/  IMAD.MOV.U32 R20, RZ, RZ, 0x3f69b4f9 ;  /* 0x3f69b4f9ff147424 */ /* 0x000fe200078e00ff */
[----:B------:R-:W-:Y:S01]  /*1400*/  FSEL R21, -R21, -0.026868773624300956726, P1 ;  /* 0xbcdc1be715157808 */ /* 0x000fe20000800100 */
[----:B------:R-:W-:Y:S01]  /*1410*/  FFMA.FTZ R16, R3, R16, R17 ;  /* 0x0000001003107223 */ /* 0x000fe20000010011 */
[----:B------:R-:W-:-:S02]  /*1420*/  FSEL R17, R18, 0.11284004896879196167, P1 ;  /* 0x3de718af12117808 */ /* 0x000fc40000800000 */
[----:B------:R-:W-:Y:S01]  /*1430*/  MOV R18, 0x3f210a14 ;  /* 0x3f210a1400127802 */ /* 0x000fe20000000f00 */
        /* <DEDUP_REMOVED lines=15> */
.L_x_9409:
[----:B------:R-:W-:Y:S05]  /*1530*/  BSYNC B0 ;  /* 0x0000000000007941 */ /* 0x000fea0003800000 */
.L_x_9408:
        /* <DEDUP_REMOVED lines=19> */
[----:B------:R-:W-:Y:S01]  /*1670*/  MOV R21, 0x3d24d99a ;  /* 0x3d24d99a00157802 */ /* 0x000fe20000000f00 */
[C---:B------:R-:W-:Y:S01]  /*1680*/  FADD.FTZ R23, -R16.reuse, -RZ ;  /* 0x800000ff10177221 */ /* 0x040fe20000010100 */
[----:B------:R-:W-:-:S02]  /*1690*/  FSEL R15, R16, R15, P6 ;  /* 0x0000000f100f7208 */ /* 0x000fc40003000000 */
[----:B------:R-:W-:Y:S02]  /*16a0*/  FSEL R18, R18, 8.4834944573231041431e-05, P6 ;  /* 0x38b1e96a12127808 */ /* 0x000fe40003000000 */
[----:B------:R-:W-:Y:S02]  /*16b0*/  FSEL R20, -R20, -0.00082130916416645050049, P6 ;  /* 0xba574d2014147808 */ /* 0x000fe40003000100 */
[----:B------:R-:W-:Y:S02]  /*16c0*/  FSEL R17, R17, 0.0052134888246655464172, P6 ;  /* 0x3baad5ea11117808 */ /* 0x000fe40003000000 */
[----:B------:R-:W-:Y:S01]  /*16d0*/  FSEL R21, -R21, -0.026868773624300956726, P6 ;  /* 0xbcdc1be715157808 */ /* 0x000fe20003000100 */
[----:B------:R-:W-:Y:S01]  /*16e0*/  FFMA.FTZ R18, R15, R18, R20 ;  /* 0x000000120f127223 */ /* 0x000fe20000010014 */
[----:B------:R-:W-:Y:S01]  /*16f0*/  HFMA2.MMA R20, -RZ, RZ, 1.5341796875, 81.5625 ;  /* 0x3e235519ff147435 */ /* 0x000fe200000001ff */
[----:B------:R-:W-:Y:S02]  /*1700*/  FSEL R16, R23, R2, P6 ;  /* 0x0000000217107208 */ /* 0x000fe40003000000 */
        /* <DEDUP_REMOVED lines=16> */
.L_x_9411:
[----:B------:R-:W-:Y:S05]  /*1810*/  BSYNC B0 ;  /* 0x0000000000007941 */ /* 0x000fea0003800000 */
.L_x_9410:
        /* <DEDUP_REMOVED lines=17> */
[----:B------:R-:W-:Y:S01]  /*1930*/  IMAD.MOV.U32 R20, RZ, RZ, 0x3f69b4f9 ;  /* 0x3f69b4f9ff147424 */ /* 0x000fe200078e00ff */
[----:B------:R-:W-:Y:S01]  /*1940*/  FSEL R21, -R21, -0.026868773624300956726, P5 ;  /* 0xbcdc1be715157808 */ /* 0x000fe20002800100 */
[----:B------:R-:W-:Y:S01]  /*1950*/  FFMA.FTZ R16, R11, R16, R18 ;  /* 0x000000100b107223 */ /* 0x000fe20000010012 */
[----:B------:R-:W-:-:S03]  /*1960*/  MOV R18, 0x3e235519 ;  /* 0x3e23551900127802 */ /* 0x000fc60000000f00 */
[C---:B------:R-:W-:Y:S01]  /*1970*/  FFMA.FTZ R16, R11.reuse, R16, R17 ;  /* 0x000000100b107223 */ /* 0x040fe20000010011 */
[----:B------:R-:W-:Y:S01]  /*1980*/  FSEL R17, R18, 0.11284004896879196167, P5 ;  /* 0x3de718af12117808 */ /* 0x000fe20002800000 */
[----:B------:R-:W-:Y:S02]  /*1990*/  HFMA2.MMA R18, -RZ, RZ, 1.7822265625, 0.000185489654541015625 ;  /* 0x3f210a14ff127435 */ /* 0x000fe400000001ff */
        /* <DEDUP_REMOVED lines=15> */
.L_x_9413:
[----:B------:R-:W-:Y:S05]  /*1a90*/  BSYNC B0 ;  /* 0x0000000000007941 */ /* 0x000fea0003800000 */
.L_x_9412:
        /* <DEDUP_REMOVED lines=36> */
.L_x_9415:
[----:B------:R-:W-:Y:S05]  /*1ce0*/  BSYNC B0 ;  /* 0x0000000000007941 */ /* 0x000fea0003800000 */
.L_x_9414:
        /* <DEDUP_REMOVED lines=13> */
[----:B------:R-:W-:Y:S01]  /*1dc0*/  FSEL R17, R20, 0.0052134888246655464172, P3 ;  /* 0x3baad5ea14117808 */ /* 0x000fe20001800000 */
[----:B------:R-:W-:Y:S01]  /*1dd0*/  HFMA2.MMA R20, -RZ, RZ, 1.8525390625, -0.310791015625 ;  /* 0x3f69b4f9ff147435 */ /* 0x000fe200000001ff */
[----:B------:R-:W-:Y:S01]  /*1de0*/  FSEL R21, -R21, -0.026868773624300956726, P3 ;  /* 0xbcdc1be715157808 */ /* 0x000fe20001800100 */
[----:B------:R-:W-:Y:S01]  /*1df0*/  FFMA.FTZ R16, R11, R16, R18 ;  /* 0x000000100b107223 */ /* 0x000fe20000010012 */
[----:B------:R-:W-:-:S03]  /*1e00*/  MOV R18, 0x3e235519 ;  /* 0x3e23551900127802 */ /* 0x000fc60000000f00 */
[C---:B------:R-:W-:Y:S01]  /*1e10*/  FFMA.FTZ R16, R11.reuse, R16, R17 ;  /* 0x000000100b107223 */ /* 0x040fe20000010011 */
[----:B------:R-:W-:Y:S02]  /*1e20*/  FSEL R17, R18, 0.11284004896879196167, P3 ;  /* 0x3de718af12117808 */ /* 0x000fe40001800000 */
        /* <DEDUP_REMOVED lines=16> */
.L_x_9417:
[----:B------:R-:W-:Y:S05]  /*1f30*/  BSYNC B0 ;  /* 0x0000000000007941 */ /* 0x000fea0003800000 */
.L_x_9416:
        /* <DEDUP_REMOVED lines=36> */
.L_x_9419:
[----:B------:R-:W-:Y:S05]  /*2180*/  BSYNC B0 ;  /* 0x0000000000007941 */ /* 0x000fea0003800000 */
.L_x_9418:
[----:B------:R-:W-:Y:S04]  /*2190*/  BSSY B0, `(.L_x_9420) ;  /* 0x0000024000007945 */ /* 0x000fe80003800000 */
[----:B------:R-:W-:Y:S05]  /*21a0*/  @P1 BRA `(.L_x_9421) ;  /* 0x0000000000881947 */ /* 0x000fea0003800000 */
[----:B------:R-:W-:Y:S01]  /*21b0*/  HFMA2.MMA R21, -RZ, RZ, 0.8349609375, 5.424022674560546875e-06 ;  /* 0x3aae005bff157435 */ /* 0x000fe200000001ff */
[----:B-----5:R-:W-:Y:S01]  /*21c0*/  FMUL.FTZ R11, R13, 0.70710676908493041992 ;  /* 0x3f3504f30d0b7820 */ /* 0x020fe20000410000 */
[----:B------:R-:W-:Y:S01]  /*21d0*/  MOV R17, 0x38eb4c3a ;  /* 0x38eb4c3a00117802 */ /* 0x000fe20000000f00 */
[----:B------:R-:W-:Y:S01]  /*21e0*/  HFMA2.MMA R20, -RZ, RZ, 1.5341796875, 81.5625 ;  /* 0x3e235519ff147435 */ /* 0x000fe200000001ff */
[----:B------:R-:W-:Y:S01]  /*21f0*/  MOV R16, 0x3c09919f ;  /* 0x3c09919f00107802 */ /* 0x000fe20000000f00 */
[C---:B------:R-:W-:Y:S01]  /*2200*/  FADD.FTZ R15, |R11|.reuse, -RZ ;  /* 0x800000ff0b0f7221 */ /* 0x040fe20000010200 */
[C---:B------:R-:W-:Y:S01]  /*2210*/  FMUL.FTZ R14, R11.reuse, R11 ;  /* 0x0000000b0b0e7220 */ /* 0x040fe20000410000 */
[----:B------:R-:W-:Y:S01]  /*2220*/  FSETP.GE.FTZ.AND P1, PT, |R11|, 1.0029599666595458984, PT ;  /* 0x3f8060fe0b00780b */ /* 0x000fe20003f36200 */
[----:B------:R-:W-:Y:S01]  /*2230*/  IMAD.MOV.U32 R18, RZ, RZ, 0x3d24d99a ;  /* 0x3d24d99aff127424 */ /* 0x000fe200078e00ff */
[----:B------:R-:W-:Y:S02]  /*2240*/  HFMA2.MMA R22, -RZ, RZ, 1.7822265625, 0.000185489654541015625 ;  /* 0x3f210a14ff167435 */ /* 0x000fe400000001ff */
[----:B------:R-:W-:-:S02]  /*2250*/  FSEL R14, R15, R14, P1 ;  /* 0x0000000e0f0e7208 */ /* 0x000fc40000800000 */
        /* <DEDUP_REMOVED lines=23> */
.L_x_9421:
[----:B------:R-:W-:Y:S05]  /*23d0*/  BSYNC B0 ;  /* 0x0000000000007941 */ /* 0x000fea0003800000 */
.L_x_9420:
[----:B------:R-:W-:Y:S04]  /*23e0*/  BSSY B0, `(.L_x_9422) ;  /* 0x0000024000007945 */ /* 0x000fe80003800000 */
[----:B------:R-:W-:Y:S05]  /*23f0*/  @P6 BRA `(.L_x_9423) ;  /* 0x0000000000886947 */ /* 0x000fea0003800000 */
[----:B-----5:R-:W-:Y:S01]  /*2400*/  FMUL.FTZ R13, R12, 0.70710676908493041992 ;  /* 0x3f3504f30c0d7820 */ /* 0x020fe20000410000 */
[----:B------:R-:W-:Y:S01]  /*2410*/  HFMA2.MMA R16, -RZ, RZ, 1.0087890625, -0.000686168670654296875 ;  /* 0x3c09919fff107435 */ /* 0x000fe200000001ff */
[----:B------:R-:W-:Y:S01]  /*2420*/  IMAD.MOV.U32 R21, RZ, RZ, 0x3aae005b ;  /* 0x3aae005bff157424 */ /* 0x000fe200078e00ff */
[----:B------:R-:W-:Y:S01]  /*2430*/  MOV R17, 0x38eb4c3a ;  /* 0x38eb4c3a00117802 */ /* 0x000fe20000000f00 */
[C---:B------:R-:W-:Y:S01]  /*2440*/  FADD.FTZ R15, |R13|.reuse, -RZ ;  /* 0x800000ff0d0f7221 */ /* 0x040fe20000010200 */
[C---:B------:R-:W-:Y:S01]  /*2450*/  FMUL.FTZ R14, R13.reuse, R13 ;  /* 0x0000000d0d0e7220 */ /* 0x040fe20000410000 */
[----:B------:R-:W-:Y:S01]  /*2460*/  FSETP.GE.FTZ.AND P1, PT, |R13|, 1.0029599666595458984, PT ;  /* 0x3f8060fe0d00780b */ /* 0x000fe20003f36200 */
[----:B------:R-:W-:Y:S01]  /*2470*/  HFMA2.MMA R20, -RZ, RZ, 1.5341796875, 81.5625 ;  /* 0x3e235519ff147435 */ /* 0x000fe200000001ff */
[----:B------:R-:W-:Y:S01]  /*2480*/  MOV R18, 0x3d24d99a ;  /* 0x3d24d99a00127802 */ /* 0x000fe20000000f00 */
[----:B------:R-:W-:Y:S01]  /*2490*/  IMAD.MOV.U32 R22, RZ, RZ, 0x3f210a14 ;  /* 0x3f210a14ff167424 */ /* 0x000fe200078e00ff */
        /* <DEDUP_REMOVED lines=24> */
.L_x_9423:
[----:B------:R-:W-:Y:S05]  /*2620*/  BSYNC B0 ;  /* 0x0000000000007941 */ /* 0x000fea0003800000 */
.L_x_9422:
        /* <DEDUP_REMOVED lines=18> */
.L_x_9426:
[----:B------:R-:W-:-:S13]  /*2750*/  ISETP.GE.AND P0, PT, R5, R0, PT ;  /* 0x000000000500720c */ /* 0x000fda0003f06270 */
[----:B------:R-:W-:Y:S05]  /*2760*/  @P0 BRA `(.L_x_9428) ;  /* 0x0000000000300947 */ /* 0x000fea0003800000 */
[----:B0-----:R-:W0:Y:S01]  /*2770*/  LDC.64 R2, c[0x0][0x218] ;  /* 0x00008600ff027b82 */ /* 0x001e220000000a00 */
[----:B------:R-:W-:Y:S02]  /*2780*/  IADD3 R7, R19, R5, RZ ;  /* 0x0000000513077210 */ /* 0x000fe40007ffe0ff */
[----:B------:R-:W-:-:S03]  /*2790*/  IADD3 R5, R5, 0x80, RZ ;  /* 0x0000008005057810 */ /* 0x000fc60007ffe0ff */
[----:B0-----:R-:W-:-:S05]  /*27a0*/  IMAD.WIDE.U32 R2, R7, 0x4, R2 ;  /* 0x0000000407027825 */ /* 0x001fca00078e0002 */
[----:B------:R1:W-:Y:S02]  /*27b0*/  STG.E desc[UR4][R2.64], R6 ;  /* 0x0000000602007986 */ /* 0x0003e4000c101904 */
.L_x_9427:
[----:B------:R-:W-:-:S13]  /*27c0*/  ISETP.GE.AND P0, PT, R5, R0, PT ;  /* 0x000000000500720c */ /* 0x000fda0003f06270 */
[----:B------:R-:W-:Y:S05]  /*27d0*/  @P0 BRA `(.L_x_9429) ;  /* 0x0000000000340947 */ /* 0x000fea0003800000 */
[----:B01----:R-:W0:Y:S01]  /*27e0*/  LDC.64 R2, c[0x0][0x218] ;  /* 0x00008600ff027b82 */ /* 0x003e220000000a00 */
[----:B------:R-:W-:Y:S02]  /*27f0*/  IADD3 R7, R19, R5, RZ ;  /* 0x0000000513077210 */ /* 0x000fe40007ffe0ff */
[----:B------:R-:W-:-:S03]  /*2800*/  IADD3 R5, R5, 0x80, RZ ;  /* 0x0000008005057810 */ /* 0x000fc60007ffe0ff */
[----:B0-----:R-:W-:-:S05]  /*2810*/  IMAD.WIDE.U32 R2, R7, 0x4, R2 ;  /* 0x0000000407027825 */ /* 0x001fca00078e0002 */
[----:B------:R1:W-:Y:S02]  /*2820*/  STG.E desc[UR4][R2.64], R4 ;  /* 0x0000000402007986 */ /* 0x0003e4000c101904 */
.L_x_9428:
        /* <DEDUP_REMOVED lines=8> */
.L_x_9429:
[----:B------:R-:W-:Y:S05]  /*28b0*/  BSYNC B1 ;  /* 0x0000000000017941 */ /* 0x000fea0003800000 */
.L_x_9425:
[----:B------:R-:W-:-:S13]  /*28c0*/  ISETP.GE.AND P0, PT, R5, R0, PT ;  /* 0x000000000500720c */ /* 0x000fda0003f06270 */
[----:B012---:R-:W0:Y:S01]  /*28d0*/  @!P0 LDC.64 R2, c[0x0][0x218] ;  /* 0x00008600ff028b82 */ /* 0x007e220000000a00 */
[----:B------:R-:W-:Y:S02]  /*28e0*/  @!P0 IADD3 R7, R19, R5, RZ ;  /* 0x0000000513078210 */ /* 0x000fe40007ffe0ff */
[----:B------:R-:W-:-:S03]  /*28f0*/  @!P0 IADD3 R5, R5, 0x80, RZ ;  /* 0x0000008005058810 */ /* 0x000fc60007ffe0ff */
[----:B0-----:R-:W-:-:S05]  /*2900*/  @!P0 IMAD.WIDE.U32 R2, R7, 0x4, R2 ;  /* 0x0000000407028825 */ /* 0x001fca00078e0002 */
[----:B------:R2:W-:Y:S02]  /*2910*/  @!P0 STG.E desc[UR4][R2.64], R11 ;  /* 0x0000000b02008986 */ /* 0x0005e4000c101904 */
.L_x_9430:
[----:B------:R-:W-:Y:S05]  /*2920*/  BSYNC B0 ;  /* 0x0000000000007941 */ /* 0x000fea0003800000 */
.L_x_9424:
        /* <DEDUP_REMOVED lines=8> */
.L_x_9431:
        /* <DEDUP_REMOVED lines=13> */
.L_x_12898:


//--------------------- .text._ZN2at6native29vectorized_elementwise_kernelILi8EZZZNS0_18GeluCUDAKernelImplERNS_18TensorIteratorBaseENS0_8GeluTypeEENKUlvE0_clEvENKUlvE0_clEvEUlfE_St5arrayIPcLm2EEEEviT0_T1_ --------------------------
	.section	.text._ZN2at6native29vectorized_elementwise_kernelILi8EZZZNS0_18GeluCUDAKernelImplERNS_18TensorIteratorBaseENS0_8GeluTypeEENKUlvE0_clEvENKUlvE0_clEvEUlfE_St5arrayIPcLm2EEEEviT0_T1_,"ax",@progbits
	.align	128
        .global         _ZN2at6native29vectorized_elementwise_kernelILi8EZZZNS0_18GeluCUDAKernelImplERNS_18TensorIteratorBaseENS0_8GeluTypeEENKUlvE0_clEvENKUlvE0_clEvEUlfE_St5arrayIPcLm2EEEEviT0_T1_
        .type           _ZN2at6native29vectorized_elementwise_kernelILi8EZZZNS0_18GeluCUDAKernelImplERNS_18TensorIteratorBaseENS0_8GeluTypeEENKUlvE0_clEvENKUlvE0_clEvEUlfE_St5arrayIPcLm2EEEEviT0_T1_,@function
        .size           _ZN2at6native29vectorized_elementwise_kernelILi8EZZZNS0_18GeluCUDAKernelImplERNS_18TensorIteratorBaseENS0_8GeluTypeEENKUlvE0_clEvENKUlvE0_clEvEUlfE_St5arrayIPcLm2EEEEviT0_T1_,(.L_x_12899 - _ZN2at6native29vectorized_elementwise_kernelILi8EZZZNS0_18GeluCUDAKernelImplERNS_18TensorIteratorBaseENS0_8GeluTypeEENKUlvE0_clEvENKUlvE0_clEvEUlfE_St5arrayIPcLm2EEEEviT0_T1_)
        .other          _ZN2at6native29vectorized_elementwise_kernelILi8EZZZNS0_18GeluCUDAKernelImplERNS_18TensorIteratorBaseENS0_8GeluTypeEENKUlvE0_clEvENKUlvE0_clEvEUlfE_St5arrayIPcLm2EEEEviT0_T1_,@"STO_CUDA_ENTRY STV_DEFAULT"
_ZN2at6native29vectorized_elementwise_kernelILi8EZZZNS0_18GeluCUDAKernelImplERNS_18TensorIteratorBaseENS0_8GeluTypeEENKUlvE0_clEvENKUlvE0_clEvEUlfE_St5arrayIPcLm2EEEEviT0_T1_:
.text._ZN2at6native29vectorized_elementwise_kernelILi8EZZZNS0_18GeluCUDAKernelImplERNS_18TensorIteratorBaseENS0_8GeluTypeEENKUlvE0_clEvENKUlvE0_clEvEUlfE_St5arrayIPcLm2EEEEviT0_T1_:
        /* <DEDUP_REMOVED lines=243> */
.L_x_9432:
        /* <DEDUP_REMOVED lines=96> */
.L_x_9434:
[----:B------:R-:W-:Y:S05]  /*1530*/  BSYNC B0 ;  /* 0x0000000000007941 */ /* 0x000fea0003800000 */
.L_x_9433:
        /* <DEDUP_REMOVED lines=45> */
.L_x_9436:
[----:B------:R-:W-:Y:S05]  /*1810*/  BSYNC B0 ;  /* 0x0000000000007941 */ /* 0x000fea0003800000 */
.L_x_9435:
        /* <DEDUP_REMOVED lines=39> */
.L_x_9438:
[----:B------:R-:W-:Y:S05]  /*1a90*/  BSYNC B0 ;  /* 0x0000000000007941 */ /* 0x000fea0003800000 */
.L_x_9437:
        /* <DEDUP_REMOVED lines=36> */
.L_x_9440:
[----:B------:R-:W-:Y:S05]  /*1ce0*/  BSYNC B0 ;  /* 0x0000000000007941 */ /* 0x000fea0003800000 */
.L_x_9439:
        /* <DEDUP_REMOVED lines=36> */
.L_x_9442:
[----:B------:R-:W-:Y:S05]  /*1f30*/  BSYNC B0 ;  /* 0x0000000000007941 */ /* 0x000fea0003800000 */
.L_x_9441:
        /* <DEDUP_REMOVED lines=36> */
.L_x_9444:
[----:B------:R-:W-:Y:S05]  /*2180*/  BSYNC B0 ;  /* 0x0000000000007941 */ /* 0x000fea0003800000 */
.L_x_9443:
        /* <DEDUP_REMOVED lines=36> */
.L_x_9446:
[----:B------:R-:W-:Y:S05]  /*23d0*/  BSYNC B0 ;  /* 0x0000000000007941 */ /* 0x000fea0003800000 */
.L_x_9445:
        /* <DEDUP_REMOVED lines=36> */
.L_x_9448:
[----:B------:R-:W-:Y:S05]  /*2620*/  BSYNC B0 ;  /* 0x0000000000007941 */ /* 0x000fea0003800000 */
.L_x_9447:
        /* <DEDUP_REMOVED lines=18> */
.L_x_9451:
[----:B------:R-:W-:-:S13]  /*2750*/  ISETP.GE.AND P0, PT, R5, R0, PT ;  /* 0x000000000500720c */ /* 0x000fda0003f06270 */
[----:B------:R-:W-:Y:S05]  /*2760*/  @P0 BRA `(.L_x_9453) ;  /* 0x0000000000300947 */ /* 0x000fea0003800000 */
[----:B0-----:R-:W0:Y:S01]  /*2770*/  LDC.64 R2, c[0x0][0x218] ;  /* 0x00008600ff027b82 */ /* 0x001e220000000a00 */
[----:B------:R-:W-:Y:S02]  /*2780*/  IADD3 R7, R19, R5, RZ ;  /* 0x0000000513077210 */ /* 0x000fe40007ffe0ff */
[----:B------:R-:W-:-:S03]  /*2790*/  IADD3 R5, R5, 0x80, RZ ;  /* 0x0000008005057810 */ /* 0x000fc60007ffe0ff */
[----:B0-----:R-:W-:-:S05]  /*27a0*/  IMAD.WIDE.U32 R2, R7, 0x4, R2 ;  /* 0x0000000407027825 */ /* 0x001fca00078e0002 */
[----:B------:R1:W-:Y:S02]  /*27b0*/  STG.E desc[UR4][R2.64], R6 ;  /* 0x0000000602007986 */ /* 0x0003e4000c101904 */
.L_x_9452:
[----:B------:R-:W-:-:S13]  /*27c0*/  ISETP.GE.AND P0, PT, R5, R0, PT ;  /* 0x000000000500720c */ /* 0x000fda0003f06270 */
[----:B------:R-:W-:Y:S05]  /*27d0*/  @P0 BRA `(.L_x_9454) ;  /* 0x0000000000340947 */ /* 0x000fea0003800000 */
[----:B01----:R-:W0:Y:S01]  /*27e0*/  LDC.64 R2, c[0x0][0x218] ;  /* 0x00008600ff027b82 */ /* 0x003e220000000a00 */
[----:B------:R-:W-:Y:S02]  /*27f0*/  IADD3 R7, R19, R5, RZ ;  /* 0x0000000513077210 */ /* 0x000fe40007ffe0ff */
[----:B------:R-:W-:-:S03]  /*2800*/  IADD3 R5, R5, 0x80, RZ ;  /* 0x0000008005057810 */ /* 0x000fc60007ffe0ff */
[----:B0-----:R-:W-:-:S05]  /*2810*/  IMAD.WIDE.U32 R2, R7, 0x4, R2 ;  /* 0x0000000407027825 */ /* 0x001fca00078e0002 */
[----:B------:R1:W-:Y:S02]  /*2820*/  STG.E desc[UR4][R2.64], R4 ;  /* 0x0000000402007986 */ /* 0x0003e4000c101904 */
.L_x_9453:
        /* <DEDUP_REMOVED lines=8> */
.L_x_9454:
[----:B------:R-:W-:Y:S05]  /*28b0*/  BSYNC B1 ;  /* 0x0000000000017941 */ /* 0x000fea0003800000 */
.L_x_9450:
[----:B------:R-:W-:-:S13]  /*28c0*/  ISETP.GE.AND P0, PT, R5, R0, PT ;  /* 0x000000000500720c */ /* 0x000fda0003f06270 */
[----:B012---:R-:W0:Y:S01]  /*28d0*/  @!P0 LDC.64 R2, c[0x0][0x218] ;  /* 0x00008600ff028b82 */ /* 0x007e220000000a00 */
[----:B------:R-:W-:Y:S02]  /*28e0*/  @!P0 IADD3 R7, R19, R5, RZ ;  /* 0x0000000513078210 */ /* 0x000fe40007ffe0ff */
[----:B------:R-:W-:-:S03]  /*28f0*/  @!P0 IADD3 R5, R5, 0x80, RZ ;  /* 0x0000008005058810 */ /* 0x000fc60007ffe0ff */
[----:B0-----:R-:W-:-:S05]  /*2900*/  @!P0 IMAD.WIDE.U32 R2, R7, 0x4, R2 ;  /* 0x0000000407028825 */ /* 0x001fca00078e0002 */
[----:B------:R2:W-:Y:S02]  /*2910*/  @!P0 STG.E desc[UR4][R2.64], R11 ;  /* 0x0000000b02008986 */ /* 0x0005e4000c101904 */
.L_x_9455:
[----:B------:R-:W-:Y:S05]  /*2920*/  BSYNC B0 ;  /* 0x0000000000007941 */ /* 0x000fea0003800000 */
.L_x_9449:
        /* <DEDUP_REMOVED lines=8> */
.L_x_9456:
        /* <DEDUP_REMOVED lines=13> */
.L_x_12899:


//--------------------- .text._ZN2at6native18elementwise_kernelILi128ELi4EZNS0_15gpu_kernel_implIZZZNS0_18GeluCUDAKernelImplERNS_18TensorIteratorBaseENS0_8GeluTypeEENKUlvE0_clEvENKUlvE_clEvEUldE_EEvS4_RKT_EUliE_EEviT1_ --------------------------
	.section	.text._ZN2at6native18elementwise_kernelILi128ELi4EZNS0_15gpu_kernel_implIZZZNS0_18GeluCUDAKernelImplERNS_18TensorIteratorBaseENS0_8GeluTypeEENKUlvE0_clEvENKUlvE_clEvEUldE_EEvS4_RKT_EUliE_EEviT1_,"ax",@progbits
	.align	128
        .global         _ZN2at6native18elementwise_kernelILi128ELi4EZNS0_15gpu_kernel_implIZZZNS0_18GeluCUDAKernelImplERNS_18TensorIteratorBaseENS0_8GeluTypeEENKUlvE0_clEvENKUlvE_clEvEUldE_EEvS4_RKT_EUliE_EEviT1_
        .type           _ZN2at6native18elementwise_kernelILi128ELi4EZNS0_15gpu_kernel_implIZZZNS0_18GeluCUDAKernelImplERNS_18TensorIteratorBaseENS0_8GeluTypeEENKUlvE0_clEvENKUlvE_clEvEUldE_EEvS4_RKT_EUliE_EEviT1_,@function
        .size           _ZN2at6native18elementwise_kernelILi128ELi4EZNS0_15gpu_kernel_implIZZZNS0_18GeluCUDAKernelImplERNS_18TensorIteratorBaseENS0_8GeluTypeEENKUlvE0_clEvENKUlvE_clEvEUldE_EEvS4_RKT_EUliE_EEviT1_,(.L_x_12900 - _ZN2at6native18elementwise_kernelILi128ELi4EZNS0_15gpu_kernel_implIZZZNS0_18GeluCUDAKernelImplERNS_18TensorIteratorBaseENS0_8GeluTypeEENKUlvE0_clEvENKUlvE_clEvEUldE_EEvS4_RKT_EUliE_EEviT1_)
        .other          _ZN2at6native18elementwise_kernelILi128ELi4EZNS0_15gpu_kernel_implIZZZNS0_18GeluCUDAKernelImplERNS_18TensorIteratorBaseENS0_8GeluTypeEENKUlvE0_clEvENKUlvE_clEvEUldE_EEvS4_RKT_EUliE_EEviT1_,@"STO_CUDA_ENTRY STV_DEFAULT"
_ZN2at6native18elementwise_kernelILi128ELi4EZNS0_15gpu_kernel_implIZZZNS0_18GeluCUDAKernelImplERNS_18TensorIteratorBaseENS0_8GeluTypeEENKUlvE0_clEvENKUlvE_clEvEUldE_EEvS4_RKT_EUliE_EEviT1_:
.text._ZN2at6native18elementwise_kernelILi128ELi4EZNS0_15gpu_kernel_implIZZZNS0_18GeluCUDAKernelImplERNS_18TensorIteratorBaseENS0_8GeluTypeEENKUlvE0_clEvENKUlvE_clEvEUldE_EEvS4_RKT_EUliE_EEviT1_:
        /* <DEDUP_REMOVED lines=314> */
.L_x_9459:
        /* <DEDUP_REMOVED lines=21> */
.L_x_9463:
[----:B------:R-:W2:Y:S02]  /*14f0*/  LDG.E.U8 R2, desc[UR36][R4.64] ;  /* 0x0000002404027981 */ /* 0x000ea4000c1e1100 */
[----:B--2---:R-:W0:Y:S01]  /*1500*/  I2F.F64.U16 R2, R2 ;  /* 0x0000000200027312 */ /* 0x004e220000101800 */
[----:B------:R-:W-:Y:S05]  /*1510*/  BRA `(.L_x_9465) ;  /* 0x0000000c00707947 */ /* 0x000fea0003800000 */
.L_x_9462:
        /* <DEDUP_REMOVED lines=9> */
.L_x_9467:
[----:B------:R-:W2:Y:S02]  /*15b0*/  LDG.E R2, desc[UR36][R4.64] ;  /* 0x0000002404027981 */ /* 0x000ea4000c1e1900 */
[----:B--2---:R-:W0:Y:S01]  /*15c0*/  I2F.F64 R2, R2 ;  /* 0x0000000200027312 */ /* 0x004e220000201c00 */
[----:B------:R-:W-:Y:S05]  /*15d0*/  BRA `(.L_x_9465) ;  /* 0x0000000c00407947 */ /* 0x000fea0003800000 */
.L_x_9466:
[----:B------:R-:W2:Y:S02]  /*15e0*/  LDG.E.U16 R2, desc[UR36][R4.64] ;  /* 0x0000002404027981 */ /* 0x000ea4000c1e1500 */
[----:B--2---:R-:W0:Y:S01]  /*15f0*/  I2F.F64.S16 R2, R2 ;  /* 0x0000000200027312 */ /* 0x004e220000101c00 */
[----:B------:R-:W-:Y:S05]  /*1600*/  BRA `(.L_x_9465) ;  /* 0x0000000c00347947 */ /* 0x000fea0003800000 */
.L_x_9461:
        /* <DEDUP_REMOVED lines=10> */
.L_x_9469:
[----:B------:R-:W2:Y:S02]  /*16b0*/  LDG.E.U16 R0, desc[UR36][R4.64] ;  /* 0x0000002404007981 */ /* 0x000ea4000c1e1500 */
[----:B--2---:R-:W-:-:S05]  /*16c0*/  HADD2.F32 R0, -RZ, R0.H0_H0 ;  /* 0x20000000ff007230 */ /* 0x004fca0000004100 */
[----:B------:R-:W-:-:S04]  /*16d0*/  FMUL.FTZ R0, R0, 1 ;  /* 0x3f80000000007820 */ /* 0x000fc80000410000 */
[----:B------:R0:W1:Y:S01]  /*16e0*/  F2F.F64.F32 R2, R0 ;  /* 0x0000000000027310 */ /* 0x0000620000201800 */
[----:B------:R-:W-:Y:S05]  /*16f0*/  BRA `(.L_x_9465) ;  /* 0x0000000800f87947 */ /* 0x000fea0003800000 */
.L_x_9468:
        /* <DEDUP_REMOVED lines=10> */
.L_x_9471:
[----:B------:R-:W2:Y:S02]  /*17a0*/  LDG.E.U16 R4, desc[UR36][R4.64] ;  /* 0x0000002404047981 */ /* 0x000ea4000c1e1500 */
[----:B--2---:R-:W-:-:S05]  /*17b0*/  HADD2.F32 R0, -RZ, R4.H0_H0 ;  /* 0x20000004ff007230 */ /* 0x004fca0000004100 */
[----:B------:R-:W-:-:S04]  /*17c0*/  FMUL.FTZ R0, R0, 1 ;  /* 0x3f80000000007820 */ /* 0x000fc80000410000 */
[----:B------:R0:W1:Y:S01]  /*17d0*/  F2F.F64.F32 R2, R0 ;  /* 0x0000000000027310 */ /* 0x0000620000201800 */
[----:B------:R-:W-:Y:S05]  /*17e0*/  BRA `(.L_x_9465) ;  /* 0x0000000800bc7947 */ /* 0x000fea0003800000 */
.L_x_9470:
[----:B------:R0:W5:Y:S01]  /*17f0*/  LDG.E.64 R2, desc[UR36][R4.64] ;  /* 0x0000002404027981 */ /* 0x000162000c1e1b00 */
[----:B------:R-:W-:Y:S05]  /*1800*/  BRA `(.L_x_9465) ;  /* 0x0000000800b47947 */ /* 0x000fea0003800000 */
.L_x_9460:
        /* <DEDUP_REMOVED lines=13> */
.L_x_9474:
[----:B------:R0:W5:Y:S01]  /*18e0*/  LDG.E.64 R2, desc[UR36][R4.64] ;  /* 0x0000002404027981 */ /* 0x000162000c1e1b00 */
[----:B------:R-:W-:Y:S05]  /*18f0*/  BRA `(.L_x_9465) ;  /* 0x0000000800787947 */ /* 0x000fea0003800000 */
.L_x_9473:
        /* <DEDUP_REMOVED lines=11> */
[----:B------:R-:W-:-:S04]  /*19b0*/  IADD3 R6, R2, 0x1000000, RZ ;  /* 0x0100000002067810 */ /* 0x000fc80007ffe0ff */
        /* <DEDUP_REMOVED lines=16> */
.L_x_9476:
        /* <DEDUP_REMOVED lines=15> */
.L_x_9475:
[----:B------:R-:W2:Y:S02]  /*1bb0*/  LDG.E.U16 R0, desc[UR36][R4.64] ;  /* 0x0000002404007981 */ /* 0x000ea4000c1e1500 */
[----:B--2---:R-:W-:-:S04]  /*1bc0*/  IMAD.U32 R0, R0, 0x10000, RZ ;  /* 0x0001000000007824 */ /* 0x004fc800078e00ff */
[----:B------:R-:W-:-:S04]  /*1bd0*/  FMUL.FTZ R0, R0, 1 ;  /* 0x3f80000000007820 */ /* 0x000fc80000410000 */
[----:B------:R0:W1:Y:S01]  /*1be0*/  F2F.F64.F32 R2, R0 ;  /* 0x0000000000027310 */ /* 0x0000620000201800 */
[----:B------:R-:W-:Y:S05]  /*1bf0*/  BRA `(.L_x_9465) ;  /* 0x0000000400b87947 */ /* 0x000fea0003800000 */
.L_x_9472:
        /* <DEDUP_REMOVED lines=11> */
.L_x_9479:
        /* <DEDUP_REMOVED lines=21> */
.L_x_9483:
[----:B------:R-:W-:Y:S05]  /*1e00*/  BSYNC B1 ;  /* 0x0000000000017941 */ /* 0x000fea0003800000 */
.L_x_9482:
[----:B------:R-:W-:Y:S01]  /*1e10*/  LEA R3, R0, 0x3b800000, 0x17 ;  /* 0x3b80000000037811 */ /* 0x000fe200078eb8ff */
[----:B------:R-:W-:-:S05]  /*1e20*/  IMAD.SHL.U32 R0, R2, 0x100000, RZ ;  /* 0x0010000002007824 */ /* 0x000fca00078e00ff */
[----:B------:R-:W-:-:S07]  /*1e30*/  LOP3.LUT R0, R3, R0, R4, 0xfe, !PT ;  /* 0x0000000003007212 */ /* 0x000fce00078efe04 */
.L_x_9481:
[----:B------:R-:W-:Y:S05]  /*1e40*/  BSYNC B0 ;  /* 0x0000000000007941 */ /* 0x000fea0003800000 */
.L_x_9480:
[----:B------:R-:W-:-:S04]  /*1e50*/  FMUL.FTZ R0, R0, 1 ;  /* 0x3f80000000007820 */ /* 0x000fc80000410000 */
[----:B------:R1:W2:Y:S01]  /*1e60*/  F2F.F64.F32 R2, R0 ;  /* 0x0000000000027310 */ /* 0x0002a20000201800 */
[----:B------:R-:W-:Y:S05]  /*1e70*/  BRA `(.L_x_9465) ;  /* 0x0000000400187947 */ /* 0x000fea0003800000 */
.L_x_9478:
[----:B------:R-:W2:Y:S01]  /*1e80*/  LDG.E.U8 R2, desc[UR36][R4.64] ;  /* 0x0000002404027981 */ /* 0x000ea2000c1e1100 */
[----:B------:R-:W-:Y:S01]  /*1e90*/  BSSY B0, `(.L_x_9484) ;  /* 0x0000018000007945 */ /* 0x000fe20003800000 */
[----:B------:R-:W-:Y:S01]  /*1ea0*/  HFMA2.MMA R0, -RZ, RZ, 0, 0 ;  /* 0x00000000ff007435 */ /* 0x000fe200000001ff */
        /* <DEDUP_REMOVED lines=18> */
.L_x_9487:
[----:B------:R-:W-:Y:S05]  /*1fd0*/  BSYNC B1 ;  /* 0x0000000000017941 */ /* 0x000fea0003800000 */
.L_x_9486:
[----:B------:R-:W-:Y:S01]  /*1fe0*/  LEA R3, R0, 0x37800000, 0x17 ;  /* 0x3780000000037811 */ /* 0x000fe200078eb8ff */
[----:B------:R-:W-:-:S05]  /*1ff0*/  IMAD.SHL.U32 R0, R2, 0x200000, RZ ;  /* 0x0020000002007824 */ /* 0x000fca00078e00ff */
[----:B------:R-:W-:-:S07]  /*2000*/  LOP3.LUT R0, R3, R0, R4, 0xfe, !PT ;  /* 0x0000000003007212 */ /* 0x000fce00078efe04 */
.L_x_9485:
[----:B------:R-:W-:Y:S05]  /*2010*/  BSYNC B0 ;  /* 0x0000000000007941 */ /* 0x000fea0003800000 */
.L_x_9484:
[----:B------:R-:W-:-:S04]  /*2020*/  FMUL.FTZ R0, R0, 1 ;  /* 0x3f80000000007820 */ /* 0x000fc80000410000 */
[----:B------:R3:W4:Y:S01]  /*2030*/  F2F.F64.F32 R2, R0 ;  /* 0x0000000000027310 */ /* 0x0007220000201800 */
[----:B------:R-:W-:Y:S05]  /*2040*/  BRA `(.L_x_9465) ;  /* 0x0000000000a47947 */ /* 0x000fea0003800000 */
.L_x_9477:
        /* <DEDUP_REMOVED lines=14> */
.L_x_9491:
[----:B------:R-:W-:Y:S05]  /*2130*/  BSYNC B0 ;  /* 0x0000000000007941 */ /* 0x000fea0003800000 */
.L_x_9490:
[----:B------:R-:W-:-:S04]  /*2140*/  FMUL.FTZ R0, R0, 1 ;  /* 0x3f80000000007820 */ /* 0x000fc80000410000 */
[----:B------:R0:W1:Y:S01]  /*2150*/  F2F.F64.F32 R2, R0 ;  /* 0x0000000000027310 */ /* 0x0000620000201800 */
[----:B------:R-:W-:Y:S05]  /*2160*/  BRA `(.L_x_9465) ;  /* 0x00000000005c7947 */ /* 0x000fea0003800000 */
.L_x_9464:
[----:B------:R-:W-:Y:S01]  /*2170*/  MOV R0, 0x0 ;  /* 0x0000000000007802 */ /* 0x000fe20000000f00 */
[----:B------:R-:W-:Y:S01]  /*2180*/  ULDC.64 UR4, c[0x4][0x128] ;  /* 0x01004a0000047ab9 */ /* 0x000fe20000000a00 */
[----:B------:R-:W-:Y:S01]  /*2190*/  ULDC.64 UR6, c[0x4][0x8] ;  /* 0x0100020000067ab9 */ /* 0x000fe20000000a00 */
[----:B------:R-:W-:Y:S01]  /*21a0*/  IMAD.U32 R4, RZ, RZ, UR4 ;  /* 0x00000004ff047e24 */ /* 0x000fe2000f8e00ff */
[----:B------:R0:W1:Y:S01]  /*21b0*/  LDC.64 R2, c[0x4][R0] ;  /* 0x0100000000027b82 */ /* 0x0000620000000a00 */
[----:B------:R-:W-:Y:S01]  /*21c0*/  IMAD.U32 R5, RZ, RZ, UR5 ;  /* 0x00000005ff057e24 */ /* 0x000fe2000f8e00ff */
[----:B------:R-:W-:Y:S01]  /*21d0*/  ULDC.64 UR4, c[0x4][0x130] ;  /* 0x01004c0000047ab9 */ /* 0x000fe20000000a00 */
[----:B------:R-:W-:Y:S01]  /*21e0*/  MOV R10, UR6 ;  /* 0x00000006000a7c02 */ /* 0x000fe20008000f00 */
        /* <DEDUP_REMOVED lines=8> */
.L_x_9492:
[----:B------:R-:W-:Y:S01]  /*2270*/  CS2R R2, SRZ ;  /* 0x0000000000027805 */ /* 0x000fe2000001ff00 */
[----:B------:R-:W-:Y:S06]  /*2280*/  BRA `(.L_x_9465) ;  /* 0x0000000000147947 */ /* 0x000fec0003800000 */
.L_x_9489:
[----:B------:R-:W2:Y:S02]  /*2290*/  LDG.E.64 R2, desc[UR36][R4.64] ;  /* 0x0000002404027981 */ /* 0x000ea4000c1e1b00 */
[----:B--2---:R-:W0:Y:S01]  /*22a0*/  I2F.F64.U64 R2, R2 ;  /* 0x0000000200027312 */ /* 0x004e220000301800 */
[----:B------:R-:W-:Y:S05]  /*22b0*/  BRA `(.L_x_9465) ;  /* 0x0000000000087947 */ /* 0x000fea0003800000 */
.L_x_9488:
[----:B------:R-:W2:Y:S02]  /*22c0*/  LDG.E R2, desc[UR36][R4.64] ;  /* 0x0000002404027981 */ /* 0x000ea4000c1e1900 */
[----:B--2---:R-:W0:Y:S02]  /*22d0*/  I2F.F64.U32 R2, R2 ;  /* 0x0000000200027312 */ /* 0x004e240000201800 */
.L_x_9465:
[----:B------:R-:W-:Y:S01]  /*22e0*/  UMOV UR4, 0x667f3bcd ;  /* 0x667f3bcd00047882 */ /* 0x000fe20000000000 */
[----:B------:R-:W-:Y:S01]  /*22f0*/  UMOV UR5, 0x3fe6a09e ;  /* 0x3fe6a09e00057882 */ /* 0x000fe20000000000 */
[----:B------:R-:W-:Y:S01]  /*2300*/  IMAD.MOV.U32 R6, RZ, RZ, -0x24b905a1 ;  /* 0xdb46fa5fff067424 */ /* 0x000fe200078e00ff */
[C---:B012-45:R-:W-:Y:S01]  /*2310*/  DMUL R4, R2.reuse, UR4 ;  /* 0x0000000402047c28 */ /* 0x077fe20008000000 */
[----:B------:R-:W-:Y:S01]  /*2320*/  IMAD.MOV.U32 R7, RZ, RZ, 0x3d47088f ;  /* 0x3d47088fff077424 */ /* 0x000fe200078e00ff */
[----:B------:R-:W-:Y:S01]  /*2330*/  UMOV UR4, 0xfba6f279 ;  /* 0xfba6f27900047882 */ /* 0x000fe20000000000 */
[----:B------:R-:W-:Y:S01]  /*2340*/  UMOV UR5, 0x3cf0679a ;  /* 0x3cf0679a00057882 */ /* 0x000fe20000000000 */
[----:B------:R-:W-:Y:S01]  /*2350*/  UMOV UR6, 0xfefa39ef ;  /* 0xfefa39ef00067882 */ /* 0x000fe20000000000 */
[----:B------:R-:W-:Y:S01]  /*2360*/  UMOV UR7, 0x3fe62e42 ;  /* 0x3fe62e4200077882 */ /* 0x000fe20000000000 */
[----:B------:R-:W-:Y:S01]  /*2370*/  IMAD.MOV.U32 R12, RZ, RZ, -0x7649667 ;  /* 0xf89b6999ff0c7424 */ /* 0x000fe200078e00ff */
[----:B------:R-:W-:Y:S01]  /*2380*/  DMUL R2, R2, 0.5 ;  /* 0x3fe0000002027828 */ /* 0x000fe20000000000 */
[----:B------:R-:W-:Y:S01]  /*2390*/  IMAD.MOV.U32 R13, RZ, RZ, 0x3e928a27 ;  /* 0x3e928a27ff0d7424 */ /* 0x000fe200078e00ff */
        /* <DEDUP_REMOVED lines=70> */
[----:B---3--:R-:W0:Y:S02]  /*2800*/  F2F.F32.F64 R0, R10 ;  /* 0x0000000a00007310 */ /* 0x008e240000301000 */
[----:B------:R-:W-:-:S14]  /*2810*/  DSETP.GEU.AND P0, PT, |R10|, UR4, PT ;  /* 0x000000040a007e2a */ /* 0x000fdc000bf0e200 */
        /* <DEDUP_REMOVED lines=44> */
[----:B------:R-:W-:Y:S01]  /*2ae0*/  DADD R10, R6, R10 ;  /* 0x00000000060a7229 */ /* 0x000fe2000000000a */
[----:B------:R-:W0:Y:S07]  /*2af0*/  LDC.U8 R6, c[0x0][0x421] ;  /* 0x00010840ff067b82 */ /* 0x000e2e0000000000 */
[----:B------:R-:W-:-:S10]  /*2b00*/  DFMA R10, -R10, R8, R12 ;  /* 0x000000080a0a722b */ /* 0x000fd4000000010c */
[----:B------:R-:W-:Y:S02]  /*2b10*/  FSEL R4, R11, 1.875, !P0 ;  /* 0x3ff000000b047808 */ /* 0x000fe40004000000 */
[----:B------:R-:W-:Y:S02]  /*2b20*/  FSEL R10, R10, RZ, !P0 ;  /* 0x000000ff0a0a7208 */ /* 0x000fe40004000000 */
[----:B------:R-:W-:Y:S02]  /*2b30*/  LOP3.LUT R11, R4, 0x80000000, R5, 0xb8, !PT ;  /* 0x80000000040b7812 */ /* 0x000fe400078eb805 */
[----:B0-----:R-:W-:-:S04]  /*2b40*/  PRMT R0, R6, 0x9910, RZ ;  /* 0x0000991006007816 */ /* 0x001fc800000000ff */
[----:B------:R-:W-:Y:S01]  /*2b50*/  DADD R4, R10, 1 ;  /* 0x3ff000000a047429 */ /* 0x000fe20000000000 */
[----:B------:R-:W-:-:S07]  /*2b60*/  ISETP.GT.AND P0, PT, R0, 0x9, PT ;  /* 0x000000090000780c */ /* 0x000fce0003f04270 */
[----:B------:R-:W-:-:S06]  /*2b70*/  DMUL R4, R4, R2 ;  /* 0x0000000204047228 */ /* 0x000fcc0000000000 */
        /* <DEDUP_REMOVED lines=12> */
.L_x_9496:
[----:B------:R-:W0:Y:S02]  /*2c40*/  F2I.S64.F64.TRUNC R4, R4 ;  /* 0x0000000400047311 */ /* 0x000e24000030d900 */
[----:B0-----:R-:W-:-:S05]  /*2c50*/  IMAD.MOV.U32 R3, RZ, RZ, R4 ;  /* 0x000000ffff037224 */ /* 0x001fca00078e0004 */
[----:B------:R3:W-:Y:S01]  /*2c60*/  STG.E.U8 desc[UR36][R16.64], R3 ;  /* 0x0000000310007986 */ /* 0x0007e2000c101124 */
[----:B------:R-:W-:Y:S05]  /*2c70*/  BRA `(.L_x_9498) ;  /* 0x0000000c00a87947 */ /* 0x000fea0003800000 */
.L_x_9495:
        /* <DEDUP_REMOVED lines=9> */
.L_x_9500:
[----:B------:R-:W0:Y:S02]  /*2d10*/  F2I.F64.TRUNC R5, R4 ;  /* 0x0000000400057311 */ /* 0x000e24000030d100 */
[----:B0-----:R1:W-:Y:S01]  /*2d20*/  STG.E desc[UR36][R16.64], R5 ;  /* 0x0000000510007986 */ /* 0x0013e2000c101924 */
[----:B------:R-:W-:Y:S05]  /*2d30*/  BRA `(.L_x_9498) ;  /* 0x0000000c00787947 */ /* 0x000fea0003800000 */
.L_x_9499:
[----:B------:R-:W0:Y:S02]  /*2d40*/  F2I.F64.TRUNC R5, R4 ;  /* 0x0000000400057311 */ /* 0x000e24000030d100 */
[----:B0-----:R2:W-:Y:S01]  /*2d50*/  STG.E.U16 desc[UR36][R16.64], R5 ;  /* 0x0000000510007986 */ /* 0x0015e2000c101524 */
[----:B------:R-:W-:Y:S05]  /*2d60*/  BRA `(.L_x_9498) ;  /* 0x0000000c006c7947 */ /* 0x000fea0003800000 */
.L_x_9494:
        /* <DEDUP_REMOVED lines=11> */
.L_x_9502:
[----:B------:R-:W0:Y:S01]  /*2e20*/  F2F.F32.F64 R0, R4 ;  /* 0x0000000400007310 */ /* 0x000e220000301000 */
[----:B------:R-:W-:-:S14]  /*2e30*/  DSETP.GEU.AND P0, PT, |R4|, UR4, PT ;  /* 0x0000000404007e2a */ /* 0x000fdc000bf0e200 */
[----:B0-----:R-:W-:-:S05]  /*2e40*/  @!P0 FMUL R0, R0, 1.175494350822287508e-38 ;  /* 0x0080000000008820 */ /* 0x001fca0000400000 */
[----:B------:R-:W-:-:S05]  /*2e50*/  F2FP.F16.F32.PACK_AB R0, RZ, R0 ;  /* 0x00000000ff00723e */ /* 0x000fca00000000ff */
[----:B------:R0:W-:Y:S01]  /*2e60*/  STG.E.U16 desc[UR36][R16.64], R0 ;  /* 0x0000000010007986 */ /* 0x0001e2000c101524 */
[----:B------:R-:W-:Y:S05]  /*2e70*/  BRA `(.L_x_9498) ;  /* 0x0000000c00287947 */ /* 0x000fea0003800000 */
.L_x_9501:
        /* <DEDUP_REMOVED lines=12> */
.L_x_9504:
[----:B------:R-:W0:Y:S01]  /*2f40*/  F2F.F32.F64 R0, R4 ;  /* 0x0000000400007310 */ /* 0x000e220000301000 */
[----:B------:R-:W-:-:S14]  /*2f50*/  DSETP.GEU.AND P0, PT, |R4|, UR4, PT ;  /* 0x0000000404007e2a */ /* 0x000fdc000bf0e200 */
[----:B0-----:R-:W-:-:S05]  /*2f60*/  @!P0 FMUL R0, R0, 1.175494350822287508e-38 ;  /* 0x0080000000008820 */ /* 0x001fca0000400000 */
[----:B------:R-:W-:-:S04]  /*2f70*/  F2FP.F16.F32.PACK_AB R3, RZ, R0 ;  /* 0x00000000ff03723e */ /* 0x000fc800000000ff */
[----:B------:R-:W-:-:S05]  /*2f80*/  PRMT R3, R3, 0x5410, RZ ;  /* 0x0000541003037816 */ /* 0x000fca00000000ff */
[----:B------:R0:W-:Y:S01]  /*2f90*/  STG.E desc[UR36][R16.64], R3 ;  /* 0x0000000310007986 */ /* 0x0001e2000c101924 */
[----:B------:R-:W-:Y:S05]  /*2fa0*/  BRA `(.L_x_9498) ;  /* 0x0000000800dc7947 */ /* 0x000fea0003800000 */
.L_x_9503:
[----:B------:R0:W-:Y:S01]  /*2fb0*/  STG.E.64 desc[UR36][R16.64], R4 ;  /* 0x0000000410007986 */ /* 0x0001e2000c101b24 */
[----:B------:R-:W-:Y:S05]  /*2fc0*/  BRA `(.L_x_9498) ;  /* 0x0000000800d47947 */ /* 0x000fea0003800000 */
.L_x_9493:
        /* <DEDUP_REMOVED lines=12> */
.L_x_9507:
[----:B------:R-:W-:-:S05]  /*3090*/  CS2R R6, SRZ ;  /* 0x0000000000067805 */ /* 0x000fca000001ff00 */
[----:B------:R0:W-:Y:S01]  /*30a0*/  STG.E.128 desc[UR36][R16.64], R4 ;  /* 0x0000000410007986 */ /* 0x0001e2000c101d24 */
[----:B------:R-:W-:Y:S05]  /*30b0*/  BRA `(.L_x_9498) ;  /* 0x0000000800987947 */ /* 0x000fea0003800000 */
.L_x_9506:
        /* <DEDUP_REMOVED lines=23> */
.L_x_9511:
[----:B------:R-:W-:Y:S05]  /*3230*/  BSYNC B0 ;  /* 0x0000000000007941 */ /* 0x000fea0003800000 */
.L_x_9510:
[----:B------:R-:W-:-:S05]  /*3240*/  LOP3.LUT R3, R0, R3, RZ, 0xfc, !PT ;  /* 0x0000000300037212 */ /* 0x000fca00078efcff */
[----:B------:R0:W-:Y:S01]  /*3250*/  STG.E.U8 desc[UR36][R16.64], R3 ;  /* 0x0000000310007986 */ /* 0x0001e2000c101124 */
[----:B------:R-:W-:Y:S05]  /*3260*/  BRA `(.L_x_9498) ;  /* 0x00000008002c7947 */ /* 0x000fea0003800000 */
.L_x_9509:
        /* <DEDUP_REMOVED lines=15> */
.L_x_9513:
[----:B------:R-:W-:Y:S01]  /*3360*/  IMAD.MOV.U32 R0, RZ, RZ, 0x7f ;  /* 0x0000007fff007424 */ /* 0x000fe200078e00ff */
[----:B------:R-:W-:-:S04]  /*3370*/  ISETP.GT.U32.AND P0, PT, R2, 0x7f800000, PT ;  /* 0x7f8000000200780c */ /* 0x000fc80003f04070 */
[----:B------:R-:W-:-:S09]  /*3380*/  SEL R0, R0, 0x7c, P0 ;  /* 0x0000007c00007807 */ /* 0x000fd20000000000 */
.L_x_9514:
[----:B------:R-:W-:Y:S05]  /*3390*/  BSYNC B0 ;  /* 0x0000000000007941 */ /* 0x000fea0003800000 */
.L_x_9512:
[----:B------:R-:W-:-:S04]  /*33a0*/  LOP3.LUT R2, R3, 0x80000000, RZ, 0xc0, !PT ;  /* 0x8000000003027812 */ /* 0x000fc800078ec0ff */
[----:B------:R-:W-:-:S04]  /*33b0*/  SHF.R.U32.HI R3, RZ, 0x18, R2 ;  /* 0x00000018ff037819 */ /* 0x000fc80000011602 */
[----:B------:R-:W-:-:S05]  /*33c0*/  LOP3.LUT R3, R0, R3, RZ, 0xfc, !PT ;  /* 0x0000000300037212 */ /* 0x000fca00078efcff */
[----:B------:R0:W-:Y:S01]  /*33d0*/  STG.E.U8 desc[UR36][R16.64], R3 ;  /* 0x0000000310007986 */ /* 0x0001e2000c101124 */
[----:B------:R-:W-:Y:S05]  /*33e0*/  BRA `(.L_x_9498) ;  /* 0x0000000400cc7947 */ /* 0x000fea0003800000 */
.L_x_9508:
[----:B------:R-:W0:Y:S01]  /*33f0*/  F2F.F32.F64 R0, R4 ;  /* 0x0000000400007310 */ /* 0x000e220000301000 */
[----:B------:R-:W-:-:S14]  /*3400*/  DSETP.GEU.AND P0, PT, |R4|, UR4, PT ;  /* 0x0000000404007e2a */ /* 0x000fdc000bf0e200 */
[----:B0-----:R-:W-:-:S05]  /*3410*/  @!P0 FMUL R0, R0, 1.175494350822287508e-38 ;  /* 0x0080000000008820 */ /* 0x001fca0000400000 */
[----:B------:R-:W-:-:S05]  /*3420*/  F2FP.BF16.F32.PACK_AB R0, RZ, R0 ;  /* 0x00000000ff00723e */ /* 0x000fca00000010ff */
[----:B------:R0:W-:Y:S01]  /*3430*/  STG.E.U16 desc[UR36][R16.64], R0 ;  /* 0x0000000010007986 */ /* 0x0001e2000c101524 */
[----:B------:R-:W-:Y:S05]  /*3440*/  BRA `(.L_x_9498) ;  /* 0x0000000400b47947 */ /* 0x000fea0003800000 */
.L_x_9505:
        /* <DEDUP_REMOVED lines=11> */
.L_x_9517:
        /* <DEDUP_REMOVED lines=19> */
.L_x_9520:
[----:B------:R-:W-:-:S04]  /*3630*/  LOP3.LUT R2, R3, 0x80000000, RZ, 0xc0, !PT ;  /* 0x8000000003027812 */ /* 0x000fc800078ec0ff */
[----:B------:R-:W-:-:S04]  /*3640*/  SHF.R.U32.HI R3, RZ, 0x18, R2 ;  /* 0x00000018ff037819 */ /* 0x000fc80000011602 */
[----:B------:R-:W-:-:S04]  /*3650*/  LOP3.LUT R0, R0, R3, RZ, 0xfc, !PT ;  /* 0x0000000300007212 */ /* 0x000fc800078efcff */
[----:B------:R-:W-:-:S07]  /*3660*/  PRMT R8, R0, 0x7610, R8 ;  /* 0x0000761000087816 */ /* 0x000fce0000000008 */
.L_x_9519:
[----:B------:R-:W-:Y:S05]  /*3670*/  BSYNC B0 ;  /* 0x0000000000007941 */ /* 0x000fea0003800000 */
.L_x_9518:
[----:B------:R0:W-:Y:S01]  /*3680*/  STG.E.U8 desc[UR36][R16.64], R8 ;  /* 0x0000000810007986 */ /* 0x0001e2000c101124 */
[----:B------:R-:W-:Y:S05]  /*3690*/  BRA `(.L_x_9498) ;  /* 0x0000000400207947 */ /* 0x000fea0003800000 */
.L_x_9516:
        /* <DEDUP_REMOVED lines=19> */
.L_x_9523:
[----:B------:R-:W-:-:S04]  /*37d0*/  LOP3.LUT R2, R3, 0x80000000, RZ, 0xc0, !PT ;  /* 0x8000000003027812 */ /* 0x000fc800078ec0ff */
[----:B------:R-:W-:-:S04]  /*37e0*/  SHF.R.U32.HI R3, RZ, 0x18, R2 ;  /* 0x00000018ff037819 */ /* 0x000fc80000011602 */
[----:B------:R-:W-:-:S04]  /*37f0*/  LOP3.LUT R0, R0, R3, RZ, 0xfc, !PT ;  /* 0x0000000300007212 */ /* 0x000fc800078efcff */
[----:B------:R-:W-:-:S07]  /*3800*/  PRMT R8, R0, 0x7610, R8 ;  /* 0x0000761000087816 */ /* 0x000fce0000000008 */
.L_x_9522:
[----:B------:R-:W-:Y:S05]  /*3810*/  BSYNC B0 ;  /* 0x0000000000007941 */ /* 0x000fea0003800000 */
.L_x_9521:
[----:B------:R0:W-:Y:S01]  /*3820*/  STG.E.U8 desc[UR36][R16.64], R8 ;  /* 0x0000000810007986 */ /* 0x0001e2000c101124 */
[----:B------:R-:W-:Y:S05]  /*3830*/  BRA `(.L_x_9498) ;  /* 0x0000000000b87947 */ /* 0x000fea0003800000 */
.L_x_9515:
        /* <DEDUP_REMOVED lines=24> */
.L_x_9497:
        /* <DEDUP_REMOVED lines=16> */
.L_x_9526:
[----:B------:R-:W-:Y:S05]  /*3ac0*/  BRA `(.L_x_9498) ;  /* 0x0000000000147947 */ /* 0x000fea0003800000 */
.L_x_9525:
[----:B------:R-:W0:Y:S02]  /*3ad0*/  F2I.U64.F64.TRUNC R4, R4 ;  /* 0x0000000400047311 */ /* 0x000e24000030d800 */
[----:B0-----:R0:W-:Y:S01]  /*3ae0*/  STG.E.64 desc[UR36][R16.64], R4 ;  /* 0x0000000410007986 */ /* 0x0011e2000c101b24 */
[----:B------:R-:W-:Y:S05]  /*3af0*/  BRA `(.L_x_9498) ;  /* 0x0000000000087947 */ /* 0x000fea0003800000 */
.L_x_9524:
[----:B------:R-:W0:Y:S02]  /*3b00*/  F2I.U32.F64.TRUNC R5, R4 ;  /* 0x0000000400057311 */ /* 0x000e24000030d000 */
[----:B0-----:R0:W-:Y:S02]  /*3b10*/  STG.E desc[UR36][R16.64], R5 ;  /* 0x0000000510007986 */ /* 0x0011e4000c101924 */
.L_x_9498:
[----:B0-----:R-:W0:Y:S01]  /*3b20*/  S2R R0, SR_TID.X ;  /* 0x0000000000007919 */ /* 0x001e220000002100 */
[----:B---3--:R-:W0:Y:S02]  /*3b30*/  S2R R3, SR_CTAID.X ;  /* 0x0000000000037919 */ /* 0x008e240000002500 */
[----:B0-----:R-:W-:-:S04]  /*3b40*/  IMAD R0, R3, 0x200, R0 ;  /* 0x0000020003007824 */ /* 0x001fc800078e0200 */
[----:B------:R-:W-:-:S07]  /*3b50*/  VIADD R19, R0, 0x80 ;  /* 0x0000008000137836 */ /* 0x000fce0000000000 */
.L_x_9458:
[----:B------:R-:W-:Y:S05]  /*3b60*/  BSYNC B6 ;  /* 0x0000000000067941 */ /* 0x000fea0003800000 */
.L_x_9457:
[----:B------:R-:W-:Y:S01]  /*3b70*/  ULDC UR4, c[0x0][0x210] ;  /* 0x0000840000047ab9 */ /* 0x000fe20000000800 */
[----:B------:R-:W-:Y:S01]  /*3b80*/  BSSY B6, `(.L_x_9527) ;  /* 0x00003ab000067945 */ /* 0x000fe20003800000 */
[----:B------:R-:W-:-:S13]  /*3b90*/  ISETP.GE.AND P0, PT, R19, UR4, PT ;  /* 0x0000000413007c0c */ /* 0x000fda000bf06270 */
[----:B------:R-:W-:Y:S05]  /*3ba0*/  @P0 BRA `(.L_x_9528) ;  /* 0x0000003800a00947 */ /* 0x000fea0003800000 */
[----:B------:R-:W0:Y:S01]  /*3bb0*/  LDC R6, c[0x0][0x218] ;  /* 0x00008600ff067b82 */ /* 0x000e220000000800 */
[----:B------:R-:W-:Y:S02]  /*3bc0*/  IMAD.MOV.U32 R0, RZ, RZ, RZ ;  /* 0x000000ffff007224 */ /* 0x000fe400078e00ff */
[----:B-12-4-:R-:W-:Y:S01]  /*3bd0*/  IMAD.MOV.U32 R16, RZ, RZ, RZ ;  /* 0x000000ffff107224 */ /* 0x016fe200078e00ff */
        /* <DEDUP_REMOVED lines=300> */
.L_x_9529:
        /* <DEDUP_REMOVED lines=21> */
.L_x_9533:
[----:B------:R-:W2:Y:S02]  /*4ff0*/  LDG.E.U8 R2, desc[UR36][R4.64] ;  /* 0x0000002404027981 */ /* 0x000ea4000c1e1100 */
[----:B--2---:R-:W0:Y:S01]  /*5000*/  I2F.F64.U16 R2, R2 ;  /* 0x0000000200027312 */ /* 0x004e220000101800 */
[----:B------:R-:W-:Y:S05]  /*5010*/  BRA `(.L_x_9535) ;  /* 0x0000000c00707947 */ /* 0x000fea0003800000 */
.L_x_9532:
        /* <DEDUP_REMOVED lines=9> */
.L_x_9537:
[----:B------:R-:W2:Y:S02]  /*50b0*/  LDG.E R2, desc[UR36][R4.64] ;  /* 0x0000002404027981 */ /* 0x000ea4000c1e1900 */
[----:B--2---:R-:W0:Y:S01]  /*50c0*/  I2F.F64 R2, R2 ;  /* 0x0000000200027312 */ /* 0x004e220000201c00 */
[----:B------:R-:W-:Y:S05]  /*50d0*/  BRA `(.L_x_9535) ;  /* 0x0000000c00407947 */ /* 0x000fea0003800000 */
.L_x_9536:
[----:B------:R-:W2:Y:S02]  /*50e0*/  LDG.E.U16 R2, desc[UR36][R4.64] ;  /* 0x0000002404027981 */ /* 0x000ea4000c1e1500 */
[----:B--2---:R-:W0:Y:S01]  /*50f0*/  I2F.F64.S16 R2, R2 ;  /* 0x0000000200027312 */ /* 0x004e220000101c00 */
[----:B------:R-:W-:Y:S05]  /*5100*/  BRA `(.L_x_9535) ;  /* 0x0000000c00347947 */ /* 0x000fea0003800000 */
.L_x_9531:
        /* <DEDUP_REMOVED lines=10> */
.L_x_9539:
[----:B------:R-:W2:Y:S02]  /*51b0*/  LDG.E.U16 R0, desc[UR36][R4.64] ;  /* 0x0000002404007981 */ /* 0x000ea4000c1e1500 */
[----:B--2---:R-:W-:-:S05]  /*51c0*/  HADD2.F32 R0, -RZ, R0.H0_H0 ;  /* 0x20000000ff007230 */ /* 0x004fca0000004100 */
[----:B------:R-:W-:-:S04]  /*51d0*/  FMUL.FTZ R0, R0, 1 ;  /* 0x3f80000000007820 */ /* 0x000fc80000410000 */
[----:B------:R0:W1:Y:S01]  /*51e0*/  F2F.F64.F32 R2, R0 ;  /* 0x0000000000027310 */ /* 0x0000620000201800 */
[----:B------:R-:W-:Y:S05]  /*51f0*/  BRA `(.L_x_9535) ;  /* 0x0000000800f87947 */ /* 0x000fea0003800000 */
.L_x_9538:
        /* <DEDUP_REMOVED lines=10> */
.L_x_9541:
[----:B------:R-:W2:Y:S02]  /*52a0*/  LDG.E.U16 R4, desc[UR36][R4.64] ;  /* 0x0000002404047981 */ /* 0x000ea4000c1e1500 */
[----:B--2---:R-:W-:-:S05]  /*52b0*/  HADD2.F32 R0, -RZ, R4.H0_H0 ;  /* 0x20000004ff007230 */ /* 0x004fca0000004100 */
[----:B------:R-:W-:-:S04]  /*52c0*/  FMUL.FTZ R0, R0, 1 ;  /* 0x3f80000000007820 */ /* 0x000fc80000410000 */
[----:B------:R0:W1:Y:S01]  /*52d0*/  F2F.F64.F32 R2, R0 ;  /* 0x0000000000027310 */ /* 0x0000620000201800 */
[----:B------:R-:W-:Y:S05]  /*52e0*/  BRA `(.L_x_9535) ;  /* 0x0000000800bc7947 */ /* 0x000fea0003800000 */
.L_x_9540:
[----:B------:R0:W5:Y:S01]  /*52f0*/  LDG.E.64 R2, desc[UR36][R4.64] ;  /* 0x0000002404027981 */ /* 0x000162000c1e1b00 */
[----:B------:R-:W-:Y:S05]  /*5300*/  BRA `(.L_x_9535) ;  /* 0x0000000800b47947 */ /* 0x000fea0003800000 */
.L_x_9530:
        /* <DEDUP_REMOVED lines=13> */
.L_x_9544:
[----:B------:R0:W5:Y:S01]  /*53e0*/  LDG.E.64 R2, desc[UR36][R4.64] ;  /* 0x0000002404027981 */ /* 0x000162000c1e1b00 */
[----:B------:R-:W-:Y:S05]  /*53f0*/  BRA `(.L_x_9535) ;  /* 0x0000000800787947 */ /* 0x000fea0003800000 */
.L_x_9543:
        /* <DEDUP_REMOVED lines=28> */
.L_x_9546:
        /* <DEDUP_REMOVED lines=15> */
.L_x_9545:
[----:B------:R-:W2:Y:S02]  /*56b0*/  LDG.E.U16 R0, desc[UR36][R4.64] ;  /* 0x0000002404007981 */ /* 0x000ea4000c1e1500 */
[----:B--2---:R-:W-:-:S05]  /*56c0*/  SHF.L.U32 R0, R0, 0x10, RZ ;  /* 0x0000001000007819 */ /* 0x004fca00000006ff */
[----:B------:R-:W-:-:S04]  /*56d0*/  FMUL.FTZ R0, R0, 1 ;  /* 0x3f80000000007820 */ /* 0x000fc80000410000 */
[----:B------:R0:W1:Y:S01]  /*56e0*/  F2F.F64.F32 R2, R0 ;  /* 0x0000000000027310 */ /* 0x0000620000201800 */
[----:B------:R-:W-:Y:S05]  /*56f0*/  BRA `(.L_x_9535) ;  /* 0x0000000400b87947 */ /* 0x000fea0003800000 */
.L_x_9542:
        /* <DEDUP_REMOVED lines=11> */
.L_x_9549:
        /* <DEDUP_REMOVED lines=21> */
.L_x_9553:
[----:B------:R-:W-:Y:S05]  /*5900*/  BSYNC B1 ;  /* 0x0000000000017941 */ /* 0x000fea0003800000 */
.L_x_9552:
[----:B------:R-:W-:Y:S01]  /*5910*/  LEA R3, R0, 0x3b800000, 0x17 ;  /* 0x3b80000000037811 */ /* 0x000fe200078eb8ff */
[----:B------:R-:W-:-:S05]  /*5920*/  IMAD.SHL.U32 R0, R2, 0x100000, RZ ;  /* 0x0010000002007824 */ /* 0x000fca00078e00ff */
[----:B------:R-:W-:-:S07]  /*5930*/  LOP3.LUT R0, R3, R0, R4, 0xfe, !PT ;  /* 0x0000000003007212 */ /* 0x000fce00078efe04 */
.L_x_9551:
[----:B------:R-:W-:Y:S05]  /*5940*/  BSYNC B0 ;  /* 0x0000000000007941 */ /* 0x000fea0003800000 */
.L_x_9550:
[----:B------:R-:W-:-:S04]  /*5950*/  FMUL.FTZ R0, R0, 1 ;  /* 0x3f80000000007820 */ /* 0x000fc80000410000 */
[----:B------:R1:W2:Y:S01]  /*5960*/  F2F.F64.F32 R2, R0 ;  /* 0x0000000000027310 */ /* 0x0002a20000201800 */
[----:B------:R-:W-:Y:S05]  /*5970*/  BRA `(.L_x_9535) ;  /* 0x0000000400187947 */ /* 0x000fea0003800000 */
.L_x_9548:
        /* <DEDUP_REMOVED lines=21> */
.L_x_9557:
[----:B------:R-:W-:Y:S05]  /*5ad0*/  BSYNC B1 ;  /* 0x0000000000017941 */ /* 0x000fea0003800000 */
.L_x_9556:
[----:B------:R-:W-:Y:S01]  /*5ae0*/  LEA R3, R0, 0x37800000, 0x17 ;  /* 0x3780000000037811 */ /* 0x000fe200078eb8ff */
[----:B------:R-:W-:-:S05]  /*5af0*/  IMAD.SHL.U32 R0, R2, 0x200000, RZ ;  /* 0x0020000002007824 */ /* 0x000fca00078e00ff */
[----:B------:R-:W-:-:S07]  /*5b00*/  LOP3.LUT R0, R3, R0, R4, 0xfe, !PT ;  /* 0x0000000003007212 */ /* 0x000fce00078efe04 */
.L_x_9555:
[----:B------:R-:W-:Y:S05]  /*5b10*/  BSYNC B0 ;  /* 0x0000000000007941 */ /* 0x000fea0003800000 */
.L_x_9554:
[----:B------:R-:W-:-:S04]  /*5b20*/  FMUL.FTZ R0, R0, 1 ;  /* 0x3f80000000007820 */ /* 0x000fc80000410000 */
[----:B------:R3:W4:Y:S01]  /*5b30*/  F2F.F64.F32 R2, R0 ;  /* 0x0000000000027310 */ /* 0x0007220000201800 */
[----:B------:R-:W-:Y:S05]  /*5b40*/  BRA `(.L_x_9535) ;  /* 0x0000000000a47947 */ /* 0x000fea0003800000 */
.L_x_9547:
        /* <DEDUP_REMOVED lines=14> */
.L_x_9561:
[----:B------:R-:W-:Y:S05]  /*5c30*/  BSYNC B0 ;  /* 0x0000000000007941 */ /* 0x000fea0003800000 */
.L_x_9560:
[----:B------:R-:W-:-:S04]  /*5c40*/  FMUL.FTZ R0, R0, 1 ;  /* 0x3f80000000007820 */ /* 0x000fc80000410000 */
[----:B------:R0:W1:Y:S01]  /*5c50*/  F2F.F64.F32 R2, R0 ;  /* 0x0000000000027310 */ /* 0x0000620000201800 */
[----:B------:R-:W-:Y:S05]  /*5c60*/  BRA `(.L_x_9535) ;  /* 0x00000000005c7947 */ /* 0x000fea0003800000 */
.L_x_9534:
        /* <DEDUP_REMOVED lines=15> */
[----:B0-----:R-:W-:Y:S05]  /*5d60*/  CALL.ABS.NOINC R2 ;  /* 0x0000000002007343 */ /* 0x001fea0003c00000 */
.L_x_9562:
[----:B------:R-:W-:Y:S01]  /*5d70*/  CS2R R2, SRZ ;  /* 0x0000000000027805 */ /* 0x000fe2000001ff00 */
[----:B------:R-:W-:Y:S06]  /*5d80*/  BRA `(.L_x_9535) ;  /* 0x0000000000147947 */ /* 0x000fec0003800000 */
.L_x_9559:
[----:B------:R-:W2:Y:S02]  /*5d90*/  LDG.E.64 R2, desc[UR36][R4.64] ;  /* 0x0000002404027981 */ /* 0x000ea4000c1e1b00 */
[----:B--2---:R-:W0:Y:S01]  /*5da0*/  I2F.F64.U64 R2, R2 ;  /* 0x0000000200027312 */ /* 0x004e220000301800 */
[----:B------:R-:W-:Y:S05]  /*5db0*/  BRA `(.L_x_9535) ;  /* 0x0000000000087947 */ /* 0x000fea0003800000 */
.L_x_9558:
[----:B------:R-:W2:Y:S02]  /*5dc0*/  LDG.E R2, desc[UR36][R4.64] ;  /* 0x0000002404027981 */ /* 0x000ea4000c1e1900 */
[----:B--2---:R-:W0:Y:S02]  /*5dd0*/  I2F.F64.U32 R2, R2 ;  /* 0x0000000200027312 */ /* 0x004e240000201800 */
.L_x_9535:
        /* <DEDUP_REMOVED lines=90> */
[----:B0-----:R-:W-:-:S02]  /*6380*/  FMUL.FTZ R14, R0, 1 ;  /* 0x3f800000000e7820 */ /* 0x001fc40000410000 */
[----:B------:R-:W0:Y:S01]  /*6390*/  LDC.U8 R0, c[0x0][0x421] ;  /* 0x00010840ff007b82 */ /* 0x000e220000000000 */
        /* <DEDUP_REMOVED lines=8> */
[----:B------:R-:W1:Y:S04]  /*6420*/  F2F.F64.F32 R8, R14 ;  /* 0x0000000e00087310 */ /* 0x000e680000201800 */
        /* <DEDUP_REMOVED lines=27> */
[----:B-1----:R-:W-:-:S06]  /*65e0*/  DADD R12, -R8, 1 ;  /* 0x3ff00000080c7429 */ /* 0x002fcc0000000100 */
[----:B------:R-:W-:Y:S01]  /*65f0*/  DADD R10, R6, R10 ;  /* 0x00000000060a7229 */ /* 0x000fe2000000000a */
[----:B0-----:R-:W-:-:S07]  /*6600*/  PRMT R6, R0, 0x9910, RZ ;  /* 0x0000991000067816 */ /* 0x001fce00000000ff */
[----:B------:R-:W-:-:S10]  /*6610*/  DFMA R10, -R10, R8, R12 ;  /* 0x000000080a0a722b */ /* 0x000fd4000000010c */
[----:B------:R-:W-:Y:S02]  /*6620*/  FSEL R4, R11, 1.875, !P0 ;  /* 0x3ff000000b047808 */ /* 0x000fe40004000000 */
[----:B------:R-:W-:Y:S02]  /*6630*/  FSEL R10, R10, RZ, !P0 ;  /* 0x000000ff0a0a7208 */ /* 0x000fe40004000000 */
[----:B------:R-:W-:Y:S02]  /*6640*/  LOP3.LUT R11, R4, 0x80000000, R5, 0xb8, !PT ;  /* 0x80000000040b7812 */ /* 0x000fe400078eb805 */
[----:B------:R-:W-:-:S04]  /*6650*/  ISETP.GT.AND P0, PT, R6, 0x9, PT ;  /* 0x000000090600780c */ /* 0x000fc80003f04270 */
[----:B------:R-:W-:-:S08]  /*6660*/  DADD R4, R10, 1 ;  /* 0x3ff000000a047429 */ /* 0x000fd00000000000 */
[----:B------:R-:W-:Y:S01]  /*6670*/  DMUL R4, R4, R2 ;  /* 0x0000000204047228 */ /* 0x000fe20000000000 */
        /* <DEDUP_REMOVED lines=12> */
.L_x_9566:
[----:B------:R-:W0:Y:S02]  /*6740*/  F2I.S64.F64.TRUNC R4, R4 ;  /* 0x0000000400047311 */ /* 0x000e24000030d900 */
[----:B0-----:R-:W-:-:S05]  /*6750*/  IMAD.MOV.U32 R3, RZ, RZ, R4 ;  /* 0x000000ffff037224 */ /* 0x001fca00078e0004 */
[----:B------:R0:W-:Y:S01]  /*6760*/  STG.E.U8 desc[UR36][R16.64], R3 ;  /* 0x0000000310007986 */ /* 0x0001e2000c101124 */
[----:B------:R-:W-:Y:S05]  /*6770*/  BRA `(.L_x_9568) ;  /* 0x0000000c00a87947 */ /* 0x000fea0003800000 */
.L_x_9565:
        /* <DEDUP_REMOVED lines=9> */
.L_x_9570:
[----:B------:R-:W0:Y:S02]  /*6810*/  F2I.F64.TRUNC R5, R4 ;  /* 0x0000000400057311 */ /* 0x000e24000030d100 */
[----:B0-----:R0:W-:Y:S01]  /*6820*/  STG.E desc[UR36][R16.64], R5 ;  /* 0x0000000510007986 */ /* 0x0011e2000c101924 */
[----:B------:R-:W-:Y:S05]  /*6830*/  BRA `(.L_x_9568) ;  /* 0x0000000c00787947 */ /* 0x000fea0003800000 */
.L_x_9569:
[----:B------:R-:W0:Y:S02]  /*6840*/  F2I.F64.TRUNC R5, R4 ;  /* 0x0000000400057311 */ /* 0x000e24000030d100 */
[----:B0-----:R0:W-:Y:S01]  /*6850*/  STG.E.U16 desc[UR36][R16.64], R5 ;  /* 0x0000000510007986 */ /* 0x0011e2000c101524 */
[----:B------:R-:W-:Y:S05]  /*6860*/  BRA `(.L_x_9568) ;  /* 0x0000000c006c7947 */ /* 0x000fea0003800000 */
.L_x_9564:
        /* <DEDUP_REMOVED lines=11> */
.L_x_9572:
[----:B------:R-:W0:Y:S01]  /*6920*/  F2F.F32.F64 R0, R4 ;  /* 0x0000000400007310 */ /* 0x000e220000301000 */
[----:B------:R-:W-:-:S14]  /*6930*/  DSETP.GEU.AND P0, PT, |R4|, UR4, PT ;  /* 0x0000000404007e2a */ /* 0x000fdc000bf0e200 */
[----:B0-----:R-:W-:-:S05]  /*6940*/  @!P0 FMUL R0, R0, 1.175494350822287508e-38 ;  /* 0x0080000000008820 */ /* 0x001fca0000400000 */
[----:B------:R-:W-:-:S05]  /*6950*/  F2FP.F16.F32.PACK_AB R0, RZ, R0 ;  /* 0x00000000ff00723e */ /* 0x000fca00000000ff */
[----:B------:R0:W-:Y:S01]  /*6960*/  STG.E.U16 desc[UR36][R16.64], R0 ;  /* 0x0000000010007986 */ /* 0x0001e2000c101524 */
[----:B------:R-:W-:Y:S05]  /*6970*/  BRA `(.L_x_9568) ;  /* 0x0000000c00287947 */ /* 0x000fea0003800000 */
.L_x_9571:
        /* <DEDUP_REMOVED lines=12> */
.L_x_9574:
[----:B------:R-:W0:Y:S01]  /*6a40*/  F2F.F32.F64 R0, R4 ;  /* 0x0000000400007310 */ /* 0x000e220000301000 */
[----:B------:R-:W-:-:S14]  /*6a50*/  DSETP.GEU.AND P0, PT, |R4|, UR4, PT ;  /* 0x0000000404007e2a */ /* 0x000fdc000bf0e200 */
[----:B0-----:R-:W-:-:S05]  /*6a60*/  @!P0 FMUL R0, R0, 1.175494350822287508e-38 ;  /* 0x0080000000008820 */ /* 0x001fca0000400000 */
[----:B------:R-:W-:-:S04]  /*6a70*/  F2FP.F16.F32.PACK_AB R3, RZ, R0 ;  /* 0x00000000ff03723e */ /* 0x000fc800000000ff */
[----:B------:R-:W-:-:S05]  /*6a80*/  PRMT R3, R3, 0x5410, RZ ;  /* 0x0000541003037816 */ /* 0x000fca00000000ff */
[----:B------:R0:W-:Y:S01]  /*6a90*/  STG.E desc[UR36][R16.64], R3 ;  /* 0x0000000310007986 */ /* 0x0001e2000c101924 */
[----:B------:R-:W-:Y:S05]  /*6aa0*/  BRA `(.L_x_9568) ;  /* 0x0000000800dc7947 */ /* 0x000fea0003800000 */
.L_x_9573:
[----:B------:R0:W-:Y:S01]  /*6ab0*/  STG.E.64 desc[UR36][R16.64], R4 ;  /* 0x0000000410007986 */ /* 0x0001e2000c101b24 */
[----:B------:R-:W-:Y:S05]  /*6ac0*/  BRA `(.L_x_9568) ;  /* 0x0000000800d47947 */ /* 0x000fea0003800000 */
.L_x_9563:
        /* <DEDUP_REMOVED lines=12> */
.L_x_9577:
[----:B------:R-:W-:-:S05]  /*6b90*/  CS2R R6, SRZ ;  /* 0x0000000000067805 */ /* 0x000fca000001ff00 */
[----:B------:R0:W-:Y:S01]  /*6ba0*/  STG.E.128 desc[UR36][R16.64], R4 ;  /* 0x0000000410007986 */ /* 0x0001e2000c101d24 */
[----:B------:R-:W-:Y:S05]  /*6bb0*/  BRA `(.L_x_9568) ;  /* 0x0000000800987947 */ /* 0x000fea0003800000 */
.L_x_9576:
        /* <DEDUP_REMOVED lines=23> */
.L_x_9581:
[----:B------:R-:W-:Y:S05]  /*6d30*/  BSYNC B0 ;  /* 0x0000000000007941 */ /* 0x000fea0003800000 */
.L_x_9580:
[----:B------:R-:W-:-:S05]  /*6d40*/  LOP3.LUT R3, R0, R3, RZ, 0xfc, !PT ;  /* 0x0000000300037212 */ /* 0x000fca00078efcff */
[----:B------:R0:W-:Y:S01]  /*6d50*/  STG.E.U8 desc[UR36][R16.64], R3 ;  /* 0x0000000310007986 */ /* 0x0001e2000c101124 */
[----:B------:R-:W-:Y:S05]  /*6d60*/  BRA `(.L_x_9568) ;  /* 0x00000008002c7947 */ /* 0x000fea0003800000 */
.L_x_9579:
        /* <DEDUP_REMOVED lines=15> */
.L_x_9583:
[----:B------:R-:W-:Y:S01]  /*6e60*/  IMAD.MOV.U32 R0, RZ, RZ, 0x7f ;  /* 0x0000007fff007424 */ /* 0x000fe200078e00ff */
[----:B------:R-:W-:-:S04]  /*6e70*/  ISETP.GT.U32.AND P0, PT, R2, 0x7f800000, PT ;  /* 0x7f8000000200780c */ /* 0x000fc80003f04070 */
[----:B------:R-:W-:-:S09]  /*6e80*/  SEL R0, R0, 0x7c, P0 ;  /* 0x0000007c00007807 */ /* 0x000fd20000000000 */
.L_x_9584:
[----:B------:R-:W-:Y:S05]  /*6e90*/  BSYNC B0 ;  /* 0x0000000000007941 */ /* 0x000fea0003800000 */
.L_x_9582:
[----:B------:R-:W-:-:S04]  /*6ea0*/  LOP3.LUT R2, R3, 0x80000000, RZ, 0xc0, !PT ;  /* 0x8000000003027812 */ /* 0x000fc800078ec0ff */
[----:B------:R-:W-:-:S04]  /*6eb0*/  SHF.R.U32.HI R3, RZ, 0x18, R2 ;  /* 0x00000018ff037819 */ /* 0x000fc80000011602 */
[----:B------:R-:W-:-:S05]  /*6ec0*/  LOP3.LUT R3, R0, R3, RZ, 0xfc, !PT ;  /* 0x0000000300037212 */ /* 0x000fca00078efcff */
[----:B------:R0:W-:Y:S01]  /*6ed0*/  STG.E.U8 desc[UR36][R16.64], R3 ;  /* 0x0000000310007986 */ /* 0x0001e2000c101124 */
[----:B------:R-:W-:Y:S05]  /*6ee0*/  BRA `(.L_x_9568) ;  /* 0x0000000400cc7947 */ /* 0x000fea0003800000 */
.L_x_9578:
[----:B------:R-:W0:Y:S01]  /*6ef0*/  F2F.F32.F64 R0, R4 ;  /* 0x0000000400007310 */ /* 0x000e220000301000 */
[----:B------:R-:W-:-:S14]  /*6f00*/  DSETP.GEU.AND P0, PT, |R4|, UR4, PT ;  /* 0x0000000404007e2a */ /* 0x000fdc000bf0e200 */
[----:B0-----:R-:W-:-:S05]  /*6f10*/  @!P0 FMUL R0, R0, 1.175494350822287508e-38 ;  /* 0x0080000000008820 */ /* 0x001fca0000400000 */
[----:B------:R-:W-:-:S05]  /*6f20*/  F2FP.BF16.F32.PACK_AB R0, RZ, R0 ;  /* 0x00000000ff00723e */ /* 0x000fca00000010ff */
[----:B------:R0:W-:Y:S01]  /*6f30*/  STG.E.U16 desc[UR36][R16.64], R0 ;  /* 0x0000000010007986 */ /* 0x0001e2000c101524 */
[----:B------:R-:W-:Y:S05]  /*6f40*/  BRA `(.L_x_9568) ;  /* 0x0000000400b47947 */ /* 0x000fea0003800000 */
.L_x_9575:
        /* <DEDUP_REMOVED lines=11> */
.L_x_9587:
        /* <DEDUP_REMOVED lines=19> */
.L_x_9590:
[----:B------:R-:W-:-:S04]  /*7130*/  LOP3.LUT R2, R3, 0x80000000, RZ, 0xc0, !PT ;  /* 0x8000000003027812 */ /* 0x000fc800078ec0ff */
[----:B------:R-:W-:-:S04]  /*7140*/  SHF.R.U32.HI R3, RZ, 0x18, R2 ;  /* 0x00000018ff037819 */ /* 0x000fc80000011602 */
[----:B------:R-:W-:-:S04]  /*7150*/  LOP3.LUT R0, R0, R3, RZ, 0xfc, !PT ;  /* 0x0000000300007212 */ /* 0x000fc800078efcff */
[----:B------:R-:W-:-:S07]  /*7160*/  PRMT R8, R0, 0x7610, R8 ;  /* 0x0000761000087816 */ /* 0x000fce0000000008 */
.L_x_9589:
[----:B------:R-:W-:Y:S05]  /*7170*/  BSYNC B0 ;  /* 0x0000000000007941 */ /* 0x000fea0003800000 */
.L_x_9588:
[----:B------:R3:W-:Y:S01]  /*7180*/  STG.E.U8 desc[UR36][R16.64], R8 ;  /* 0x0000000810007986 */ /* 0x0007e2000c101124 */
[----:B------:R-:W-:Y:S05]  /*7190*/  BRA `(.L_x_9568) ;  /* 0x0000000400207947 */ /* 0x000fea0003800000 */
.L_x_9586:
        /* <DEDUP_REMOVED lines=19> */
.L_x_9593:
[----:B------:R-:W-:-:S04]  /*72d0*/  LOP3.LUT R2, R3, 0x80000000, RZ, 0xc0, !PT ;  /* 0x8000000003027812 */ /* 0x000fc800078ec0ff */
[----:B------:R-:W-:-:S04]  /*72e0*/  SHF.R.U32.HI R3, RZ, 0x18, R2 ;  /* 0x00000018ff037819 */ /* 0x000fc80000011602 */
[----:B------:R-:W-:-:S04]  /*72f0*/  LOP3.LUT R0, R0, R3, RZ, 0xfc, !PT ;  /* 0x0000000300007212 */ /* 0x000fc800078efcff */
[----:B------:R-:W-:-:S07]  /*7300*/  PRMT R8, R0, 0x7610, R8 ;  /* 0x0000761000087816 */ /* 0x000fce0000000008 */
.L_x_9592:
[----:B------:R-:W-:Y:S05]  /*7310*/  BSYNC B0 ;  /* 0x0000000000007941 */ /* 0x000fea0003800000 */
.L_x_9591:
[----:B------:R0:W-:Y:S01]  /*7320*/  STG.E.U8 desc[UR36][R16.64], R8 ;  /* 0x0000000810007986 */ /* 0x0001e2000c101124 */
[----:B------:R-:W-:Y:S05]  /*7330*/  BRA `(.L_x_9568) ;  /* 0x0000000000b87947 */ /* 0x000fea0003800000 */
.L_x_9585:
        /* <DEDUP_REMOVED lines=24> */
.L_x_9567:
        /* <DEDUP_REMOVED lines=16> */
.L_x_9596:
[----:B------:R-:W-:Y:S05]  /*75c0*/  BRA `(.L_x_9568) ;  /* 0x0000000000147947 */ /* 0x000fea0003800000 */
.L_x_9595:
[----:B------:R-:W0:Y:S02]  /*75d0*/  F2I.U64.F64.TRUNC R4, R4 ;  /* 0x0000000400047311 */ /* 0x000e24000030d800 */
[----:B0-----:R2:W-:Y:S01]  /*75e0*/  STG.E.64 desc[UR36][R16.64], R4 ;  /* 0x0000000410007986 */ /* 0x0015e2000c101b24 */
[----:B------:R-:W-:Y:S05]  /*75f0*/  BRA `(.L_x_9568) ;  /* 0x0000000000087947 */ /* 0x000fea0003800000 */
.L_x_9594:
[----:B------:R-:W0:Y:S02]  /*7600*/  F2I.U32.F64.TRUNC R5, R4 ;  /* 0x0000000400057311 */ /* 0x000e24000030d000 */
[----:B0-----:R0:W-:Y:S02]  /*7610*/  STG.E desc[UR36][R16.64], R5 ;  /* 0x0000000510007986 */ /* 0x0011e4000c101924 */
.L_x_9568:
[----:B------:R-:W-:-:S07]  /*7620*/  VIADD R19, R19, 0x80 ;  /* 0x0000008013137836 */ /* 0x000fce0000000000 */
.L_x_9528:
[----:B------:R-:W-:Y:S05]  /*7630*/  BSYNC B6 ;  /* 0x0000000000067941 */ /* 0x000fea0003800000 */
.L_x_9527:
        /* <DEDUP_REMOVED lines=298> */
[----:B------:R-:W-:-:S09]  /*88e0*/  ULDC.64 UR4, c[0x0][0x340] ;  /* 0x0000d00000047ab9 */ /* 0x000fd20000000a00 */
        /* <DEDUP_REMOVED lines=8> */
.L_x_9599:
        /* <DEDUP_REMOVED lines=21> */
.L_x_9603:
[----:B------:R-:W2:Y:S02]  /*8ac0*/  LDG.E.U8 R2, desc[UR36][R4.64] ;  /* 0x0000002404027981 */ /* 0x000ea4000c1e1100 */
[----:B--2---:R-:W0:Y:S01]  /*8ad0*/  I2F.F64.U16 R2, R2 ;  /* 0x0000000200027312 */ /* 0x004e220000101800 */
[----:B------:R-:W-:Y:S05]  /*8ae0*/  BRA `(.L_x_9605) ;  /* 0x0000000c00707947 */ /* 0x000fea0003800000 */
.L_x_9602:
        /* <DEDUP_REMOVED lines=9> */
.L_x_9607:
[----:B------:R-:W2:Y:S02]  /*8b80*/  LDG.E R2, desc[UR36][R4.64] ;  /* 0x0000002404027981 */ /* 0x000ea4000c1e1900 */
[----:B--2---:R-:W0:Y:S01]  /*8b90*/  I2F.F64 R2, R2 ;  /* 0x0000000200027312 */ /* 0x004e220000201c00 */
[----:B------:R-:W-:Y:S05]  /*8ba0*/  BRA `(.L_x_9605) ;  /* 0x0000000c00407947 */ /* 0x000fea0003800000 */
.L_x_9606:
[----:B------:R-:W2:Y:S02]  /*8bb0*/  LDG.E.U16 R2, desc[UR36][R4.64] ;  /* 0x0000002404027981 */ /* 0x000ea4000c1e1500 */
[----:B--2---:R-:W0:Y:S01]  /*8bc0*/  I2F.F64.S16 R2, R2 ;  /* 0x0000000200027312 */ /* 0x004e220000101c00 */
[----:B------:R-:W-:Y:S05]  /*8bd0*/  BRA `(.L_x_9605) ;  /* 0x0000000c00347947 */ /* 0x000fea0003800000 */
.L_x_9601:
        /* <DEDUP_REMOVED lines=10> */
.L_x_9609:
[----:B------:R-:W2:Y:S02]  /*8c80*/  LDG.E.U16 R0, desc[UR36][R4.64] ;  /* 0x0000002404007981 */ /* 0x000ea4000c1e1500 */
[----:B--2---:R-:W-:-:S05]  /*8c90*/  HADD2.F32 R0, -RZ, R0.H0_H0 ;  /* 0x20000000ff007230 */ /* 0x004fca0000004100 */
[----:B------:R-:W-:-:S04]  /*8ca0*/  FMUL.FTZ R0, R0, 1 ;  /* 0x3f80000000007820 */ /* 0x000fc80000410000 */
[----:B------:R0:W1:Y:S01]  /*8cb0*/  F2F.F64.F32 R2, R0 ;  /* 0x0000000000027310 */ /* 0x0000620000201800 */
[----:B------:R-:W-:Y:S05]  /*8cc0*/  BRA `(.L_x_9605) ;  /* 0x0000000800f87947 */ /* 0x000fea0003800000 */
.L_x_9608:
        /* <DEDUP_REMOVED lines=10> */
.L_x_9611:
[----:B------:R-:W2:Y:S02]  /*8d70*/  LDG.E.U16 R4, desc[UR36][R4.64] ;  /* 0x0000002404047981 */ /* 0x000ea4000c1e1500 */
[----:B--2---:R-:W-:-:S05]  /*8d80*/  HADD2.F32 R0, -RZ, R4.H0_H0 ;  /* 0x20000004ff007230 */ /* 0x004fca0000004100 */
[----:B------:R-:W-:-:S04]  /*8d90*/  FMUL.FTZ R0, R0, 1 ;  /* 0x3f80000000007820 */ /* 0x000fc80000410000 */
[----:B------:R0:W1:Y:S01]  /*8da0*/  F2F.F64.F32 R2, R0 ;  /* 0x0000000000027310 */ /* 0x0000620000201800 */
[----:B------:R-:W-:Y:S05]  /*8db0*/  BRA `(.L_x_9605) ;  /* 0x0000000800bc7947 */ /* 0x000fea0003800000 */
.L_x_9610:
[----:B------:R0:W5:Y:S01]  /*8dc0*/  LDG.E.64 R2, desc[UR36][R4.64] ;  /* 0x0000002404027981 */ /* 0x000162000c1e1b00 */
[----:B------:R-:W-:Y:S05]  /*8dd0*/  BRA `(.L_x_9605) ;  /* 0x0000000800b47947 */ /* 0x000fea0003800000 */
.L_x_9600:
        /* <DEDUP_REMOVED lines=13> */
.L_x_9614:
[----:B------:R0:W5:Y:S01]  /*8eb0*/  LDG.E.64 R2, desc[UR36][R4.64] ;  /* 0x0000002404027981 */ /* 0x000162000c1e1b00 */
[----:B------:R-:W-:Y:S05]  /*8ec0*/  BRA `(.L_x_9605) ;  /* 0x0000000800787947 */ /* 0x000fea0003800000 */
.L_x_9613:
        /* <DEDUP_REMOVED lines=28> */
.L_x_9616:
[----:B------:R-:W2:Y:S02]  /*9090*/  LDG.E.U8 R3, desc[UR36][R4.64] ;  /* 0x0000002404037981 */ /* 0x000ea4000c1e1100 */
[----:B--2---:R-:W-:-:S05]  /*90a0*/  IMAD.SHL.U32 R0, R3, 0x2000000, RZ ;  /* 0x0200000003007824 */ /* 0x004fca00078e00ff */
[----:B------:R-:W-:-:S13]  /*90b0*/  ISETP.GE.U32.AND P0, PT, R0, 0x8000000, PT ;  /* 0x080000000000780c */ /* 0x000fda0003f06070 */
[C---:B------:R-:W-:Y:S01]  /*90c0*/  @!P0 IMAD.SHL.U32 R0, R3.reuse, 0x100, RZ ;  /* 0x0000010003008824 */ /* 0x040fe200078e00ff */
[C---:B------:R-:W-:Y:S01]  /*90d0*/  @P0 SHF.L.U32 R2, R3.reuse, 0x15, RZ ;  /* 0x0000001503020819 */ /* 0x040fe200000006ff */
[----:B------:R-:W-:-:S03]  /*90e0*/  IMAD.SHL.U32 R3, R3, 0x1000000, RZ ;  /* 0x0100000003037824 */ /* 0x000fc600078e00ff */
        /* <DEDUP_REMOVED lines=9> */
.L_x_9615:
[----:B------:R-:W2:Y:S02]  /*9180*/  LDG.E.U16 R0, desc[UR36][R4.64] ;  /* 0x0000002404007981 */ /* 0x000ea4000c1e1500 */
[----:B--2---:R-:W-:-:S04]  /*9190*/  IMAD.U32 R0, R0, 0x10000, RZ ;  /* 0x0001000000007824 */ /* 0x004fc800078e00ff */
[----:B------:R-:W-:-:S04]  /*91a0*/  FMUL.FTZ R0, R0, 1 ;  /* 0x3f80000000007820 */ /* 0x000fc80000410000 */
[----:B------:R0:W1:Y:S01]  /*91b0*/  F2F.F64.F32 R2, R0 ;  /* 0x0000000000027310 */ /* 0x0000620000201800 */
[----:B------:R-:W-:Y:S05]  /*91c0*/  BRA `(.L_x_9605) ;  /* 0x0000000400b87947 */ /* 0x000fea0003800000 */
.L_x_9612:
        /* <DEDUP_REMOVED lines=11> */
.L_x_9619:
        /* <DEDUP_REMOVED lines=21> */
.L_x_9623:
[----:B------:R-:W-:Y:S05]  /*93d0*/  BSYNC B1 ;  /* 0x0000000000017941 */ /* 0x000fea0003800000 */
.L_x_9622:
[----:B------:R-:W-:Y:S01]  /*93e0*/  LEA R3, R0, 0x3b800000, 0x17 ;  /* 0x3b80000000037811 */ /* 0x000fe200078eb8ff */
[----:B------:R-:W-:-:S05]  /*93f0*/  IMAD.SHL.U32 R0, R2, 0x100000, RZ ;  /* 0x0010000002007824 */ /* 0x000fca00078e00ff */
[----:B------:R-:W-:-:S07]  /*9400*/  LOP3.LUT R0, R3, R0, R4, 0xfe, !PT ;  /* 0x0000000003007212 */ /* 0x000fce00078efe04 */
.L_x_9621:
[----:B------:R-:W-:Y:S05]  /*9410*/  BSYNC B0 ;  /* 0x0000000000007941 */ /* 0x000fea0003800000 */
.L_x_9620:
[----:B------:R-:W-:-:S04]  /*9420*/  FMUL.FTZ R0, R0, 1 ;  /* 0x3f80000000007820 */ /* 0x000fc80000410000 */
[----:B------:R1:W2:Y:S01]  /*9430*/  F2F.F64.F32 R2, R0 ;  /* 0x0000000000027310 */ /* 0x0002a20000201800 */
[----:B------:R-:W-:Y:S05]  /*9440*/  BRA `(.L_x_9605) ;  /* 0x0000000400187947 */ /* 0x000fea0003800000 */
.L_x_9618:
        /* <DEDUP_REMOVED lines=21> */
.L_x_9627:
[----:B------:R-:W-:Y:S05]  /*95a0*/  BSYNC B1 ;  /* 0x0000000000017941 */ /* 0x000fea0003800000 */
.L_x_9626:
[----:B------:R-:W-:Y:S01]  /*95b0*/  LEA R3, R0, 0x37800000, 0x17 ;  /* 0x3780000000037811 */ /* 0x000fe200078eb8ff */
[----:B------:R-:W-:-:S05]  /*95c0*/  IMAD.SHL.U32 R0, R2, 0x200000, RZ ;  /* 0x0020000002007824 */ /* 0x000fca00078e00ff */
[----:B------:R-:W-:-:S07]  /*95d0*/  LOP3.LUT R0, R3, R0, R4, 0xfe, !PT ;  /* 0x0000000003007212 */ /* 0x000fce00078efe04 */
.L_x_9625:
[----:B------:R-:W-:Y:S05]  /*95e0*/  BSYNC B0 ;  /* 0x0000000000007941 */ /* 0x000fea0003800000 */
.L_x_9624:
[----:B------:R-:W-:-:S04]  /*95f0*/  FMUL.FTZ R0, R0, 1 ;  /* 0x3f80000000007820 */ /* 0x000fc80000410000 */
[----:B------:R3:W4:Y:S01]  /*9600*/  F2F.F64.F32 R2, R0 ;  /* 0x0000000000027310 */ /* 0x0007220000201800 */
[----:B------:R-:W-:Y:S05]  /*9610*/  BRA `(.L_x_9605) ;  /* 0x0000000000a47947 */ /* 0x000fea0003800000 */
.L_x_9617:
        /* <DEDUP_REMOVED lines=14> */
.L_x_9631:
[----:B------:R-:W-:Y:S05]  /*9700*/  BSYNC B0 ;  /* 0x0000000000007941 */ /* 0x000fea0003800000 */
.L_x_9630:
[----:B------:R-:W-:-:S04]  /*9710*/  FMUL.FTZ R0, R0, 1 ;  /* 0x3f80000000007820 */ /* 0x000fc80000410000 */
[----:B------:R0:W1:Y:S01]  /*9720*/  F2F.F64.F32 R2, R0 ;  /* 0x0000000000027310 */ /* 0x0000620000201800 */
[----:B------:R-:W-:Y:S05]  /*9730*/  BRA `(.L_x_9605) ;  /* 0x00000000005c7947 */ /* 0x000fea0003800000 */
.L_x_9604:
        /* <DEDUP_REMOVED lines=16> */
.L_x_9632:
[----:B------:R-:W-:Y:S01]  /*9840*/  CS2R R2, SRZ ;  /* 0x0000000000027805 */ /* 0x000fe2000001ff00 */
[----:B------:R-:W-:Y:S06]  /*9850*/  BRA `(.L_x_9605) ;  /* 0x0000000000147947 */ /* 0x000fec0003800000 */
.L_x_9629:
[----:B------:R-:W2:Y:S02]  /*9860*/  LDG.E.64 R2, desc[UR36][R4.64] ;  /* 0x0000002404027981 */ /* 0x000ea4000c1e1b00 */
[----:B--2---:R-:W0:Y:S01]  /*9870*/  I2F.F64.U64 R2, R2 ;  /* 0x0000000200027312 */ /* 0x004e220000301800 */
[----:B------:R-:W-:Y:S05]  /*9880*/  BRA `(.L_x_9605) ;  /* 0x0000000000087947 */ /* 0x000fea0003800000 */
.L_x_9628:
[----:B------:R-:W2:Y:S02]  /*9890*/  LDG.E R2, desc[UR36][R4.64] ;  /* 0x0000002404027981 */ /* 0x000ea4000c1e1900 */
[----:B--2---:R-:W0:Y:S02]  /*98a0*/  I2F.F64.U32 R2, R2 ;  /* 0x0000000200027312 */ /* 0x004e240000201800 */
.L_x_9605:
        /* <DEDUP_REMOVED lines=150> */
.L_x_9636:
[----:B------:R-:W0:Y:S02]  /*a210*/  F2I.S64.F64.TRUNC R4, R4 ;  /* 0x0000000400047311 */ /* 0x000e24000030d900 */
[----:B0-----:R-:W-:-:S05]  /*a220*/  IMAD.MOV.U32 R3, RZ, RZ, R4 ;  /* 0x000000ffff037224 */ /* 0x001fca00078e0004 */
[----:B------:R3:W-:Y:S01]  /*a230*/  STG.E.U8 desc[UR36][R16.64], R3 ;  /* 0x0000000310007986 */ /* 0x0007e2000c101124 */
[----:B------:R-:W-:Y:S05]  /*a240*/  BRA `(.L_x_9638) ;  /* 0x0000000c00a87947 */ /* 0x000fea0003800000 */
.L_x_9635:
        /* <DEDUP_REMOVED lines=9> */
.L_x_9640:
[----:B------:R-:W0:Y:S02]  /*a2e0*/  F2I.F64.TRUNC R5, R4 ;  /* 0x0000000400057311 */ /* 0x000e24000030d100 */
[----:B0-----:R2:W-:Y:S01]  /*a2f0*/  STG.E desc[UR36][R16.64], R5 ;  /* 0x0000000510007986 */ /* 0x0015e2000c101924 */
[----:B------:R-:W-:Y:S05]  /*a300*/  BRA `(.L_x_9638) ;  /* 0x0000000c00787947 */ /* 0x000fea0003800000 */
.L_x_9639:
[----:B------:R-:W0:Y:S02]  /*a310*/  F2I.F64.TRUNC R5, R4 ;  /* 0x0000000400057311 */ /* 0x000e24000030d100 */
[----:B0-----:R0:W-:Y:S01]  /*a320*/  STG.E.U16 desc[UR36][R16.64], R5 ;  /* 0x0000000510007986 */ /* 0x0011e2000c101524 */
[----:B------:R-:W-:Y:S05]  /*a330*/  BRA `(.L_x_9638) ;  /* 0x0000000c006c7947 */ /* 0x000fea0003800000 */
.L_x_9634:
        /* <DEDUP_REMOVED lines=11> */
.L_x_9642:
[----:B------:R-:W0:Y:S01]  /*a3f0*/  F2F.F32.F64 R0, R4 ;  /* 0x0000000400007310 */ /* 0x000e220000301000 */
[----:B------:R-:W-:-:S14]  /*a400*/  DSETP.GEU.AND P0, PT, |R4|, UR4, PT ;  /* 0x0000000404007e2a */ /* 0x000fdc000bf0e200 */
[----:B0-----:R-:W-:-:S05]  /*a410*/  @!P0 FMUL R0, R0, 1.175494350822287508e-38 ;  /* 0x0080000000008820 */ /* 0x001fca0000400000 */
[----:B------:R-:W-:-:S05]  /*a420*/  F2FP.F16.F32.PACK_AB R0, RZ, R0 ;  /* 0x00000000ff00723e */ /* 0x000fca00000000ff */
[----:B------:R0:W-:Y:S01]  /*a430*/  STG.E.U16 desc[UR36][R16.64], R0 ;  /* 0x0000000010007986 */ /* 0x0001e2000c101524 */
[----:B------:R-:W-:Y:S05]  /*a440*/  BRA `(.L_x_9638) ;  /* 0x0000000c00287947 */ /* 0x000fea0003800000 */
.L_x_9641:
        /* <DEDUP_REMOVED lines=12> */
.L_x_9644:
[----:B------:R-:W0:Y:S01]  /*a510*/  F2F.F32.F64 R0, R4 ;  /* 0x0000000400007310 */ /* 0x000e220000301000 */
[----:B------:R-:W-:-:S14]  /*a520*/  DSETP.GEU.AND P0, PT, |R4|, UR4, PT ;  /* 0x0000000404007e2a */ /* 0x000fdc000bf0e200 */
[----:B0-----:R-:W-:-:S05]  /*a530*/  @!P0 FMUL R0, R0, 1.175494350822287508e-38 ;  /* 0x0080000000008820 */ /* 0x001fca0000400000 */
[----:B------:R-:W-:-:S04]  /*a540*/  F2FP.F16.F32.PACK_AB R3, RZ, R0 ;  /* 0x00000000ff03723e */ /* 0x000fc800000000ff */
[----:B------:R-:W-:-:S05]  /*a550*/  PRMT R3, R3, 0x5410, RZ ;  /* 0x0000541003037816 */ /* 0x000fca00000000ff */
[----:B------:R0:W-:Y:S01]  /*a560*/  STG.E desc[UR36][R16.64], R3 ;  /* 0x0000000310007986 */ /* 0x0001e2000c101924 */
[----:B------:R-:W-:Y:S05]  /*a570*/  BRA `(.L_x_9638) ;  /* 0x0000000800dc7947 */ /* 0x000fea0003800000 */
.L_x_9643:
[----:B------:R0:W-:Y:S01]  /*a580*/  STG.E.64 desc[UR36][R16.64], R4 ;  /* 0x0000000410007986 */ /* 0x0001e2000c101b24 */
[----:B------:R-:W-:Y:S05]  /*a590*/  BRA `(.L_x_9638) ;  /* 0x0000000800d47947 */ /* 0x000fea0003800000 */
.L_x_9633:
        /* <DEDUP_REMOVED lines=12> */
.L_x_9647:
[----:B------:R-:W-:-:S05]  /*a660*/  CS2R R6, SRZ ;  /* 0x0000000000067805 */ /* 0x000fca000001ff00 */
[----:B------:R0:W-:Y:S01]  /*a670*/  STG.E.128 desc[UR36][R16.64], R4 ;  /* 0x0000000410007986 */ /* 0x0001e2000c101d24 */
[----:B------:R-:W-:Y:S05]  /*a680*/  BRA `(.L_x_9638) ;  /* 0x0000000800987947 */ /* 0x000fea0003800000 */
.L_x_9646:
        /* <DEDUP_REMOVED lines=23> */
.L_x_9651:
[----:B------:R-:W-:Y:S05]  /*a800*/  BSYNC B0 ;  /* 0x0000000000007941 */ /* 0x000fea0003800000 */
.L_x_9650:
[----:B------:R-:W-:-:S05]  /*a810*/  LOP3.LUT R3, R0, R3, RZ, 0xfc, !PT ;  /* 0x0000000300037212 */ /* 0x000fca00078efcff */
[----:B------:R0:W-:Y:S01]  /*a820*/  STG.E.U8 desc[UR36][R16.64], R3 ;  /* 0x0000000310007986 */ /* 0x0001e2000c101124 */
[----:B------:R-:W-:Y:S05]  /*a830*/  BRA `(.L_x_9638) ;  /* 0x00000008002c7947 */ /* 0x000fea0003800000 */
.L_x_9649:
        /* <DEDUP_REMOVED lines=15> */
.L_x_9653:
[----:B------:R-:W-:Y:S01]  /*a930*/  IMAD.MOV.U32 R0, RZ, RZ, 0x7f ;  /* 0x0000007fff007424 */ /* 0x000fe200078e00ff */
[----:B------:R-:W-:-:S04]  /*a940*/  ISETP.GT.U32.AND P0, PT, R2, 0x7f800000, PT ;  /* 0x7f8000000200780c */ /* 0x000fc80003f04070 */
[----:B------:R-:W-:-:S09]  /*a950*/  SEL R0, R0, 0x7c, P0 ;  /* 0x0000007c00007807 */ /* 0x000fd20000000000 */
.L_x_9654:
[----:B------:R-:W-:Y:S05]  /*a960*/  BSYNC B0 ;  /* 0x0000000000007941 */ /* 0x000fea0003800000 */
.L_x_9652:
[----:B------:R-:W-:-:S04]  /*a970*/  LOP3.LUT R2, R3, 0x80000000, RZ, 0xc0, !PT ;  /* 0x8000000003027812 */ /* 0x000fc800078ec0ff */
[----:B------:R-:W-:-:S04]  /*a980*/  SHF.R.U32.HI R3, RZ, 0x18, R2 ;  /* 0x00000018ff037819 */ /* 0x000fc80000011602 */
[----:B------:R-:W-:-:S05]  /*a990*/  LOP3.LUT R3, R0, R3, RZ, 0xfc, !PT ;  /* 0x0000000300037212 */ /* 0x000fca00078efcff */
[----:B------:R0:W-:Y:S01]  /*a9a0*/  STG.E.U8 desc[UR36][R16.64], R3 ;  /* 0x0000000310007986 */ /* 0x0001e2000c101124 */
[----:B------:R-:W-:Y:S05]  /*a9b0*/  BRA `(.L_x_9638) ;  /* 0x0000000400cc7947 */ /* 0x000fea0003800000 */
.L_x_9648:
[----:B------:R-:W0:Y:S01]  /*a9c0*/  F2F.F32.F64 R0, R4 ;  /* 0x0000000400007310 */ /* 0x000e220000301000 */
[----:B------:R-:W-:-:S14]  /*a9d0*/  DSETP.GEU.AND P0, PT, |R4|, UR4, PT ;  /* 0x0000000404007e2a */ /* 0x000fdc000bf0e200 */
[----:B0-----:R-:W-:-:S05]  /*a9e0*/  @!P0 FMUL R0, R0, 1.175494350822287508e-38 ;  /* 0x0080000000008820 */ /* 0x001fca0000400000 */
[----:B------:R-:W-:-:S05]  /*a9f0*/  F2FP.BF16.F32.PACK_AB R0, RZ, R0 ;  /* 0x00000000ff00723e */ /* 0x000fca00000010ff */
[----:B------:R0:W-:Y:S01]  /*aa00*/  STG.E.U16 desc[UR36][R16.64], R0 ;  /* 0x0000000010007986 */ /* 0x0001e2000c101524 */
[----:B------:R-:W-:Y:S05]  /*aa10*/  BRA `(.L_x_9638) ;  /* 0x0000000400b47947 */ /* 0x000fea0003800000 */
.L_x_9645:
        /* <DEDUP_REMOVED lines=11> */
.L_x_9657:
        /* <DEDUP_REMOVED lines=19> */
.L_x_9660:
[----:B------:R-:W-:-:S04]  /*ac00*/  LOP3.LUT R2, R3, 0x80000000, RZ, 0xc0, !PT ;  /* 0x8000000003027812 */ /* 0x000fc800078ec0ff */
[----:B------:R-:W-:-:S04]  /*ac10*/  SHF.R.U32.HI R3, RZ, 0x18, R2 ;  /* 0x00000018ff037819 */ /* 0x000fc80000011602 */
[----:B------:R-:W-:-:S04]  /*ac20*/  LOP3.LUT R0, R0, R3, RZ, 0xfc, !PT ;  /* 0x0000000300007212 */ /* 0x000fc800078efcff */
[----:B------:R-:W-:-:S07]  /*ac30*/  PRMT R8, R0, 0x7610, R8 ;  /* 0x0000761000087816 */ /* 0x000fce0000000008 */
.L_x_9659:
[----:B------:R-:W-:Y:S05]  /*ac40*/  BSYNC B0 ;  /* 0x0000000000007941 */ /* 0x000fea0003800000 */
.L_x_9658:
[----:B------:R0:W-:Y:S01]  /*ac50*/  STG.E.U8 desc[UR36][R16.64], R8 ;  /* 0x0000000810007986 */ /* 0x0001e2000c101124 */
[----:B------:R-:W-:Y:S05]  /*ac60*/  BRA `(.L_x_9638) ;  /* 0x0000000400207947 */ /* 0x000fea0003800000 */
.L_x_9656:
        /* <DEDUP_REMOVED lines=19> */
.L_x_9663:
[----:B------:R-:W-:-:S04]  /*ada0*/  LOP3.LUT R2, R3, 0x80000000, RZ, 0xc0, !PT ;  /* 0x8000000003027812 */ /* 0x000fc800078ec0ff */
[----:B------:R-:W-:-:S04]  /*adb0*/  SHF.R.U32.HI R3, RZ, 0x18, R2 ;  /* 0x00000018ff037819 */ /* 0x000fc80000011602 */
[----:B------:R-:W-:-:S04]  /*adc0*/  LOP3.LUT R0, R0, R3, RZ, 0xfc, !PT ;  /* 0x0000000300007212 */ /* 0x000fc800078efcff */
[----:B------:R-:W-:-:S07]  /*add0*/  PRMT R8, R0, 0x7610, R8 ;  /* 0x0000761000087816 */ /* 0x000fce0000000008 */
.L_x_9662:
[----:B------:R-:W-:Y:S05]  /*ade0*/  BSYNC B0 ;  /* 0x0000000000007941 */ /* 0x000fea0003800000 */
.L_x_9661:
[----:B------:R0:W-:Y:S01]  /*adf0*/  STG.E.U8 desc[UR36][R16.64], R8 ;  /* 0x0000000810007986 */ /* 0x0001e2000c101124 */
[----:B------:R-:W-:Y:S05]  /*ae00*/  BRA `(.L_x_9638) ;  /* 0x0000000000b87947 */ /* 0x000fea0003800000 */
.L_x_9655:
        /* <DEDUP_REMOVED lines=24> */
.L_x_9637:
        /* <DEDUP_REMOVED lines=16> */
.L_x_9666:
[----:B------:R-:W-:Y:S05]  /*b090*/  BRA `(.L_x_9638) ;  /* 0x0000000000147947 */ /* 0x000fea0003800000 */
.L_x_9665:
[----:B------:R-:W0:Y:S02]  /*b0a0*/  F2I.U64.F64.TRUNC R4, R4 ;  /* 0x0000000400047311 */ /* 0x000e24000030d800 */
[----:B0-----:R0:W-:Y:S01]  /*b0b0*/  STG.E.64 desc[UR36][R16.64], R4 ;  /* 0x0000000410007986 */ /* 0x0011e2000c101b24 */
[----:B------:R-:W-:Y:S05]  /*b0c0*/  BRA `(.L_x_9638) ;  /* 0x0000000000087947 */ /* 0x000fea0003800000 */
.L_x_9664:
[----:B------:R-:W0:Y:S02]  /*b0d0*/  F2I.U32.F64.TRUNC R5, R4 ;  /* 0x0000000400057311 */ /* 0x000e24000030d000 */
[----:B0-----:R0:W-:Y:S02]  /*b0e0*/  STG.E desc[UR36][R16.64], R5 ;  /* 0x0000000510007986 */ /* 0x0011e4000c101924 */
.L_x_9638:
[----:B------:R-:W-:-:S07]  /*b0f0*/  VIADD R19, R19, 0x80 ;  /* 0x0000008013137836 */ /* 0x000fce0000000000 */
.L_x_9598:
[----:B------:R-:W-:Y:S05]  /*b100*/  BSYNC B6 ;  /* 0x0000000000067941 */ /* 0x000fea0003800000 */
.L_x_9597:
        /* <DEDUP_REMOVED lines=306> */
.L_x_9667:
        /* <DEDUP_REMOVED lines=19> */
[----:B--2---:R-:W3:Y:S01]  /*c560*/  I2F.F64.S16 R2, R2 ;  /* 0x0000000200027312 */ /* 0x004ee20000101c00 */
[----:B------:R-:W-:Y:S05]  /*c570*/  BRA `(.L_x_9673) ;  /* 0x0000000c007c7947 */ /* 0x000fea0003800000 */
.L_x_9671:
[----:B------:R-:W2:Y:S02]  /*c580*/  LDG.E.U8 R2, desc[UR36][R4.64] ;  /* 0x0000002404027981 */ /* 0x000ea4000c1e1100 */
[----:B--2---:R-:W4:Y:S01]  /*c590*/  I2F.F64.U16 R2, R2 ;  /* 0x0000000200027312 */ /* 0x004f220000101800 */
[----:B------:R-:W-:Y:S05]  /*c5a0*/  BRA `(.L_x_9673) ;  /* 0x0000000c00707947 */ /* 0x000fea0003800000 */
.L_x_9670:
[----:B------:R-:W-:-:S13]  /*c5b0*/  ISETP.NE.AND P0, PT, R2, 0x2, PT ;  /* 0x000000020200780c */ /* 0x000fda0003f05270 */
[----:B------:R-:W-:Y:S05]  /*c5c0*/  @!P0 BRA `(.L_x_9674) ;  /* 0x0000000000288947 */ /* 0x000fea0003800000 */
[----:B------:R-:W-:-:S13]  /*c5d0*/  ISETP.NE.AND P0, PT, R2, 0x3, PT ;  /* 0x000000030200780c */ /* 0x000fda0003f05270 */
[----:B------:R-:W-:Y:S05]  /*c5e0*/  @!P0 BRA `(.L_x_9675) ;  /* 0x0000000000148947 */ /* 0x000fea0003800000 */
[----:B------:R-:W-:-:S13]  /*c5f0*/  ISETP.NE.AND P0, PT, R2, 0x4, PT ;  /* 0x000000040200780c */ /* 0x000fda0003f05270 */
[----:B------:R-:W-:Y:S05]  /*c600*/  @P0 BRA `(.L_x_9672) ;  /* 0x0000000800fc0947 */ /* 0x000fea0003800000 */
[----:B------:R-:W2:Y:S02]  /*c610*/  LDG.E.64 R2, desc[UR36][R4.64] ;  /* 0x0000002404027981 */ /* 0x000ea4000c1e1b00 */
[----:B--2---:R-:W1:Y:S01]  /*c620*/  I2F.F64.S64 R2, R2 ;  /* 0x0000000200027312 */ /* 0x004e620000301c00 */
[----:B------:R-:W-:Y:S05]  /*c630*/  BRA `(.L_x_9673) ;  /* 0x0000000c004c7947 */ /* 0x000fea0003800000 */
.L_x_9675:
[----:B------:R-:W2:Y:S02]  /*c640*/  LDG.E R2, desc[UR36][R4.64] ;  /* 0x0000002404027981 */ /* 0x000ea4000c1e1900 */
[----:B--2---:R-:W2:Y:S01]  /*c650*/  I2F.F64 R2, R2 ;  /* 0x0000000200027312 */ /* 0x004ea20000201c00 */
[----:B------:R-:W-:Y:S05]  /*c660*/  BRA `(.L_x_9673) ;  /* 0x0000000c00407947 */ /* 0x000fea0003800000 */
.L_x_9674:
[----:B------:R-:W2:Y:S02]  /*c670*/  LDG.E.U16 R2, desc[UR36][R4.64] ;  /* 0x0000002404027981 */ /* 0x000ea4000c1e1500 */
[----:B--2---:R-:W0:Y:S01]  /*c680*/  I2F.F64.S16 R2, R2 ;  /* 0x0000000200027312 */ /* 0x004e220000101c00 */
[----:B------:R-:W-:Y:S05]  /*c690*/  BRA `(.L_x_9673) ;  /* 0x0000000c00347947 */ /* 0x000fea0003800000 */
.L_x_9669:
        /* <DEDUP_REMOVED lines=10> */
.L_x_9677:
[----:B------:R-:W2:Y:S02]  /*c740*/  LDG.E.U16 R0, desc[UR36][R4.64] ;  /* 0x0000002404007981 */ /* 0x000ea4000c1e1500 */
[----:B--2---:R-:W-:-:S05]  /*c750*/  HADD2.F32 R0, -RZ, R0.H0_H0 ;  /* 0x20000000ff007230 */ /* 0x004fca0000004100 */
[----:B------:R-:W-:-:S04]  /*c760*/  FMUL.FTZ R0, R0, 1 ;  /* 0x3f80000000007820 */ /* 0x000fc80000410000 */
[----:B------:R0:W1:Y:S01]  /*c770*/  F2F.F64.F32 R2, R0 ;  /* 0x0000000000027310 */ /* 0x0000620000201800 */
[----:B------:R-:W-:Y:S05]  /*c780*/  BRA `(.L_x_9673) ;  /* 0x0000000800f87947 */ /* 0x000fea0003800000 */
.L_x_9676:
        /* <DEDUP_REMOVED lines=10> */
.L_x_9679:
[----:B------:R-:W2:Y:S02]  /*c830*/  LDG.E.U16 R4, desc[UR36][R4.64] ;  /* 0x0000002404047981 */ /* 0x000ea4000c1e1500 */
[----:B--2---:R-:W-:-:S05]  /*c840*/  HADD2.F32 R0, -RZ, R4.H0_H0 ;  /* 0x20000004ff007230 */ /* 0x004fca0000004100 */
[----:B------:R-:W-:-:S04]  /*c850*/  FMUL.FTZ R0, R0, 1 ;  /* 0x3f80000000007820 */ /* 0x000fc80000410000 */
[----:B------:R0:W1:Y:S01]  /*c860*/  F2F.F64.F32 R2, R0 ;  /* 0x0000000000027310 */ /* 0x0000620000201800 */
[----:B------:R-:W-:Y:S05]  /*c870*/  BRA `(.L_x_9673) ;  /* 0x0000000800bc7947 */ /* 0x000fea0003800000 */
.L_x_9678:
[----:B------:R0:W5:Y:S01]  /*c880*/  LDG.E.64 R2, desc[UR36][R4.64] ;  /* 0x0000002404027981 */ /* 0x000162000c1e1b00 */
[----:B------:R-:W-:Y:S05]  /*c890*/  BRA `(.L_x_9673) ;  /* 0x0000000800b47947 */ /* 0x000fea0003800000 */
.L_x_9668:
        /* <DEDUP_REMOVED lines=13> */
.L_x_9682:
[----:B------:R0:W5:Y:S01]  /*c970*/  LDG.E.64 R2, desc[UR36][R4.64] ;  /* 0x0000002404027981 */ /* 0x000162000c1e1b00 */
[----:B------:R-:W-:Y:S05]  /*c980*/  BRA `(.L_x_9673) ;  /* 0x0000000800787947 */ /* 0x000fea0003800000 */
.L_x_9681:
        /* <DEDUP_REMOVED lines=28> */
.L_x_9684:
        /* <DEDUP_REMOVED lines=15> */
.L_x_9683:
[----:B------:R-:W2:Y:S02]  /*cc40*/  LDG.E.U16 R0, desc[UR36][R4.64] ;  /* 0x0000002404007981 */ /* 0x000ea4000c1e1500 */
[----:B--2---:R-:W-:-:S04]  /*cc50*/  IMAD.U32 R0, R0, 0x10000, RZ ;  /* 0x0001000000007824 */ /* 0x004fc800078e00ff */
[----:B------:R-:W-:-:S04]  /*cc60*/  FMUL.FTZ R0, R0, 1 ;  /* 0x3f80000000007820 */ /* 0x000fc80000410000 */
[----:B------:R0:W1:Y:S01]  /*cc70*/  F2F.F64.F32 R2, R0 ;  /* 0x0000000000027310 */ /* 0x0000620000201800 */
[----:B------:R-:W-:Y:S05]  /*cc80*/  BRA `(.L_x_9673) ;  /* 0x0000000400b87947 */ /* 0x000fea0003800000 */
.L_x_9680:
        /* <DEDUP_REMOVED lines=11> */
.L_x_9687:
        /* <DEDUP_REMOVED lines=21> */
.L_x_9691:
[----:B------:R-:W-:Y:S05]  /*ce90*/  BSYNC B1 ;  /* 0x0000000000017941 */ /* 0x000fea0003800000 */
.L_x_9690:
[----:B------:R-:W-:Y:S02]  /*cea0*/  LEA R3, R0, 0x3b800000, 0x17 ;  /* 0x3b80000000037811 */ /* 0x000fe400078eb8ff */
[----:B------:R-:W-:-:S04]  /*ceb0*/  SHF.L.U32 R0, R2, 0x14, RZ ;  /* 0x0000001402007819 */ /* 0x000fc800000006ff */
[----:B------:R-:W-:-:S07]  /*cec0*/  LOP3.LUT R0, R3, R0, R4, 0xfe, !PT ;  /* 0x0000000003007212 */ /* 0x000fce00078efe04 */
.L_x_9689:
[----:B------:R-:W-:Y:S05]  /*ced0*/  BSYNC B0 ;  /* 0x0000000000007941 */ /* 0x000fea0003800000 */
.L_x_9688:
[----:B------:R-:W-:-:S04]  /*cee0*/  FMUL.FTZ R0, R0, 1 ;  /* 0x3f80000000007820 */ /* 0x000fc80000410000 */
[----:B------:R0:W1:Y:S01]  /*cef0*/  F2F.F64.F32 R2, R0 ;  /* 0x0000000000027310 */ /* 0x0000620000201800 */
[----:B------:R-:W-:Y:S05]  /*cf00*/  BRA `(.L_x_9673) ;  /* 0x0000000400187947 */ /* 0x000fea0003800000 */
.L_x_9686:
        /* <DEDUP_REMOVED lines=21> */
.L_x_9695:
[----:B------:R-:W-:Y:S05]  /*d060*/  BSYNC B1 ;  /* 0x0000000000017941 */ /* 0x000fea0003800000 */
.L_x_9694:
[----:B------:R-:W-:Y:S01]  /*d070*/  LEA R3, R0, 0x37800000, 0x17 ;  /* 0x3780000000037811 */ /* 0x000fe200078eb8ff */
[----:B------:R-:W-:-:S05]  /*d080*/  IMAD.SHL.U32 R0, R2, 0x200000, RZ ;  /* 0x0020000002007824 */ /* 0x000fca00078e00ff */
[----:B------:R-:W-:-:S07]  /*d090*/  LOP3.LUT R0, R3, R0, R4, 0xfe, !PT ;  /* 0x0000000003007212 */ /* 0x000fce00078efe04 */
.L_x_9693:
[----:B------:R-:W-:Y:S05]  /*d0a0*/  BSYNC B0 ;  /* 0x0000000000007941 */ /* 0x000fea0003800000 */
.L_x_9692:
[----:B------:R-:W-:-:S04]  /*d0b0*/  FMUL.FTZ R0, R0, 1 ;  /* 0x3f80000000007820 */ /* 0x000fc80000410000 */
[----:B------:R0:W1:Y:S01]  /*d0c0*/  F2F.F64.F32 R2, R0 ;  /* 0x0000000000027310 */ /* 0x0000620000201800 */
[----:B------:R-:W-:Y:S05]  /*d0d0*/  BRA `(.L_x_9673) ;  /* 0x0000000000a47947 */ /* 0x000fea0003800000 */
.L_x_9685:
        /* <DEDUP_REMOVED lines=14> */
.L_x_9699:
[----:B------:R-:W-:Y:S05]  /*d1c0*/  BSYNC B0 ;  /* 0x0000000000007941 */ /* 0x000fea0003800000 */
.L_x_9698:
[----:B------:R-:W-:-:S04]  /*d1d0*/  FMUL.FTZ R0, R0, 1 ;  /* 0x3f80000000007820 */ /* 0x000fc80000410000 */
[----:B------:R0:W1:Y:S01]  /*d1e0*/  F2F.F64.F32 R2, R0 ;  /* 0x0000000000027310 */ /* 0x0000620000201800 */
[----:B------:R-:W-:Y:S05]  /*d1f0*/  BRA `(.L_x_9673) ;  /* 0x00000000005c7947 */ /* 0x000fea0003800000 */
.L_x_9672:
        /* <DEDUP_REMOVED lines=16> */
.L_x_9700:
[----:B------:R-:W-:Y:S01]  /*d300*/  CS2R R2, SRZ ;  /* 0x0000000000027805 */ /* 0x000fe2000001ff00 */
[----:B------:R-:W-:Y:S06]  /*d310*/  BRA `(.L_x_9673) ;  /* 0x0000000000147947 */ /* 0x000fec0003800000 */
.L_x_9697:
[----:B------:R-:W2:Y:S02]  /*d320*/  LDG.E.64 R2, desc[UR36][R4.64] ;  /* 0x0000002404027981 */ /* 0x000ea4000c1e1b00 */
[----:B--2---:R-:W0:Y:S01]  /*d330*/  I2F.F64.U64 R2, R2 ;  /* 0x0000000200027312 */ /* 0x004e220000301800 */
[----:B------:R-:W-:Y:S05]  /*d340*/  BRA `(.L_x_9673) ;  /* 0x0000000000087947 */ /* 0x000fea0003800000 */
.L_x_9696:
[----:B------:R-:W2:Y:S02]  /*d350*/  LDG.E R2, desc[UR36][R4.64] ;  /* 0x0000002404027981 */ /* 0x000ea4000c1e1900 */
[----:B--2---:R-:W0:Y:S02]  /*d360*/  I2F.F64.U32 R2, R2 ;  /* 0x0000000200027312 */ /* 0x004e240000201800 */
.L_x_9673:
[----:B------:R-:W-:Y:S01]  /*d370*/  UMOV UR4, 0x667f3bcd ;  /* 0x667f3bcd00047882 */ /* 0x000fe20000000000 */
[----:B------:R-:W-:Y:S01]  /*d380*/  UMOV UR5, 0x3fe6a09e ;  /* 0x3fe6a09e00057882 */ /* 0x000fe20000000000 */
[----:B------:R-:W-:Y:S01]  /*d390*/  IMAD.MOV.U32 R6, RZ, RZ, -0x24b905a1 ;  /* 0xdb46fa5fff067424 */ /* 0x000fe200078e00ff */
[C---:B012345:R-:W-:Y:S01]  /*d3a0*/  DMUL R4, R2.reuse, UR4 ;  /* 0x0000000402047c28 */ /* 0x07ffe20008000000 */
        /* <DEDUP_REMOVED lines=146> */
.L_x_9704:
[----:B------:R-:W0:Y:S02]  /*dcd0*/  F2I.S64.F64.TRUNC R4, R4 ;  /* 0x0000000400047311 */ /* 0x000e24000030d900 */
[----:B0-----:R-:W-:-:S05]  /*dce0*/  MOV R3, R4 ;  /* 0x0000000400037202 */ /* 0x001fca0000000f00 */
[----:B------:R-:W-:Y:S01]  /*dcf0*/  STG.E.U8 desc[UR36][R16.64], R3 ;  /* 0x0000000310007986 */ /* 0x000fe2000c101124 */
[----:B------:R-:W-:Y:S05]  /*dd00*/  EXIT ;  /* 0x000000000000794d */ /* 0x000fea0003800000 */
.L_x_9703:
        /* <DEDUP_REMOVED lines=9> */
.L_x_9707:
[----:B------:R-:W0:Y:S02]  /*dda0*/  F2I.F64.TRUNC R5, R4 ;  /* 0x0000000400057311 */ /* 0x000e24000030d100 */
[----:B0-----:R-:W-:Y:S01]  /*ddb0*/  STG.E desc[UR36][R16.64], R5 ;  /* 0x0000000510007986 */ /* 0x001fe2000c101924 */
[----:B------:R-:W-:Y:S05]  /*ddc0*/  EXIT ;  /* 0x000000000000794d */ /* 0x000fea0003800000 */
.L_x_9706:
[----:B------:R-:W0:Y:S02]  /*ddd0*/  F2I.F64.TRUNC R5, R4 ;  /* 0x0000000400057311 */ /* 0x000e24000030d100 */
[----:B0-----:R-:W-:Y:S01]  /*dde0*/  STG.E.U16 desc[UR36][R16.64], R5 ;  /* 0x0000000510007986 */ /* 0x001fe2000c101524 */
[----:B------:R-:W-:Y:S05]  /*ddf0*/  EXIT ;  /* 0x000000000000794d */ /* 0x000fea0003800000 */
.L_x_9702:
        /* <DEDUP_REMOVED lines=11> */
.L_x_9709:
[----:B------:R-:W0:Y:S01]  /*deb0*/  F2F.F32.F64 R0, R4 ;  /* 0x0000000400007310 */ /* 0x000e220000301000 */
[----:B------:R-:W-:-:S14]  /*dec0*/  DSETP.GEU.AND P0, PT, |R4|, UR4, PT ;  /* 0x0000000404007e2a */ /* 0x000fdc000bf0e200 */
[----:B0-----:R-:W-:-:S05]  /*ded0*/  @!P0 FMUL R0, R0, 1.175494350822287508e-38 ;  /* 0x0080000000008820 */ /* 0x001fca0000400000 */
[----:B------:R-:W-:-:S05]  /*dee0*/  F2FP.F16.F32.PACK_AB R0, RZ, R0 ;  /* 0x00000000ff00723e */ /* 0x000fca00000000ff */
[----:B------:R-:W-:Y:S01]  /*def0*/  STG.E.U16 desc[UR36][R16.64], R0 ;  /* 0x0000000010007986 */ /* 0x000fe2000c101524 */
[----:B------:R-:W-:Y:S05]  /*df00*/  EXIT ;  /* 0x000000000000794d */ /* 0x000fea0003800000 */
.L_x_9708:
        /* <DEDUP_REMOVED lines=12> */
.L_x_9711:
[----:B------:R-:W0:Y:S01]  /*dfd0*/  F2F.F32.F64 R0, R4 ;  /* 0x0000000400007310 */ /* 0x000e220000301000 */
[----:B------:R-:W-:-:S14]  /*dfe0*/  DSETP.GEU.AND P0, PT, |R4|, UR4, PT ;  /* 0x0000000404007e2a */ /* 0x000fdc000bf0e200 */
[----:B0-----:R-:W-:-:S05]  /*dff0*/  @!P0 FMUL R0, R0, 1.175494350822287508e-38 ;  /* 0x0080000000008820 */ /* 0x001fca0000400000 */
[----:B------:R-:W-:-:S04]  /*e000*/  F2FP.F16.F32.PACK_AB R3, RZ, R0 ;  /* 0x00000000ff03723e */ /* 0x000fc800000000ff */
[----:B------:R-:W-:-:S05]  /*e010*/  PRMT R3, R3, 0x5410, RZ ;  /* 0x0000541003037816 */ /* 0x000fca00000000ff */
[----:B------:R-:W-:Y:S01]  /*e020*/  STG.E desc[UR36][R16.64], R3 ;  /* 0x0000000310007986 */ /* 0x000fe2000c101924 */
[----:B------:R-:W-:Y:S05]  /*e030*/  EXIT ;  /* 0x000000000000794d */ /* 0x000fea0003800000 */
.L_x_9710:
[----:B------:R-:W-:Y:S01]  /*e040*/  STG.E.64 desc[UR36][R16.64], R4 ;  /* 0x0000000410007986 */ /* 0x000fe2000c101b24 */
[----:B------:R-:W-:Y:S05]  /*e050*/  EXIT ;  /* 0x000000000000794d */ /* 0x000fea0003800000 */
.L_x_9701:
        /* <DEDUP_REMOVED lines=12> */
.L_x_9714:
[----:B------:R-:W-:-:S05]  /*e120*/  CS2R R6, SRZ ;  /* 0x0000000000067805 */ /* 0x000fca000001ff00 */
[----:B------:R-:W-:Y:S01]  /*e130*/  STG.E.128 desc[UR36][R16.64], R4 ;  /* 0x0000000410007986 */ /* 0x000fe2000c101d24 */
[----:B------:R-:W-:Y:S05]  /*e140*/  EXIT ;  /* 0x000000000000794d */ /* 0x000fea0003800000 */
.L_x_9713:
        /* <DEDUP_REMOVED lines=23> */
.L_x_9718:
[----:B------:R-:W-:Y:S05]  /*e2c0*/  BSYNC B0 ;  /* 0x0000000000007941 */ /* 0x000fea0003800000 */
.L_x_9717:
[----:B------:R-:W-:-:S05]  /*e2d0*/  LOP3.LUT R3, R0, R3, RZ, 0xfc, !PT ;  /* 0x0000000300037212 */ /* 0x000fca00078efcff */
[----:B------:R-:W-:Y:S01]  /*e2e0*/  STG.E.U8 desc[UR36][R16.64], R3 ;  /* 0x0000000310007986 */ /* 0x000fe2000c101124 */
[----:B------:R-:W-:Y:S05]  /*e2f0*/  EXIT ;  /* 0x000000000000794d */ /* 0x000fea0003800000 */
.L_x_9716:
        /* <DEDUP_REMOVED lines=15> */
.L_x_9720:
[----:B------:R-:W-:Y:S01]  /*e3f0*/  IMAD.MOV.U32 R0, RZ, RZ, 0x7f ;  /* 0x0000007fff007424 */ /* 0x000fe200078e00ff */
[----:B------:R-:W-:-:S04]  /*e400*/  ISETP.GT.U32.AND P0, PT, R2, 0x7f800000, PT ;  /* 0x7f8000000200780c */ /* 0x000fc80003f04070 */
[----:B------:R-:W-:-:S09]  /*e410*/  SEL R0, R0, 0x7c, P0 ;  /* 0x0000007c00007807 */ /* 0x000fd20000000000 */
.L_x_9721:
[----:B------:R-:W-:Y:S05]  /*e420*/  BSYNC B0 ;  /* 0x0000000000007941 */ /* 0x000fea0003800000 */
.L_x_9719:
[----:B------:R-:W-:-:S04]  /*e430*/  LOP3.LUT R2, R3, 0x80000000, RZ, 0xc0, !PT ;  /* 0x8000000003027812 */ /* 0x000fc800078ec0ff */
[----:B------:R-:W-:-:S04]  /*e440*/  SHF.R.U32.HI R3, RZ, 0x18, R2 ;  /* 0x00000018ff037819 */ /* 0x000fc80000011602 */
[----:B------:R-:W-:-:S05]  /*e450*/  LOP3.LUT R3, R0, R3, RZ, 0xfc, !PT ;  /* 0x0000000300037212 */ /* 0x000fca00078efcff */
[----:B------:R-:W-:Y:S01]  /*e460*/  STG.E.U8 desc[UR36][R16.64], R3 ;  /* 0x0000000310007986 */ /* 0x000fe2000c101124 */
[----:B------:R-:W-:Y:S05]  /*e470*/  EXIT ;  /* 0x000000000000794d */ /* 0x000fea0003800000 */
.L_x_9715:
[----:B------:R-:W0:Y:S01]  /*e480*/  F2F.F32.F64 R0, R4 ;  /* 0x0000000400007310 */ /* 0x000e220000301000 */
[----:B------:R-:W-:-:S14]  /*e490*/  DSETP.GEU.AND P0, PT, |R4|, UR4, PT ;  /* 0x0000000404007e2a */ /* 0x000fdc000bf0e200 */
[----:B0-----:R-:W-:-:S05]  /*e4a0*/  @!P0 FMUL R0, R0, 1.175494350822287508e-38 ;  /* 0x0080000000008820 */ /* 0x001fca0000400000 */
[----:B------:R-:W-:-:S05]  /*e4b0*/  F2FP.BF16.F32.PACK_AB R0, RZ, R0 ;  /* 0x00000000ff00723e */ /* 0x000fca00000010ff */
[----:B------:R-:W-:Y:S01]  /*e4c0*/  STG.E.U16 desc[UR36][R16.64], R0 ;  /* 0x0000000010007986 */ /* 0x000fe2000c101524 */
[----:B------:R-:W-:Y:S05]  /*e4d0*/  EXIT ;  /* 0x000000000000794d */ /* 0x000fea0003800000 */
.L_x_9712:
        /* <DEDUP_REMOVED lines=11> */
.L_x_9724:
        /* <DEDUP_REMOVED lines=19> */
.L_x_9727:
[----:B------:R-:W-:-:S04]  /*e6c0*/  LOP3.LUT R2, R3, 0x80000000, RZ, 0xc0, !PT ;  /* 0x8000000003027812 */ /* 0x000fc800078ec0ff */
[----:B------:R-:W-:-:S04]  /*e6d0*/  SHF.R.U32.HI R3, RZ, 0x18, R2 ;  /* 0x00000018ff037819 */ /* 0x000fc80000011602 */
[----:B------:R-:W-:-:S04]  /*e6e0*/  LOP3.LUT R0, R0, R3, RZ, 0xfc, !PT ;  /* 0x0000000300007212 */ /* 0x000fc800078efcff */
[----:B------:R-:W-:-:S07]  /*e6f0*/  PRMT R8, R0, 0x7610, R8 ;  /* 0x0000761000087816 */ /* 0x000fce0000000008 */
.L_x_9726:
[----:B------:R-:W-:Y:S05]  /*e700*/  BSYNC B0 ;  /* 0x0000000000007941 */ /* 0x000fea0003800000 */
.L_x_9725:
[----:B------:R-:W-:Y:S01]  /*e710*/  STG.E.U8 desc[UR36][R16.64], R8 ;  /* 0x0000000810007986 */ /* 0x000fe2000c101124 */
[----:B------:R-:W-:Y:S05]  /*e720*/  EXIT ;  /* 0x000000000000794d */ /* 0x000fea0003800000 */
.L_x_9723:
        /* <DEDUP_REMOVED lines=19> */
.L_x_9730:
[----:B------:R-:W-:-:S04]  /*e860*/  LOP3.LUT R2, R3, 0x80000000, RZ, 0xc0, !PT ;  /* 0x8000000003027812 */ /* 0x000fc800078ec0ff */
[----:B------:R-:W-:-:S04]  /*e870*/  SHF.R.U32.HI R3, RZ, 0x18, R2 ;  /* 0x00000018ff037819 */ /* 0x000fc80000011602 */
[----:B------:R-:W-:-:S04]  /*e880*/  LOP3.LUT R0, R0, R3, RZ, 0xfc, !PT ;  /* 0x0000000300007212 */ /* 0x000fc800078efcff */
[----:B------:R-:W-:-:S07]  /*e890*/  PRMT R8, R0, 0x7610, R8 ;  /* 0x0000761000087816 */ /* 0x000fce0000000008 */
.L_x_9729:
[----:B------:R-:W-:Y:S05]  /*e8a0*/  BSYNC B0 ;  /* 0x0000000000007941 */ /* 0x000fea0003800000 */
.L_x_9728:
[----:B------:R-:W-:Y:S01]  /*e8b0*/  STG.E.U8 desc[UR36][R16.64], R8 ;  /* 0x0000000810007986 */ /* 0x000fe2000c101124 */
[----:B------:R-:W-:Y:S05]  /*e8c0*/  EXIT ;  /* 0x000000000000794d */ /* 0x000fea0003800000 */
.L_x_9722:
        /* <DEDUP_REMOVED lines=20> */
[----:B------:R-:W-:-:S05]  /*ea10*/  @!P0 IMAD.MOV R0, RZ, RZ, R2 ;  /* 0x000000ffff008224 */ /* 0x000fca00078e0202 */
[----:B------:R-:W-:-:S05]  /*ea20*/  @P1 MOV R3, R0 ;  /* 0x0000000000031202 */ /* 0x000fca0000000f00 */
[----:B------:R-:W-:Y:S01]  /*ea30*/  STG.E.U8 desc[UR36][R16.64], R3 ;  /* 0x0000000310007986 */ /* 0x000fe2000c101124 */
[----:B------:R-:W-:Y:S05]  /*ea40*/  EXIT ;  /* 0x000000000000794d */ /* 0x000fea0003800000 */
.L_x_9705:
        /* <DEDUP_REMOVED lines=16> */
.L_x_9733:
[----:B------:R-:W-:Y:S05]  /*eb50*/  EXIT ;  /* 0x000000000000794d */ /* 0x000fea0003800000 */
.L_x_9732:
[----:B------:R-:W0:Y:S02]  /*eb60*/  F2I.U64.F64.TRUNC R4, R4 ;  /* 0x0000000400047311 */ /* 0x000e24000030d800 */
[----:B0-----:R-:W-:Y:S01]  /*eb70*/  STG.E.64 desc[UR36][R16.64], R4 ;  /* 0x0000000410007986 */ /* 0x001fe2000c101b24 */
[----:B------:R-:W-:Y:S05]  /*eb80*/  EXIT ;  /* 0x000000000000794d */ /* 0x000fea0003800000 */
.L_x_9731:
[----:B------:R-:W0:Y:S02]  /*eb90*/  F2I.U32.F64.TRUNC R5, R4 ;  /* 0x0000000400057311 */ /* 0x000e24000030d000 */
[----:B0-----:R-:W-:Y:S01]  /*eba0*/  STG.E desc[UR36][R16.64], R5 ;  /* 0x0000000510007986 */ /* 0x001fe2000c101924 */
[----:B------:R-:W-:Y:S05]  /*ebb0*/  EXIT ;  /* 0x000000000000794d */ /* 0x000fea0003800000 */
.L_x_9734:
        /* <DEDUP_REMOVED lines=12> */
.L_x_12900:


//--------------------- .text._ZN2at6native27unrolled_elementwise_kernelIZZZNS0_18GeluCUDAKernelImplERNS_18TensorIteratorBaseENS0_8GeluTypeEENKUlvE0_clEvENKUlvE_clEvEUldE_St5arrayIPcLm2EELi4E23TrivialOffsetCalculatorILi1EjESC_NS0_6memory12LoadWithCastILi1EEENSD_13StoreWithCastILi1EEEEEviT_T0_T2_T3_T4_T5_ --------------------------
	.section	.text._ZN2at6native27unrolled_elementwise_kernelIZZZNS0_18GeluCUDAKernelImplERNS_18TensorIteratorBaseENS0_8GeluTypeEENKUlvE0_clEvENKUlvE_clEvEUldE_St5arrayIPcLm2EELi4E23TrivialOffsetCalculatorILi1EjESC_NS0_6memory12LoadWithCastILi1EEENSD_13StoreWithCastILi1EEEEEviT_T0_T2_T3_T4_T5_,"ax",@progbits
	.align	128
        .global         _ZN2at6native27unrolled_elementwise_kernelIZZZNS0_18GeluCUDAKernelImplERNS_18TensorIteratorBaseENS0_8GeluTypeEENKUlvE0_clEvENKUlvE_clEvEUldE_St5arrayIPcLm2EELi4E23TrivialOffsetCalculatorILi1EjESC_NS0_6memory12LoadWithCastILi1EEENSD_13StoreWithCastILi1EEEEEviT_T0_T2_T3_T4_T5_
        .type           _ZN2at6native27unrolled_elementwise_kernelIZZZNS0_18GeluCUDAKernelImplERNS_18TensorIteratorBaseENS0_8GeluTypeEENKUlvE0_clEvENKUlvE_clEvEUldE_St5arrayIPcLm2EELi4E23TrivialOffsetCalculatorILi1EjESC_NS0_6memory12LoadWithCastILi1EEENSD_13StoreWithCastILi1EEEEEviT_T0_T2_T3_T4_T5_,@function
        .size           _ZN2at6native27unrolled_elementwise_kernelIZZZNS0_18GeluCUDAKernelImplERNS_18TensorIteratorBaseENS0_8GeluTypeEENKUlvE0_clEvENKUlvE_clEvEUldE_St5arrayIPcLm2EELi4E23TrivialOffsetCalculatorILi1EjESC_NS0_6memory12LoadWithCastILi1EEENSD_13StoreWithCastILi1EEEEEviT_T0_T2_T3_T4_T5_,(.L_x_12901 - _ZN2at6native27unrolled_elementwise_kernelIZZZNS0_18GeluCUDAKernelImplERNS_18TensorIteratorBaseENS0_8GeluTypeEENKUlvE0_clEvENKUlvE_clEvEUldE_St5arrayIPcLm2EELi4E23TrivialOffsetCalculatorILi1EjESC_NS0_6memory12LoadWithCastILi1EEENSD_13StoreWithCastILi1EEEEEviT_T0_T2_T3_T4_T5_)
        .other          _ZN2at6native27unrolled_elementwise_kernelIZZZNS0_18GeluCUDAKernelImplERNS_18TensorIteratorBaseENS0_8GeluTypeEENKUlvE0_clEvENKUlvE_clEvEUldE_St5arrayIPcLm2EELi4E23TrivialOffsetCalculatorILi1EjESC_NS0_6memory12LoadWithCastILi1EEENSD_13StoreWithCastILi1EEEEEviT_T0_T2_T3_T4_T5_,@"STO_CUDA_ENTRY STV_DEFAULT"
_ZN2at6native27unrolled_elementwise_kernelIZZZNS0_18GeluCUDAKernelImplERNS_18TensorIteratorBaseENS0_8GeluTypeEENKUlvE0_clEvENKUlvE_clEvEUldE_St5arrayIPcLm2EELi4E23TrivialOffsetCalculatorILi1EjESC_NS0_6memory12LoadWithCastILi1EEENSD_13StoreWithCastILi1EEEEEviT_T0_T2_T3_T4_T5_:
.text._ZN2at6native27unrolled_elementwise_kernelIZZZNS0_18GeluCUDAKernelImplERNS_18TensorIteratorBaseENS0_8GeluTypeEENKUlvE0_clEvENKUlvE_clEvEUldE_St5arrayIPcLm2EELi4E23TrivialOffsetCalculatorILi1EjESC_NS0_6memory12LoadWithCastILi1EEENSD_13StoreWithCastILi1EEEEEviT_T0_T2_T3_T4_T5_:
        /* <DEDUP_REMOVED lines=32> */
.L_x_9740:
[----:B------:R-:W2:Y:S02]  /*0200*/  LDG.E.U8 R4, desc[UR36][R4.64] ;  /* 0x0000002404047981 */ /* 0x000ea4000c1e1100 */
[----:B--2---:R0:W1:Y:S01]  /*0210*/  I2F.F64.U16 R28, R4 ;  /* 0x00000004001c7312 */ /* 0x0040620000101800 */
[----:B------:R-:W-:Y:S05]  /*0220*/  BRA `(.L_x_9742) ;  /* 0x0000000c00747947 */ /* 0x000fea0003800000 */
.L_x_9739:
        /* <DEDUP_REMOVED lines=9> */
.L_x_9744:
[----:B------:R-:W2:Y:S02]  /*02c0*/  LDG.E R4, desc[UR36][R4.64] ;  /* 0x0000002404047981 */ /* 0x000ea4000c1e1900 */
[----:B--2---:R1:W2:Y:S01]  /*02d0*/  I2F.F64 R28, R4 ;  /* 0x00000004001c7312 */ /* 0x0042a20000201c00 */
[----:B------:R-:W-:Y:S05]  /*02e0*/  BRA `(.L_x_9742) ;  /* 0x0000000c00447947 */ /* 0x000fea0003800000 */
.L_x_9743:
[----:B------:R-:W2:Y:S02]  /*02f0*/  LDG.E.U16 R4, desc[UR36][R4.64] ;  /* 0x0000002404047981 */ /* 0x000ea4000c1e1500 */
[----:B--2---:R3:W4:Y:S01]  /*0300*/  I2F.F64.S16 R28, R4 ;  /* 0x00000004001c7312 */ /* 0x0047220000101c00 */
[----:B------:R-:W-:Y:S05]  /*0310*/  BRA `(.L_x_9742) ;  /* 0x0000000c00387947 */ /* 0x000fea0003800000 */
.L_x_9738:
        /* <DEDUP_REMOVED lines=10> */
.L_x_9746:
[----:B------:R-:W2:Y:S02]  /*03c0*/  LDG.E.U16 R0, desc[UR36][R4.64] ;  /* 0x0000002404007981 */ /* 0x000ea4000c1e1500 */
[----:B--2---:R-:W-:-:S05]  /*03d0*/  HADD2.F32 R0, -RZ, R0.H0_H0 ;  /* 0x20000000ff007230 */ /* 0x004fca0000004100 */
[----:B------:R-:W-:-:S04]  /*03e0*/  FMUL.FTZ R0, R0, 1 ;  /* 0x3f80000000007820 */ /* 0x000fc80000410000 */
[----:B------:R0:W1:Y:S01]  /*03f0*/  F2F.F64.F32 R28, R0 ;  /* 0x00000000001c7310 */ /* 0x0000620000201800 */
[----:B------:R-:W-:Y:S05]  /*0400*/  BRA `(.L_x_9742) ;  /* 0x0000000800fc7947 */ /* 0x000fea0003800000 */
.L_x_9745:
        /* <DEDUP_REMOVED lines=10> */
.L_x_9748:
[----:B------:R-:W2:Y:S02]  /*04b0*/  LDG.E.U16 R4, desc[UR36][R4.64] ;  /* 0x0000002404047981 */ /* 0x000ea4000c1e1500 */
[----:B--2---:R-:W-:-:S05]  /*04c0*/  HADD2.F32 R0, -RZ, R4.H0_H0 ;  /* 0x20000004ff007230 */ /* 0x004fca0000004100 */
[----:B------:R-:W-:-:S04]  /*04d0*/  FMUL.FTZ R0, R0, 1 ;  /* 0x3f80000000007820 */ /* 0x000fc80000410000 */
[----:B------:R0:W1:Y:S01]  /*04e0*/  F2F.F64.F32 R28, R0 ;  /* 0x00000000001c7310 */ /* 0x0000620000201800 */
[----:B------:R-:W-:Y:S05]  /*04f0*/  BRA `(.L_x_9742) ;  /* 0x0000000800c07947 */ /* 0x000fea0003800000 */
.L_x_9747:
[----:B------:R0:W5:Y:S01]  /*0500*/  LDG.E.64 R28, desc[UR36][R4.64] ;  /* 0x00000024041c7981 */ /* 0x000162000c1e1b00 */
[----:B------:R-:W-:Y:S05]  /*0510*/  BRA `(.L_x_9742) ;  /* 0x0000000800b87947 */ /* 0x000fea0003800000 */
.L_x_9737:
        /* <DEDUP_REMOVED lines=13> */
.L_x_9751:
[----:B------:R0:W5:Y:S01]  /*05f0*/  LDG.E.64 R28, desc[UR36][R4.64] ;  /* 0x00000024041c7981 */ /* 0x000162000c1e1b00 */
[----:B------:R-:W-:Y:S05]  /*0600*/  BRA `(.L_x_9742) ;  /* 0x00000008007c7947 */ /* 0x000fea0003800000 */
.L_x_9750:
        /* <DEDUP_REMOVED lines=28> */
.L_x_9753:
        /* <DEDUP_REMOVED lines=16> */
.L_x_9752:
[----:B------:R-:W2:Y:S02]  /*08d0*/  LDG.E.U16 R0, desc[UR36][R4.64] ;  /* 0x0000002404007981 */ /* 0x000ea4000c1e1500 */
[----:B--2---:R-:W-:-:S04]  /*08e0*/  IMAD.U32 R0, R0, 0x10000, RZ ;  /* 0x0001000000007824 */ /* 0x004fc800078e00ff */
[----:B------:R-:W-:-:S04]  /*08f0*/  FMUL.FTZ R0, R0, 1 ;  /* 0x3f80000000007820 */ /* 0x000fc80000410000 */
[----:B------:R0:W1:Y:S01]  /*0900*/  F2F.F64.F32 R28, R0 ;  /* 0x00000000001c7310 */ /* 0x0000620000201800 */
[----:B------:R-:W-:Y:S05]  /*0910*/  BRA `(.L_x_9742) ;  /* 0x0000000400b87947 */ /* 0x000fea0003800000 */
.L_x_9749:
        /* <DEDUP_REMOVED lines=11> */
.L_x_9756:
        /* <DEDUP_REMOVED lines=21> */
.L_x_9760:
[----:B------:R-:W-:Y:S05]  /*0b20*/  BSYNC B1 ;  /* 0x0000000000017941 */ /* 0x000fea0003800000 */
.L_x_9759:
[----:B------:R-:W-:Y:S01]  /*0b30*/  LEA R5, R0, 0x3b800000, 0x17 ;  /* 0x3b80000000057811 */ /* 0x000fe200078eb8ff */
[----:B------:R-:W-:-:S05]  /*0b40*/  IMAD.SHL.U32 R0, R3, 0x100000, RZ ;  /* 0x0010000003007824 */ /* 0x000fca00078e00ff */
[----:B------:R-:W-:-:S07]  /*0b50*/  LOP3.LUT R0, R5, R0, R6, 0xfe, !PT ;  /* 0x0000000005007212 */ /* 0x000fce00078efe06 */
.L_x_9758:
[----:B------:R-:W-:Y:S05]  /*0b60*/  BSYNC B0 ;  /* 0x0000000000007941 */ /* 0x000fea0003800000 */
.L_x_9757:
[----:B------:R-:W-:-:S04]  /*0b70*/  FMUL.FTZ R0, R0, 1 ;  /* 0x3f80000000007820 */ /* 0x000fc80000410000 */
[----:B------:R0:W1:Y:S01]  /*0b80*/  F2F.F64.F32 R28, R0 ;  /* 0x00000000001c7310 */ /* 0x0000620000201800 */
[----:B------:R-:W-:Y:S05]  /*0b90*/  BRA `(.L_x_9742) ;  /* 0x0000000400187947 */ /* 0x000fea0003800000 */
.L_x_9755:
        /* <DEDUP_REMOVED lines=21> */
.L_x_9764:
[----:B------:R-:W-:Y:S05]  /*0cf0*/  BSYNC B1 ;  /* 0x0000000000017941 */ /* 0x000fea0003800000 */
.L_x_9763:
[----:B------:R-:W-:Y:S01]  /*0d00*/  LEA R5, R0, 0x37800000, 0x17 ;  /* 0x3780000000057811 */ /* 0x000fe200078eb8ff */
[----:B------:R-:W-:-:S05]  /*0d10*/  IMAD.SHL.U32 R0, R3, 0x200000, RZ ;  /* 0x0020000003007824 */ /* 0x000fca00078e00ff */
[----:B------:R-:W-:-:S07]  /*0d20*/  LOP3.LUT R0, R5, R0, R6, 0xfe, !PT ;  /* 0x0000000005007212 */ /* 0x000fce00078efe06 */
.L_x_9762:
[----:B------:R-:W-:Y:S05]  /*0d30*/  BSYNC B0 ;  /* 0x0000000000007941 */ /* 0x000fea0003800000 */
.L_x_9761:
[----:B------:R-:W-:-:S04]  /*0d40*/  FMUL.FTZ R0, R0, 1 ;  /* 0x3f80000000007820 */ /* 0x000fc80000410000 */
[----:B------:R0:W1:Y:S01]  /*0d50*/  F2F.F64.F32 R28, R0 ;  /* 0x00000000001c7310 */ /* 0x0000620000201800 */
[----:B------:R-:W-:Y:S05]  /*0d60*/  BRA `(.L_x_9742) ;  /* 0x0000000000a47947 */ /* 0x000fea0003800000 */
.L_x_9754:
        /* <DEDUP_REMOVED lines=14> */
.L_x_9768:
[----:B------:R-:W-:Y:S05]  /*0e50*/  BSYNC B0 ;  /* 0x0000000000007941 */ /* 0x000fea0003800000 */
.L_x_9767:
[----:B------:R-:W-:-:S04]  /*0e60*/  FMUL.FTZ R0, R0, 1 ;  /* 0x3f80000000007820 */ /* 0x000fc80000410000 */
[----:B------:R0:W1:Y:S01]  /*0e70*/  F2F.F64.F32 R28, R0 ;  /* 0x00000000001c7310 */ /* 0x0000620000201800 */
[----:B------:R-:W-:Y:S05]  /*0e80*/  BRA `(.L_x_9742) ;  /* 0x00000000005c7947 */ /* 0x000fea0003800000 */
.L_x_9741:
        /* <DEDUP_REMOVED lines=16> */
.L_x_9769:
[----:B------:R-:W-:Y:S01]  /*0f90*/  CS2R R28, SRZ ;  /* 0x00000000001c7805 */ /* 0x000fe2000001ff00 */
[----:B------:R-:W-:Y:S06]  /*0fa0*/  BRA `(.L_x_9742) ;  /* 0x0000000000147947 */ /* 0x000fec0003800000 */
.L_x_9766:
[----:B------:R-:W2:Y:S02]  /*0fb0*/  LDG.E.64 R28, desc[UR36][R4.64] ;  /* 0x00000024041c7981 */ /* 0x000ea4000c1e1b00 */
[----:B--2---:R-:W0:Y:S01]  /*0fc0*/  I2F.F64.U64 R28, R28 ;  /* 0x0000001c001c7312 */ /* 0x004e220000301800 */
[----:B------:R-:W-:Y:S05]  /*0fd0*/  BRA `(.L_x_9742) ;  /* 0x0000000000087947 */ /* 0x000fea0003800000 */
.L_x_9765:
[----:B------:R-:W2:Y:S02]  /*0fe0*/  LDG.E R4, desc[UR36][R4.64] ;  /* 0x0000002404047981 */ /* 0x000ea4000c1e1900 */
[----:B--2---:R0:W1:Y:S02]  /*0ff0*/  I2F.F64.U32 R28, R4 ;  /* 0x00000004001c7312 */ /* 0x0040640000201800 */
.L_x_9742:
[----:B------:R-:W3:Y:S02]  /*1000*/  S2R R18, SR_TID.X ;  /* 0x0000000000127919 */ /* 0x000ee40000002100 */
[----:B---3--:R-:W-:-:S07]  /*1010*/  VIADD R18, R18, 0x80 ;  /* 0x0000008012127836 */ /* 0x008fce0000000000 */
.L_x_9736:
[----:B------:R-:W-:Y:S05]  /*1020*/  BSYNC B6 ;  /* 0x0000000000067941 */ /* 0x000fea0003800000 */
.L_x_9735:
        /* <DEDUP_REMOVED lines=24> */
.L_x_9775:
[----:B------:R-:W3:Y:S02]  /*11b0*/  LDG.E.U8 R4, desc[UR36][R4.64] ;  /* 0x0000002404047981 */ /* 0x000ee4000c1e1100 */
[----:B---3--:R0:W1:Y:S01]  /*11c0*/  I2F.F64.U16 R26, R4 ;  /* 0x00000004001a7312 */ /* 0x0080620000101800 */
[----:B------:R-:W-:Y:S05]  /*11d0*/  BRA `(.L_x_9777) ;  /* 0x0000000c00707947 */ /* 0x000fea0003800000 */
.L_x_9774:
        /* <DEDUP_REMOVED lines=9> */
.L_x_9779:
[----:B------:R-:W3:Y:S02]  /*1270*/  LDG.E R4, desc[UR36][R4.64] ;  /* 0x0000002404047981 */ /* 0x000ee4000c1e1900 */
[----:B---3--:R0:W1:Y:S01]  /*1280*/  I2F.F64 R26, R4 ;  /* 0x00000004001a7312 */ /* 0x0080620000201c00 */
[----:B------:R-:W-:Y:S05]  /*1290*/  BRA `(.L_x_9777) ;  /* 0x0000000c00407947 */ /* 0x000fea0003800000 */
.L_x_9778:
[----:B------:R-:W3:Y:S02]  /*12a0*/  LDG.E.U16 R4, desc[UR36][R4.64] ;  /* 0x0000002404047981 */ /* 0x000ee4000c1e1500 */
[----:B---3--:R0:W1:Y:S01]  /*12b0*/  I2F.F64.S16 R26, R4 ;  /* 0x00000004001a7312 */ /* 0x0080620000101c00 */
[----:B------:R-:W-:Y:S05]  /*12c0*/  BRA `(.L_x_9777) ;  /* 0x0000000c00347947 */ /* 0x000fea0003800000 */
.L_x_9773:
        /* <DEDUP_REMOVED lines=10> */
.L_x_9781:
[----:B------:R-:W3:Y:S02]  /*1370*/  LDG.E.U16 R0, desc[UR36][R4.64] ;  /* 0x0000002404007981 */ /* 0x000ee4000c1e1500 */
[----:B---3--:R-:W-:-:S05]  /*1380*/  HADD2.F32 R0, -RZ, R0.H0_H0 ;  /* 0x20000000ff007230 */ /* 0x008fca0000004100 */
[----:B------:R-:W-:-:S04]  /*1390*/  FMUL.FTZ R0, R0, 1 ;  /* 0x3f80000000007820 */ /* 0x000fc80000410000 */
[----:B------:R0:W1:Y:S01]  /*13a0*/  F2F.F64.F32 R26, R0 ;  /* 0x00000000001a7310 */ /* 0x0000620000201800 */
[----:B------:R-:W-:Y:S05]  /*13b0*/  BRA `(.L_x_9777) ;  /* 0x0000000800f87947 */ /* 0x000fea0003800000 */
.L_x_9780:
        /* <DEDUP_REMOVED lines=10> */
.L_x_9783:
[----:B------:R-:W3:Y:S02]  /*1460*/  LDG.E.U16 R4, desc[UR36][R4.64] ;  /* 0x0000002404047981 */ /* 0x000ee4000c1e1500 */
[----:B---3--:R-:W-:-:S05]  /*1470*/  HADD2.F32 R0, -RZ, R4.H0_H0 ;  /* 0x20000004ff007230 */ /* 0x008fca0000004100 */
[----:B------:R-:W-:-:S04]  /*1480*/  FMUL.FTZ R0, R0, 1 ;  /* 0x3f80000000007820 */ /* 0x000fc80000410000 */
[----:B------:R0:W1:Y:S01]  /*1490*/  F2F.F64.F32 R26, R0 ;  /* 0x00000000001a7310 */ /* 0x0000620000201800 */
[----:B------:R-:W-:Y:S05]  /*14a0*/  BRA `(.L_x_9777) ;  /* 0x0000000800bc7947 */ /* 0x000fea0003800000 */
.L_x_9782:
[----:B------:R0:W5:Y:S01]  /*14b0*/  LDG.E.64 R26, desc[UR36][R4.64] ;  /* 0x00000024041a7981 */ /* 0x000162000c1e1b00 */
[----:B------:R-:W-:Y:S05]  /*14c0*/  BRA `(.L_x_9777) ;  /* 0x0000000800b47947 */ /* 0x000fea0003800000 */
.L_x_9772:
        /* <DEDUP_REMOVED lines=13> */
.L_x_9786:
[----:B------:R0:W5:Y:S01]  /*15a0*/  LDG.E.64 R26, desc[UR36][R4.64] ;  /* 0x00000024041a7981 */ /* 0x000162000c1e1b00 */
[----:B------:R-:W-:Y:S05]  /*15b0*/  BRA `(.L_x_9777) ;  /* 0x0000000800787947 */ /* 0x000fea0003800000 */
.L_x_9785:
        /* <DEDUP_REMOVED lines=28> */
.L_x_9788:
        /* <DEDUP_REMOVED lines=13> */
[----:B------:R3:W0:Y:S01]  /*1850*/  F2F.F64.F32 R26, R0 ;  /* 0x00000000001a7310 */ /* 0x0006220000201800 */
[----:B------:R-:W-:Y:S05]  /*1860*/  BRA `(.L_x_9777) ;  /* 0x0000000400cc7947 */ /* 0x000fea0003800000 */
.L_x_9787:
[----:B------:R-:W3:Y:S02]  /*1870*/  LDG.E.U16 R0, desc[UR36][R4.64] ;  /* 0x0000002404007981 */ /* 0x000ee4000c1e1500 */
[----:B---3--:R-:W-:-:S04]  /*1880*/  IMAD.U32 R0, R0, 0x10000, RZ ;  /* 0x0001000000007824 */ /* 0x008fc800078e00ff */
[----:B------:R-:W-:-:S04]  /*1890*/  FMUL.FTZ R0, R0, 1 ;  /* 0x3f80000000007820 */ /* 0x000fc80000410000 */
[----:B------:R0:W1:Y:S01]  /*18a0*/  F2F.F64.F32 R26, R0 ;  /* 0x00000000001a7310 */ /* 0x0000620000201800 */
[----:B------:R-:W-:Y:S05]  /*18b0*/  BRA `(.L_x_9777) ;  /* 0x0000000400b87947 */ /* 0x000fea0003800000 */
.L_x_9784:
        /* <DEDUP_REMOVED lines=11> */
.L_x_9791:
        /* <DEDUP_REMOVED lines=21> */
.L_x_9795:
[----:B------:R-:W-:Y:S05]  /*1ac0*/  BSYNC B1 ;  /* 0x0000000000017941 */ /* 0x000fea0003800000 */
.L_x_9794:
[----:B------:R-:W-:Y:S01]  /*1ad0*/  LEA R5, R0, 0x3b800000, 0x17 ;  /* 0x3b80000000057811 */ /* 0x000fe200078eb8ff */
[----:B------:R-:W-:-:S05]  /*1ae0*/  IMAD.SHL.U32 R0, R3, 0x100000, RZ ;  /* 0x0010000003007824 */ /* 0x000fca00078e00ff */
[----:B------:R-:W-:-:S07]  /*1af0*/  LOP3.LUT R0, R5, R0, R6, 0xfe, !PT ;  /* 0x0000000005007212 */ /* 0x000fce00078efe06 */
.L_x_9793:
[----:B------:R-:W-:Y:S05]  /*1b00*/  BSYNC B0 ;  /* 0x0000000000007941 */ /* 0x000fea0003800000 */
.L_x_9792:
[----:B------:R-:W-:-:S04]  /*1b10*/  FMUL.FTZ R0, R0, 1 ;  /* 0x3f80000000007820 */ /* 0x000fc80000410000 */
[----:B------:R0:W1:Y:S01]  /*1b20*/  F2F.F64.F32 R26, R0 ;  /* 0x00000000001a7310 */ /* 0x0000620000201800 */
[----:B------:R-:W-:Y:S05]  /*1b30*/  BRA `(.L_x_9777) ;  /* 0x0000000400187947 */ /* 0x000fea0003800000 */
.L_x_9790:
        /* <DEDUP_REMOVED lines=21> */
.L_x_9799:
[----:B------:R-:W-:Y:S05]  /*1c90*/  BSYNC B1 ;  /* 0x0000000000017941 */ /* 0x000fea0003800000 */
.L_x_9798:
[----:B------:R-:W-:Y:S01]  /*1ca0*/  LEA R5, R0, 0x37800000, 0x17 ;  /* 0x3780000000057811 */ /* 0x000fe200078eb8ff */
[----:B------:R-:W-:-:S05]  /*1cb0*/  IMAD.SHL.U32 R0, R3, 0x200000, RZ ;  /* 0x0020000003007824 */ /* 0x000fca00078e00ff */
[----:B------:R-:W-:-:S07]  /*1cc0*/  LOP3.LUT R0, R5, R0, R6, 0xfe, !PT ;  /* 0x0000000005007212 */ /* 0x000fce00078efe06 */
.L_x_9797:
[----:B------:R-:W-:Y:S05]  /*1cd0*/  BSYNC B0 ;  /* 0x0000000000007941 */ /* 0x000fea0003800000 */
.L_x_9796:
[----:B------:R-:W-:-:S04]  /*1ce0*/  FMUL.FTZ R0, R0, 1 ;  /* 0x3f80000000007820 */ /* 0x000fc80000410000 */
[----:B------:R0:W1:Y:S01]  /*1cf0*/  F2F.F64.F32 R26, R0 ;  /* 0x00000000001a7310 */ /* 0x0000620000201800 */
[----:B------:R-:W-:Y:S05]  /*1d00*/  BRA `(.L_x_9777) ;  /* 0x0000000000a47947 */ /* 0x000fea0003800000 */
.L_x_9789:
        /* <DEDUP_REMOVED lines=14> */
.L_x_9803:
[----:B------:R-:W-:Y:S05]  /*1df0*/  BSYNC B0 ;  /* 0x0000000000007941 */ /* 0x000fea0003800000 */
.L_x_9802:
[----:B------:R-:W-:-:S04]  /*1e00*/  FMUL.FTZ R0, R0, 1 ;  /* 0x3f80000000007820 */ /* 0x000fc80000410000 */
[----:B------:R0:W1:Y:S01]  /*1e10*/  F2F.F64.F32 R26, R0 ;  /* 0x00000000001a7310 */ /* 0x0000620000201800 */
[----:B------:R-:W-:Y:S05]  /*1e20*/  BRA `(.L_x_9777) ;  /* 0x00000000005c7947 */ /* 0x000fea0003800000 */
.L_x_9776:
        /* <DEDUP_REMOVED lines=16> */
.L_x_9804:
[----:B------:R-:W-:Y:S01]  /*1f30*/  CS2R R26, SRZ ;  /* 0x00000000001a7805 */ /* 0x000fe2000001ff00 */
[----:B------:R-:W-:Y:S06]  /*1f40*/  BRA `(.L_x_9777) ;  /* 0x0000000000147947 */ /* 0x000fec0003800000 */
.L_x_9801:
[----:B------:R-:W3:Y:S02]  /*1f50*/  LDG.E.64 R26, desc[UR36][R4.64] ;  /* 0x00000024041a7981 */ /* 0x000ee4000c1e1b00 */
[----:B---3--:R-:W0:Y:S01]  /*1f60*/  I2F.F64.U64 R26, R26 ;  /* 0x0000001a001a7312 */ /* 0x008e220000301800 */
[----:B------:R-:W-:Y:S05]  /*1f70*/  BRA `(.L_x_9777) ;  /* 0x0000000000087947 */ /* 0x000fea0003800000 */
.L_x_9800:
[----:B------:R-:W3:Y:S02]  /*1f80*/  LDG.E R4, desc[UR36][R4.64] ;  /* 0x0000002404047981 */ /* 0x000ee4000c1e1900 */
[----:B---3--:R0:W1:Y:S02]  /*1f90*/  I2F.F64.U32 R26, R4 ;  /* 0x00000004001a7312 */ /* 0x0080640000201800 */
.L_x_9777:
[----:B------:R-:W-:-:S07]  /*1fa0*/  VIADD R18, R18, 0x80 ;  /* 0x0000008012127836 */ /* 0x000fce0000000000 */
.L_x_9771:
[----:B------:R-:W-:Y:S05]  /*1fb0*/  BSYNC B6 ;  /* 0x0000000000067941 */ /* 0x000fea0003800000 */
.L_x_9770:
[----:B------:R-:W-:Y:S01]  /*1fc0*/  ISETP.GE.AND P0, PT, R18, R19, PT ;  /* 0x000000131200720c */ /* 0x000fe20003f06270 */
[----:B------:R-:W-:Y:S01]  /*1fd0*/  BSSY B6, `(.L_x_9805) ;  /* 0x00000f9000067945 */ /* 0x000fe20003800000 */
[----:B------:R-:W-:Y:S02]  /*1fe0*/  CS2R R16, SRZ ;  /* 0x0000000000107805 */ /* 0x000fe4000001ff00 */
[----:B------:R-:W-:-:S09]  /*1ff0*/  CS2R R24, SRZ ;  /* 0x0000000000187805 */ /* 0x000fd2000001ff00 */
[----:B------:R-:W-:Y:S05]  /*2000*/  @P0 BRA `(.L_x_9806) ;  /* 0x0000000c00d40947 */ /* 0x000fea0003800000 */
[----:B01----:R-:W0:Y:S01]  /*2010*/  LDC.64 R4, c[0x0][0x220] ;  /* 0x00008800ff047b82 */ /* 0x003e220000000a00 */
[----:B---3--:R-:W-:Y:S01]  /*2020*/  IMAD R0, R23, 0x200, R18 ;  /* 0x0000020017007824 */ /* 0x008fe200078e0212 */
        /* <DEDUP_REMOVED lines=19> */
.L_x_9810:
[----:B------:R-:W3:Y:S02]  /*2160*/  LDG.E.U8 R4, desc[UR36][R4.64] ;  /* 0x0000002404047981 */ /* 0x000ee4000c1e1100 */
[----:B---3--:R0:W1:Y:S01]  /*2170*/  I2F.F64.U16 R24, R4 ;  /* 0x0000000400187312 */ /* 0x0080620000101800 */
[----:B------:R-:W-:Y:S05]  /*2180*/  BRA `(.L_x_9812) ;  /* 0x0000000c00707947 */ /* 0x000fea0003800000 */
.L_x_9809:
        /* <DEDUP_REMOVED lines=9> */
.L_x_9814:
[----:B------:R-:W3:Y:S02]  /*2220*/  LDG.E R4, desc[UR36][R4.64] ;  /* 0x0000002404047981 */ /* 0x000ee4000c1e1900 */
[----:B---3--:R0:W1:Y:S01]  /*2230*/  I2F.F64 R24, R4 ;  /* 0x0000000400187312 */ /* 0x0080620000201c00 */
[----:B------:R-:W-:Y:S05]  /*2240*/  BRA `(.L_x_9812) ;  /* 0x0000000c00407947 */ /* 0x000fea0003800000 */
.L_x_9813:
[----:B------:R-:W3:Y:S02]  /*2250*/  LDG.E.U16 R4, desc[UR36][R4.64] ;  /* 0x0000002404047981 */ /* 0x000ee4000c1e1500 */
[----:B---3--:R0:W1:Y:S01]  /*2260*/  I2F.F64.S16 R24, R4 ;  /* 0x0000000400187312 */ /* 0x0080620000101c00 */
[----:B------:R-:W-:Y:S05]  /*2270*/  BRA `(.L_x_9812) ;  /* 0x0000000c00347947 */ /* 0x000fea0003800000 */
.L_x_9808:
        /* <DEDUP_REMOVED lines=10> */
.L_x_9816:
[----:B------:R-:W3:Y:S02]  /*2320*/  LDG.E.U16 R0, desc[UR36][R4.64] ;  /* 0x0000002404007981 */ /* 0x000ee4000c1e1500 */
[----:B---3--:R-:W-:-:S05]  /*2330*/  HADD2.F32 R0, -RZ, R0.H0_H0 ;  /* 0x20000000ff007230 */ /* 0x008fca0000004100 */
[----:B------:R-:W-:-:S04]  /*2340*/  FMUL.FTZ R0, R0, 1 ;  /* 0x3f80000000007820 */ /* 0x000fc80000410000 */
[----:B------:R0:W1:Y:S01]  /*2350*/  F2F.F64.F32 R24, R0 ;  /* 0x0000000000187310 */ /* 0x0000620000201800 */
[----:B------:R-:W-:Y:S05]  /*2360*/  BRA `(.L_x_9812) ;  /* 0x0000000800f87947 */ /* 0x000fea0003800000 */
.L_x_9815:
        /* <DEDUP_REMOVED lines=10> */
.L_x_9818:
[----:B------:R-:W3:Y:S02]  /*2410*/  LDG.E.U16 R4, desc[UR36][R4.64] ;  /* 0x0000002404047981 */ /* 0x000ee4000c1e1500 */
[----:B---3--:R-:W-:-:S05]  /*2420*/  HADD2.F32 R0, -RZ, R4.H0_H0 ;  /* 0x20000004ff007230 */ /* 0x008fca0000004100 */
[----:B------:R-:W-:-:S04]  /*2430*/  FMUL.FTZ R0, R0, 1 ;  /* 0x3f80000000007820 */ /* 0x000fc80000410000 */
[----:B------:R0:W1:Y:S01]  /*2440*/  F2F.F64.F32 R24, R0 ;  /* 0x0000000000187310 */ /* 0x0000620000201800 */
[----:B------:R-:W-:Y:S05]  /*2450*/  BRA `(.L_x_9812) ;  /* 0x0000000800bc7947 */ /* 0x000fea0003800000 */
.L_x_9817:
[----:B------:R0:W5:Y:S01]  /*2460*/  LDG.E.64 R24, desc[UR36][R4.64] ;  /* 0x0000002404187981 */ /* 0x000162000c1e1b00 */
[----:B------:R-:W-:Y:S05]  /*2470*/  BRA `(.L_x_9812) ;  /* 0x0000000800b47947 */ /* 0x000fea0003800000 */
.L_x_9807:
        /* <DEDUP_REMOVED lines=13> */
.L_x_9821:
[----:B------:R0:W5:Y:S01]  /*2550*/  LDG.E.64 R24, desc[UR36][R4.64] ;  /* 0x0000002404187981 */ /* 0x000162000c1e1b00 */
[----:B------:R-:W-:Y:S05]  /*2560*/  BRA `(.L_x_9812) ;  /* 0x0000000800787947 */ /* 0x000fea0003800000 */
.L_x_9820:
        /* <DEDUP_REMOVED lines=28> */
.L_x_9823:
        /* <DEDUP_REMOVED lines=15> */
.L_x_9822:
[----:B------:R-:W3:Y:S02]  /*2820*/  LDG.E.U16 R0, desc[UR36][R4.64] ;  /* 0x0000002404007981 */ /* 0x000ee4000c1e1500 */
[----:B---3--:R-:W-:-:S04]  /*2830*/  IMAD.U32 R0, R0, 0x10000, RZ ;  /* 0x0001000000007824 */ /* 0x008fc800078e00ff */
[----:B------:R-:W-:-:S04]  /*2840*/  FMUL.FTZ R0, R0, 1 ;  /* 0x3f80000000007820 */ /* 0x000fc80000410000 */
[----:B------:R0:W1:Y:S01]  /*2850*/  F2F.F64.F32 R24, R0 ;  /* 0x0000000000187310 */ /* 0x0000620000201800 */
[----:B------:R-:W-:Y:S05]  /*2860*/  BRA `(.L_x_9812) ;  /* 0x0000000400b87947 */ /* 0x000fea0003800000 */
.L_x_9819:
        /* <DEDUP_REMOVED lines=11> */
.L_x_9826:
        /* <DEDUP_REMOVED lines=21> */
.L_x_9830:
[----:B------:R-:W-:Y:S05]  /*2a70*/  BSYNC B1 ;  /* 0x0000000000017941 */ /* 0x000fea0003800000 */
.L_x_9829:
[----:B------:R-:W-:Y:S01]  /*2a80*/  LEA R5, R0, 0x3b800000, 0x17 ;  /* 0x3b80000000057811 */ /* 0x000fe200078eb8ff */
[----:B------:R-:W-:-:S05]  /*2a90*/  IMAD.SHL.U32 R0, R3, 0x100000, RZ ;  /* 0x0010000003007824 */ /* 0x000fca00078e00ff */
[----:B------:R-:W-:-:S07]  /*2aa0*/  LOP3.LUT R0, R5, R0, R6, 0xfe, !PT ;  /* 0x0000000005007212 */ /* 0x000fce00078efe06 */
.L_x_9828:
[----:B------:R-:W-:Y:S05]  /*2ab0*/  BSYNC B0 ;  /* 0x0000000000007941 */ /* 0x000fea0003800000 */
.L_x_9827:
[----:B------:R-:W-:-:S04]  /*2ac0*/  FMUL.FTZ R0, R0, 1 ;  /* 0x3f80000000007820 */ /* 0x000fc80000410000 */
[----:B------:R3:W0:Y:S01]  /*2ad0*/  F2F.F64.F32 R24, R0 ;  /* 0x0000000000187310 */ /* 0x0006220000201800 */
[----:B------:R-:W-:Y:S05]  /*2ae0*/  BRA `(.L_x_9812) ;  /* 0x0000000400187947 */ /* 0x000fea0003800000 */
.L_x_9825:
        /* <DEDUP_REMOVED lines=21> */
.L_x_9834:
[----:B------:R-:W-:Y:S05]  /*2c40*/  BSYNC B1 ;  /* 0x0000000000017941 */ /* 0x000fea0003800000 */
.L_x_9833:
[----:B------:R-:W-:Y:S01]  /*2c50*/  LEA R5, R0, 0x37800000, 0x17 ;  /* 0x3780000000057811 */ /* 0x000fe200078eb8ff */
[----:B------:R-:W-:-:S05]  /*2c60*/  IMAD.SHL.U32 R0, R3, 0x200000, RZ ;  /* 0x0020000003007824 */ /* 0x000fca00078e00ff */
[----:B------:R-:W-:-:S07]  /*2c70*/  LOP3.LUT R0, R5, R0, R6, 0xfe, !PT ;  /* 0x0000000005007212 */ /* 0x000fce00078efe06 */
.L_x_9832:
[----:B------:R-:W-:Y:S05]  /*2c80*/  BSYNC B0 ;  /* 0x0000000000007941 */ /* 0x000fea0003800000 */
.L_x_9831:
[----:B------:R-:W-:-:S04]  /*2c90*/  FMUL.FTZ R0, R0, 1 ;  /* 0x3f80000000007820 */ /* 0x000fc80000410000 */
[----:B------:R0:W1:Y:S01]  /*2ca0*/  F2F.F64.F32 R24, R0 ;  /* 0x0000000000187310 */ /* 0x0000620000201800 */
[----:B------:R-:W-:Y:S05]  /*2cb0*/  BRA `(.L_x_9812) ;  /* 0x0000000000a47947 */ /* 0x000fea0003800000 */
.L_x_9824:
        /* <DEDUP_REMOVED lines=14> */
.L_x_9838:
[----:B------:R-:W-:Y:S05]  /*2da0*/  BSYNC B0 ;  /* 0x0000000000007941 */ /* 0x000fea0003800000 */
.L_x_9837:
[----:B------:R-:W-:-:S04]  /*2db0*/  FMUL.FTZ R0, R0, 1 ;  /* 0x3f80000000007820 */ /* 0x000fc80000410000 */
[----:B------:R0:W1:Y:S01]  /*2dc0*/  F2F.F64.F32 R24, R0 ;  /* 0x0000000000187310 */ /* 0x0000620000201800 */
[----:B------:R-:W-:Y:S05]  /*2dd0*/  BRA `(.L_x_9812) ;  /* 0x00000000005c7947 */ /* 0x000fea0003800000 */
.L_x_9811:
        /* <DEDUP_REMOVED lines=16> */
.L_x_9839:
[----:B------:R-:W-:Y:S01]  /*2ee0*/  CS2R R24, SRZ ;  /* 0x0000000000187805 */ /* 0x000fe2000001ff00 */
[----:B------:R-:W-:Y:S06]  /*2ef0*/  BRA `(.L_x_9812) ;  /* 0x0000000000147947 */ /* 0x000fec0003800000 */
.L_x_9836:
[----:B------:R-:W3:Y:S02]  /*2f00*/  LDG.E.64 R24, desc[UR36][R4.64] ;  /* 0x0000002404187981 */ /* 0x000ee4000c1e1b00 */
[----:B---3--:R-:W0:Y:S01]  /*2f10*/  I2F.F64.U64 R24, R24 ;  /* 0x0000001800187312 */ /* 0x008e220000301800 */
[----:B------:R-:W-:Y:S05]  /*2f20*/  BRA `(.L_x_9812) ;  /* 0x0000000000087947 */ /* 0x000fea0003800000 */
.L_x_9835:
[----:B------:R-:W3:Y:S02]  /*2f30*/  LDG.E R4, desc[UR36][R4.64] ;  /* 0x0000002404047981 */ /* 0x000ee4000c1e1900 */
[----:B---3--:R0:W1:Y:S02]  /*2f40*/  I2F.F64.U32 R24, R4 ;  /* 0x0000000400187312 */ /* 0x0080640000201800 */
.L_x_9812:
[----:B------:R-:W-:-:S07]  /*2f50*/  VIADD R18, R18, 0x80 ;  /* 0x0000008012127836 */ /* 0x000fce0000000000 */
.L_x_9806:
[----:B------:R-:W-:Y:S05]  /*2f60*/  BSYNC B6 ;  /* 0x0000000000067941 */ /* 0x000fea0003800000 */
.L_x_9805:
[----:B------:R-:W-:Y:S01]  /*2f70*/  ISETP.GE.AND P0, PT, R18, R19, PT ;  /* 0x000000131200720c */ /* 0x000fe20003f06270 */
[----:B------:R-:W-:-:S12]  /*2f80*/  BSSY B6, `(.L_x_9840) ;  /* 0x00000f4000067945 */ /* 0x000fd80003800000 */
[----:B------:R-:W-:Y:S05]  /*2f90*/  @P0 BRA `(.L_x_9841) ;  /* 0x0000000c00c80947 */ /* 0x000fea0003800000 */
[----:B01----:R-:W0:Y:S01]  /*2fa0*/  LDC.64 R4, c[0x0][0x220] ;  /* 0x00008800ff047b82 */ /* 0x003e220000000a00 */
[----:B---3--:R-:W-:Y:S01]  /*2fb0*/  PRMT R0, R2, 0x9910, RZ ;  /* 0x0000991002007816 */ /* 0x008fe200000000ff */
        /* <DEDUP_REMOVED lines=18> */
.L_x_9845:
[----:B------:R-:W3:Y:S02]  /*30e0*/  LDG.E.U8 R4, desc[UR36][R4.64] ;  /* 0x0000002404047981 */ /* 0x000ee4000c1e1100 */
[----:B---3--:R0:W1:Y:S01]  /*30f0*/  I2F.F64.U16 R16, R4 ;  /* 0x0000000400107312 */ /* 0x0080620000101800 */
[----:B------:R-:W-:Y:S05]  /*3100*/  BRA `(.L_x_9841) ;  /* 0x0000000c006c7947 */ /* 0x000fea0003800000 */
.L_x_9844:
        /* <DEDUP_REMOVED lines=9> */
.L_x_9848:
[----:B------:R-:W3:Y:S02]  /*31a0*/  LDG.E R4, desc[UR36][R4.64] ;  /* 0x0000002404047981 */ /* 0x000ee4000c1e1900 */
[----:B---3--:R0:W1:Y:S01]  /*31b0*/  I2F.F64 R16, R4 ;  /* 0x0000000400107312 */ /* 0x0080620000201c00 */
[----:B------:R-:W-:Y:S05]  /*31c0*/  BRA `(.L_x_9841) ;  /* 0x0000000c003c7947 */ /* 0x000fea0003800000 */
.L_x_9847:
[----:B------:R-:W3:Y:S02]  /*31d0*/  LDG.E.U16 R4, desc[UR36][R4.64] ;  /* 0x0000002404047981 */ /* 0x000ee4000c1e1500 */
[----:B---3--:R0:W1:Y:S01]  /*31e0*/  I2F.F64.S16 R16, R4 ;  /* 0x0000000400107312 */ /* 0x0080620000101c00 */
[----:B------:R-:W-:Y:S05]  /*31f0*/  BRA `(.L_x_9841) ;  /* 0x0000000c00307947 */ /* 0x000fea0003800000 */
.L_x_9843:
        /* <DEDUP_REMOVED lines=10> */
.L_x_9850:
[----:B------:R-:W3:Y:S02]  /*32a0*/  LDG.E.U16 R0, desc[UR36][R4.64] ;  /* 0x0000002404007981 */ /* 0x000ee4000c1e1500 */
[----:B---3--:R-:W-:-:S05]  /*32b0*/  HADD2.F32 R0, -RZ, R0.H0_H0 ;  /* 0x20000000ff007230 */ /* 0x008fca0000004100 */
[----:B------:R-:W-:-:S04]  /*32c0*/  FMUL.FTZ R0, R0, 1 ;  /* 0x3f80000000007820 */ /* 0x000fc80000410000 */
[----:B------:R0:W1:Y:S01]  /*32d0*/  F2F.F64.F32 R16, R0 ;  /* 0x0000000000107310 */ /* 0x0000620000201800 */
[----:B------:R-:W-:Y:S05]  /*32e0*/  BRA `(.L_x_9841) ;  /* 0x0000000800f47947 */ /* 0x000fea0003800000 */
.L_x_9849:
        /* <DEDUP_REMOVED lines=10> */
.L_x_9852:
[----:B------:R-:W3:Y:S02]  /*3390*/  LDG.E.U16 R4, desc[UR36][R4.64] ;  /* 0x0000002404047981 */ /* 0x000ee4000c1e1500 */
[----:B---3--:R-:W-:-:S05]  /*33a0*/  HADD2.F32 R0, -RZ, R4.H0_H0 ;  /* 0x20000004ff007230 */ /* 0x008fca0000004100 */
[----:B------:R-:W-:-:S04]  /*33b0*/  FMUL.FTZ R0, R0, 1 ;  /* 0x3f80000000007820 */ /* 0x000fc80000410000 */
[----:B------:R0:W1:Y:S01]  /*33c0*/  F2F.F64.F32 R16, R0 ;  /* 0x0000000000107310 */ /* 0x0000620000201800 */
[----:B------:R-:W-:Y:S05]  /*33d0*/  BRA `(.L_x_9841) ;  /* 0x0000000800b87947 */ /* 0x000fea0003800000 */
.L_x_9851:
[----:B------:R0:W5:Y:S01]  /*33e0*/  LDG.E.64 R16, desc[UR36][R4.64] ;  /* 0x0000002404107981 */ /* 0x000162000c1e1b00 */
[----:B------:R-:W-:Y:S05]  /*33f0*/  BRA `(.L_x_9841) ;  /* 0x0000000800b07947 */ /* 0x000fea0003800000 */
.L_x_9842:
        /* <DEDUP_REMOVED lines=13> */
.L_x_9855:
[----:B------:R0:W5:Y:S01]  /*34d0*/  LDG.E.64 R16, desc[UR36][R4.64] ;  /* 0x0000002404107981 */ /* 0x000162000c1e1b00 */
[----:B------:R-:W-:Y:S05]  /*34e0*/  BRA `(.L_x_9841) ;  /* 0x0000000800747947 */ /* 0x000fea0003800000 */
.L_x_9854:
        /* <DEDUP_REMOVED lines=26> */
[----:B------:R0:W1:Y:S01]  /*3690*/  F2F.F64.F32 R16, R3 ;  /* 0x0000000300107310 */ /* 0x0000620000201800 */
[----:B------:R-:W-:Y:S05]  /*36a0*/  BRA `(.L_x_9841) ;  /* 0x0000000800047947 */ /* 0x000fea0003800000 */
.L_x_9857:
        /* <DEDUP_REMOVED lines=15> */
.L_x_9856:
[----:B------:R-:W3:Y:S02]  /*37a0*/  LDG.E.U16 R0, desc[UR36][R4.64] ;  /* 0x0000002404007981 */ /* 0x000ee4000c1e1500 */
[----:B---3--:R-:W-:-:S04]  /*37b0*/  IMAD.U32 R0, R0, 0x10000, RZ ;  /* 0x0001000000007824 */ /* 0x008fc800078e00ff */
[----:B------:R-:W-:-:S04]  /*37c0*/  FMUL.FTZ R0, R0, 1 ;  /* 0x3f80000000007820 */ /* 0x000fc80000410000 */
[----:B------:R0:W1:Y:S01]  /*37d0*/  F2F.F64.F32 R16, R0 ;  /* 0x0000000000107310 */ /* 0x0000620000201800 */
[----:B------:R-:W-:Y:S05]  /*37e0*/  BRA `(.L_x_9841) ;  /* 0x0000000400b47947 */ /* 0x000fea0003800000 */
.L_x_9853:
        /* <DEDUP_REMOVED lines=11> */
.L_x_9860:
        /* <DEDUP_REMOVED lines=21> */
.L_x_9864:
[----:B------:R-:W-:Y:S05]  /*39f0*/  BSYNC B1 ;  /* 0x0000000000017941 */ /* 0x000fea0003800000 */
.L_x_9863:
[----:B------:R-:W-:Y:S01]  /*3a00*/  LEA R3, R0, 0x3b800000, 0x17 ;  /* 0x3b80000000037811 */ /* 0x000fe200078eb8ff */
[----:B------:R-:W-:-:S05]  /*3a10*/  IMAD.SHL.U32 R0, R2, 0x100000, RZ ;  /* 0x0010000002007824 */ /* 0x000fca00078e00ff */
[----:B------:R-:W-:-:S07]  /*3a20*/  LOP3.LUT R0, R3, R0, R4, 0xfe, !PT ;  /* 0x0000000003007212 */ /* 0x000fce00078efe04 */
.L_x_9862:
[----:B------:R-:W-:Y:S05]  /*3a30*/  BSYNC B0 ;  /* 0x0000000000007941 */ /* 0x000fea0003800000 */
.L_x_9861:
[----:B------:R-:W-:-:S04]  /*3a40*/  FMUL.FTZ R0, R0, 1 ;  /* 0x3f80000000007820 */ /* 0x000fc80000410000 */
[----:B------:R0:W1:Y:S01]  /*3a50*/  F2F.F64.F32 R16, R0 ;  /* 0x0000000000107310 */ /* 0x0000620000201800 */
[----:B------:R-:W-:Y:S05]  /*3a60*/  BRA `(.L_x_9841) ;  /* 0x0000000400147947 */ /* 0x000fea0003800000 */
.L_x_9859:
        /* <DEDUP_REMOVED lines=21> */
.L_x_9868:
[----:B------:R-:W-:Y:S05]  /*3bc0*/  BSYNC B1 ;  /* 0x0000000000017941 */ /* 0x000fea0003800000 */
.L_x_9867:
[----:B------:R-:W-:Y:S01]  /*3bd0*/  LEA R3, R0, 0x37800000, 0x17 ;  /* 0x3780000000037811 */ /* 0x000fe200078eb8ff */
[----:B------:R-:W-:-:S05]  /*3be0*/  IMAD.SHL.U32 R0, R2, 0x200000, RZ ;  /* 0x0020000002007824 */ /* 0x000fca00078e00ff */
[----:B------:R-:W-:-:S07]  /*3bf0*/  LOP3.LUT R0, R3, R0, R4, 0xfe, !PT ;  /* 0x0000000003007212 */ /* 0x000fce00078efe04 */
.L_x_9866:
[----:B------:R-:W-:Y:S05]  /*3c00*/  BSYNC B0 ;  /* 0x0000000000007941 */ /* 0x000fea0003800000 */
.L_x_9865:
[----:B------:R-:W-:-:S04]  /*3c10*/  FMUL.FTZ R0, R0, 1 ;  /* 0x3f80000000007820 */ /* 0x000fc80000410000 */
[----:B------:R0:W1:Y:S01]  /*3c20*/  F2F.F64.F32 R16, R0 ;  /* 0x0000000000107310 */ /* 0x0000620000201800 */
[----:B------:R-:W-:Y:S05]  /*3c30*/  BRA `(.L_x_9841) ;  /* 0x0000000000a07947 */ /* 0x000fea0003800000 */
.L_x_9858:
        /* <DEDUP_REMOVED lines=14> */
.L_x_9872:
[----:B------:R-:W-:Y:S05]  /*3d20*/  BSYNC B0 ;  /* 0x0000000000007941 */ /* 0x000fea0003800000 */
.L_x_9871:
[----:B------:R-:W-:-:S04]  /*3d30*/  FMUL.FTZ R0, R0, 1 ;  /* 0x3f80000000007820 */ /* 0x000fc80000410000 */
[----:B------:R0:W1:Y:S01]  /*3d40*/  F2F.F64.F32 R16, R0 ;  /* 0x0000000000107310 */ /* 0x0000620000201800 */
[----:B------:R-:W-:Y:S05]  /*3d50*/  BRA `(.L_x_9841) ;  /* 0x0000000000587947 */ /* 0x000fea0003800000 */
.L_x_9846:
        /* <DEDUP_REMOVED lines=16> */
.L_x_9873:
[----:B------:R-:W-:Y:S05]  /*3e60*/  BRA `(.L_x_9841) ;  /* 0x0000000000147947 */ /* 0x000fea0003800000 */
.L_x_9870:
[----:B------:R-:W3:Y:S02]  /*3e70*/  LDG.E.64 R16, desc[UR36][R4.64] ;  /* 0x0000002404107981 */ /* 0x000ee4000c1e1b00 */
[----:B---3--:R-:W0:Y:S01]  /*3e80*/  I2F.F64.U64 R16, R16 ;  /* 0x0000001000107312 */ /* 0x008e220000301800 */
[----:B------:R-:W-:Y:S05]  /*3e90*/  BRA `(.L_x_9841) ;  /* 0x0000000000087947 */ /* 0x000fea0003800000 */
.L_x_9869:
[----:B------:R-:W3:Y:S02]  /*3ea0*/  LDG.E R4, desc[UR36][R4.64] ;  /* 0x0000002404047981 */ /* 0x000ee4000c1e1900 */
[----:B---3--:R0:W1:Y:S02]  /*3eb0*/  I2F.F64.U32 R16, R4 ;  /* 0x0000000400107312 */ /* 0x0080640000201800 */
.L_x_9841:
[----:B------:R-:W-:Y:S05]  /*3ec0*/  BSYNC B6 ;  /* 0x0000000000067941 */ /* 0x000fea0003800000 */
.L_x_9840:
[----:B0-----:R-:W0:Y:S01]  /*3ed0*/  S2R R3, SR_TID.X ;  /* 0x0000000000037919 */ /* 0x001e220000002100 */
[----:B------:R-:W-:Y:S01]  /*3ee0*/  BSSY B0, `(.L_x_9874) ;  /* 0x000008b000007945 */ /* 0x000fe20003800000 */
[----:B---3--:R-:W3:Y:S01]  /*3ef0*/  S2R R0, SR_CTAID.X ;  /* 0x0000000000007919 */ /* 0x008ee20000002500 */
[----:B0-----:R-:W-:-:S13]  /*3f00*/  ISETP.GE.AND P0, PT, R3, R19, PT ;  /* 0x000000130300720c */ /* 0x001fda0003f06270 */
[----:B---3--:R-:W-:Y:S05]  /*3f10*/  @P0 BRA `(.L_x_9875) ;  /* 0x00000008001c0947 */ /* 0x008fea0003800000 */
[----:B------:R-:W-:Y:S01]  /*3f20*/  UMOV UR4, 0x667f3bcd ;  /* 0x667f3bcd00047882 */ /* 0x000fe20000000000 */
[----:B------:R-:W-:Y:S01]  /*3f30*/  UMOV UR5, 0x3fe6a09e ;  /* 0x3fe6a09e00057882 */ /* 0x000fe20000000000 */
[----:B------:R-:W-:Y:S01]  /*3f40*/  IMAD.MOV.U32 R6, RZ, RZ, -0x24b905a1 ;  /* 0xdb46fa5fff067424 */ /* 0x000fe200078e00ff */
[----:B-12-45:R-:W-:Y:S01]  /*3f50*/  DMUL R4, R28, UR4 ;  /* 0x000000041c047c28 */ /* 0x036fe20008000000 */
        /* <DEDUP_REMOVED lines=76> */
[----:B------:R-:W-:Y:S01]  /*4420*/  DADD R8, |R4|, -R10 ;  /* 0x0000000004087229 */ /* 0x000fe20000000a0a */
[----:B------:R-:W-:-:S07]  /*4430*/  UMOV UR5, 0x3fe62e42 ;  /* 0x3fe62e4200057882 */ /* 0x000fce0000000000 */
[----:B------:R-:W-:-:S04]  /*4440*/  DFMA R6, |R4|, R6, R8 ;  /* 0x000000060406722b */ /* 0x000fc80000000208 */
        /* <DEDUP_REMOVED lines=45> */
[----:B------:R-:W-:-:S10]  /*4720*/  DFMA R6, -R6, R10, R8 ;  /* 0x0000000a0606722b */ /* 0x000fd40000000108 */
[----:B------:R-:W-:Y:S02]  /*4730*/  FSEL R4, R7, 1.875, !P1 ;  /* 0x3ff0000007047808 */ /* 0x000fe40004800000 */
[----:B------:R-:W-:Y:S02]  /*4740*/  FSEL R6, R6, RZ, !P1 ;  /* 0x000000ff06067208 */ /* 0x000fe40004800000 */
[----:B------:R-:W-:Y:S01]  /*4750*/  LOP3.LUT R7, R4, 0x80000000, R5, 0xb8, !PT ;  /* 0x8000000004077812 */ /* 0x000fe200078eb805 */
[----:B------:R-:W-:-:S05]  /*4760*/  DMUL R4, R28, 0.5 ;  /* 0x3fe000001c047828 */ /* 0x000fca0000000000 */
[----:B------:R-:W-:-:S08]  /*4770*/  DADD R6, R6, 1 ;  /* 0x3ff0000006067429 */ /* 0x000fd00000000000 */
[----:B------:R-:W-:-:S11]  /*4780*/  DMUL R4, R4, R6 ;  /* 0x0000000604047228 */ /* 0x000fd60000000000 */
.L_x_9875:
[----:B------:R-:W-:Y:S05]  /*4790*/  BSYNC B0 ;  /* 0x0000000000007941 */ /* 0x000fea0003800000 */
.L_x_9874:
[----:B------:R-:W0:Y:S01]  /*47a0*/  LDC R7, c[0x0][0x210] ;  /* 0x00008400ff077b82 */ /* 0x000e220000000800 */
[C---:B------:R-:W-:Y:S01]  /*47b0*/  VIADD R22, R3.reuse, 0x80 ;  /* 0x0000008003167836 */ /* 0x040fe20000000000 */
[----:B------:R-:W-:Y:S01]  /*47c0*/  BSSY B0, `(.L_x_9876) ;  /* 0x000008f000007945 */ /* 0x000fe20003800000 */
[C---:B------:R-:W-:Y:S02]  /*47d0*/  VIADD R2, R3.reuse, 0x100 ;  /* 0x0000010003027836 */ /* 0x040fe40000000000 */
[----:B------:R-:W-:Y:S01]  /*47e0*/  VIADD R6, R3, 0x180 ;  /* 0x0000018003067836 */ /* 0x000fe20000000000 */
[-C--:B------:R-:W-:Y:S02]  /*47f0*/  ISETP.GE.AND P3, PT, R22, R19.reuse, PT ;  /* 0x000000131600720c */ /* 0x080fe40003f66270 */
[----:B------:R-:W3:Y:S01]  /*4800*/  LDC.U8 R18, c[0x0][0x234] ;  /* 0x00008d00ff127b82 */ /* 0x000ee20000000000 */
[-C--:B------:R-:W-:Y:S02]  /*4810*/  ISETP.GE.AND P2, PT, R2, R19.reuse, PT ;  /* 0x000000130200720c */ /* 0x080fe40003f46270 */
[----:B------:R-:W-:-:S08]  /*4820*/  ISETP.GE.AND P1, PT, R6, R19, PT ;  /* 0x000000130600720c */ /* 0x000fd00003f26270 */
[----:B------:R-:W-:Y:S05]  /*4830*/  @P3 BRA `(.L_x_9877) ;  /* 0x00000008001c3947 */ /* 0x000fea0003800000 */
[----:B------:R-:W-:Y:S01]  /*4840*/  UMOV UR4, 0x667f3bcd ;  /* 0x667f3bcd00047882 */ /* 0x000fe20000000000 */
[----:B------:R-:W-:Y:S01]  /*4850*/  UMOV UR5, 0x3fe6a09e ;  /* 0x3fe6a09e00057882 */ /* 0x000fe20000000000 */
[----:B------:R-:W-:Y:S01]  /*4860*/  IMAD.MOV.U32 R10, RZ, RZ, -0x24b905a1 ;  /* 0xdb46fa5fff0a7424 */ /* 0x000fe200078e00ff */
[C---:B-1---5:R-:W-:Y:S01]  /*4870*/  DMUL R8, R26.reuse, UR4 ;  /* 0x000000041a087c28 */ /* 0x062fe20008000000 */
[----:B------:R-:W-:Y:S01]  /*4880*/  IMAD.MOV.U32 R11, RZ, RZ, 0x3d47088f ;  /* 0x3d47088fff0b7424 */ /* 0x000fe200078e00ff */
[----:B------:R-:W-:Y:S01]  /*4890*/  UMOV UR4, 0xfba6f279 ;  /* 0xfba6f27900047882 */ /* 0x000fe20000000000 */
[----:B------:R-:W-:Y:S01]  /*48a0*/  UMOV UR5, 0x3cf0679a ;  /* 0x3cf0679a00057882 */ /* 0x000fe20000000000 */
[----:B--2-4-:R-:W-:-:S04]  /*48b0*/  DMUL R28, R26, 0.5 ;  /* 0x3fe000001a1c7828 */ /* 0x014fc80000000000 */
        /* <DEDUP_REMOVED lines=75> */
[----:B------:R-:W-:-:S04]  /*4d70*/  DFMA R12, |R8|, R12, R10 ;  /* 0x0000000c080c722b */ /* 0x000fc8000000020a */
[----:B-1----:R-:W-:-:S04]  /*4d80*/  @!P3 FMUL R2, R2, 1.175494350822287508e-38 ;  /* 0x008000000202b820 */ /* 0x002fc80000400000 */
[----:B------:R-:W-:-:S06]  /*4d90*/  FMUL.FTZ R2, R2, -1.4426950216293334961 ;  /* 0xbfb8aa3b02027820 */ /* 0x000fcc0000410000 */
[----:B------:R-:W1:Y:S02]  /*4da0*/  FRND R2, R2 ;  /* 0x0000000200027307 */ /* 0x000e640000201000 */
[----:B-1----:R-:W-:-:S06]  /*4db0*/  FMUL.FTZ R6, R2, 1 ;  /* 0x3f80000002067820 */ /* 0x002fcc0000410000 */
[----:B------:R-:W1:Y:S08]  /*4dc0*/  MUFU.EX2 R2, R2 ;  /* 0x0000000200027308 */ /* 0x000e700000000800 */
        /* <DEDUP_REMOVED lines=36> */
[----:B-1----:R-:W-:-:S06]  /*5010*/  FMUL.FTZ R12, R2, 1 ;  /* 0x3f800000020c7820 */ /* 0x002fcc0000410000 */
[----:B------:R-:W1:Y:S01]  /*5020*/  F2F.F64.F32 R12, R12 ;  /* 0x0000000c000c7310 */ /* 0x000e620000201800 */
[----:B------:R-:W-:Y:S02]  /*5030*/  DADD R14, R10, R14 ;  /* 0x000000000a0e7229 */ /* 0x000fe4000000000e */
[----:B-1----:R-:W-:-:S08]  /*5040*/  DADD R10, -R12, 1 ;  /* 0x3ff000000c0a7429 */ /* 0x002fd00000000100 */
[----:B------:R-:W-:-:S10]  /*5050*/  DFMA R10, -R14, R12, R10 ;  /* 0x0000000c0e0a722b */ /* 0x000fd4000000010a */
[----:B------:R-:W-:Y:S02]  /*5060*/  FSEL R8, R11, 1.875, !P3 ;  /* 0x3ff000000b087808 */ /* 0x000fe40005800000 */
[----:B------:R-:W-:Y:S02]  /*5070*/  FSEL R10, R10, RZ, !P3 ;  /* 0x000000ff0a0a7208 */ /* 0x000fe40005800000 */
[----:B------:R-:W-:-:S06]  /*5080*/  LOP3.LUT R11, R8, 0x80000000, R9, 0xb8, !PT ;  /* 0x80000000080b7812 */ /* 0x000fcc00078eb809 */
[----:B------:R-:W-:-:S08]  /*5090*/  DADD R10, R10, 1 ;  /* 0x3ff000000a0a7429 */ /* 0x000fd00000000000 */
[----:B------:R-:W-:-:S11]  /*50a0*/  DMUL R28, R28, R10 ;  /* 0x0000000a1c1c7228 */ /* 0x000fd60000000000 */
.L_x_9877:
[----:B------:R-:W-:Y:S05]  /*50b0*/  BSYNC B0 ;  /* 0x0000000000007941 */ /* 0x000fea0003800000 */
.L_x_9876:
[----:B------:R-:W-:Y:S04]  /*50c0*/  BSSY B0, `(.L_x_9878) ;  /* 0x0000089000007945 */ /* 0x000fe80003800000 */
        /* <DEDUP_REMOVED lines=8> */
[----:B------:R-:W-:Y:S01]  /*5150*/  IMAD.MOV.U32 R14, RZ, RZ, -0x7649667 ;  /* 0xf89b6999ff0e7424 */ /* 0x000fe200078e00ff */
[----:B------:R-:W-:Y:S01]  /*5160*/  DMUL R24, R24, 0.5 ;  /* 0x3fe0000018187828 */ /* 0x000fe20000000000 */
        /* <DEDUP_REMOVED lines=74> */
[----:B------:R-:W-:-:S12]  /*5610*/  UMOV UR5, 0x3fe62e42 ;  /* 0x3fe62e4200057882 */ /* 0x000fd80000000000 */
[----:B-1----:R-:W-:-:S04]  /*5620*/  @!P2 FMUL R2, R2, 1.175494350822287508e-38 ;  /* 0x008000000202a820 */ /* 0x002fc80000400000 */
[----:B------:R-:W-:-:S06]  /*5630*/  FMUL.FTZ R2, R2, -1.4426950216293334961 ;  /* 0xbfb8aa3b02027820 */ /* 0x000fcc0000410000 */
[----:B------:R-:W1:Y:S02]  /*5640*/  FRND R2, R2 ;  /* 0x0000000200027307 */ /* 0x000e640000201000 */
[----:B-1----:R-:W-:-:S06]  /*5650*/  FMUL.FTZ R6, R2, 1 ;  /* 0x3f80000002067820 */ /* 0x002fcc0000410000 */
[----:B------:R-:W1:Y:S08]  /*5660*/  MUFU.EX2 R2, R2 ;  /* 0x0000000200027308 */ /* 0x000e700000000800 */
[----:B------:R-:W2:Y:S02]  /*5670*/  F2F.F64.F32 R12, R6 ;  /* 0x00000006000c7310 */ /* 0x000ea40000201800 */
[--C-:B--2---:R-:W-:Y:S01]  /*5680*/  DFMA R12, -R12, UR4, -R20.reuse ;  /* 0x000000040c0c7c2b */ /* 0x104fe20008000914 */
[----:B------:R-:W-:Y:S01]  /*5690*/  UMOV UR4, 0xa4741b81 ;  /* 0xa4741b8100047882 */ /* 0x000fe20000000000 */
[----:B------:R-:W-:Y:S01]  /*56a0*/  UMOV UR5, 0x3e5ae904 ;  /* 0x3e5ae90400057882 */ /* 0x000fe20000000000 */
[----:B------:R-:W-:-:S05]  /*56b0*/  DADD R20, |R8|, -R20 ;  /* 0x0000000008147229 */ /* 0x000fca0000000a14 */
[----:B------:R-:W-:Y:S01]  /*56c0*/  DFMA R14, R12, UR4, R14 ;  /* 0x000000040c0e7c2b */ /* 0x000fe2000800000e */
[----:B------:R-:W-:Y:S01]  /*56d0*/  UMOV UR4, 0x15ff7e07 ;  /* 0x15ff7e0700047882 */ /* 0x000fe20000000000 */
[----:B------:R-:W-:Y:S01]  /*56e0*/  UMOV UR5, 0x3ec71de7 ;  /* 0x3ec71de700057882 */ /* 0x000fe20000000000 */
[----:B------:R-:W-:Y:S01]  /*56f0*/  DFMA R20, |R8|, R10, R20 ;  /* 0x0000000a0814722b */ /* 0x000fe20000000214 */
[----:B-1----:R-:W-:-:S04]  /*5700*/  FMUL.FTZ R10, R2, 1 ;  /* 0x3f800000020a7820 */ /* 0x002fc80000410000 */
[C---:B------:R-:W-:Y:S01]  /*5710*/  DFMA R14, R12.reuse, R14, UR4 ;  /* 0x000000040c0e7e2b */ /* 0x040fe2000800000e */
[----:B------:R-:W-:Y:S01]  /*5720*/  UMOV UR4, 0x6b0ac45a ;  /* 0x6b0ac45a00047882 */ /* 0x000fe20000000000 */
[----:B------:R-:W-:Y:S01]  /*5730*/  UMOV UR5, 0x3efa019a ;  /* 0x3efa019a00057882 */ /* 0x000fe20000000000 */
[----:B------:R-:W1:Y:S05]  /*5740*/  F2F.F64.F32 R10, R10 ;  /* 0x0000000a000a7310 */ /* 0x000e6a0000201800 */
        /* <DEDUP_REMOVED lines=23> */
[----:B------:R-:W-:-:S08]  /*58c0*/  DFMA R14, R12, R14, -R20 ;  /* 0x0000000e0c0e722b */ /* 0x000fd00000000814 */
        /* <DEDUP_REMOVED lines=8> */
.L_x_9879:
[----:B------:R-:W-:Y:S05]  /*5950*/  BSYNC B0 ;  /* 0x0000000000007941 */ /* 0x000fea0003800000 */
.L_x_9878:
        /* <DEDUP_REMOVED lines=91> */
[----:B------:R1:W0:Y:S02]  /*5f10*/  F2F.F64.F32 R12, R6 ;  /* 0x00000006000c7310 */ /* 0x0002240000201800 */
[----:B-1----:R-:W-:Y:S01]  /*5f20*/  FMUL.FTZ R6, R2, 1 ;  /* 0x3f80000002067820 */ /* 0x002fe20000410000 */
[--C-:B0-----:R-:W-:Y:S01]  /*5f30*/  DFMA R12, -R12, UR4, -R20.reuse ;  /* 0x000000040c0c7c2b */ /* 0x101fe20008000914 */
        /* <DEDUP_REMOVED lines=37> */
[----:B------:R-:W-:-:S10]  /*6190*/  DFMA R14, -R20, R10, R14 ;  /* 0x0000000a140e722b */ /* 0x000fd4000000010e */
[----:B------:R-:W-:Y:S02]  /*61a0*/  FSEL R8, R15, 1.875, !P1 ;  /* 0x3ff000000f087808 */ /* 0x000fe40004800000 */
[----:B------:R-:W-:Y:S02]  /*61b0*/  FSEL R14, R14, RZ, !P1 ;  /* 0x000000ff0e0e7208 */ /* 0x000fe40004800000 */
[----:B------:R-:W-:-:S06]  /*61c0*/  LOP3.LUT R15, R8, 0x80000000, R9, 0xb8, !PT ;  /* 0x80000000080f7812 */ /* 0x000fcc00078eb809 */
[----:B------:R-:W-:-:S08]  /*61d0*/  DADD R14, R14, 1 ;  /* 0x3ff000000e0e7429 */ /* 0x000fd00000000000 */
[----:B------:R-:W-:-:S11]  /*61e0*/  DMUL R16, R16, R14 ;  /* 0x0000000e10107228 */ /* 0x000fd60000000000 */
.L_x_9881:
[----:B------:R-:W-:Y:S05]  /*61f0*/  BSYNC B0 ;  /* 0x0000000000007941 */ /* 0x000fea0003800000 */
.L_x_9880:
[----:B------:R-:W-:Y:S01]  /*6200*/  BSSY B6, `(.L_x_9882) ;  /* 0x000012f000067945 */ /* 0x000fe20003800000 */
[----:B------:R-:W-:Y:S02]  /*6210*/  IMAD.MOV.U32 R19, RZ, RZ, R3 ;  /* 0x000000ffff137224 */ /* 0x000fe400078e0003 */
[----:B0-----:R-:W-:Y:S01]  /*6220*/  IMAD R2, R0, -0x200, R7 ;  /* 0xfffffe0000027824 */ /* 0x001fe200078e0207 */
[----:B------:R-:W-:Y:S06]  /*6230*/  @P0 BRA `(.L_x_9883) ;  /* 0x0000001000ac0947 */ /* 0x000fec0003800000 */
[----:B------:R-:W0:Y:S01]  /*6240*/  LDC.64 R8, c[0x0][0x218] ;  /* 0x00008600ff087b82 */ /* 0x000e220000000a00 */
[----:B------:R-:W-:Y:S01]  /*6250*/  IMAD R0, R0, 0x200, R3 ;  /* 0x0000020000007824 */ /* 0x000fe200078e0203 */
        /* <DEDUP_REMOVED lines=20> */
.L_x_9887:
[----:B-1----:R-:W0:Y:S01]  /*63a0*/  F2I.S64.F64.TRUNC R4, R4 ;  /* 0x0000000400047311 */ /* 0x002e22000030d900 */
[----:B------:R-:W-:Y:S02]  /*63b0*/  IMAD.MOV.U32 R19, RZ, RZ, R22 ;  /* 0x000000ffff137224 */ /* 0x000fe400078e0016 */
[----:B0-----:R-:W-:-:S05]  /*63c0*/  IMAD.MOV.U32 R3, RZ, RZ, R4 ;  /* 0x000000ffff037224 */ /* 0x001fca00078e0004 */
[----:B------:R0:W-:Y:S01]  /*63d0*/  STG.E.U8 desc[UR36][R8.64], R3 ;  /* 0x0000000308007986 */ /* 0x0001e2000c101124 */
[----:B------:R-:W-:Y:S05]  /*63e0*/  BRA `(.L_x_9883) ;  /* 0x0000001000407947 */ /* 0x000fea0003800000 */
.L_x_9886:
[----:B------:R-:W-:-:S13]  /*63f0*/  ISETP.NE.AND P0, PT, R0, 0x2, PT ;  /* 0x000000020000780c */ /* 0x000fda0003f05270 */
[----:B------:R-:W-:Y:S05]  /*6400*/  @!P0 BRA `(.L_x_9889) ;  /* 0x0000000000308947 */ /* 0x000fea0003800000 */
[----:B------:R-:W-:-:S13]  /*6410*/  ISETP.NE.AND P0, PT, R0, 0x3, PT ;  /* 0x000000030000780c */ /* 0x000fda0003f05270 */
[----:B------:R-:W-:Y:S05]  /*6420*/  @!P0 BRA `(.L_x_9890) ;  /* 0x0000000000188947 */ /* 0x000fea0003800000 */
[----:B------:R-:W-:-:S13]  /*6430*/  ISETP.NE.AND P0, PT, R0, 0x4, PT ;  /* 0x000000040000780c */ /* 0x000fda0003f05270 */
[----:B------:R-:W-:Y:S05]  /*6440*/  @P0 BRA `(.L_x_9888) ;  /* 0x0000000c00c40947 */ /* 0x000fea0003800000 */
[----:B-1----:R-:W0:Y:S01]  /*6450*/  F2I.S64.F64.TRUNC R4, R4 ;  /* 0x0000000400047311 */ /* 0x002e22000030d900 */
[----:B------:R-:W-:Y:S01]  /*6460*/  IMAD.MOV.U32 R19, RZ, RZ, R22 ;  /* 0x000000ffff137224 */ /* 0x000fe200078e0016 */
[----:B0-----:R0:W-:Y:S01]  /*6470*/  STG.E.64 desc[UR36][R8.64], R4 ;  /* 0x0000000408007986 */ /* 0x0011e2000c101b24 */
[----:B------:R-:W-:Y:S05]  /*6480*/  BRA `(.L_x_9883) ;  /* 0x0000001000187947 */ /* 0x000fea0003800000 */
.L_x_9890:
[----:B------:R-:W0:Y:S01]  /*6490*/  F2I.F64.TRUNC R5, R4 ;  /* 0x0000000400057311 */ /* 0x000e22000030d100 */
[----:B------:R-:W-:Y:S01]  /*64a0*/  IMAD.MOV.U32 R19, RZ, RZ, R22 ;  /* 0x000000ffff137224 */ /* 0x000fe200078e0016 */
[----:B0-----:R0:W-:Y:S01]  /*64b0*/  STG.E desc[UR36][R8.64], R5 ;  /* 0x0000000508007986 */ /* 0x0011e2000c101924 */
[----:B------:R-:W-:Y:S05]  /*64c0*/  BRA `(.L_x_9883) ;  /* 0x0000001000087947 */ /* 0x000fea0003800000 */
.L_x_9889:
[----:B------:R-:W0:Y:S01]  /*64d0*/  F2I.F64.TRUNC R5, R4 ;  /* 0x0000000400057311 */ /* 0x000e22000030d100 */
[----:B------:R-:W-:Y:S01]  /*64e0*/  IMAD.MOV.U32 R19, RZ, RZ, R22 ;  /* 0x000000ffff137224 */ /* 0x000fe200078e0016 */
[----:B0-----:R0:W-:Y:S01]  /*64f0*/  STG.E.U16 desc[UR36][R8.64], R5 ;  /* 0x0000000508007986 */ /* 0x0011e2000c101524 */
[----:B------:R-:W-:Y:S05]  /*6500*/  BRA `(.L_x_9883) ;  /* 0x0000000c00f87947 */ /* 0x000fea0003800000 */
.L_x_9885:
        /* <DEDUP_REMOVED lines=14> */
.L_x_9892:
        /* <DEDUP_REMOVED lines=9> */
.L_x_9891:
        /* <DEDUP_REMOVED lines=15> */
.L_x_9894:
        /* <DEDUP_REMOVED lines=10> */
.L_x_9893:
[----:B------:R0:W-:Y:S01]  /*6810*/  STG.E.64 desc[UR36][R8.64], R4 ;  /* 0x0000000408007986 */ /* 0x0001e2000c101b24 */
[----:B------:R-:W-:Y:S01]  /*6820*/  IMAD.MOV.U32 R19, RZ, RZ, R22 ;  /* 0x000000ffff137224 */ /* 0x000fe200078e0016 */
[----:B------:R-:W-:Y:S06]  /*6830*/  BRA `(.L_x_9883) ;  /* 0x0000000c002c7947 */ /* 0x000fec0003800000 */
.L_x_9884:
        /* <DEDUP_REMOVED lines=13> */
.L_x_9897:
[----:B------:R-:W-:Y:S01]  /*6910*/  CS2R R6, SRZ ;  /* 0x0000000000067805 */ /* 0x000fe2000001ff00 */
[----:B------:R-:W-:-:S04]  /*6920*/  IMAD.MOV.U32 R19, RZ, RZ, R22 ;  /* 0x000000ffff137224 */ /* 0x000fc800078e0016 */
[----:B------:R0:W-:Y:S01]  /*6930*/  STG.E.128 desc[UR36][R8.64], R4 ;  /* 0x0000000408007986 */ /* 0x0001e2000c101d24 */
[----:B------:R-:W-:Y:S05]  /*6940*/  BRA `(.L_x_9883) ;  /* 0x0000000800e87947 */ /* 0x000fea0003800000 */
.L_x_9896:
        /* <DEDUP_REMOVED lines=25> */
.L_x_9901:
[----:B------:R-:W-:Y:S05]  /*6ae0*/  BSYNC B0 ;  /* 0x0000000000007941 */ /* 0x000fea0003800000 */
.L_x_9900:
[----:B------:R-:W-:Y:S01]  /*6af0*/  LOP3.LUT R7, R0, R7, RZ, 0xfc, !PT ;  /* 0x0000000700077212 */ /* 0x000fe200078efcff */
[----:B------:R-:W-:-:S04]  /*6b00*/  IMAD.MOV.U32 R19, RZ, RZ, R22 ;  /* 0x000000ffff137224 */ /* 0x000fc800078e0016 */
[----:B------:R0:W-:Y:S01]  /*6b10*/  STG.E.U8 desc[UR36][R8.64], R7 ;  /* 0x0000000708007986 */ /* 0x0001e2000c101124 */
[----:B------:R-:W-:Y:S05]  /*6b20*/  BRA `(.L_x_9883) ;  /* 0x0000000800707947 */ /* 0x000fea0003800000 */
.L_x_9899:
        /* <DEDUP_REMOVED lines=17> */
.L_x_9903:
[----:B------:R-:W-:Y:S01]  /*6c40*/  IMAD.MOV.U32 R0, RZ, RZ, 0x7f ;  /* 0x0000007fff007424 */ /* 0x000fe200078e00ff */
[----:B------:R-:W-:-:S04]  /*6c50*/  ISETP.GT.U32.AND P0, PT, R3, 0x7f800000, PT ;  /* 0x7f8000000300780c */ /* 0x000fc80003f04070 */
[----:B------:R-:W-:-:S09]  /*6c60*/  SEL R0, R0, 0x7c, P0 ;  /* 0x0000007c00007807 */ /* 0x000fd20000000000 */
.L_x_9904:
[----:B------:R-:W-:Y:S05]  /*6c70*/  BSYNC B0 ;  /* 0x0000000000007941 */ /* 0x000fea0003800000 */
.L_x_9902:
[----:B------:R-:W-:Y:S01]  /*6c80*/  LOP3.LUT R3, R7, 0x80000000, RZ, 0xc0, !PT ;  /* 0x8000000007037812 */ /* 0x000fe200078ec0ff */
[----:B------:R-:W-:-:S03]  /*6c90*/  IMAD.MOV.U32 R19, RZ, RZ, R22 ;  /* 0x000000ffff137224 */ /* 0x000fc600078e0016 */
[----:B------:R-:W-:-:S04]  /*6ca0*/  SHF.R.U32.HI R3, RZ, 0x18, R3 ;  /* 0x00000018ff037819 */ /* 0x000fc80000011603 */
[----:B------:R-:W-:-:S05]  /*6cb0*/  LOP3.LUT R3, R0, R3, RZ, 0xfc, !PT ;  /* 0x0000000300037212 */ /* 0x000fca00078efcff */
[----:B------:R0:W-:Y:S01]  /*6cc0*/  STG.E.U8 desc[UR36][R8.64], R3 ;  /* 0x0000000308007986 */ /* 0x0001e2000c101124 */
[----:B------:R-:W-:Y:S05]  /*6cd0*/  BRA `(.L_x_9883) ;  /* 0x0000000800047947 */ /* 0x000fea0003800000 */
.L_x_9898:
        /* <DEDUP_REMOVED lines=9> */
.L_x_9895:
        /* <DEDUP_REMOVED lines=12> */
.L_x_9907:
        /* <DEDUP_REMOVED lines=21> */
.L_x_9910:
[----:B------:R-:W-:-:S04]  /*6f80*/  LOP3.LUT R0, R7, 0x80000000, RZ, 0xc0, !PT ;  /* 0x8000000007007812 */ /* 0x000fc800078ec0ff */
[----:B------:R-:W-:-:S04]  /*6f90*/  SHF.R.U32.HI R0, RZ, 0x18, R0 ;  /* 0x00000018ff007819 */ /* 0x000fc80000011600 */
[----:B------:R-:W-:-:S07]  /*6fa0*/  LOP3.LUT R0, R3, R0, RZ, 0xfc, !PT ;  /* 0x0000000003007212 */ /* 0x000fce00078efcff */
.L_x_9909:
[----:B------:R-:W-:Y:S05]  /*6fb0*/  BSYNC B0 ;  /* 0x0000000000007941 */ /* 0x000fea0003800000 */
.L_x_9908:
[----:B------:R0:W-:Y:S01]  /*6fc0*/  STG.E.U8 desc[UR36][R8.64], R0 ;  /* 0x0000000008007986 */ /* 0x0001e2000c101124 */
[----:B------:R-:W-:Y:S01]  /*6fd0*/  IMAD.MOV.U32 R19, RZ, RZ, R22 ;  /* 0x000000ffff137224 */ /* 0x000fe200078e0016 */
[----:B------:R-:W-:Y:S06]  /*6fe0*/  BRA `(.L_x_9883) ;  /* 0x0000000400407947 */ /* 0x000fec0003800000 */
.L_x_9906:
        /* <DEDUP_REMOVED lines=21> */
.L_x_9913:
[----:B------:R-:W-:-:S04]  /*7140*/  LOP3.LUT R0, R7, 0x80000000, RZ, 0xc0, !PT ;  /* 0x8000000007007812 */ /* 0x000fc800078ec0ff */
[----:B------:R-:W-:-:S04]  /*7150*/  SHF.R.U32.HI R0, RZ, 0x18, R0 ;  /* 0x00000018ff007819 */ /* 0x000fc80000011600 */
[----:B------:R-:W-:-:S07]  /*7160*/  LOP3.LUT R0, R3, R0, RZ, 0xfc, !PT ;  /* 0x0000000003007212 */ /* 0x000fce00078efcff */
.L_x_9912:
[----:B------:R-:W-:Y:S05]  /*7170*/  BSYNC B0 ;  /* 0x0000000000007941 */ /* 0x000fea0003800000 */
.L_x_9911:
[----:B------:R0:W-:Y:S01]  /*7180*/  STG.E.U8 desc[UR36][R8.64], R0 ;  /* 0x0000000008007986 */ /* 0x0001e2000c101124 */
[----:B------:R-:W-:Y:S01]  /*7190*/  IMAD.MOV.U32 R19, RZ, RZ, R22 ;  /* 0x000000ffff137224 */ /* 0x000fe200078e0016 */
[----:B------:R-:W-:Y:S06]  /*71a0*/  BRA `(.L_x_9883) ;  /* 0x0000000000d07947 */ /* 0x000fec0003800000 */
.L_x_9905:
        /* <DEDUP_REMOVED lines=27> */
.L_x_9888:
[----:B------:R-:W-:Y:S01]  /*7360*/  MOV R14, 0x0 ;  /* 0x00000000000e7802 */ /* 0x000fe20000000f00 */
[----:B------:R-:W-:Y:S01]  /*7370*/  ULDC.64 UR4, c[0x4][0x128] ;  /* 0x01004a0000047ab9 */ /* 0x000fe20000000a00 */
[----:B------:R-:W-:Y:S01]  /*7380*/  ULDC.64 UR6, c[0x4][0x130] ;  /* 0x01004c0000067ab9 */ /* 0x000fe20000000a00 */
[----:B-1----:R-:W-:Y:S02]  /*7390*/  IMAD.U32 R4, RZ, RZ, UR4 ;  /* 0x00000004ff047e24 */ /* 0x002fe4000f8e00ff */
        /* <DEDUP_REMOVED lines=12> */
.L_x_9916:
[----:B------:R-:W-:Y:S01]  /*7460*/  IMAD.MOV.U32 R19, RZ, RZ, R22 ;  /* 0x000000ffff137224 */ /* 0x000fe200078e0016 */
[----:B------:R-:W-:Y:S06]  /*7470*/  BRA `(.L_x_9883) ;  /* 0x00000000001c7947 */ /* 0x000fec0003800000 */
.L_x_9915:
[----:B-1----:R-:W0:Y:S01]  /*7480*/  F2I.U64.F64.TRUNC R4, R4 ;  /* 0x0000000400047311 */ /* 0x002e22000030d800 */
[----:B------:R-:W-:Y:S01]  /*7490*/  IMAD.MOV.U32 R19, RZ, RZ, R22 ;  /* 0x000000ffff137224 */ /* 0x000fe200078e0016 */
[----:B0-----:R0:W-:Y:S01]  /*74a0*/  STG.E.64 desc[UR36][R8.64], R4 ;  /* 0x0000000408007986 */ /* 0x0011e2000c101b24 */
[----:B------:R-:W-:Y:S05]  /*74b0*/  BRA `(.L_x_9883) ;  /* 0x00000000000c7947 */ /* 0x000fea0003800000 */
.L_x_9914:
[----:B------:R-:W0:Y:S01]  /*74c0*/  F2I.U32.F64.TRUNC R5, R4 ;  /* 0x0000000400057311 */ /* 0x000e22000030d000 */
[----:B------:R-:W-:Y:S01]  /*74d0*/  IMAD.MOV.U32 R19, RZ, RZ, R22 ;  /* 0x000000ffff137224 */ /* 0x000fe200078e0016 */
[----:B0-----:R0:W-:Y:S06]  /*74e0*/  STG.E desc[UR36][R8.64], R5 ;  /* 0x0000000508007986 */ /* 0x0011ec000c101924 */
.L_x_9883:
[----:B------:R-:W-:Y:S05]  /*74f0*/  BSYNC B6 ;  /* 0x0000000000067941 */ /* 0x000fea0003800000 */
.L_x_9882:
[----:B------:R-:W-:Y:S01]  /*7500*/  ISETP.GE.AND P0, PT, R19, R2, PT ;  /* 0x000000021300720c */ /* 0x000fe20003f06270 */
[----:B------:R-:W-:-:S12]  /*7510*/  BSSY B6, `(.L_x_9917) ;  /* 0x0000232000067945 */ /* 0x000fd80003800000 */
[----:B------:R-:W-:Y:S05]  /*7520*/  @P0 BRA `(.L_x_9918) ;  /* 0x0000002000c00947 */ /* 0x000fea0003800000 */
[----:B0-----:R-:W0:Y:S01]  /*7530*/  S2R R0, SR_CTAID.X ;  /* 0x0000000000007919 */ /* 0x001e220000002500 */
[----:B-1----:R-:W1:Y:S01]  /*7540*/  LDC.64 R4, c[0x0][0x218] ;  /* 0x00008600ff047b82 */ /* 0x002e620000000a00 */
[----:B---3--:R-:W-:Y:S01]  /*7550*/  PRMT R6, R18, 0x9910, RZ ;  /* 0x0000991012067816 */ /* 0x008fe200000000ff */
        /* <DEDUP_REMOVED lines=16> */
[----:B--2-45:R-:W0:Y:S02]  /*7660*/  F2I.F64.TRUNC R29, R28 ;  /* 0x0000001c001d7311 */ /* 0x034e24000030d100 */
[----:B0-----:R3:W-:Y:S01]  /*7670*/  STG.E.U8 desc[UR36][R4.64], R29 ;  /* 0x0000001d04007986 */ /* 0x0017e2000c101124 */
[----:B------:R-:W-:Y:S05]  /*7680*/  BRA `(.L_x_9924) ;  /* 0x0000001000007947 */ /* 0x000fea0003800000 */
.L_x_9922:
[----:B--2-45:R-:W0:Y:S02]  /*7690*/  F2I.S64.F64.TRUNC R28, R28 ;  /* 0x0000001c001c7311 */ /* 0x034e24000030d900 */
[----:B0-----:R-:W-:-:S05]  /*76a0*/  IMAD.MOV.U32 R3, RZ, RZ, R28 ;  /* 0x000000ffff037224 */ /* 0x001fca00078e001c */
[----:B------:R4:W-:Y:S01]  /*76b0*/  STG.E.U8 desc[UR36][R4.64], R3 ;  /* 0x0000000304007986 */ /* 0x0009e2000c101124 */
[----:B------:R-:W-:Y:S05]  /*76c0*/  BRA `(.L_x_9924) ;  /* 0x0000000c00f07947 */ /* 0x000fea0003800000 */
.L_x_9921:
[----:B------:R-:W-:-:S13]  /*76d0*/  ISETP.NE.AND P0, PT, R0, 0x2, PT ;  /* 0x000000020000780c */ /* 0x000fda0003f05270 */
[----:B------:R-:W-:Y:S05]  /*76e0*/  @!P0 BRA `(.L_x_9925) ;  /* 0x0000000000288947 */ /* 0x000fea0003800000 */
[----:B------:R-:W-:-:S13]  /*76f0*/  ISETP.NE.AND P0, PT, R0, 0x3, PT ;  /* 0x000000030000780c */ /* 0x000fda0003f05270 */
[----:B------:R-:W-:Y:S05]  /*7700*/  @!P0 BRA `(.L_x_9926) ;  /* 0x0000000000148947 */ /* 0x000fea0003800000 */
[----:B------:R-:W-:-:S13]  /*7710*/  ISETP.NE.AND P0, PT, R0, 0x4, PT ;  /* 0x000000040000780c */ /* 0x000fda0003f05270 */
[----:B------:R-:W-:Y:S05]  /*7720*/  @P0 BRA `(.L_x_9923) ;  /* 0x0000000c00800947 */ /* 0x000fea0003800000 */
[----:B--2-45:R-:W0:Y:S02]  /*7730*/  F2I.S64.F64.TRUNC R28, R28 ;  /* 0x0000001c001c7311 */ /* 0x034e24000030d900 */
[----:B0-----:R1:W-:Y:S01]  /*7740*/  STG.E.64 desc[UR36][R4.64], R28 ;  /* 0x0000001c04007986 */ /* 0x0013e2000c101b24 */
[----:B------:R-:W-:Y:S05]  /*7750*/  BRA `(.L_x_9924) ;  /* 0x0000000c00cc7947 */ /* 0x000fea0003800000 */
.L_x_9926:
[----:B--2-45:R-:W0:Y:S02]  /*7760*/  F2I.F64.TRUNC R29, R28 ;  /* 0x0000001c001d7311 */ /* 0x034e24000030d100 */
[----:B0-----:R2:W-:Y:S01]  /*7770*/  STG.E desc[UR36][R4.64], R29 ;  /* 0x0000001d04007986 */ /* 0x0015e2000c101924 */
[----:B------:R-:W-:Y:S05]  /*7780*/  BRA `(.L_x_9924) ;  /* 0x0000000c00c07947 */ /* 0x000fea0003800000 */
.L_x_9925:
[----:B--2-45:R-:W0:Y:S02]  /*7790*/  F2I.F64.TRUNC R29, R28 ;  /* 0x0000001c001d7311 */ /* 0x034e24000030d100 */
[----:B0-----:R0:W-:Y:S01]  /*77a0*/  STG.E.U16 desc[UR36][R4.64], R29 ;  /* 0x0000001d04007986 */ /* 0x0011e2000c101524 */
[----:B------:R-:W-:Y:S05]  /*77b0*/  BRA `(.L_x_9924) ;  /* 0x0000000c00b47947 */ /* 0x000fea0003800000 */
.L_x_9920:
        /* <DEDUP_REMOVED lines=8> */
[----:B--2-45:R-:W0:Y:S01]  /*7840*/  F2F.F32.F64 R3, R28 ;  /* 0x0000001c00037310 */ /* 0x034e220000301000 */
[----:B------:R-:W-:-:S14]  /*7850*/  DSETP.GEU.AND P0, PT, |R28|, UR4, PT ;  /* 0x000000041c007e2a */ /* 0x000fdc000bf0e200 */
[----:B0-----:R-:W-:-:S05]  /*7860*/  @!P0 FMUL R3, R3, 1.175494350822287508e-38 ;  /* 0x0080000003038820 */ /* 0x001fca0000400000 */
[----:B------:R0:W-:Y:S01]  /*7870*/  STG.E desc[UR36][R4.64], R3 ;  /* 0x0000000304007986 */ /* 0x0001e2000c101924 */
[----:B------:R-:W-:Y:S05]  /*7880*/  BRA `(.L_x_9924) ;  /* 0x0000000c00807947 */ /* 0x000fea0003800000 */
.L_x_9928:
[----:B------:R-:W-:Y:S01]  /*7890*/  UMOV UR4, 0xf0000000 ;  /* 0xf000000000047882 */ /* 0x000fe20000000000 */
[----:B------:R-:W-:Y:S01]  /*78a0*/  UMOV UR5, 0x380fffff ;  /* 0x380fffff00057882 */ /* 0x000fe20000000000 */
[----:B--2-45:R-:W0:Y:S01]  /*78b0*/  F2F.F32.F64 R0, R28 ;  /* 0x0000001c00007310 */ /* 0x034e220000301000 */
[----:B------:R-:W-:-:S14]  /*78c0*/  DSETP.GEU.AND P0, PT, |R28|, UR4, PT ;  /* 0x000000041c007e2a */ /* 0x000fdc000bf0e200 */
[----:B0-----:R-:W-:-:S05]  /*78d0*/  @!P0 FMUL R0, R0, 1.175494350822287508e-38 ;  /* 0x0080000000008820 */ /* 0x001fca0000400000 */
[----:B------:R-:W-:-:S05]  /*78e0*/  F2FP.F16.F32.PACK_AB R0, RZ, R0 ;  /* 0x00000000ff00723e */ /* 0x000fca00000000ff */
[----:B------:R0:W-:Y:S01]  /*78f0*/  STG.E.U16 desc[UR36][R4.64], R0 ;  /* 0x0000000004007986 */ /* 0x0001e2000c101524 */
[----:B------:R-:W-:Y:S05]  /*7900*/  BRA `(.L_x_9924) ;  /* 0x0000000c00607947 */ /* 0x000fea0003800000 */
.L_x_9927:
        /* <DEDUP_REMOVED lines=8> */
[----:B--2-45:R-:W0:Y:S01]  /*7990*/  F2F.F32.F64 R6, R28 ;  /* 0x0000001c00067310 */ /* 0x034e220000301000 */
[----:B------:R-:W-:Y:S01]  /*79a0*/  DSETP.GEU.AND P0, PT, |R28|, UR4, PT ;  /* 0x000000041c007e2a */ /* 0x000fe2000bf0e200 */
[----:B------:R-:W-:-:S13]  /*79b0*/  IMAD.MOV.U32 R7, RZ, RZ, RZ ;  /* 0x000000ffff077224 */ /* 0x000fda00078e00ff */
[----:B0-----:R-:W-:-:S05]  /*79c0*/  @!P0 FMUL R6, R6, 1.175494350822287508e-38 ;  /* 0x0080000006068820 */ /* 0x001fca0000400000 */
[----:B------:R0:W-:Y:S01]  /*79d0*/  STG.E.64 desc[UR36][R4.64], R6 ;  /* 0x0000000604007986 */ /* 0x0001e2000c101b24 */
[----:B------:R-:W-:Y:S05]  /*79e0*/  BRA `(.L_x_9924) ;  /* 0x0000000c00287947 */ /* 0x000fea0003800000 */
.L_x_9930:
[----:B------:R-:W-:Y:S01]  /*79f0*/  UMOV UR4, 0xf0000000 ;  /* 0xf000000000047882 */ /* 0x000fe20000000000 */
[----:B------:R-:W-:Y:S01]  /*7a00*/  UMOV UR5, 0x380fffff ;  /* 0x380fffff00057882 */ /* 0x000fe20000000000 */
[----:B--2-45:R-:W0:Y:S01]  /*7a10*/  F2F.F32.F64 R0, R28 ;  /* 0x0000001c00007310 */ /* 0x034e220000301000 */
[----:B------:R-:W-:-:S14]  /*7a20*/  DSETP.GEU.AND P0, PT, |R28|, UR4, PT ;  /* 0x000000041c007e2a */ /* 0x000fdc000bf0e200 */
[----:B0-----:R-:W-:-:S05]  /*7a30*/  @!P0 FMUL R0, R0, 1.175494350822287508e-38 ;  /* 0x0080000000008820 */ /* 0x001fca0000400000 */
[----:B------:R-:W-:-:S04]  /*7a40*/  F2FP.F16.F32.PACK_AB R3, RZ, R0 ;  /* 0x00000000ff03723e */ /* 0x000fc800000000ff */
[----:B------:R-:W-:-:S05]  /*7a50*/  PRMT R3, R3, 0x5410, RZ ;  /* 0x0000541003037816 */ /* 0x000fca00000000ff */
[----:B------:R0:W-:Y:S01]  /*7a60*/  STG.E desc[UR36][R4.64], R3 ;  /* 0x0000000304007986 */ /* 0x0001e2000c101924 */
[----:B------:R-:W-:Y:S05]  /*7a70*/  BRA `(.L_x_9924) ;  /* 0x0000000c00047947 */ /* 0x000fea0003800000 */
.L_x_9929:
[----:B--2-45:R0:W-:Y:S01]  /*7a80*/  STG.E.64 desc[UR36][R4.64], R28 ;  /* 0x0000001c04007986 */ /* 0x0341e2000c101b24 */
[----:B------:R-:W-:Y:S05]  /*7a90*/  BRA `(.L_x_9924) ;  /* 0x0000000800fc7947 */ /* 0x000fea0003800000 */
.L_x_9919:
        /* <DEDUP_REMOVED lines=8> */
[----:B--2-45:R-:W-:-:S06]  /*7b20*/  DSETP.NEU.AND P0, PT, R28, RZ, PT ;  /* 0x000000ff1c00722a */ /* 0x034fcc0003f0d000 */
[----:B------:R-:W-:-:S05]  /*7b30*/  SEL R3, RZ, 0x1, !P0 ;  /* 0x00000001ff037807 */ /* 0x000fca0004000000 */
[----:B------:R0:W-:Y:S01]  /*7b40*/  STG.E.U8 desc[UR36][R4.64], R3 ;  /* 0x0000000304007986 */ /* 0x0001e2000c101124 */
[----:B------:R-:W-:Y:S05]  /*7b50*/  BRA `(.L_x_9924) ;  /* 0x0000000800cc7947 */ /* 0x000fea0003800000 */
.L_x_9933:
[----:B------:R-:W-:-:S05]  /*7b60*/  CS2R R30, SRZ ;  /* 0x00000000001e7805 */ /* 0x000fca000001ff00 */
[----:B--2-45:R0:W-:Y:S01]  /*7b70*/  STG.E.128 desc[UR36][R4.64], R28 ;  /* 0x0000001c04007986 */ /* 0x0341e2000c101d24 */
[----:B------:R-:W-:Y:S05]  /*7b80*/  BRA `(.L_x_9924) ;  /* 0x0000000800c07947 */ /* 0x000fea0003800000 */
.L_x_9932:
        /* <DEDUP_REMOVED lines=25> */
.L_x_9937:
[----:B------:R-:W-:Y:S05]  /*7d20*/  BSYNC B0 ;  /* 0x0000000000007941 */ /* 0x000fea0003800000 */
.L_x_9936:
[----:B------:R-:W-:-:S05]  /*7d30*/  LOP3.LUT R7, R0, R7, RZ, 0xfc, !PT ;  /* 0x0000000700077212 */ /* 0x000fca00078efcff */
[----:B------:R0:W-:Y:S01]  /*7d40*/  STG.E.U8 desc[UR36][R4.64], R7 ;  /* 0x0000000704007986 */ /* 0x0001e2000c101124 */
[----:B------:R-:W-:Y:S05]  /*7d50*/  BRA `(.L_x_9924) ;  /* 0x00000008004c7947 */ /* 0x000fea0003800000 */
.L_x_9935:
[----:B------:R-:W-:Y:S01]  /*7d60*/  UMOV UR4, 0xf0000000 ;  /* 0xf000000000047882 */ /* 0x000fe20000000000 */
[----:B------:R-:W-:Y:S01]  /*7d70*/  UMOV UR5, 0x380fffff ;  /* 0x380fffff00057882 */ /* 0x000fe20000000000 */
[----:B--2-45:R-:W0:Y:S01]  /*7d80*/  F2F.F32.F64 R7, R28 ;  /* 0x0000001c00077310 */ /* 0x034e220000301000 */
        /* <DEDUP_REMOVED lines=14> */
.L_x_9939:
[----:B------:R-:W-:Y:S01]  /*7e70*/  IMAD.MOV.U32 R0, RZ, RZ, 0x7f ;  /* 0x0000007fff007424 */ /* 0x000fe200078e00ff */
[----:B------:R-:W-:-:S04]  /*7e80*/  ISETP.GT.U32.AND P0, PT, R3, 0x7f800000, PT ;  /* 0x7f8000000300780c */ /* 0x000fc80003f04070 */
[----:B------:R-:W-:-:S09]  /*7e90*/  SEL R0, R0, 0x7c, P0 ;  /* 0x0000007c00007807 */ /* 0x000fd20000000000 */
.L_x_9940:
[----:B------:R-:W-:Y:S05]  /*7ea0*/  BSYNC B0 ;  /* 0x0000000000007941 */ /* 0x000fea0003800000 */
.L_x_9938:
[----:B------:R-:W-:-:S04]  /*7eb0*/  LOP3.LUT R3, R7, 0x80000000, RZ, 0xc0, !PT ;  /* 0x8000000007037812 */ /* 0x000fc800078ec0ff */
[----:B------:R-:W-:-:S04]  /*7ec0*/  SHF.R.U32.HI R3, RZ, 0x18, R3 ;  /* 0x00000018ff037819 */ /* 0x000fc80000011603 */
[----:B------:R-:W-:-:S05]  /*7ed0*/  LOP3.LUT R3, R0, R3, RZ, 0xfc, !PT ;  /* 0x0000000300037212 */ /* 0x000fca00078efcff */
[----:B------:R0:W-:Y:S01]  /*7ee0*/  STG.E.U8 desc[UR36][R4.64], R3 ;  /* 0x0000000304007986 */ /* 0x0001e2000c101124 */
[----:B------:R-:W-:Y:S05]  /*7ef0*/  BRA `(.L_x_9924) ;  /* 0x0000000400e47947 */ /* 0x000fea0003800000 */
.L_x_9934:
[----:B------:R-:W-:Y:S01]  /*7f00*/  UMOV UR4, 0xf0000000 ;  /* 0xf000000000047882 */ /* 0x000fe20000000000 */
[----:B------:R-:W-:Y:S01]  /*7f10*/  UMOV UR5, 0x380fffff ;  /* 0x380fffff00057882 */ /* 0x000fe20000000000 */
[----:B--2-45:R-:W0:Y:S01]  /*7f20*/  F2F.F32.F64 R0, R28 ;  /* 0x0000001c00007310 */ /* 0x034e220000301000 */
[----:B------:R-:W-:-:S14]  /*7f30*/  DSETP.GEU.AND P0, PT, |R28|, UR4, PT ;  /* 0x000000041c007e2a */ /* 0x000fdc000bf0e200 */
[----:B0-----:R-:W-:-:S05]  /*7f40*/  @!P0 FMUL R0, R0, 1.175494350822287508e-38 ;  /* 0x0080000000008820 */ /* 0x001fca0000400000 */
[----:B------:R-:W-:-:S05]  /*7f50*/  F2FP.BF16.F32.PACK_AB R0, RZ, R0 ;  /* 0x00000000ff00723e */ /* 0x000fca00000010ff */
[----:B------:R0:W-:Y:S01]  /*7f60*/  STG.E.U16 desc[UR36][R4.64], R0 ;  /* 0x0000000004007986 */ /* 0x0001e2000c101524 */
[----:B------:R-:W-:Y:S05]  /*7f70*/  BRA `(.L_x_9924) ;  /* 0x0000000400c47947 */ /* 0x000fea0003800000 */
.L_x_9931:
        /* <DEDUP_REMOVED lines=8> */
[----:B--2-45:R-:W0:Y:S02]  /*8000*/  F2I.U32.F64.TRUNC R29, R28 ;  /* 0x0000001c001d7311 */ /* 0x034e24000030d000 */
[----:B0-----:R0:W-:Y:S01]  /*8010*/  STG.E.U16 desc[UR36][R4.64], R29 ;  /* 0x0000001d04007986 */ /* 0x0011e2000c101524 */
[----:B------:R-:W-:Y:S05]  /*8020*/  BRA `(.L_x_9924) ;  /* 0x0000000400987947 */ /* 0x000fea0003800000 */
.L_x_9943:
[----:B------:R-:W-:Y:S01]  /*8030*/  UMOV UR4, 0xf0000000 ;  /* 0xf000000000047882 */ /* 0x000fe20000000000 */
[----:B------:R-:W-:Y:S01]  /*8040*/  UMOV UR5, 0x380fffff ;  /* 0x380fffff00057882 */ /* 0x000fe20000000000 */
[----:B--2-45:R-:W0:Y:S01]  /*8050*/  F2F.F32.F64 R7, R28 ;  /* 0x0000001c00077310 */ /* 0x034e220000301000 */
        /* <DEDUP_REMOVED lines=18> */
.L_x_9946:
[----:B------:R-:W-:-:S04]  /*8180*/  LOP3.LUT R0, R7, 0x80000000, RZ, 0xc0, !PT ;  /* 0x8000000007007812 */ /* 0x000fc800078ec0ff */
[----:B------:R-:W-:-:S04]  /*8190*/  SHF.R.U32.HI R0, RZ, 0x18, R0 ;  /* 0x00000018ff007819 */ /* 0x000fc80000011600 */
[----:B------:R-:W-:-:S07]  /*81a0*/  LOP3.LUT R0, R3, R0, RZ, 0xfc, !PT ;  /* 0x0000000003007212 */ /* 0x000fce00078efcff */
.L_x_9945:
[----:B------:R-:W-:Y:S05]  /*81b0*/  BSYNC B0 ;  /* 0x0000000000007941 */ /* 0x000fea0003800000 */
.L_x_9944:
[----:B------:R0:W-:Y:S01]  /*81c0*/  STG.E.U8 desc[UR36][R4.64], R0 ;  /* 0x0000000004007986 */ /* 0x0001e2000c101124 */
[----:B------:R-:W-:Y:S05]  /*81d0*/  BRA `(.L_x_9924) ;  /* 0x00000004002c7947 */ /* 0x000fea0003800000 */
.L_x_9942:
        /* <DEDUP_REMOVED lines=21> */
.L_x_9949:
[----:B------:R-:W-:-:S04]  /*8330*/  LOP3.LUT R0, R7, 0x80000000, RZ, 0xc0, !PT ;  /* 0x8000000007007812 */ /* 0x000fc800078ec0ff */
[----:B------:R-:W-:-:S04]  /*8340*/  SHF.R.U32.HI R0, RZ, 0x18, R0 ;  /* 0x00000018ff007819 */ /* 0x000fc80000011600 */
[----:B------:R-:W-:-:S07]  /*8350*/  LOP3.LUT R0, R3, R0, RZ, 0xfc, !PT ;  /* 0x0000000003007212 */ /* 0x000fce00078efcff */
.L_x_9948:
[----:B------:R-:W-:Y:S05]  /*8360*/  BSYNC B0 ;  /* 0x0000000000007941 */ /* 0x000fea0003800000 */
.L_x_9947:
[----:B------:R0:W-:Y:S01]  /*8370*/  STG.E.U8 desc[UR36][R4.64], R0 ;  /* 0x0000000004007986 */ /* 0x0001e2000c101124 */
[----:B------:R-:W-:Y:S05]  /*8380*/  BRA `(.L_x_9924) ;  /* 0x0000000000c07947 */ /* 0x000fea0003800000 */
.L_x_9941:
        /* <DEDUP_REMOVED lines=26> */
.L_x_9923:
        /* <DEDUP_REMOVED lines=16> */
.L_x_9952:
[----:B------:R-:W-:Y:S05]  /*8630*/  BRA `(.L_x_9924) ;  /* 0x0000000000147947 */ /* 0x000fea0003800000 */
.L_x_9951:
[----:B--2-45:R-:W0:Y:S02]  /*8640*/  F2I.U64.F64.TRUNC R28, R28 ;  /* 0x0000001c001c7311 */ /* 0x034e24000030d800 */
[----:B0-----:R0:W-:Y:S01]  /*8650*/  STG.E.64 desc[UR36][R4.64], R28 ;  /* 0x0000001c04007986 */ /* 0x0011e2000c101b24 */
[----:B------:R-:W-:Y:S05]  /*8660*/  BRA `(.L_x_9924) ;  /* 0x0000000000087947 */ /* 0x000fea0003800000 */
.L_x_9950:
[----:B--2-45:R-:W0:Y:S02]  /*8670*/  F2I.U32.F64.TRUNC R29, R28 ;  /* 0x0000001c001d7311 */ /* 0x034e24000030d000 */
[----:B0-----:R0:W-:Y:S02]  /*8680*/  STG.E desc[UR36][R4.64], R29 ;  /* 0x0000001d04007986 */ /* 0x0011e4000c101924 */
.L_x_9924:
[----:B------:R-:W-:-:S05]  /*8690*/  VIADD R19, R19, 0x80 ;  /* 0x0000008013137836 */ /* 0x000fca0000000000 */
[----:B------:R-:W-:-:S13]  /*86a0*/  ISETP.GE.AND P0, PT, R19, R2, PT ;  /* 0x000000021300720c */ /* 0x000fda0003f06270 */
[----:B------:R-:W-:Y:S05]  /*86b0*/  @P0 BRA `(.L_x_9918) ;  /* 0x00000010005c0947 */ /* 0x000fea0003800000 */
[----:B0-----:R-:W0:Y:S01]  /*86c0*/  S2R R0, SR_CTAID.X ;  /* 0x0000000000007919 */ /* 0x001e220000002500 */
[----:B-1234-:R-:W1:Y:S01]  /*86d0*/  LDC.64 R4, c[0x0][0x218] ;  /* 0x00008600ff047b82 */ /* 0x01ee620000000a00 */
        /* <DEDUP_REMOVED lines=20> */
.L_x_9956:
[----:B------:R-:W0:Y:S02]  /*8820*/  F2I.S64.F64.TRUNC R24, R24 ;  /* 0x0000001800187311 */ /* 0x000e24000030d900 */
[----:B0-----:R-:W-:-:S05]  /*8830*/  IMAD.MOV.U32 R3, RZ, RZ, R24 ;  /* 0x000000ffff037224 */ /* 0x001fca00078e0018 */
[----:B------:R0:W-:Y:S01]  /*8840*/  STG.E.U8 desc[UR36][R4.64], R3 ;  /* 0x0000000304007986 */ /* 0x0001e2000c101124 */
[----:B------:R-:W-:Y:S05]  /*8850*/  BRA `(.L_x_9958) ;  /* 0x0000000c00f07947 */ /* 0x000fea0003800000 */
.L_x_9955:
        /* <DEDUP_REMOVED lines=9> */
.L_x_9960:
[----:B------:R-:W0:Y:S02]  /*88f0*/  F2I.F64.TRUNC R25, R24 ;  /* 0x0000001800197311 */ /* 0x000e24000030d100 */
[----:B0-----:R0:W-:Y:S01]  /*8900*/  STG.E desc[UR36][R4.64], R25 ;  /* 0x0000001904007986 */ /* 0x0011e2000c101924 */
[----:B------:R-:W-:Y:S05]  /*8910*/  BRA `(.L_x_9958) ;  /* 0x0000000c00c07947 */ /* 0x000fea0003800000 */
.L_x_9959:
[----:B------:R-:W0:Y:S02]  /*8920*/  F2I.F64.TRUNC R25, R24 ;  /* 0x0000001800197311 */ /* 0x000e24000030d100 */
[----:B0-----:R0:W-:Y:S01]  /*8930*/  STG.E.U16 desc[UR36][R4.64], R25 ;  /* 0x0000001904007986 */ /* 0x0011e2000c101524 */
[----:B------:R-:W-:Y:S05]  /*8940*/  BRA `(.L_x_9958) ;  /* 0x0000000c00b47947 */ /* 0x000fea0003800000 */
.L_x_9954:
        /* <DEDUP_REMOVED lines=13> */
.L_x_9962:
        /* <DEDUP_REMOVED lines=8> */
.L_x_9961:
        /* <DEDUP_REMOVED lines=14> */
.L_x_9964:
        /* <DEDUP_REMOVED lines=9> */
.L_x_9963:
[----:B------:R0:W-:Y:S01]  /*8c10*/  STG.E.64 desc[UR36][R4.64], R24 ;  /* 0x0000001804007986 */ /* 0x0001e2000c101b24 */
[----:B------:R-:W-:Y:S05]  /*8c20*/  BRA `(.L_x_9958) ;  /* 0x0000000800fc7947 */ /* 0x000fea0003800000 */
.L_x_9953:
        /* <DEDUP_REMOVED lines=12> */
.L_x_9967:
[----:B------:R-:W-:-:S05]  /*8cf0*/  CS2R R26, SRZ ;  /* 0x00000000001a7805 */ /* 0x000fca000001ff00 */
[----:B------:R0:W-:Y:S01]  /*8d00*/  STG.E.128 desc[UR36][R4.64], R24 ;  /* 0x0000001804007986 */ /* 0x0001e2000c101d24 */
[----:B------:R-:W-:Y:S05]  /*8d10*/  BRA `(.L_x_9958) ;  /* 0x0000000800c07947 */ /* 0x000fea0003800000 */
.L_x_9966:
        /* <DEDUP_REMOVED lines=25> */
.L_x_9971:
[----:B------:R-:W-:Y:S05]  /*8eb0*/  BSYNC B0 ;  /* 0x0000000000007941 */ /* 0x000fea0003800000 */
.L_x_9970:
[----:B------:R-:W-:-:S05]  /*8ec0*/  LOP3.LUT R7, R0, R7, RZ, 0xfc, !PT ;  /* 0x0000000700077212 */ /* 0x000fca00078efcff */
[----:B------:R0:W-:Y:S01]  /*8ed0*/  STG.E.U8 desc[UR36][R4.64], R7 ;  /* 0x0000000704007986 */ /* 0x0001e2000c101124 */
[----:B------:R-:W-:Y:S05]  /*8ee0*/  BRA `(.L_x_9958) ;  /* 0x00000008004c7947 */ /* 0x000fea0003800000 */
.L_x_9969:
        /* <DEDUP_REMOVED lines=17> */
.L_x_9973:
[----:B------:R-:W-:Y:S01]  /*9000*/  IMAD.MOV.U32 R0, RZ, RZ, 0x7f ;  /* 0x0000007fff007424 */ /* 0x000fe200078e00ff */
[----:B------:R-:W-:-:S04]  /*9010*/  ISETP.GT.U32.AND P0, PT, R3, 0x7f800000, PT ;  /* 0x7f8000000300780c */ /* 0x000fc80003f04070 */
[----:B------:R-:W-:-:S09]  /*9020*/  SEL R0, R0, 0x7c, P0 ;  /* 0x0000007c00007807 */ /* 0x000fd20000000000 */
.L_x_9974:
[----:B------:R-:W-:Y:S05]  /*9030*/  BSYNC B0 ;  /* 0x0000000000007941 */ /* 0x000fea0003800000 */
.L_x_9972:
[----:B------:R-:W-:-:S04]  /*9040*/  LOP3.LUT R3, R7, 0x80000000, RZ, 0xc0, !PT ;  /* 0x8000000007037812 */ /* 0x000fc800078ec0ff */
[----:B------:R-:W-:-:S04]  /*9050*/  SHF.R.U32.HI R3, RZ, 0x18, R3 ;  /* 0x00000018ff037819 */ /* 0x000fc80000011603 */
[----:B------:R-:W-:-:S05]  /*9060*/  LOP3.LUT R3, R0, R3, RZ, 0xfc, !PT ;  /* 0x0000000300037212 */ /* 0x000fca00078efcff */
[----:B------:R0:W-:Y:S01]  /*9070*/  STG.E.U8 desc[UR36][R4.64], R3 ;  /* 0x0000000304007986 */ /* 0x0001e2000c101124 */
[----:B------:R-:W-:Y:S05]  /*9080*/  BRA `(.L_x_9958) ;  /* 0x0000000400e47947 */ /* 0x000fea0003800000 */
.L_x_9968:
        /* <DEDUP_REMOVED lines=8> */
.L_x_9965:
        /* <DEDUP_REMOVED lines=11> */
.L_x_9977:
        /* <DEDUP_REMOVED lines=21> */
.L_x_9980:
[----:B------:R-:W-:-:S04]  /*9310*/  LOP3.LUT R0, R7, 0x80000000, RZ, 0xc0, !PT ;  /* 0x8000000007007812 */ /* 0x000fc800078ec0ff */
[----:B------:R-:W-:-:S04]  /*9320*/  SHF.R.U32.HI R0, RZ, 0x18, R0 ;  /* 0x00000018ff007819 */ /* 0x000fc80000011600 */
[----:B------:R-:W-:-:S07]  /*9330*/  LOP3.LUT R0, R3, R0, RZ, 0xfc, !PT ;  /* 0x0000000003007212 */ /* 0x000fce00078efcff */
.L_x_9979:
[----:B------:R-:W-:Y:S05]  /*9340*/  BSYNC B0 ;  /* 0x0000000000007941 */ /* 0x000fea0003800000 */
.L_x_9978:
[----:B------:R3:W-:Y:S01]  /*9350*/  STG.E.U8 desc[UR36][R4.64], R0 ;  /* 0x0000000004007986 */ /* 0x0007e2000c101124 */
[----:B------:R-:W-:Y:S05]  /*9360*/  BRA `(.L_x_9958) ;  /* 0x00000004002c7947 */ /* 0x000fea0003800000 */
.L_x_9976:
        /* <DEDUP_REMOVED lines=21> */
.L_x_9983:
[----:B------:R-:W-:-:S04]  /*94c0*/  LOP3.LUT R0, R7, 0x80000000, RZ, 0xc0, !PT ;  /* 0x8000000007007812 */ /* 0x000fc800078ec0ff */
[----:B------:R-:W-:-:S04]  /*94d0*/  SHF.R.U32.HI R0, RZ, 0x18, R0 ;  /* 0x00000018ff007819 */ /* 0x000fc80000011600 */
[----:B------:R-:W-:-:S07]  /*94e0*/  LOP3.LUT R0, R3, R0, RZ, 0xfc, !PT ;  /* 0x0000000003007212 */ /* 0x000fce00078efcff */
.L_x_9982:
[----:B------:R-:W-:Y:S05]  /*94f0*/  BSYNC B0 ;  /* 0x0000000000007941 */ /* 0x000fea0003800000 */
.L_x_9981:
[----:B------:R0:W-:Y:S01]  /*9500*/  STG.E.U8 desc[UR36][R4.64], R0 ;  /* 0x0000000004007986 */ /* 0x0001e2000c101124 */
[----:B------:R-:W-:Y:S05]  /*9510*/  BRA `(.L_x_9958) ;  /* 0x0000000000c07947 */ /* 0x000fea0003800000 */
.L_x_9975:
        /* <DEDUP_REMOVED lines=26> */
.L_x_9957:
        /* <DEDUP_REMOVED lines=16> */
.L_x_9986:
[----:B------:R-:W-:Y:S05]  /*97c0*/  BRA `(.L_x_9958) ;  /* 0x0000000000147947 */ /* 0x000fea0003800000 */
.L_x_9985:
[----:B------:R-:W0:Y:S02]  /*97d0*/  F2I.U64.F64.TRUNC R24, R24 ;  /* 0x0000001800187311 */ /* 0x000e24000030d800 */
[----:B0-----:R1:W-:Y:S01]  /*97e0*/  STG.E.64 desc[UR36][R4.64], R24 ;  /* 0x0000001804007986 */ /* 0x0013e2000c101b24 */
[----:B------:R-:W-:Y:S05]  /*97f0*/  BRA `(.L_x_9958) ;  /* 0x0000000000087947 */ /* 0x000fea0003800000 */
.L_x_9984:
[----:B------:R-:W0:Y:S02]  /*9800*/  F2I.U32.F64.TRUNC R25, R24 ;  /* 0x0000001800197311 */ /* 0x000e24000030d000 */
[----:B0-----:R2:W-:Y:S02]  /*9810*/  STG.E desc[UR36][R4.64], R25 ;  /* 0x0000001904007986 */ /* 0x0015e4000c101924 */
.L_x_9958:
[----:B------:R-:W-:-:S07]  /*9820*/  VIADD R19, R19, 0x80 ;  /* 0x0000008013137836 */ /* 0x000fce0000000000 */
.L_x_9918:
[----:B------:R-:W-:Y:S05]  /*9830*/  BSYNC B6 ;  /* 0x0000000000067941 */ /* 0x000fea0003800000 */
.L_x_9917:
[----:B------:R-:W-:-:S13]  /*9840*/  ISETP.GE.AND P0, PT, R19, R2, PT ;  /* 0x000000021300720c */ /* 0x000fda0003f06270 */
[----:B------:R-:W-:Y:S05]  /*9850*/  @P0 EXIT ;  /* 0x000000000000094d */ /* 0x000fea0003800000 */
[----:B0--3--:R-:W0:Y:S01]  /*9860*/  S2R R0, SR_CTAID.X ;  /* 0x0000000000007919 */ /* 0x009e220000002500 */
[----:B----4-:R-:W3:Y:S01]  /*9870*/  LDC.64 R2, c[0x0][0x218] ;  /* 0x00008600ff027b82 */ /* 0x010ee20000000a00 */
[----:B------:R-:W-:Y:S01]  /*9880*/  ULDC UR4, c[0x0][0x238] ;  /* 0x00008e0000047ab9 */ /* 0x000fe20000000800 */
[----:B0-----:R-:W-:Y:S01]  /*9890*/  IMAD R19, R0, 0x200, R19 ;  /* 0x0000020000137824 */ /* 0x001fe200078e0213 */
[----:B------:R-:W-:-:S03]  /*98a0*/  PRMT R0, R18, 0x9910, RZ ;  /* 0x0000991012007816 */ /* 0x000fc600000000ff */
[----:B------:R-:W-:Y:S01]  /*98b0*/  IMAD R19, R19, UR4, RZ ;  /* 0x0000000413137c24 */ /* 0x000fe2000f8e02ff */
[----:B------:R-:W-:-:S04]  /*98c0*/  ISETP.GT.AND P1, PT, R0, 0x9, PT ;  /* 0x000000090000780c */ /* 0x000fc80003f24270 */
[----:B---3--:R-:W-:-:S05]  /*98d0*/  IADD3 R2, P0, R19, R2, RZ ;  /* 0x0000000213027210 */ /* 0x008fca0007f1e0ff */
        /* <DEDUP_REMOVED lines=10> */
[----:B-1---5:R-:W0:Y:S02]  /*9980*/  F2I.F64.TRUNC R17, R16 ;  /* 0x0000001000117311 */ /* 0x022e24000030d100 */
[----:B0-----:R-:W-:Y:S01]  /*9990*/  STG.E.U8 desc[UR36][R2.64], R17 ;  /* 0x0000001102007986 */ /* 0x001fe2000c101124 */
[----:B------:R-:W-:Y:S05]  /*99a0*/  EXIT ;  /* 0x000000000000794d */ /* 0x000fea0003800000 */
.L_x_9990:
[----:B-1---5:R-:W2:Y:S02]  /*99b0*/  F2I.S64.F64.TRUNC R16, R16 ;  /* 0x0000001000107311 */ /* 0x022ea4000030d900 */
[----:B--2---:R-:W-:-:S05]  /*99c0*/  IMAD.MOV.U32 R5, RZ, RZ, R16 ;  /* 0x000000ffff057224 */ /* 0x004fca00078e0010 */
[----:B------:R-:W-:Y:S01]  /*99d0*/  STG.E.U8 desc[UR36][R2.64], R5 ;  /* 0x0000000502007986 */ /* 0x000fe2000c101124 */
[----:B------:R-:W-:Y:S05]  /*99e0*/  EXIT ;  /* 0x000000000000794d */ /* 0x000fea0003800000 */
.L_x_9989:
[----:B------:R-:W-:-:S13]  /*99f0*/  ISETP.NE.AND P0, PT, R0, 0x2, PT ;  /* 0x000000020000780c */ /* 0x000fda0003f05270 */
[----:B------:R-:W-:Y:S05]  /*9a00*/  @!P0 BRA `(.L_x_9992) ;  /* 0x0000000000288947 */ /* 0x000fea0003800000 */
[----:B------:R-:W-:-:S13]  /*9a10*/  ISETP.NE.AND P0, PT, R0, 0x3, PT ;  /* 0x000000030000780c */ /* 0x000fda0003f05270 */
[----:B------:R-:W-:Y:S05]  /*9a20*/  @!P0 BRA `(.L_x_9993) ;  /* 0x0000000000148947 */ /* 0x000fea0003800000 */
[----:B------:R-:W-:-:S13]  /*9a30*/  ISETP.NE.AND P0, PT, R0, 0x4, PT ;  /* 0x000000040000780c */ /* 0x000fda0003f05270 */
[----:B------:R-:W-:Y:S05]  /*9a40*/  @P0 BRA `(.L_x_9991) ;  /* 0x0000000c00880947 */ /* 0x000fea0003800000 */
[----:B-1---5:R-:W0:Y:S02]  /*9a50*/  F2I.S64.F64.TRUNC R16, R16 ;  /* 0x0000001000107311 */ /* 0x022e24000030d900 */
[----:B0-----:R-:W-:Y:S01]  /*9a60*/  STG.E.64 desc[UR36][R2.64], R16 ;  /* 0x0000001002007986 */ /* 0x001fe2000c101b24 */
[----:B------:R-:W-:Y:S05]  /*9a70*/  EXIT ;  /* 0x000000000000794d */ /* 0x000fea0003800000 */
.L_x_9993:
[----:B-1---5:R-:W0:Y:S02]  /*9a80*/  F2I.F64.TRUNC R17, R16 ;  /* 0x0000001000117311 */ /* 0x022e24000030d100 */
[----:B0-----:R-:W-:Y:S01]  /*9a90*/  STG.E desc[UR36][R2.64], R17 ;  /* 0x0000001102007986 */ /* 0x001fe2000c101924 */
[----:B------:R-:W-:Y:S05]  /*9aa0*/  EXIT ;  /* 0x000000000000794d */ /* 0x000fea0003800000 */
.L_x_9992:
[----:B-1---5:R-:W0:Y:S02]  /*9ab0*/  F2I.F64.TRUNC R17, R16 ;  /* 0x0000001000117311 */ /* 0x022e24000030d100 */
[----:B0-----:R-:W-:Y:S01]  /*9ac0*/  STG.E.U16 desc[UR36][R2.64], R17 ;  /* 0x0000001102007986 */ /* 0x001fe2000c101524 */
[----:B------:R-:W-:Y:S05]  /*9ad0*/  EXIT ;  /* 0x000000000000794d */ /* 0x000fea0003800000 */
.L_x_9988:
        /* <DEDUP_REMOVED lines=8> */
[----:B-12--5:R-:W0:Y:S01]  /*9b60*/  F2F.F32.F64 R5, R16 ;  /* 0x0000001000057310 */ /* 0x026e220000301000 */
[----:B------:R-:W-:-:S14]  /*9b70*/  DSETP.GEU.AND P0, PT, |R16|, UR4, PT ;  /* 0x0000000410007e2a */ /* 0x000fdc000bf0e200 */
[----:B0-----:R-:W-:-:S05]  /*9b80*/  @!P0 FMUL R5, R5, 1.175494350822287508e-38 ;  /* 0x0080000005058820 */ /* 0x001fca0000400000 */
[----:B------:R-:W-:Y:S01]  /*9b90*/  STG.E desc[UR36][R2.64], R5 ;  /* 0x0000000502007986 */ /* 0x000fe2000c101924 */
[----:B------:R-:W-:Y:S05]  /*9ba0*/  EXIT ;  /* 0x000000000000794d */ /* 0x000fea0003800000 */
.L_x_9995:
[----:B------:R-:W-:Y:S01]  /*9bb0*/  UMOV UR4, 0xf0000000 ;  /* 0xf000000000047882 */ /* 0x000fe20000000000 */
[----:B------:R-:W-:Y:S01]  /*9bc0*/  UMOV UR5, 0x380fffff ;  /* 0x380fffff00057882 */ /* 0x000fe20000000000 */
[----:B-1---5:R-:W0:Y:S01]  /*9bd0*/  F2F.F32.F64 R0, R16 ;  /* 0x0000001000007310 */ /* 0x022e220000301000 */
[----:B------:R-:W-:-:S14]  /*9be0*/  DSETP.GEU.AND P0, PT, |R16|, UR4, PT ;  /* 0x0000000410007e2a */ /* 0x000fdc000bf0e200 */
[----:B0-----:R-:W-:-:S05]  /*9bf0*/  @!P0 FMUL R0, R0, 1.175494350822287508e-38 ;  /* 0x0080000000008820 */ /* 0x001fca0000400000 */
[----:B------:R-:W-:-:S05]  /*9c00*/  F2FP.F16.F32.PACK_AB R0, RZ, R0 ;  /* 0x00000000ff00723e */ /* 0x000fca00000000ff */
[----:B------:R-:W-:Y:S01]  /*9c10*/  STG.E.U16 desc[UR36][R2.64], R0 ;  /* 0x0000000002007986 */ /* 0x000fe2000c101524 */
[----:B------:R-:W-:Y:S05]  /*9c20*/  EXIT ;  /* 0x000000000000794d */ /* 0x000fea0003800000 */
.L_x_9994:
        /* <DEDUP_REMOVED lines=8> */
[----:B-12--5:R-:W0:Y:S01]  /*9cb0*/  F2F.F32.F64 R4, R16 ;  /* 0x0000001000047310 */ /* 0x026e220000301000 */
[----:B------:R-:W-:Y:S01]  /*9cc0*/  DSETP.GEU.AND P0, PT, |R16|, UR4, PT ;  /* 0x0000000410007e2a */ /* 0x000fe2000bf0e200 */
[----:B------:R-:W-:-:S13]  /*9cd0*/  IMAD.MOV.U32 R5, RZ, RZ, RZ ;  /* 0x000000ffff057224 */ /* 0x000fda00078e00ff */
[----:B0-----:R-:W-:-:S05]  /*9ce0*/  @!P0 FMUL R4, R4, 1.175494350822287508e-38 ;  /* 0x0080000004048820 */ /* 0x001fca0000400000 */
[----:B------:R-:W-:Y:S01]  /*9cf0*/  STG.E.64 desc[UR36][R2.64], R4 ;  /* 0x0000000402007986 */ /* 0x000fe2000c101b24 */
[----:B------:R-:W-:Y:S05]  /*9d00*/  EXIT ;  /* 0x000000000000794d */ /* 0x000fea0003800000 */
.L_x_9997:
[----:B------:R-:W-:Y:S01]  /*9d10*/  UMOV UR4, 0xf0000000 ;  /* 0xf000000000047882 */ /* 0x000fe20000000000 */
[----:B------:R-:W-:Y:S01]  /*9d20*/  UMOV UR5, 0x380fffff ;  /* 0x380fffff00057882 */ /* 0x000fe20000000000 */
[----:B-1---5:R-:W0:Y:S01]  /*9d30*/  F2F.F32.F64 R0, R16 ;  /* 0x0000001000007310 */ /* 0x022e220000301000 */
[----:B------:R-:W-:-:S14]  /*9d40*/  DSETP.GEU.AND P0, PT, |R16|, UR4, PT ;  /* 0x0000000410007e2a */ /* 0x000fdc000bf0e200 */
[----:B0-----:R-:W-:-:S05]  /*9d50*/  @!P0 FMUL R0, R0, 1.175494350822287508e-38 ;  /* 0x0080000000008820 */ /* 0x001fca0000400000 */
[----:B--2---:R-:W-:-:S04]  /*9d60*/  F2FP.F16.F32.PACK_AB R5, RZ, R0 ;  /* 0x00000000ff05723e */ /* 0x004fc800000000ff */
[----:B------:R-:W-:-:S05]  /*9d70*/  PRMT R5, R5, 0x5410, RZ ;  /* 0x0000541005057816 */ /* 0x000fca00000000ff */
[----:B------:R-:W-:Y:S01]  /*9d80*/  STG.E desc[UR36][R2.64], R5 ;  /* 0x0000000502007986 */ /* 0x000fe2000c101924 */
[----:B------:R-:W-:Y:S05]  /*9d90*/  EXIT ;  /* 0x000000000000794d */ /* 0x000fea0003800000 */
.L_x_9996:
[----:B-1---5:R-:W-:Y:S01]  /*9da0*/  STG.E.64 desc[UR36][R2.64], R16 ;  /* 0x0000001002007986 */ /* 0x022fe2000c101b24 */
[----:B------:R-:W-:Y:S05]  /*9db0*/  EXIT ;  /* 0x000000000000794d */ /* 0x000fea0003800000 */
.L_x_9987:
        /* <DEDUP_REMOVED lines=8> */
[----:B-1---5:R-:W-:-:S06]  /*9e40*/  DSETP.NEU.AND P0, PT, R16, RZ, PT ;  /* 0x000000ff1000722a */ /* 0x022fcc0003f0d000 */
[----:B--2---:R-:W-:-:S05]  /*9e50*/  SEL R5, RZ, 0x1, !P0 ;  /* 0x00000001ff057807 */ /* 0x004fca0004000000 */
[----:B------:R-:W-:Y:S01]  /*9e60*/  STG.E.U8 desc[UR36][R2.64], R5 ;  /* 0x0000000502007986 */ /* 0x000fe2000c101124 */
[----:B------:R-:W-:Y:S05]  /*9e70*/  EXIT ;  /* 0x000000000000794d */ /* 0x000fea0003800000 */
.L_x_10000:
[----:B------:R-:W-:-:S05]  /*9e80*/  CS2R R18, SRZ ;  /* 0x0000000000127805 */ /* 0x000fca000001ff00 */
[----:B-1---5:R-:W-:Y:S01]  /*9e90*/  STG.E.128 desc[UR36][R2.64], R16 ;  /* 0x0000001002007986 */ /* 0x022fe2000c101d24 */
[----:B------:R-:W-:Y:S05]  /*9ea0*/  EXIT ;  /* 0x000000000000794d */ /* 0x000fea0003800000 */
.L_x_9999:
        /* <DEDUP_REMOVED lines=8> */
[----:B-1---5:R-:W0:Y:S01]  /*9f30*/  F2F.F32.F64 R7, R16 ;  /* 0x0000001000077310 */ /* 0x022e220000301000 */
[----:B------:R-:W-:Y:S01]  /*9f40*/  DSETP.GEU.AND P0, PT, |R16|, UR4, PT ;  /* 0x0000000410007e2a */ /* 0x000fe2000bf0e200 */
[----:B------:R-:W-:-:S13]  /*9f50*/  BSSY B0, `(.L_x_10003) ;  /* 0x000000f000007945 */ /* 0x000fda0003800000 */
[----:B0-----:R-:W-:-:S05]  /*9f60*/  @!P0 FMUL R7, R7, 1.175494350822287508e-38 ;  /* 0x0080000007078820 */ /* 0x001fca0000400000 */
[C---:B--2---:R-:W-:Y:S02]  /*9f70*/  LOP3.LUT R4, R7.reuse, 0x7fffffff, RZ, 0xc0, !PT ;  /* 0x7fffffff07047812 */ /* 0x044fe400078ec0ff */
        /* <DEDUP_REMOVED lines=12> */
.L_x_10004:
[----:B------:R-:W-:Y:S05]  /*a040*/  BSYNC B0 ;  /* 0x0000000000007941 */ /* 0x000fea0003800000 */
.L_x_10003:
[----:B------:R-:W-:-:S05]  /*a050*/  LOP3.LUT R5, R0, R5, RZ, 0xfc, !PT ;  /* 0x0000000500057212 */ /* 0x000fca00078efcff */
[----:B------:R-:W-:Y:S01]  /*a060*/  STG.E.U8 desc[UR36][R2.64], R5 ;  /* 0x0000000502007986 */ /* 0x000fe2000c101124 */
[----:B------:R-:W-:Y:S05]  /*a070*/  EXIT ;  /* 0x000000000000794d */ /* 0x000fea0003800000 */
.L_x_10002:
[----:B------:R-:W-:Y:S01]  /*a080*/  UMOV UR4, 0xf0000000 ;  /* 0xf000000000047882 */ /* 0x000fe20000000000 */
[----:B------:R-:W-:Y:S01]  /*a090*/  UMOV UR5, 0x380fffff ;  /* 0x380fffff00057882 */ /* 0x000fe20000000000 */
[----:B-12--5:R-:W0:Y:S01]  /*a0a0*/  F2F.F32.F64 R5, R16 ;  /* 0x0000001000057310 */ /* 0x026e220000301000 */
        /* <DEDUP_REMOVED lines=14> */
.L_x_10006:
[----:B------:R-:W-:Y:S01]  /*a190*/  IMAD.MOV.U32 R0, RZ, RZ, 0x7f ;  /* 0x0000007fff007424 */ /* 0x000fe200078e00ff */
[----:B------:R-:W-:-:S04]  /*a1a0*/  ISETP.GT.U32.AND P0, PT, R4, 0x7f800000, PT ;  /* 0x7f8000000400780c */ /* 0x000fc80003f04070 */
[----:B------:R-:W-:-:S09]  /*a1b0*/  SEL R0, R0, 0x7c, P0 ;  /* 0x0000007c00007807 */ /* 0x000fd20000000000 */
.L_x_10007:
[----:B------:R-:W-:Y:S05]  /*a1c0*/  BSYNC B0 ;  /* 0x0000000000007941 */ /* 0x000fea0003800000 */
.L_x_10005:
[----:B------:R-:W-:-:S04]  /*a1d0*/  LOP3.LUT R4, R5, 0x80000000, RZ, 0xc0, !PT ;  /* 0x8000000005047812 */ /* 0x000fc800078ec0ff */
[----:B------:R-:W-:-:S04]  /*a1e0*/  SHF.R.U32.HI R5, RZ, 0x18, R4 ;  /* 0x00000018ff057819 */ /* 0x000fc80000011604 */
[----:B------:R-:W-:-:S05]  /*a1f0*/  LOP3.LUT R5, R0, R5, RZ, 0xfc, !PT ;  /* 0x0000000500057212 */ /* 0x000fca00078efcff */
[----:B------:R-:W-:Y:S01]  /*a200*/  STG.E.U8 desc[UR36][R2.64], R5 ;  /* 0x0000000502007986 */ /* 0x000fe2000c101124 */
[----:B------:R-:W-:Y:S05]  /*a210*/  EXIT ;  /* 0x000000000000794d */ /* 0x000fea0003800000 */
.L_x_10001:
[----:B------:R-:W-:Y:S01]  /*a220*/  UMOV UR4, 0xf0000000 ;  /* 0xf000000000047882 */ /* 0x000fe20000000000 */
[----:B------:R-:W-:Y:S01]  /*a230*/  UMOV UR5, 0x380fffff ;  /* 0x380fffff00057882 */ /* 0x000fe20000000000 */
[----:B-1---5:R-:W0:Y:S01]  /*a240*/  F2F.F32.F64 R0, R16 ;  /* 0x0000001000007310 */ /* 0x022e220000301000 */
[----:B------:R-:W-:-:S14]  /*a250*/  DSETP.GEU.AND P0, PT, |R16|, UR4, PT ;  /* 0x0000000410007e2a */ /* 0x000fdc000bf0e200 */
[----:B0-----:R-:W-:-:S05]  /*a260*/  @!P0 FMUL R0, R0, 1.175494350822287508e-38 ;  /* 0x0080000000008820 */ /* 0x001fca0000400000 */
[----:B------:R-:W-:-:S05]  /*a270*/  F2FP.BF16.F32.PACK_AB R0, RZ, R0 ;  /* 0x00000000ff00723e */ /* 0x000fca00000010ff */
[----:B------:R-:W-:Y:S01]  /*a280*/  STG.E.U16 desc[UR36][R2.64], R0 ;  /* 0x0000000002007986 */ /* 0x000fe2000c101524 */
[----:B------:R-:W-:Y:S05]  /*a290*/  EXIT ;  /* 0x000000000000794d */ /* 0x000fea0003800000 */
.L_x_9998:
        /* <DEDUP_REMOVED lines=8> */
[----:B-1---5:R-:W0:Y:S02]  /*a320*/  F2I.U32.F64.TRUNC R17, R16 ;  /* 0x0000001000117311 */ /* 0x022e24000030d000 */
[----:B0-----:R-:W-:Y:S01]  /*a330*/  STG.E.U16 desc[UR36][R2.64], R17 ;  /* 0x0000001102007986 */ /* 0x001fe2000c101524 */
[----:B------:R-:W-:Y:S05]  /*a340*/  EXIT ;  /* 0x000000000000794d */ /* 0x000fea0003800000 */
.L_x_10010:
[----:B------:R-:W-:Y:S01]  /*a350*/  UMOV UR4, 0xf0000000 ;  /* 0xf000000000047882 */ /* 0x000fe20000000000 */
[----:B------:R-:W-:Y:S01]  /*a360*/  UMOV UR5, 0x380fffff ;  /* 0x380fffff00057882 */ /* 0x000fe20000000000 */
[----:B-1---5:R-:W0:Y:S01]  /*a370*/  F2F.F32.F64 R7, R16 ;  /* 0x0000001000077310 */ /* 0x022e220000301000 */
[----:B------:R-:W-:Y:S01]  /*a380*/  DSETP.GEU.AND P0, PT, |R16|, UR4, PT ;  /* 0x0000000410007e2a */ /* 0x000fe2000bf0e200 */
[----:B------:R-:W-:Y:S01]  /*a390*/  BSSY B0, `(.L_x_10011) ;  /* 0x0000015000007945 */ /* 0x000fe20003800000 */
[----:B------:R-:W-:-:S12]  /*a3a0*/  IMAD.MOV.U32 R0, RZ, RZ, 0x80 ;  /* 0x00000080ff007424 */ /* 0x000fd800078e00ff */
[----:B0-----:R-:W-:-:S05]  /*a3b0*/  @!P0 FMUL R7, R7, 1.175494350822287508e-38 ;  /* 0x0080000007078820 */ /* 0x001fca0000400000 */
[----:B--2---:R-:W-:-:S04]  /*a3c0*/  LOP3.LUT R5, R7, 0x7fffffff, RZ, 0xc0, !PT ;  /* 0x7fffffff07057812 */ /* 0x004fc800078ec0ff */
        /* <DEDUP_REMOVED lines=13> */
.L_x_10013:
[----:B------:R-:W-:-:S04]  /*a4a0*/  LOP3.LUT R0, R7, 0x80000000, RZ, 0xc0, !PT ;  /* 0x8000000007007812 */ /* 0x000fc800078ec0ff */
[----:B------:R-:W-:-:S04]  /*a4b0*/  SHF.R.U32.HI R5, RZ, 0x18, R0 ;  /* 0x00000018ff057819 */ /* 0x000fc80000011600 */
[----:B------:R-:W-:-:S04]  /*a4c0*/  LOP3.LUT R4, R4, R5, RZ, 0xfc, !PT ;  /* 0x0000000504047212 */ /* 0x000fc800078efcff */
[----:B------:R-:W-:-:S07]  /*a4d0*/  PRMT R0, R4, 0x7610, R0 ;  /* 0x0000761004007816 */ /* 0x000fce0000000000 */
.L_x_10012:
[----:B------:R-:W-:Y:S05]  /*a4e0*/  BSYNC B0 ;  /* 0x0000000000007941 */ /* 0x000fea0003800000 */
.L_x_10011:
[----:B------:R-:W-:Y:S01]  /*a4f0*/  STG.E.U8 desc[UR36][R2.64], R0 ;  /* 0x0000000002007986 */ /* 0x000fe2000c101124 */
[----:B------:R-:W-:Y:S05]  /*a500*/  EXIT ;  /* 0x000000000000794d */ /* 0x000fea0003800000 */
.L_x_10009:
        /* <DEDUP_REMOVED lines=21> */
.L_x_10016:
[----:B------:R-:W-:-:S04]  /*a660*/  LOP3.LUT R0, R7, 0x80000000, RZ, 0xc0, !PT ;  /* 0x8000000007007812 */ /* 0x000fc800078ec0ff */
[----:B------:R-:W-:-:S04]  /*a670*/  SHF.R.U32.HI R5, RZ, 0x18, R0 ;  /* 0x00000018ff057819 */ /* 0x000fc80000011600 */
[----:B------:R-:W-:-:S04]  /*a680*/  LOP3.LUT R4, R4, R5, RZ, 0xfc, !PT ;  /* 0x0000000504047212 */ /* 0x000fc800078efcff */
[----:B------:R-:W-:-:S07]  /*a690*/  PRMT R0, R4, 0x7610, R0 ;  /* 0x0000761004007816 */ /* 0x000fce0000000000 */
.L_x_10015:
[----:B------:R-:W-:Y:S05]  /*a6a0*/  BSYNC B0 ;  /* 0x0000000000007941 */ /* 0x000fea0003800000 */
.L_x_10014:
[----:B------:R-:W-:Y:S01]  /*a6b0*/  STG.E.U8 desc[UR36][R2.64], R0 ;  /* 0x0000000002007986 */ /* 0x000fe2000c101124 */
[----:B------:R-:W-:Y:S05]  /*a6c0*/  EXIT ;  /* 0x000000000000794d */ /* 0x000fea0003800000 */
.L_x_10008:
        /* <DEDUP_REMOVED lines=9> */
[----:B------:R-:W-:-:S14]  /*a760*/  DSETP.GEU.AND P0, PT, |R16|, UR4, PT ;  /* 0x0000000410007e2a */ /* 0x000fdc000bf0e200 */
[----:B0-----:R-:W-:-:S05]  /*a770*/  @!P0 FMUL R6, R6, 1.175494350822287508e-38 ;  /* 0x0080000006068820 */ /* 0x001fca0000400000 */
[----:B--2---:R-:W-:-:S04]  /*a780*/  SHF.R.U32.HI R4, RZ, 0x17, R6 ;  /* 0x00000017ff047819 */ /* 0x004fc80000011606 */
        /* <DEDUP_REMOVED lines=14> */
.L_x_9991:
[----:B------:R-:W-:Y:S01]  /*a870*/  MOV R0, 0x0 ;  /* 0x0000000000007802 */ /* 0x000fe20000000f00 */
[----:B------:R-:W-:Y:S01]  /*a880*/  ULDC.64 UR4, c[0x4][0x128] ;  /* 0x01004a0000047ab9 */ /* 0x000fe20000000a00 */
[----:B------:R-:W-:Y:S01]  /*a890*/  ULDC.64 UR6, c[0x4][0x10] ;  /* 0x0100040000067ab9 */ /* 0x000fe20000000a00 */
[----:B-12---:R-:W-:Y:S01]  /*a8a0*/  IMAD.U32 R4, RZ, RZ, UR4 ;  /* 0x00000004ff047e24 */ /* 0x006fe2000f8e00ff */
        /* <DEDUP_REMOVED lines=12> */
.L_x_10019:
[----:B------:R-:W-:Y:S05]  /*a970*/  EXIT ;  /* 0x000000000000794d */ /* 0x000fea0003800000 */
.L_x_10018:
[----:B-1---5:R-:W0:Y:S02]  /*a980*/  F2I.U64.F64.TRUNC R16, R16 ;  /* 0x0000001000107311 */ /* 0x022e24000030d800 */
[----:B0-----:R-:W-:Y:S01]  /*a990*/  STG.E.64 desc[UR36][R2.64], R16 ;  /* 0x0000001002007986 */ /* 0x001fe2000c101b24 */
[----:B------:R-:W-:Y:S05]  /*a9a0*/  EXIT ;  /* 0x000000000000794d */ /* 0x000fea0003800000 */
.L_x_10017:
[----:B-1---5:R-:W0:Y:S02]  /*a9b0*/  F2I.U32.F64.TRUNC R17, R16 ;  /* 0x0000001000117311 */ /* 0x022e24000030d000 */
[----:B0-----:R-:W-:Y:S01]  /*a9c0*/  STG.E desc[UR36][R2.64], R17 ;  /* 0x0000001102007986 */ /* 0x001fe2000c101924 */
[----:B------:R-:W-:Y:S05]  /*a9d0*/  EXIT ;  /* 0x000000000000794d */ /* 0x000fea0003800000 */
.L_x_10020:
        /* <DEDUP_REMOVED lines=10> */
.L_x_12901:


//--------------------- .text._ZN2at6native18elementwise_kernelILi128ELi2EZNS0_22gpu_kernel_impl_nocastIZZZNS0_18GeluCUDAKernelImplERNS_18TensorIteratorBaseENS0_8GeluTypeEENKUlvE0_clEvENKUlvE_clEvEUldE_EEvS4_RKT_EUliE_EEviT1_ --------------------------
	.section	.text._ZN2at6native18elementwise_kernelILi128ELi2EZNS0_22gpu_kernel_impl_nocastIZZZNS0_18GeluCUDAKernelImplERNS_18TensorIteratorBaseENS0_8GeluTypeEENKUlvE0_clEvENKUlvE_clEvEUldE_EEvS4_RKT_EUliE_EEviT1_,"ax",@progbits
	.align	128
        .global         _ZN2at6native18elementwise_kernelILi128ELi2EZNS0_22gpu_kernel_impl_nocastIZZZNS0_18GeluCUDAKernelImplERNS_18TensorIteratorBaseENS0_8GeluTypeEENKUlvE0_clEvENKUlvE_clEvEUldE_EEvS4_RKT_EUliE_EEviT1_
        .type           _ZN2at6native18elementwise_kernelILi128ELi2EZNS0_22gpu_kernel_impl_nocastIZZZNS0_18GeluCUDAKernelImplERNS_18TensorIteratorBaseENS0_8GeluTypeEENKUlvE0_clEvENKUlvE_clEvEUldE_EEvS4_RKT_EUliE_EEviT1_,@function
        .size           _ZN2at6native18elementwise_kernelILi128ELi2EZNS0_22gpu_kernel_impl_nocastIZZZNS0_18GeluCUDAKernelImplERNS_18TensorIteratorBaseENS0_8GeluTypeEENKUlvE0_clEvENKUlvE_clEvEUldE_EEvS4_RKT_EUliE_EEviT1_,(.L_x_12902 - _ZN2at6native18elementwise_kernelILi128ELi2EZNS0_22gpu_kernel_impl_nocastIZZZNS0_18GeluCUDAKernelImplERNS_18TensorIteratorBaseENS0_8GeluTypeEENKUlvE0_clEvENKUlvE_clEvEUldE_EEvS4_RKT_EUliE_EEviT1_)
        .other          _ZN2at6native18elementwise_kernelILi128ELi2EZNS0_22gpu_kernel_impl_nocastIZZZNS0_18GeluCUDAKernelImplERNS_18TensorIteratorBaseENS0_8GeluTypeEENKUlvE0_clEvENKUlvE_clEvEUldE_EEvS4_RKT_EUliE_EEviT1_,@"STO_CUDA_ENTRY STV_DEFAULT"
_ZN2at6native18elementwise_kernelILi128ELi2EZNS0_22gpu_kernel_impl_nocastIZZZNS0_18GeluCUDAKernelImplERNS_18TensorIteratorBaseENS0_8GeluTypeEENKUlvE0_clEvENKUlvE_clEvEUldE_EEvS4_RKT_EUliE_EEviT1_:
.text._ZN2at6native18elementwise_kernelILi128ELi2EZNS0_22gpu_kernel_impl_nocastIZZZNS0_18GeluCUDAKernelImplERNS_18TensorIteratorBaseENS0_8GeluTypeEENKUlvE0_clEvENKUlvE_clEvEUldE_EEvS4_RKT_EUliE_EEviT1_:
        /* <DEDUP_REMOVED lines=314> */
.L_x_10023:
[----:B------:R-:W-:Y:S02]  /*13a0*/  ULDC.64 UR8, c[0x0][0x418] ;  /* 0x0001060000087ab9 */ /* 0x000fe40000000a00 */
[----:B------:R-:W-:-:S04]  /*13b0*/  IADD3 R8, P0, R0, UR8, RZ ;  /* 0x0000000800087c10 */ /* 0x000fc8000ff1e0ff */
[----:B------:R-:W-:-:S06]  /*13c0*/  IADD3.X R9, RZ, UR9, RZ, P0, !PT ;  /* 0x00000009ff097c10 */ /* 0x000fcc00087fe4ff */
[----:B------:R-:W2:Y:S01]  /*13d0*/  LDG.E.64 R8, desc[UR4][R8.64] ;  /* 0x0000000408087981 */ /* 0x000ea2000c1e1b00 */
[----:B------:R-:W-:Y:S01]  /*13e0*/  UMOV UR8, 0x667f3bcd ;  /* 0x667f3bcd00087882 */ /* 0x000fe20000000000 */
[----:B------:R-:W-:Y:S01]  /*13f0*/  UMOV UR9, 0x3fe6a09e ;  /* 0x3fe6a09e00097882 */ /* 0x000fe20000000000 */
[----:B------:R-:W-:Y:S02]  /*1400*/  MOV R10, 0xdb46fa5f ;  /* 0xdb46fa5f000a7802 */ /* 0x000fe40000000f00 */
[----:B------:R-:W-:Y:S02]  /*1410*/  MOV R11, 0x3d47088f ;  /* 0x3d47088f000b7802 */ /* 0x000fe40000000f00 */
[----:B------:R-:W-:Y:S02]  /*1420*/  MOV R16, 0xf89b6999 ;  /* 0xf89b699900107802 */ /* 0x000fe40000000f00 */
[----:B------:R-:W-:Y:S01]  /*1430*/  MOV R17, 0x3e928a27 ;  /* 0x3e928a2700117802 */ /* 0x000fe20000000f00 */
[C---:B--2---:R-:W-:Y:S01]  /*1440*/  DMUL R6, R8.reuse, UR8 ;  /* 0x0000000808067c28 */ /* 0x044fe20008000000 */
[----:B------:R-:W-:Y:S01]  /*1450*/  UMOV UR8, 0xfba6f279 ;  /* 0xfba6f27900087882 */ /* 0x000fe20000000000 */
[----:B------:R-:W-:Y:S01]  /*1460*/  UMOV UR9, 0x3cf0679a ;  /* 0x3cf0679a00097882 */ /* 0x000fe20000000000 */
[----:B------:R-:W-:-:S05]  /*1470*/  DMUL R8, R8, 0.5 ;  /* 0x3fe0000008087828 */ /* 0x000fca0000000000 */
        /* <DEDUP_REMOVED lines=115> */
[----:B------:R-:W-:-:S03]  /*1bb0*/  ULDC.64 UR8, c[0x0][0x410] ;  /* 0x0001040000087ab9 */ /* 0x000fc60000000a00 */
[----:B------:R-:W-:-:S08]  /*1bc0*/  DMUL R16, R10, R16 ;  /* 0x000000100a107228 */ /* 0x000fd00000000000 */
[----:B------:R-:W-:Y:S02]  /*1bd0*/  DFMA R14, R10, R16, -R14 ;  /* 0x000000100a0e722b */ /* 0x000fe4000000080e */
[----:B0-----:R-:W-:-:S06]  /*1be0*/  DADD R16, -R12, 1 ;  /* 0x3ff000000c107429 */ /* 0x001fcc0000000100 */
[----:B------:R-:W-:-:S08]  /*1bf0*/  DADD R14, R10, R14 ;  /* 0x000000000a0e7229 */ /* 0x000fd0000000000e */
[----:B------:R-:W-:-:S10]  /*1c00*/  DFMA R14, -R14, R12, R16 ;  /* 0x0000000c0e0e722b */ /* 0x000fd40000000110 */
[----:B------:R-:W-:Y:S02]  /*1c10*/  FSEL R6, R15, 1.875, !P0 ;  /* 0x3ff000000f067808 */ /* 0x000fe40004000000 */
[----:B------:R-:W-:Y:S02]  /*1c20*/  FSEL R14, R14, RZ, !P0 ;  /* 0x000000ff0e0e7208 */ /* 0x000fe40004000000 */
[----:B------:R-:W-:Y:S02]  /*1c30*/  LOP3.LUT R15, R6, 0x80000000, R7, 0xb8, !PT ;  /* 0x80000000060f7812 */ /* 0x000fe400078eb807 */
[----:B------:R-:W-:Y:S02]  /*1c40*/  IADD3 R4, P0, R5, UR8, RZ ;  /* 0x0000000805047c10 */ /* 0x000fe4000ff1e0ff */
[----:B------:R-:W-:Y:S02]  /*1c50*/  IADD3 R7, R3, 0x80, RZ ;  /* 0x0000008003077810 */ /* 0x000fe40007ffe0ff */
[----:B------:R-:W-:Y:S01]  /*1c60*/  DADD R14, R14, 1 ;  /* 0x3ff000000e0e7429 */ /* 0x000fe20000000000 */
[----:B------:R-:W-:-:S07]  /*1c70*/  IMAD.X R5, RZ, RZ, UR9, P0 ;  /* 0x00000009ff057e24 */ /* 0x000fce00080e06ff */
[----:B------:R-:W-:-:S07]  /*1c80*/  DMUL R8, R8, R14 ;  /* 0x0000000e08087228 */ /* 0x000fce0000000000 */
[----:B------:R0:W-:Y:S04]  /*1c90*/  STG.E.64 desc[UR4][R4.64], R8 ;  /* 0x0000000804007986 */ /* 0x0001e8000c101b04 */
.L_x_10022:
[----:B------:R-:W-:Y:S05]  /*1ca0*/  BSYNC B0 ;  /* 0x0000000000007941 */ /* 0x000fea0003800000 */
.L_x_10021:
[----:B------:R-:W-:-:S13]  /*1cb0*/  ISETP.GE.AND P0, PT, R7, UR6, PT ;  /* 0x0000000607007c0c */ /* 0x000fda000bf06270 */
[----:B------:R-:W-:Y:S05]  /*1cc0*/  @P0 EXIT ;  /* 0x000000000000094d */ /* 0x000fea0003800000 */
[----:B0-----:R-:W0:Y:S01]  /*1cd0*/  LDC R8, c[0x0][0x218] ;  /* 0x00008600ff087b82 */ /* 0x001e220000000800 */
[----:B------:R-:W-:Y:S01]  /*1ce0*/  HFMA2.MMA R3, -RZ, RZ, 0, 0 ;  /* 0x00000000ff037435 */ /* 0x000fe200000001ff */
[----:B------:R-:W-:Y:S02]  /*1cf0*/  MOV R0, RZ ;  /* 0x000000ff00007202 */ /* 0x000fe40000000f00 */
[----:B0-----:R-:W-:-:S13]  /*1d00*/  ISETP.NE.AND P0, PT, R8, RZ, PT ;  /* 0x000000ff0800720c */ /* 0x001fda0003f05270 */
        /* <DEDUP_REMOVED lines=286> */
[----:B------:R-:W-:Y:S02]  /*2ef0*/  @P0 MOV R6, RZ ;  /* 0x000000ff00060202 */ /* 0x000fe40000000f00 */
[----:B------:R-:W-:Y:S01]  /*2f00*/  IADD3 R4, -R7, RZ, RZ ;  /* 0x000000ff07047210 */ /* 0x000fe20007ffe1ff */
[----:B------:R-:W1:Y:S04]  /*2f10*/  @P0 LDC R11, c[0x0][0x33c] ;  /* 0x0000cf00ff0b0b82 */ /* 0x000e680000000800 */
[----:B------:R-:W-:-:S04]  /*2f20*/  IMAD R4, R4, UR8, R5 ;  /* 0x0000000804047c24 */ /* 0x000fc8000f8e0205 */
        /* <DEDUP_REMOVED lines=9> */
.L_x_10024:
        /* <DEDUP_REMOVED lines=138> */
[----:B------:R-:W-:-:S04]  /*3860*/  IADD3 R2, P0, R3, UR6, RZ ;  /* 0x0000000603027c10 */ /* 0x000fc8000ff1e0ff */
[----:B------:R-:W-:Y:S01]  /*3870*/  DADD R12, R12, 1 ;  /* 0x3ff000000c0c7429 */ /* 0x000fe20000000000 */
[----:B------:R-:W-:-:S07]  /*3880*/  IADD3.X R3, RZ, UR7, RZ, P0, !PT ;  /* 0x00000007ff037c10 */ /* 0x000fce00087fe4ff */
[----:B------:R-:W-:-:S07]  /*3890*/  DMUL R6, R6, R12 ;  /* 0x0000000c06067228 */ /* 0x000fce0000000000 */
[----:B------:R-:W-:Y:S01]  /*38a0*/  STG.E.64 desc[UR4][R2.64], R6 ;  /* 0x0000000602007986 */ /* 0x000fe2000c101b04 */
[----:B------:R-:W-:Y:S05]  /*38b0*/  EXIT ;  /* 0x000000000000794d */ /* 0x000fea0003800000 */
.L_x_10025:
        /* <DEDUP_REMOVED lines=12> */
.L_x_12902:


//--------------------- .text._ZN2at6native27unrolled_elementwise_kernelIZZZNS0_18GeluCUDAKernelImplERNS_18TensorIteratorBaseENS0_8GeluTypeEENKUlvE0_clEvENKUlvE_clEvEUldE_St5arrayIPcLm2EELi4E23TrivialOffsetCalculatorILi1EjESC_NS0_6memory15LoadWithoutCastENSD_16StoreWithoutCastEEEviT_T0_T2_T3_T4_T5_ --------------------------
	.section	.text._ZN2at6native27unrolled_elementwise_kernelIZZZNS0_18GeluCUDAKernelImplERNS_18TensorIteratorBaseENS0_8GeluTypeEENKUlvE0_clEvENKUlvE_clEvEUldE_St5arrayIPcLm2EELi4E23TrivialOffsetCalculatorILi1EjESC_NS0_6memory15LoadWithoutCastENSD_16StoreWithoutCastEEEviT_T0_T2_T3_T4_T5_,"ax",@progbits
	.align	128
        .global         _ZN2at6native27unrolled_elementwise_kernelIZZZNS0_18GeluCUDAKernelImplERNS_18TensorIteratorBaseENS0_8GeluTypeEENKUlvE0_clEvENKUlvE_clEvEUldE_St5arrayIPcLm2EELi4E23TrivialOffsetCalculatorILi1EjESC_NS0_6memory15LoadWithoutCastENSD_16StoreWithoutCastEEEviT_T0_T2_T3_T4_T5_
        .type           _ZN2at6native27unrolled_elementwise_kernelIZZZNS0_18GeluCUDAKernelImplERNS_18TensorIteratorBaseENS0_8GeluTypeEENKUlvE0_clEvENKUlvE_clEvEUldE_St5arrayIPcLm2EELi4E23TrivialOffsetCalculatorILi1EjESC_NS0_6memory15LoadWithoutCastENSD_16StoreWithoutCastEEEviT_T0_T2_T3_T4_T5_,@function
        .size           _ZN2at6native27unrolled_elementwise_kernelIZZZNS0_18GeluCUDAKernelImplERNS_18TensorIteratorBaseENS0_8GeluTypeEENKUlvE0_clEvENKUlvE_clEvEUldE_St5arrayIPcLm2EELi4E23TrivialOffsetCalculatorILi1EjESC_NS0_6memory15LoadWithoutCastENSD_16StoreWithoutCastEEEviT_T0_T2_T3_T4_T5_,(.L_x_12903 - _ZN2at6native27unrolled_elementwise_kernelIZZZNS0_18GeluCUDAKernelImplERNS_18TensorIteratorBaseENS0_8GeluTypeEENKUlvE0_clEvENKUlvE_clEvEUldE_St5arrayIPcLm2EELi4E23TrivialOffsetCalculatorILi1EjESC_NS0_6memory15LoadWithoutCastENSD_16StoreWithoutCastEEEviT_T0_T2_T3_T4_T5_)
        .other          _ZN2at6native27unrolled_elementwise_kernelIZZZNS0_18GeluCUDAKernelImplERNS_18TensorIteratorBaseENS0_8GeluTypeEENKUlvE0_clEvENKUlvE_clEvEUldE_St5arrayIPcLm2EELi4E23TrivialOffsetCalculatorILi1EjESC_NS0_6memory15LoadWithoutCastENSD_16StoreWithoutCastEEEviT_T0_T2_T3_T4_T5_,@"STO_CUDA_ENTRY STV_DEFAULT"
_ZN2at6native27unrolled_elementwise_kernelIZZZNS0_18GeluCUDAKernelImplERNS_18TensorIteratorBaseENS0_8GeluTypeEENKUlvE0_clEvENKUlvE_clEvEUldE_St5arrayIPcLm2EELi4E23TrivialOffsetCalculatorILi1EjESC_NS0_6memory15LoadWithoutCastENSD_16StoreWithoutCastEEEviT_T0_T2_T3_T4_T5_:
.text._ZN2at6native27unrolled_elementwise_kernelIZZZNS0_18GeluCUDAKernelImplERNS_18TensorIteratorBaseENS0_8GeluTypeEENKUlvE0_clEvENKUlvE_clEvEUldE_St5arrayIPcLm2EELi4E23TrivialOffsetCalculatorILi1EjESC_NS0_6memory15LoadWithoutCastENSD_16StoreWithoutCastEEEviT_T0_T2_T3_T4_T5_:
        /* <DEDUP_REMOVED lines=10> */
[----:B------:R-:W-:-:S04]  /*00a0*/  @!P0 IADD3 R5, R17, 0x80, RZ ;  /* 0x0000008011058810 */ /* 0x000fc80007ffe0ff */
[----:B------:R-:W-:-:S13]  /*00b0*/  ISETP.GE.AND P1, PT, R5, R10, PT ;  /* 0x0000000a0500720c */ /* 0x000fda0003f26270 */
[----:B------:R-:W-:Y:S01]  /*00c0*/  @!P1 IMAD R7, R0, 0x200, R5 ;  /* 0x0000020000079824 */ /* 0x000fe200078e0205 */
[----:B------:R-:W-:Y:S01]  /*00d0*/  @!P1 IADD3 R5, R5, 0x80, RZ ;  /* 0x0000008005059810 */ /* 0x000fe20007ffe0ff */
[----:B------:R-:W0:Y:S03]  /*00e0*/  @!P1 LDC.64 R12, c[0x0][0x220] ;  /* 0x00008800ff0c9b82 */ /* 0x000e260000000a00 */
[----:B------:R-:W-:-:S13]  /*00f0*/  ISETP.GE.AND P3, PT, R5, R10, PT ;  /* 0x0000000a0500720c */ /* 0x000fda0003f66270 */
[----:B------:R-:W1:Y:S01]  /*0100*/  @!P3 LDC.64 R2, c[0x0][0x220] ;  /* 0x00008800ff02bb82 */ /* 0x000e620000000a00 */
[----:B------:R-:W-:Y:S01]  /*0110*/  @!P3 IMAD R21, R0, 0x200, R5 ;  /* 0x000002000015b824 */ /* 0x000fe200078e0205 */
[----:B------:R-:W-:-:S04]  /*0120*/  @!P3 IADD3 R5, R5, 0x80, RZ ;  /* 0x000000800505b810 */ /* 0x000fc80007ffe0ff */
[----:B------:R-:W-:Y:S01]  /*0130*/  ISETP.GE.AND P2, PT, R5, R10, PT ;  /* 0x0000000a0500720c */ /* 0x000fe20003f46270 */
[----:B0-----:R-:W-:Y:S01]  /*0140*/  @!P1 IMAD.WIDE.U32 R12, R7, 0x8, R12 ;  /* 0x00000008070c9825 */ /* 0x001fe200078e000c */
[----:B------:R-:W-:-:S06]  /*0150*/  CS2R R6, SRZ ;  /* 0x0000000000067805 */ /* 0x000fcc000001ff00 */
[----:B------:R0:W5:Y:S05]  /*0160*/  @!P1 LDG.E.64 R6, desc[UR4][R12.64] ;  /* 0x000000040c069981 */ /* 0x00016a000c1e1b00 */
[----:B------:R-:W2:Y:S01]  /*0170*/  @!P2 LDC.64 R18, c[0x0][0x220] ;  /* 0x00008800ff12ab82 */ /* 0x000ea20000000a00 */
[----:B------:R-:W-:Y:S02]  /*0180*/  @!P2 IMAD R5, R0, 0x200, R5 ;  /* 0x000002000005a824 */ /* 0x000fe400078e0205 */
[----:B-1----:R-:W-:-:S05]  /*0190*/  @!P3 IMAD.WIDE.U32 R20, R21, 0x8, R2 ;  /* 0x000000081514b825 */ /* 0x002fca00078e0002 */
[----:B------:R-:W1:Y:S01]  /*01a0*/  @!P0 LDC.64 R2, c[0x0][0x220] ;  /* 0x00008800ff028b82 */ /* 0x000e620000000a00 */
[----:B------:R0:W5:Y:S01]  /*01b0*/  @!P3 LDG.E.64 R14, desc[UR4][R20.64] ;  /* 0x00000004140eb981 */ /* 0x000162000c1e1b00 */
[----:B--2---:R-:W-:Y:S01]  /*01c0*/  @!P2 IMAD.WIDE.U32 R18, R5, 0x8, R18 ;  /* 0x000000080512a825 */ /* 0x004fe200078e0012 */
[----:B------:R-:W-:-:S04]  /*01d0*/  @!P0 LEA R5, R0, R17, 0x9 ;  /* 0x0000001100058211 */ /* 0x000fc800078e48ff */
[----:B------:R0:W5:Y:S01]  /*01e0*/  @!P2 LDG.E.64 R8, desc[UR4][R18.64] ;  /* 0x000000041208a981 */ /* 0x000162000c1e1b00 */
[----:B-1----:R-:W-:Y:S01]  /*01f0*/  @!P0 IMAD.WIDE.U32 R2, R5, 0x8, R2 ;  /* 0x0000000805028825 */ /* 0x002fe200078e0002 */
[----:B------:R-:W-:-:S06]  /*0200*/  CS2R R4, SRZ ;  /* 0x0000000000047805 */ /* 0x000fcc000001ff00 */
[----:B------:R0:W5:Y:S01]  /*0210*/  @!P0 LDG.E.64 R4, desc[UR4][R2.64] ;  /* 0x0000000402048981 */ /* 0x000162000c1e1b00 */
[----:B------:R-:W-:Y:S04]  /*0220*/  BSSY B0, `(.L_x_10026) ;  /* 0x0000089000007945 */ /* 0x000fe80003800000 */
[----:B------:R-:W-:Y:S05]  /*0230*/  @P0 BRA `(.L_x_10027) ;  /* 0x00000008001c0947 */ /* 0x000fea0003800000 */
[----:B------:R-:W-:Y:S01]  /*0240*/  UMOV UR6, 0x667f3bcd ;  /* 0x667f3bcd00067882 */ /* 0x000fe20000000000 */
[----:B------:R-:W-:Y:S01]  /*0250*/  UMOV UR7, 0x3fe6a09e ;  /* 0x3fe6a09e00077882 */ /* 0x000fe20000000000 */
[----:B0-----:R-:W-:Y:S01]  /*0260*/  IMAD.MOV.U32 R12, RZ, RZ, -0x24b905a1 ;  /* 0xdb46fa5fff0c7424 */ /* 0x001fe200078e00ff */
[----:B-----5:R-:W-:Y:S01]  /*0270*/  DMUL R2, R4, UR6 ;  /* 0x0000000604027c28 */ /* 0x020fe20008000000 */
[----:B------:R-:W-:Y:S01]  /*0280*/  MOV R13, 0x3d47088f ;  /* 0x3d47088f000d7802 */ /* 0x000fe20000000f00 */
        /* <DEDUP_REMOVED lines=115> */
[----:B------:R-:W-:Y:S01]  /*09c0*/  UMOV UR7, 0x4017afb4 ;  /* 0x4017afb400077882 */ /* 0x000fe20000000000 */
[C---:B------:R-:W-:Y:S01]  /*09d0*/  DFMA R22, |R2|.reuse, R18, R22 ;  /* 0x000000120216722b */ /* 0x040fe20000000216 */
[----:B------:R-:W0:Y:S01]  /*09e0*/  F2F.F64.F32 R18, R16 ;  /* 0x0000001000127310 */ /* 0x000e220000201800 */
[----:B------:R-:W-:-:S03]  /*09f0*/  DSETP.GE.AND P1, PT, |R2|, UR6, PT ;  /* 0x0000000602007e2a */ /* 0x000fc6000bf26200 */
[----:B------:R-:W-:-:S08]  /*0a00*/  DMUL R20, R12, R20 ;  /* 0x000000140c147228 */ /* 0x000fd00000000000 */
[----:B------:R-:W-:Y:S02]  /*0a10*/  DFMA R20, R12, R20, -R22 ;  /* 0x000000140c14722b */ /* 0x000fe40000000816 */
[----:B0-----:R-:W-:-:S06]  /*0a20*/  DADD R22, -R18, 1 ;  /* 0x3ff0000012167429 */ /* 0x001fcc0000000100 */
[----:B------:R-:W-:-:S08]  /*0a30*/  DADD R20, R12, R20 ;  /* 0x000000000c147229 */ /* 0x000fd00000000014 */
[----:B------:R-:W-:-:S10]  /*0a40*/  DFMA R20, -R20, R18, R22 ;  /* 0x000000121414722b */ /* 0x000fd40000000116 */
[----:B------:R-:W-:Y:S02]  /*0a50*/  FSEL R2, R21, 1.875, !P1 ;  /* 0x3ff0000015027808 */ /* 0x000fe40004800000 */
[----:B------:R-:W-:Y:S02]  /*0a60*/  FSEL R20, R20, RZ, !P1 ;  /* 0x000000ff14147208 */ /* 0x000fe40004800000 */
[----:B------:R-:W-:Y:S01]  /*0a70*/  LOP3.LUT R21, R2, 0x80000000, R3, 0xb8, !PT ;  /* 0x8000000002157812 */ /* 0x000fe200078eb803 */
[----:B------:R-:W-:-:S05]  /*0a80*/  DMUL R2, R4, 0.5 ;  /* 0x3fe0000004027828 */ /* 0x000fca0000000000 */
[----:B------:R-:W-:-:S08]  /*0a90*/  DADD R20, R20, 1 ;  /* 0x3ff0000014147429 */ /* 0x000fd00000000000 */
[----:B------:R-:W-:-:S11]  /*0aa0*/  DMUL R2, R2, R20 ;  /* 0x0000001402027228 */ /* 0x000fd60000000000 */
.L_x_10027:
[----:B------:R-:W-:Y:S05]  /*0ab0*/  BSYNC B0 ;  /* 0x0000000000007941 */ /* 0x000fea0003800000 */
.L_x_10026:
[----:B-----5:R-:W1:Y:S01]  /*0ac0*/  @!P0 LDC.64 R4, c[0x0][0x218] ;  /* 0x00008600ff048b82 */ /* 0x020e620000000a00 */
[C---:B0-----:R-:W-:Y:S01]  /*0ad0*/  VIADD R21, R17.reuse, 0x80 ;  /* 0x0000008011157836 */ /* 0x041fe20000000000 */
[-C--:B------:R-:W-:Y:S01]  /*0ae0*/  MOV R11, R17.reuse ;  /* 0x00000011000b7202 */ /* 0x080fe20000000f00 */
[C---:B------:R-:W-:Y:S01]  /*0af0*/  VIADD R13, R17.reuse, 0x100 ;  /* 0x00000100110d7836 */ /* 0x040fe20000000000 */
[----:B------:R-:W-:Y:S01]  /*0b00*/  IADD3 R19, R17, 0x180, RZ ;  /* 0x0000018011137810 */ /* 0x000fe20007ffe0ff */
[----:B------:R-:W-:Y:S01]  /*0b10*/  @!P0 IMAD.MOV.U32 R11, RZ, RZ, R21 ;  /* 0x000000ffff0b8224 */ /* 0x000fe200078e0015 */
[-C--:B------:R-:W-:Y:S01]  /*0b20*/  ISETP.GE.AND P4, PT, R21, R10.reuse, PT ;  /* 0x0000000a1500720c */ /* 0x080fe20003f86270 */
[----:B------:R-:W-:Y:S01]  /*0b30*/  BSSY B0, `(.L_x_10028) ;  /* 0x000008e000007945 */ /* 0x000fe20003800000 */
[----:B------:R-:W-:Y:S02]  /*0b40*/  ISETP.GE.AND P3, PT, R13, R10, PT ;  /* 0x0000000a0d00720c */ /* 0x000fe40003f66270 */
[----:B------:R-:W-:-:S02]  /*0b50*/  @!P0 LEA R13, R0, R17, 0x9 ;  /* 0x00000011000d8211 */ /* 0x000fc400078e48ff */
[-C--:B------:R-:W-:Y:S02]  /*0b60*/  ISETP.GE.AND P1, PT, R19, R10.reuse, PT ;  /* 0x0000000a1300720c */ /* 0x080fe40003f26270 */
[----:B------:R-:W-:Y:S01]  /*0b70*/  ISETP.GE.AND P2, PT, R11, R10, PT ;  /* 0x0000000a0b00720c */ /* 0x000fe20003f46270 */
[----:B-1----:R-:W-:-:S04]  /*0b80*/  @!P0 IMAD.WIDE.U32 R4, R13, 0x8, R4 ;  /* 0x000000080d048825 */ /* 0x002fc800078e0004 */
[----:B------:R-:W-:Y:S08]  /*0b90*/  @P4 BRA `(.L_x_10029) ;  /* 0x00000008001c4947 */ /* 0x000ff00003800000 */
[----:B------:R-:W-:Y:S01]  /*0ba0*/  UMOV UR6, 0x667f3bcd ;  /* 0x667f3bcd00067882 */ /* 0x000fe20000000000 */
[----:B------:R-:W-:Y:S01]  /*0bb0*/  UMOV UR7, 0x3fe6a09e ;  /* 0x3fe6a09e00077882 */ /* 0x000fe20000000000 */
[----:B------:R-:W-:Y:S01]  /*0bc0*/  IMAD.MOV.U32 R16, RZ, RZ, -0x24b905a1 ;  /* 0xdb46fa5fff107424 */ /* 0x000fe200078e00ff */
[C---:B------:R-:W-:Y:S01]  /*0bd0*/  DMUL R12, R6.reuse, UR6 ;  /* 0x00000006060c7c28 */ /* 0x040fe20008000000 */
[----:B------:R-:W-:Y:S01]  /*0be0*/  MOV R17, 0x3d47088f ;  /* 0x3d47088f00117802 */ /* 0x000fe20000000f00 */
[----:B------:R-:W-:Y:S01]  /*0bf0*/  UMOV UR6, 0xfba6f279 ;  /* 0xfba6f27900067882 */ /* 0x000fe20000000000 */
[----:B------:R-:W-:Y:S01]  /*0c00*/  UMOV UR7, 0x3cf0679a ;  /* 0x3cf0679a00077882 */ /* 0x000fe20000000000 */
[----:B------:R-:W-:-:S04]  /*0c10*/  DMUL R6, R6, 0.5 ;  /* 0x3fe0000006067828 */ /* 0x000fc80000000000 */
        /* <DEDUP_REMOVED lines=124> */
[----:B------:R-:W-:-:S06]  /*13e0*/  LOP3.LUT R17, R12, 0x80000000, R13, 0xb8, !PT ;  /* 0x800000000c117812 */ /* 0x000fcc00078eb80d */
[----:B------:R-:W-:-:S08]  /*13f0*/  DADD R16, R16, 1 ;  /* 0x3ff0000010107429 */ /* 0x000fd00000000000 */
[----:B------:R-:W-:-:S11]  /*1400*/  DMUL R6, R6, R16 ;  /* 0x0000001006067228 */ /* 0x000fd60000000000 */
.L_x_10029:
[----:B------:R-:W-:Y:S05]  /*1410*/  BSYNC B0 ;  /* 0x0000000000007941 */ /* 0x000fea0003800000 */
.L_x_10028:
[----:B------:R-:W-:Y:S04]  /*1420*/  BSSY B0, `(.L_x_10030) ;  /* 0x0000089000007945 */ /* 0x000fe80003800000 */
[----:B------:R-:W-:Y:S05]  /*1430*/  @P3 BRA `(.L_x_10031) ;  /* 0x00000008001c3947 */ /* 0x000fea0003800000 */
[----:B------:R-:W-:Y:S01]  /*1440*/  UMOV UR6, 0x667f3bcd ;  /* 0x667f3bcd00067882 */ /* 0x000fe20000000000 */
[----:B------:R-:W-:Y:S01]  /*1450*/  UMOV UR7, 0x3fe6a09e ;  /* 0x3fe6a09e00077882 */ /* 0x000fe20000000000 */
[----:B------:R-:W-:Y:S01]  /*1460*/  IMAD.MOV.U32 R16, RZ, RZ, -0x24b905a1 ;  /* 0xdb46fa5fff107424 */ /* 0x000fe200078e00ff */
[----:B------:R-:W-:Y:S01]  /*1470*/  DMUL R12, R14, UR6 ;  /* 0x000000060e0c7c28 */ /* 0x000fe20008000000 */
        /* <DEDUP_REMOVED lines=131> */
.L_x_10031:
[----:B------:R-:W-:Y:S05]  /*1cb0*/  BSYNC B0 ;  /* 0x0000000000007941 */ /* 0x000fea0003800000 */
.L_x_10030:
[----:B------:R-:W-:Y:S04]  /*1cc0*/  BSSY B0, `(.L_x_10032) ;  /* 0x0000089000007945 */ /* 0x000fe80003800000 */
[----:B------:R-:W-:Y:S05]  /*1cd0*/  @P1 BRA `(.L_x_10033) ;  /* 0x00000008001c1947 */ /* 0x000fea0003800000 */
[----:B------:R-:W-:Y:S01]  /*1ce0*/  UMOV UR6, 0x667f3bcd ;  /* 0x667f3bcd00067882 */ /* 0x000fe20000000000 */
[----:B------:R-:W-:Y:S01]  /*1cf0*/  UMOV UR7, 0x3fe6a09e ;  /* 0x3fe6a09e00077882 */ /* 0x000fe20000000000 */
[----:B------:R-:W-:Y:S01]  /*1d00*/  IMAD.MOV.U32 R16, RZ, RZ, -0x24b905a1 ;  /* 0xdb46fa5fff107424 */ /* 0x000fe200078e00ff */
[C---:B------:R-:W-:Y:S01]  /*1d10*/  DMUL R14, R8.reuse, UR6 ;  /* 0x00000006080e7c28 */ /* 0x040fe20008000000 */
[----:B------:R-:W-:Y:S01]  /*1d20*/  MOV R17, 0x3d47088f ;  /* 0x3d47088f00117802 */ /* 0x000fe20000000f00 */
[----:B------:R-:W-:Y:S01]  /*1d30*/  UMOV UR6, 0xfba6f279 ;  /* 0xfba6f27900067882 */ /* 0x000fe20000000000 */
[----:B------:R-:W-:Y:S01]  /*1d40*/  UMOV UR7, 0x3cf0679a ;  /* 0x3cf0679a00077882 */ /* 0x000fe20000000000 */
[----:B------:R-:W-:Y:S01]  /*1d50*/  IMAD.MOV.U32 R20, RZ, RZ, -0x7649667 ;  /* 0xf89b6999ff147424 */ /* 0x000fe200078e00ff */
[----:B------:R-:W-:Y:S01]  /*1d60*/  MOV R21, 0x3e928a27 ;  /* 0x3e928a2700157802 */ /* 0x000fe20000000f00 */
[----:B------:R-:W-:Y:S02]  /*1d70*/  DMUL R8, R8, 0.5 ;  /* 0x3fe0000008087828 */ /* 0x000fe40000000000 */
        /* <DEDUP_REMOVED lines=125> */
.L_x_10033:
[----:B------:R-:W-:Y:S05]  /*2550*/  BSYNC B0 ;  /* 0x0000000000007941 */ /* 0x000fea0003800000 */
.L_x_10032:
[----:B------:R0:W-:Y:S01]  /*2560*/  @!P0 STG.E.64 desc[UR4][R4.64], R2 ;  /* 0x0000000204008986 */ /* 0x0001e2000c101b04 */
[----:B------:R-:W-:Y:S04]  /*2570*/  BSSY B0, `(.L_x_10034) ;  /* 0x000000c000007945 */ /* 0x000fe80003800000 */
[----:B------:R-:W-:Y:S05]  /*2580*/  @P2 BRA `(.L_x_10035) ;  /* 0x0000000000282947 */ /* 0x000fea0003800000 */
[----:B0-----:R-:W0:Y:S01]  /*2590*/  LDC.64 R4, c[0x0][0x218] ;  /* 0x00008600ff047b82 */ /* 0x001e220000000a00 */
[----:B------:R-:W-:Y:S01]  /*25a0*/  IMAD R3, R0, 0x200, R11 ;  /* 0x0000020000037824 */ /* 0x000fe200078e020b */
[----:B------:R-:W-:-:S04]  /*25b0*/  IADD3 R11, R11, 0x80, RZ ;  /* 0x000000800b0b7810 */ /* 0x000fc80007ffe0ff */
[----:B------:R-:W-:-:S13]  /*25c0*/  ISETP.GE.AND P0, PT, R11, R10, PT ;  /* 0x0000000a0b00720c */ /* 0x000fda0003f06270 */
[----:B------:R-:W-:Y:S01]  /*25d0*/  @!P0 IMAD R15, R0, 0x200, R11 ;  /* 0x00000200000f8824 */ /* 0x000fe200078e020b */
[----:B------:R-:W-:Y:S01]  /*25e0*/  @!P0 IADD3 R11, R11, 0x80, RZ ;  /* 0x000000800b0b8810 */ /* 0x000fe20007ffe0ff */
[----:B0-----:R-:W-:-:S04]  /*25f0*/  IMAD.WIDE.U32 R2, R3, 0x8, R4 ;  /* 0x0000000803027825 */ /* 0x001fc800078e0004 */
[----:B------:R-:W-:Y:S01]  /*2600*/  @!P0 IMAD.WIDE.U32 R4, R15, 0x8, R4 ;  /* 0x000000080f048825 */ /* 0x000fe200078e0004 */
[----:B------:R1:W-:Y:S04]  /*2610*/  STG.E.64 desc[UR4][R2.64], R6 ;  /* 0x0000000602007986 */ /* 0x0003e8000c101b04 */
[----:B------:R1:W-:Y:S02]  /*2620*/  @!P0 STG.E.64 desc[UR4][R4.64], R12 ;  /* 0x0000000c04008986 */ /* 0x0003e4000c101b04 */
.L_x_10035:
[----:B------:R-:W-:Y:S05]  /*2630*/  BSYNC B0 ;  /* 0x0000000000007941 */ /* 0x000fea0003800000 */
.L_x_10034:
[----:B------:R-:W-:-:S13]  /*2640*/  ISETP.GE.AND P0, PT, R11, R10, PT ;  /* 0x0000000a0b00720c */ /* 0x000fda0003f06270 */
[----:B------:R-:W-:Y:S05]  /*2650*/  @P0 EXIT ;  /* 0x000000000000094d */ /* 0x000fea0003800000 */
[----:B01----:R-:W0:Y:S01]  /*2660*/  LDC.64 R2, c[0x0][0x218] ;  /* 0x00008600ff027b82 */ /* 0x003e220000000a00 */
[----:B------:R-:W-:-:S04]  /*2670*/  IMAD R11, R0, 0x200, R11 ;  /* 0x00000200000b7824 */ /* 0x000fc800078e020b */
[----:B0-----:R-:W-:-:S05]  /*2680*/  IMAD.WIDE.U32 R2, R11, 0x8, R2 ;  /* 0x000000080b027825 */ /* 0x001fca00078e0002 */
[----:B------:R-:W-:Y:S01]  /*2690*/  STG.E.64 desc[UR4][R2.64], R8 ;  /* 0x0000000802007986 */ /* 0x000fe2000c101b04 */
[----:B------:R-:W-:Y:S05]  /*26a0*/  EXIT ;  /* 0x000000000000794d */ /* 0x000fea0003800000 */
.L_x_10036:
        /* <DEDUP_REMOVED lines=13> */
.L_x_12903:


//--------------------- .text._ZN2at6native29vectorized_elementwise_kernelILi2EZZZNS0_18GeluCUDAKernelImplERNS_18TensorIteratorBaseENS0_8GeluTypeEENKUlvE0_clEvENKUlvE_clEvEUldE_St5arrayIPcLm2EEEEviT0_T1_ --------------------------
	.section	.text._ZN2at6native29vectorized_elementwise_kernelILi2EZZZNS0_18GeluCUDAKernelImplERNS_18TensorIteratorBaseENS0_8GeluTypeEENKUlvE0_clEvENKUlvE_clEvEUldE_St5arrayIPcLm2EEEEviT0_T1_,"ax",@progbits
	.align	128
        .global         _ZN2at6native29vectorized_elementwise_kernelILi2EZZZNS0_18GeluCUDAKernelImplERNS_18TensorIteratorBaseENS0_8GeluTypeEENKUlvE0_clEvENKUlvE_clEvEUldE_St5arrayIPcLm2EEEEviT0_T1_
        .type           _ZN2at6native29vectorized_elementwise_kernelILi2EZZZNS0_18GeluCUDAKernelImplERNS_18TensorIteratorBaseENS0_8GeluTypeEENKUlvE0_clEvENKUlvE_clEvEUldE_St5arrayIPcLm2EEEEviT0_T1_,@function
        .size           _ZN2at6native29vectorized_elementwise_kernelILi2EZZZNS0_18GeluCUDAKernelImplERNS_18TensorIteratorBaseENS0_8GeluTypeEENKUlvE0_clEvENKUlvE_clEvEUldE_St5arrayIPcLm2EEEEviT0_T1_,(.L_x_12904 - _ZN2at6native29vectorized_elementwise_kernelILi2EZZZNS0_18GeluCUDAKernelImplERNS_18TensorIteratorBaseENS0_8GeluTypeEENKUlvE0_clEvENKUlvE_clEvEUldE_St5arrayIPcLm2EEEEviT0_T1_)
        .other          _ZN2at6native29vectorized_elementwise_kernelILi2EZZZNS0_18GeluCUDAKernelImplERNS_18TensorIteratorBaseENS0_8GeluTypeEENKUlvE0_clEvENKUlvE_clEvEUldE_St5arrayIPcLm2EEEEviT0_T1_,@"STO_CUDA_ENTRY STV_DEFAULT"
_ZN2at6native29vectorized_elementwise_kernelILi2EZZZNS0_18GeluCUDAKernelImplERNS_18TensorIteratorBaseENS0_8GeluTypeEENKUlvE0_clEvENKUlvE_clEvEUldE_St5arrayIPcLm2EEEEviT0_T1_:
.text._ZN2at6native29vectorized_elementwise_kernelILi2EZZZNS0_18GeluCUDAKernelImplERNS_18TensorIteratorBaseENS0_8GeluTypeEENKUlvE0_clEvENKUlvE_clEvEUldE_St5arrayIPcLm2EEEEviT0_T1_:
[----:B------:R-:W-:Y:S01]  /*0000*/  LDC R1, c[0x0][0x28] ;  /* 0x00000a00ff017b82 */ /* 0x000fe20000000800 */
[----:B------:R-:W0:Y:S01]  /*0010*/  S2R R43, SR_CTAID.X ;  /* 0x00000000002b7919 */ /* 0x000e220000002500 */
[----:B------:R-:W-:Y:S01]  /*0020*/  ULDC UR4, c[0x0][0x210] ;  /* 0x0000840000047ab9 */ /* 0x000fe20000000800 */
[----:B0-----:R-:W-:-:S05]  /*0030*/  IMAD.SHL.U32 R43, R43, 0x400, RZ ;  /* 0x000004002b2b7824 */ /* 0x001fca00078e00ff */
        /* <DEDUP_REMOVED lines=9> */
[----:B------:R-:W-:Y:S01]  /*00d0*/  UMOV UR6, 0x667f3bcd ;  /* 0x667f3bcd00067882 */ /* 0x000fe20000000000 */
[----:B------:R-:W-:Y:S01]  /*00e0*/  UMOV UR7, 0x3fe6a09e ;  /* 0x3fe6a09e00077882 */ /* 0x000fe20000000000 */
[----:B------:R-:W-:Y:S01]  /*00f0*/  IMAD.MOV.U32 R2, RZ, RZ, -0x24b905a1 ;  /* 0xdb46fa5fff027424 */ /* 0x000fe200078e00ff */
[----:B------:R-:W-:Y:S01]  /*0100*/  UMOV UR42, 0xcd2d56c4 ;  /* 0xcd2d56c4002a7882 */ /* 0x000fe20000000000 */
[----:B------:R-:W-:Y:S01]  /*0110*/  IMAD.MOV.U32 R3, RZ, RZ, 0x3d47088f ;  /* 0x3d47088fff037424 */ /* 0x000fe200078e00ff */
[----:B------:R-:W-:Y:S01]  /*0120*/  UMOV UR43, 0x3dfa28a3 ;  /* 0x3dfa28a3002b7882 */ /* 0x000fe20000000000 */
[----:B------:R-:W-:Y:S01]  /*0130*/  UMOV UR8, 0x67835925 ;  /* 0x6783592500087882 */ /* 0x000fe20000000000 */
[----:B------:R-:W-:Y:S01]  /*0140*/  UMOV UR9, 0x3e2485ee ;  /* 0x3e2485ee00097882 */ /* 0x000fe20000000000 */
[----:B------:R-:W3:Y:S01]  /*0150*/  LDG.E.128 R4, desc[UR4][R30.64+0x800] ;  /* 0x000800041e047981 */ /* 0x000ee2000c1e1d00 */
[----:B------:R-:W-:Y:S01]  /*0160*/  MOV R12, UR4 ;  /* 0x00000004000c7c02 */ /* 0x000fe20008000f00 */
        /* <DEDUP_REMOVED lines=31> */
[----:B------:R-:W-:-:S02]  /*0360*/  IMAD.MOV.U32 R18, RZ, RZ, -0x24b905a1 ;  /* 0xdb46fa5fff127424 */ /* 0x000fc400078e00ff */
[----:B------:R-:W-:Y:S01]  /*0370*/  IMAD.MOV.U32 R19, RZ, RZ, 0x3d47088f ;  /* 0x3d47088fff137424 */ /* 0x000fe200078e00ff */
[----:B------:R-:W-:Y:S01]  /*0380*/  UMOV UR40, 0xfba6f279 ;  /* 0xfba6f27900287882 */ /* 0x000fe20000000000 */
[----:B------:R-:W-:Y:S01]  /*0390*/  UMOV UR41, 0x3cf0679a ;  /* 0x3cf0679a00297882 */ /* 0x000fe20000000000 */
[----:B------:R-:W-:Y:S01]  /*03a0*/  UMOV UR44, 0x590cc332 ;  /* 0x590cc332002c7882 */ /* 0x000fe20000000000 */
[----:B------:R-:W-:Y:S01]  /*03b0*/  UMOV UR45, 0x3dc7f1f5 ;  /* 0x3dc7f1f5002d7882 */ /* 0x000fe20000000000 */
[----:B--2---:R-:W-:Y:S01]  /*03c0*/  DMUL R20, R8, UR6 ;  /* 0x0000000608147c28 */ /* 0x004fe20008000000 */
[----:B------:R-:W-:Y:S01]  /*03d0*/  UMOV UR6, 0xfba6f279 ;  /* 0xfba6f27900067882 */ /* 0x000fe20000000000 */
[----:B------:R-:W-:-:S06]  /*03e0*/  UMOV UR7, 0x3cf0679a ;  /* 0x3cf0679a00077882 */ /* 0x000fcc0000000000 */
[----:B------:R-:W-:Y:S01]  /*03f0*/  DFMA R2, |R20|, -UR6, R2 ;  /* 0x8000000614027c2b */ /* 0x000fe20008000202 */
[----:B------:R-:W-:Y:S01]  /*0400*/  UMOV UR6, 0xb976a9b2 ;  /* 0xb976a9b200067882 */ /* 0x000fe20000000000 */
[----:B------:R-:W-:-:S06]  /*0410*/  UMOV UR7, 0x3d8df9f9 ;  /* 0x3d8df9f900077882 */ /* 0x000fcc0000000000 */
[----:B------:R-:W-:Y:S01]  /*0420*/  DFMA R2, |R20|, R2, -UR6 ;  /* 0x8000000614027e2b */ /* 0x000fe20008000202 */
[----:B------:R-:W-:Y:S01]  /*0430*/  UMOV UR6, 0x590cc332 ;  /* 0x590cc33200067882 */ /* 0x000fe20000000000 */
[----:B------:R-:W-:-:S06]  /*0440*/  UMOV UR7, 0x3dc7f1f5 ;  /* 0x3dc7f1f500077882 */ /* 0x000fcc0000000000 */
[----:B------:R-:W-:-:S08]  /*0450*/  DFMA R2, |R20|, R2, UR6 ;  /* 0x0000000614027e2b */ /* 0x000fd00008000202 */
[----:B------:R-:W-:Y:S01]  /*0460*/  DFMA R14, |R20|, R2, -UR42 ;  /* 0x8000002a140e7e2b */ /* 0x000fe20008000202 */
[----:B------:R-:W-:-:S07]  /*0470*/  MOV R3, UR5 ;  /* 0x0000000500037c02 */ /* 0x000fce0008000f00 */
[----:B------:R-:W-:Y:S01]  /*0480*/  DFMA R14, |R20|, R14, UR8 ;  /* 0x00000008140e7e2b */ /* 0x000fe2000800020e */
[----:B------:R-:W-:Y:S01]  /*0490*/  UMOV UR5, 0x3e476db4 ;  /* 0x3e476db400057882 */ /* 0x000fe20000000000 */
[----:B------:R-:W-:-:S06]  /*04a0*/  UMOV UR6, 0xd98c8d71 ;  /* 0xd98c8d7100067882 */ /* 0x000fcc0000000000 */
[----:B------:R-:W-:Y:S01]  /*04b0*/  DFMA R14, |R20|, R14, -UR4 ;  /* 0x80000004140e7e2b */ /* 0x000fe2000800020e */
[----:B------:R-:W-:Y:S01]  /*04c0*/  UMOV UR7, 0x3e62d698 ;  /* 0x3e62d69800077882 */ /* 0x000fe20000000000 */
[----:B------:R-:W-:-:S06]  /*04d0*/  UMOV UR8, 0x7155d5c6 ;  /* 0x7155d5c600087882 */ /* 0x000fcc0000000000 */
[----:B------:R-:W-:Y:S01]  /*04e0*/  DFMA R14, |R20|, R14, UR6 ;  /* 0x00000006140e7e2b */ /* 0x000fe2000800020e */
[----:B------:R-:W-:-:S07]  /*04f0*/  UMOV UR9, 0x3e720a2c ;  /* 0x3e720a2c00097882 */ /* 0x000fce0000000000 */
[----:B------:R-:W-:-:S08]  /*0500*/  DFMA R14, |R20|, R14, -UR8 ;  /* 0x80000008140e7e2b */ /* 0x000fd0000800020e */
[----:B------:R-:W-:-:S08]  /*0510*/  DFMA R14, |R20|, R14, -UR10 ;  /* 0x8000000a140e7e2b */ /* 0x000fd0000800020e */
[----:B------:R-:W-:-:S08]  /*0520*/  DFMA R14, |R20|, R14, UR12 ;  /* 0x0000000c140e7e2b */ /* 0x000fd0000800020e */
[----:B------:R-:W-:-:S08]  /*0530*/  DFMA R14, |R20|, R14, -UR14 ;  /* 0x8000000e140e7e2b */ /* 0x000fd0000800020e */
[----:B------:R-:W-:-:S08]  /*0540*/  DFMA R14, |R20|, R14, UR16 ;  /* 0x00000010140e7e2b */ /* 0x000fd0000800020e */
[----:B------:R-:W-:-:S08]  /*0550*/  DFMA R14, |R20|, R14, UR18 ;  /* 0x00000012140e7e2b */ /* 0x000fd0000800020e */
[----:B------:R-:W-:-:S08]  /*0560*/  DFMA R14, |R20|, R14, -UR20 ;  /* 0x80000014140e7e2b */ /* 0x000fd0000800020e */
[----:B------:R-:W-:-:S08]  /*0570*/  DFMA R14, |R20|, R14, UR22 ;  /* 0x00000016140e7e2b */ /* 0x000fd0000800020e */
[----:B------:R-:W-:-:S08]  /*0580*/  DFMA R14, |R20|, R14, UR24 ;  /* 0x00000018140e7e2b */ /* 0x000fd0000800020e */
[----:B------:R-:W-:-:S08]  /*0590*/  DFMA R14, |R20|, R14, -UR26 ;  /* 0x8000001a140e7e2b */ /* 0x000fd0000800020e */
[----:B------:R-:W-:-:S08]  /*05a0*/  DFMA R14, |R20|, R14, UR28 ;  /* 0x0000001c140e7e2b */ /* 0x000fd0000800020e */
[----:B------:R-:W-:-:S08]  /*05b0*/  DFMA R14, |R20|, R14, -UR30 ;  /* 0x8000001e140e7e2b */ /* 0x000fd0000800020e */
[----:B------:R-:W-:-:S08]  /*05c0*/  DFMA R14, |R20|, R14, -UR32 ;  /* 0x80000020140e7e2b */ /* 0x000fd0000800020e */
[----:B------:R-:W-:Y:S02]  /*05d0*/  DFMA R14, |R20|, R14, UR34 ;  /* 0x00000022140e7e2b */ /* 0x000fe4000800020e */
[----:B------:R-:W-:-:S06]  /*05e0*/  DMUL R44, R10, UR38 ;  /* 0x000000260a2c7c28 */ /* 0x000fcc0008000000 */
[----:B------:R-:W-:Y:S01]  /*05f0*/  DFMA R14, |R20|, R14, UR36 ;  /* 0x00000024140e7e2b */ /* 0x000fe2000800020e */
[----:B------:R-:W-:Y:S01]  /*0600*/  UMOV UR38, 0x8214db69 ;  /* 0x8214db6900267882 */ /* 0x000fe20000000000 */
[----:B------:R-:W-:-:S06]  /*0610*/  UMOV UR39, 0x3fc06eba ;  /* 0x3fc06eba00277882 */ /* 0x000fcc0000000000 */
[----:B------:R-:W-:Y:S02]  /*0620*/  DFMA R16, |R20|, R14, UR38 ;  /* 0x0000002614107e2b */ /* 0x000fe4000800020e */
[----:B------:R-:W-:Y:S01]  /*0630*/  DFMA R14, |R44|, -UR40, R18 ;  /* 0x800000282c0e7c2b */ /* 0x000fe20008000212 */
[----:B------:R-:W-:Y:S01]  /*0640*/  UMOV UR40, 0xb976a9b2 ;  /* 0xb976a9b200287882 */ /* 0x000fe20000000000 */
[----:B------:R-:W-:-:S04]  /*0650*/  UMOV UR41, 0x3d8df9f9 ;  /* 0x3d8df9f900297882 */ /* 0x000fc80000000000 */
[----:B------:R-:W-:Y:S02]  /*0660*/  DFMA R18, |R20|, R16, |R20| ;  /* 0x000000101412722b */ /* 0x000fe40000000614 */
[----:B------:R-:W-:Y:S01]  /*0670*/  DFMA R14, |R44|, R14, -UR40 ;  /* 0x800000282c0e7e2b */ /* 0x000fe2000800020e */
[----:B------:R-:W-:Y:S01]  /*0680*/  UMOV UR40, 0xf0000000 ;  /* 0xf000000000287882 */ /* 0x000fe20000000000 */
[----:B------:R-:W-:Y:S02]  /*0690*/  UMOV UR41, 0x380fffff ;  /* 0x380fffff00297882 */ /* 0x000fe40000000000 */
[----:B------:R-:W0:Y:S02]  /*06a0*/  F2F.F32.F64 R2, -R18 ;  /* 0x8000001200027310 */ /* 0x000e240000301000 */
[----:B------:R-:W-:Y:S02]  /*06b0*/  DSETP.GEU.AND P0, PT, |R18|, UR40, PT ;  /* 0x0000002812007e2a */ /* 0x000fe4000bf0e200 */
[----:B------:R-:W-:Y:S01]  /*06c0*/  DFMA R14, |R44|, R14, UR44 ;  /* 0x0000002c2c0e7e2b */ /* 0x000fe2000800020e */
[----:B------:R-:W-:Y:S01]  /*06d0*/  MOV R13, UR41 ;  /* 0x00000029000d7c02 */ /* 0x000fe20008000f00 */
[----:B------:R-:W-:Y:S01]  /*06e0*/  UMOV UR41, 0x3e2485ee ;  /* 0x3e2485ee00297882 */ /* 0x000fe20000000000 */
[----:B------:R-:W-:-:S05]  /*06f0*/  MOV R24, UR40 ;  /* 0x0000002800187c02 */ /* 0x000fca0008000f00 */
[----:B------:R-:W-:-:S04]  /*0700*/  DFMA R14, |R44|, R14, -UR42 ;  /* 0x8000002a2c0e7e2b */ /* 0x000fc8000800020e */
[----:B0-----:R-:W-:-:S04]  /*0710*/  @!P0 FMUL R2, R2, 1.175494350822287508e-38 ;  /* 0x0080000002028820 */ /* 0x001fc80000400000 */
[----:B------:R-:W-:Y:S01]  /*0720*/  FMUL.FTZ R2, R2, 1.4426950216293334961 ;  /* 0x3fb8aa3b02027820 */ /* 0x000fe20000410000 */
[----:B------:R-:W-:Y:S02]  /*0730*/  UMOV UR40, 0x67835925 ;  /* 0x6783592500287882 */ /* 0x000fe40000000000 */
[----:B------:R-:W-:-:S03]  /*0740*/  DFMA R14, |R44|, R14, UR40 ;  /* 0x000000282c0e7e2b */ /* 0x000fc6000800020e */
[----:B------:R-:W0:Y:S05]  /*0750*/  FRND R2, R2 ;  /* 0x0000000200027307 */ /* 0x000e2a0000201000 */
[----:B------:R-:W-:-:S08]  /*0760*/  DFMA R14, |R44|, R14, -UR4 ;  /* 0x800000042c0e7e2b */ /* 0x000fd0000800020e */
[----:B------:R-:W-:Y:S01]  /*0770*/  DFMA R22, |R44|, R14, UR6 ;  /* 0x000000062c167e2b */ /* 0x000fe2000800020e */
[----:B0-----:R-:W-:-:S04]  /*0780*/  FMUL.FTZ R27, R2, 1 ;  /* 0x3f800000021b7820 */ /* 0x001fc80000410000 */
[----:B------:R-:W0:Y:S03]  /*0790*/  F2F.F64.F32 R14, R27 ;  /* 0x0000001b000e7310 */ /* 0x000e260000201800 */
[----:B------:R-:W-:Y:S01]  /*07a0*/  DFMA R22, |R44|, R22, -UR8 ;  /* 0x800000082c167e2b */ /* 0x000fe20008000216 */
[----:B------:R-:W-:Y:S01]  /*07b0*/  UMOV UR42, 0xfefa39ef ;  /* 0xfefa39ef002a7882 */ /* 0x000fe20000000000 */
[----:B------:R-:W-:Y:S01]  /*07c0*/  UMOV UR43, 0x3fe62e42 ;  /* 0x3fe62e42002b7882 */ /* 0x000fe20000000000 */
[----:B------:R-:W-:Y:S02]  /*07d0*/  IMAD.MOV.U32 R32, RZ, RZ, -0x7649667 ;  /* 0xf89b6999ff207424 */ /* 0x000fe400078e00ff */
[----:B------:R-:W-:-:S03]  /*07e0*/  IMAD.MOV.U32 R33, RZ, RZ, 0x3e928a27 ;  /* 0x3e928a27ff217424 */ /* 0x000fc600078e00ff */
[----:B------:R-:W-:Y:S02]  /*07f0*/  DFMA R22, |R44|, R22, -UR10 ;  /* 0x8000000a2c167e2b */ /* 0x000fe40008000216 */
[----:B0-----:R-:W-:Y:S01]  /*0800*/  DFMA R14, -R14, UR42, -R18 ;  /* 0x0000002a0e0e7c2b */ /* 0x001fe20008000912 */
[----:B------:R-:W-:Y:S01]  /*0810*/  UMOV UR44, 0xa4741b81 ;  /* 0xa4741b81002c7882 */ /* 0x000fe20000000000 */
[----:B------:R-:W-:-:S04]  /*0820*/  UMOV UR45, 0x3e5ae904 ;  /* 0x3e5ae904002d7882 */ /* 0x000fc80000000000 */
[----:B------:R-:W-:Y:S02]  /*0830*/  DFMA R28, |R44|, R22, UR12 ;  /* 0x0000000c2c1c7e2b */ /* 0x000fe40008000216 */
[----:B------:R-:W-:Y:S01]  /*0840*/  DFMA R22, R14, UR44, R32 ;  /* 0x0000002c0e167c2b */ /* 0x000fe20008000020 */
[----:B------:R-:W-:Y:S01]  /*0850*/  UMOV UR46, 0x15ff7e07 ;  /* 0x15ff7e07002e7882 */ /* 0x000fe20000000000 */
[----:B------:R-:W-:-:S06]  /*0860*/  UMOV UR47, 0x3ec71de7 ;  /* 0x3ec71de7002f7882 */ /* 0x000fcc0000000000 */
[----:B------:R-:W-:Y:S01]  /*0870*/  DFMA R22, R14, R22, UR46 ;  /* 0x0000002e0e167e2b */ /* 0x000fe20008000016 */
[----:B------:R-:W-:Y:S01]  /*0880*/  UMOV UR48, 0x6b0ac45a ;  /* 0x6b0ac45a00307882 */ /* 0x000fe20000000000 */
[----:B------:R-:W-:Y:S01]  /*0890*/  UMOV UR49, 0x3efa019a ;  /* 0x3efa019a00317882 */ /* 0x000fe20000000000 */
[----:B------:R-:W-:-:S05]  /*08a0*/  DFMA R28, |R44|, R28, -UR14 ;  /* 0x8000000e2c1c7e2b */ /* 0x000fca000800021c */
[----:B------:R-:W-:Y:S01]  /*08b0*/  DFMA R22, R14, R22, UR48 ;  /* 0x000000300e167e2b */ /* 0x000fe20008000016 */
[----:B------:R-:W-:Y:S01]  /*08c0*/  UMOV UR50, 0x17eed94f ;  /* 0x17eed94f00327882 */ /* 0x000fe20000000000 */
[----:B------:R-:W-:Y:S01]  /*08d0*/  UMOV UR51, 0x3f2a01a0 ;  /* 0x3f2a01a000337882 */ /* 0x000fe20000000000 */
[----:B------:R-:W-:-:S05]  /*08e0*/  DFMA R28, |R44|, R28, UR16 ;  /* 0x000000102c1c7e2b */ /* 0x000fca000800021c */
[----:B------:R-:W-:Y:S01]  /*08f0*/  DFMA R22, R14, R22, UR50 ;  /* 0x000000320e167e2b */ /* 0x000fe20008000016 */
[----:B------:R-:W-:Y:S01]  /*0900*/  UMOV UR52, 0x17f2a71b ;  /* 0x17f2a71b00347882 */ /* 0x000fe20000000000 */
[----:B------:R-:W-:Y:S01]  /*0910*/  UMOV UR53, 0x3f56c16c ;  /* 0x3f56c16c00357882 */ /* 0x000fe20000000000 */
[----:B------:R-:W-:-:S05]  /*0920*/  DFMA R28, |R44|, R28, UR18 ;  /* 0x000000122c1c7e2b */ /* 0x000fca000800021c */
[----:B------:R-:W-:Y:S01]  /*0930*/  DFMA R22, R14, R22, UR52 ;  /* 0x000000340e167e2b */ /* 0x000fe20008000016 */
[----:B------:R-:W-:Y:S01]  /*0940*/  UMOV UR54, 0x111173c4 ;  /* 0x111173c400367882 */ /* 0x000fe20000000000 */
[----:B------:R-:W-:Y:S01]  /*0950*/  UMOV UR55, 0x3f811111 ;  /* 0x3f81111100377882 */ /* 0x000fe20000000000 */
[----:B------:R-:W-:Y:S01]  /*0960*/  UMOV UR56, 0x8dc96626 ;  /* 0x8dc9662600387882 */ /* 0x000fe20000000000 */
[----:B------:R-:W-:-:S04]  /*0970*/  UMOV UR57, 0x4017afb4 ;  /* 0x4017afb400397882 */ /* 0x000fc80000000000 */
[----:B------:R-:W-:Y:S02]  /*0980*/  DFMA R22, R14, R22, UR54 ;  /* 0x000000360e167e2b */ /* 0x000fe40008000016 */
[----:B------:R-:W-:Y:S02]  /*0990*/  DFMA R28, |R44|, R28, -UR20 ;  /* 0x800000142c1c7e2b */ /* 0x000fe4000800021c */
[----:B------:R-:W-:Y:S01]  /*09a0*/  DSETP.GE.AND P0, PT, |R20|, UR56, PT ;  /* 0x0000003814007e2a */ /* 0x000fe2000bf06200 */
[----:B------:R-:W-:Y:S01]  /*09b0*/  UMOV UR56, 0x5555211a ;  /* 0x5555211a00387882 */ /* 0x000fe20000000000 */
[----:B------:R-:W-:Y:S02]  /*09c0*/  UMOV UR57, 0x3fa55555 ;  /* 0x3fa5555500397882 */ /* 0x000fe40000000000 */
[----:B------:R-:W-:Y:S01]  /*09d0*/  DFMA R22, R14, R22, UR56 ;  /* 0x000000380e167e2b */ /* 0x000fe20008000016 */
[----:B------:R-:W-:Y:S01]  /*09e0*/  UMOV UR58, 0x55555540 ;  /* 0x55555540003a7882 */ /* 0x000fe20000000000 */
[----:B------:R-:W-:Y:S01]  /*09f0*/  DFMA R28, |R44|, R28, UR22 ;  /* 0x000000162c1c7e2b */ /* 0x000fe2000800021c */
[----:B------:R-:W-:-:S05]  /*0a00*/  UMOV UR59, 0x3fc55555 ;  /* 0x3fc55555003b7882 */ /* 0x000fca0000000000 */
[----:B------:R-:W-:Y:S01]  /*0a10*/  DFMA R22, R14, R22, UR58 ;  /* 0x0000003a0e167e2b */ /* 0x000fe20008000016 */
[----:B------:R-:W-:Y:S01]  /*0a20*/  UMOV UR60, 0x5 ;  /* 0x00000005003c7882 */ /* 0x000fe20000000000 */
[----:B------:R-:W-:Y:S01]  /*0a30*/  DFMA R28, |R44|, R28, UR24 ;  /* 0x000000182c1c7e2b */ /* 0x000fe2000800021c */
[----:B------:R-:W-:Y:S01]  /*0a40*/  UMOV UR61, 0x3fe00000 ;  /* 0x3fe00000003d7882 */ /* 0x000fe20000000000 */
[----:B------:R-:W-:-:S04]  /*0a50*/  DADD R18, |R20|, -R18 ;  /* 0x0000000014127229 */ /* 0x000fc80000000a12 */
[----:B------:R-:W-:Y:S01]  /*0a60*/  DFMA R22, R14, R22, UR60 ;  /* 0x0000003c0e167e2b */ /* 0x000fe20008000016 */
[----:B------:R-:W-:Y:S01]  /*0a70*/  MOV R25, UR41 ;  /* 0x0000002900197c02 */ /* 0x000fe20008000f00 */
[----:B------:R-:W-:Y:S01]  /*0a80*/  DFMA R28, |R44|, R28, -UR26 ;  /* 0x8000001a2c1c7e2b */ /* 0x000fe2000800021c */
[----:B------:R-:W-:Y:S01]  /*0a90*/  MOV R26, UR40 ;  /* 0x00000028001a7c02 */ /* 0x000fe20008000f00 */
[----:B------:R-:W-:Y:S01]  /*0aa0*/  UMOV UR40, 0x667f3bcd ;  /* 0x667f3bcd00287882 */ /* 0x000fe20000000000 */
[----:B------:R-:W-:Y:S01]  /*0ab0*/  UMOV UR41, 0x3fe6a09e ;  /* 0x3fe6a09e00297882 */ /* 0x000fe20000000000 */
[----:B------:R-:W-:Y:S02]  /*0ac0*/  DFMA R16, |R20|, R16, R18 ;  /* 0x000000101410722b */ /* 0x000fe40000000212 */
[----:B------:R-:W-:Y:S02]  /*0ad0*/  DMUL R22, R14, R22 ;  /* 0x000000160e167228 */ /* 0x000fe40000000000 */
[----:B---3--:R-:W-:Y:S01]  /*0ae0*/  DMUL R36, R4, UR40 ;  /* 0x0000002804247c28 */ /* 0x008fe20008000000 */
[----:B------:R-:W-:-:S02]  /*0af0*/  IMAD.MOV.U32 R34, RZ, RZ, -0x24b905a1 ;  /* 0xdb46fa5fff227424 */ /* 0x000fc400078e00ff */
[----:B------:R-:W-:Y:S01]  /*0b00*/  IMAD.MOV.U32 R35, RZ, RZ, 0x3d47088f ;  /* 0x3d47088fff237424 */ /* 0x000fe200078e00ff */
[----:B------:R-:W-:Y:S01]  /*0b10*/  DFMA R28, |R44|, R28, UR28 ;  /* 0x0000001c2c1c7e2b */ /* 0x000fe2000800021c */
[----:B------:R-:W-:Y:S01]  /*0b20*/  UMOV UR40, 0xfba6f279 ;  /* 0xfba6f27900287882 */ /* 0x000fe20000000000 */
[----:B------:R-:W-:Y:S01]  /*0b30*/  UMOV UR41, 0x3cf0679a ;  /* 0x3cf0679a00297882 */ /* 0x000fe20000000000 */
[----:B------:R-:W-:Y:S02]  /*0b40*/  DFMA R16, R14, R22, -R16 ;  /* 0x000000160e10722b */ /* 0x000fe40000000810 */
[----:B------:R-:W-:Y:S01]  /*0b50*/  DFMA R22, |R36|, -UR40, R34 ;  /* 0x8000002824167c2b */ /* 0x000fe20008000222 */
[----:B------:R-:W-:Y:S02]  /*0b60*/  UMOV UR40, 0xb976a9b2 ;  /* 0xb976a9b200287882 */ /* 0x000fe40000000000 */
[----:B------:R-:W-:Y:S01]  /*0b70*/  DFMA R28, |R44|, R28, -UR30 ;  /* 0x8000001e2c1c7e2b */ /* 0x000fe2000800021c */
[----:B------:R-:W-:-:S04]  /*0b80*/  UMOV UR41, 0x3d8df9f9 ;  /* 0x3d8df9f900297882 */ /* 0x000fc80000000000 */
[----:B------:R-:W-:Y:S01]  /*0b90*/  DFMA R38, |R36|, R22, -UR40 ;  /* 0x8000002824267e2b */ /* 0x000fe20008000216 */
[----:B------:R-:W-:Y:S02]  /*0ba0*/  UMOV UR40, 0x590cc332 ;  /* 0x590cc33200287882 */ /* 0x000fe40000000000 */
[----:B------:R-:W-:Y:S01]  /*0bb0*/  DFMA R28, |R44|, R28, -UR32 ;  /* 0x800000202c1c7e2b */ /* 0x000fe2000800021c */
[----:B------:R-:W-:-:S04]  /*0bc0*/  UMOV UR41, 0x3dc7f1f5 ;  /* 0x3dc7f1f500297882 */ /* 0x000fc80000000000 */
[----:B------:R-:W-:Y:S01]  /*0bd0*/  DFMA R38, |R36|, R38, UR40 ;  /* 0x0000002824267e2b */ /* 0x000fe20008000226 */
[----:B------:R-:W0:Y:S02]  /*0be0*/  MUFU.EX2 R2, R2 ;  /* 0x0000000200027308 */ /* 0x000e240000000800 */
[----:B------:R-:W-:Y:S01]  /*0bf0*/  DFMA R28, |R44|, R28, UR34 ;  /* 0x000000222c1c7e2b */ /* 0x000fe2000800021c */
[----:B------:R-:W-:Y:S01]  /*0c00*/  UMOV UR40, 0xcd2d56c4 ;  /* 0xcd2d56c400287882 */ /* 0x000fe20000000000 */
[----:B------:R-:W-:-:S03]  /*0c10*/  UMOV UR41, 0x3dfa28a3 ;  /* 0x3dfa28a300297882 */ /* 0x000fc60000000000 */
[----:B------:R-:W-:Y:S01]  /*0c20*/  DFMA R38, |R36|, R38, -UR40 ;  /* 0x8000002824267e2b */ /* 0x000fe20008000226 */
[----:B------:R-:W-:Y:S02]  /*0c30*/  R2UR UR41, R25 ;  /* 0x00000000192972ca */ /* 0x000fe400000e0000 */
[----:B------:R-:W-:Y:S01]  /*0c40*/  R2UR UR40, R26 ;  /* 0x000000001a2872ca */ /* 0x000fe200000e0000 */
[----:B------:R-:W-:Y:S02]  /*0c50*/  DADD R14, R14, R16 ;  /* 0x000000000e0e7229 */ /* 0x000fe40000000010 */
[----:B------:R-:W-:Y:S01]  /*0c60*/  DFMA R16, |R44|, R28, UR36 ;  /* 0x000000242c107e2b */ /* 0x000fe2000800021c */
[----:B0-----:R-:W-:-:S07]  /*0c70*/  FMUL.FTZ R18, R2, 1 ;  /* 0x3f80000002127820 */ /* 0x001fce0000410000 */
[----:B------:R-:W-:Y:S02]  /*0c80*/  DFMA R16, |R44|, R16, UR38 ;  /* 0x000000262c107e2b */ /* 0x000fe40008000210 */
[----:B------:R-:W-:Y:S01]  /*0c90*/  DFMA R38, |R36|, R38, UR40 ;  /* 0x0000002824267e2b */ /* 0x000fe20008000226 */
[----:B------:R-:W-:Y:S02]  /*0ca0*/  R2UR UR41, R13 ;  /* 0x000000000d2972ca */ /* 0x000fe400000e0000 */
[----:B------:R-:W-:Y:S01]  /*0cb0*/  R2UR UR40, R24 ;  /* 0x00000000182872ca */ /* 0x000fe200000e0000 */
[----:B------:R-:W0:Y:S02]  /*0cc0*/  F2F.F64.F32 R18, R18 ;  /* 0x0000001200127310 */ /* 0x000e240000201800 */
[----:B------:R-:W-:-:S06]  /*0cd0*/  DFMA R28, |R44|, R16, |R44| ;  /* 0x000000102c1c722b */ /* 0x000fcc000000062c */
[----:B------:R-:W1:Y:S04]  /*0ce0*/  F2F.F32.F64 R2, -R28 ;  /* 0x8000001c00027310 */ /* 0x000e680000301000 */
[----:B------:R-:W-:Y:S02]  /*0cf0*/  DSETP.GEU.AND P1, PT, |R28|, UR40, PT ;  /* 0x000000281c007e2a */ /* 0x000fe4000bf2e200 */
[----:B------:R-:W-:Y:S02]  /*0d00*/  DFMA R38, |R36|, R38, -UR4 ;  /* 0x8000000424267e2b */ /* 0x000fe40008000226 */
[----:B0-----:R-:W-:-:S08]  /*0d10*/  DADD R22, -R18, 1 ;  /* 0x3ff0000012167429 */ /* 0x001fd00000000100 */
[----:B------:R-:W-:Y:S02]  /*0d20*/  DFMA R18, -R14, R18, R22 ;  /* 0x000000120e12722b */ /* 0x000fe40000000116 */
[----:B-1----:R-:W-:Y:S01]  /*0d30*/  @!P1 FMUL R2, R2, 1.175494350822287508e-38 ;  /* 0x0080000002029820 */ /* 0x002fe20000400000 */
[----:B------:R-:W-:-:S03]  /*0d40*/  DFMA R22, |R36|, R38, UR6 ;  /* 0x0000000624167e2b */ /* 0x000fc60008000226 */
[----:B------:R-:W-:-:S06]  /*0d50*/  FMUL.FTZ R39, R2, 1.4426950216293334961 ;  /* 0x3fb8aa3b02277820 */ /* 0x000fcc0000410000 */
[----:B------:R-:W0:Y:S01]  /*0d60*/  FRND R39, R39 ;  /* 0x0000002700277307 */ /* 0x000e220000201000 */
[----:B------:R-:W-:-:S08]  /*0d70*/  DFMA R26, |R36|, R22, -UR8 ;  /* 0x80000008241a7e2b */ /* 0x000fd00008000216 */
[----:B------:R-:W-:Y:S01]  /*0d80*/  DFMA R26, |R36|, R26, -UR10 ;  /* 0x8000000a241a7e2b */ /* 0x000fe2000800021a */
[----:B0-----:R-:W-:-:S04]  /*0d90*/  FMUL.FTZ R40, R39, 1 ;  /* 0x3f80000027287820 */ /* 0x001fc80000410000 */
[----:B------:R-:W0:Y:S03]  /*0da0*/  F2F.F64.F32 R24, R40 ;  /* 0x0000002800187310 */ /* 0x000e260000201800 */
[----:B------:R-:W-:-:S08]  /*0db0*/  DFMA R26, |R36|, R26, UR12 ;  /* 0x0000000c241a7e2b */ /* 0x000fd0000800021a */
[----:B------:R-:W-:Y:S02]  /*0dc0*/  DFMA R26, |R36|, R26, -UR14 ;  /* 0x8000000e241a7e2b */ /* 0x000fe4000800021a */
[--C-:B0-----:R-:W-:Y:S02]  /*0dd0*/  DFMA R24, -R24, UR42, -R28.reuse ;  /* 0x0000002a18187c2b */ /* 0x101fe4000800091c */
[----:B------:R-:W-:-:S04]  /*0de0*/  DADD R28, |R44|, -R28 ;  /* 0x000000002c1c7229 */ /* 0x000fc80000000a1c */
[----:B------:R-:W-:-:S04]  /*0df0*/  DFMA R26, |R36|, R26, UR16 ;  /* 0x00000010241a7e2b */ /* 0x000fc8000800021a */
[----:B------:R-:W-:Y:S02]  /*0e00*/  DFMA R28, |R44|, R16, R28 ;  /* 0x000000102c1c722b */ /* 0x000fe4000000021c */
[----:B------:R-:W-:Y:S02]  /*0e10*/  DFMA R16, R24, UR44, R32 ;  /* 0x0000002c18107c2b */ /* 0x000fe40008000020 */
[----:B------:R-:W-:-:S06]  /*0e20*/  DFMA R26, |R36|, R26, UR18 ;  /* 0x00000012241a7e2b */ /* 0x000fcc000800021a */
[----:B------:R-:W-:Y:S02]  /*0e30*/  DFMA R16, R24, R16, UR46 ;  /* 0x0000002e18107e2b */ /* 0x000fe40008000010 */
[----:B------:R-:W-:-:S06]  /*0e40*/  DFMA R26, |R36|, R26, -UR20 ;  /* 0x80000014241a7e2b */ /* 0x000fcc000800021a */
[----:B------:R-:W-:Y:S02]  /*0e50*/  DFMA R16, R24, R16, UR48 ;  /* 0x0000003018107e2b */ /* 0x000fe40008000010 */
[----:B------:R-:W-:-:S06]  /*0e60*/  DFMA R26, |R36|, R26, UR22 ;  /* 0x00000016241a7e2b */ /* 0x000fcc000800021a */
[----:B------:R-:W-:Y:S02]  /*0e70*/  DFMA R16, R24, R16, UR50 ;  /* 0x0000003218107e2b */ /* 0x000fe40008000010 */
[----:B------:R-:W-:-:S06]  /*0e80*/  DFMA R26, |R36|, R26, UR24 ;  /* 0x00000018241a7e2b */ /* 0x000fcc000800021a */
[----:B------:R-:W-:Y:S02]  /*0e90*/  DFMA R16, R24, R16, UR52 ;  /* 0x0000003418107e2b */ /* 0x000fe40008000010 */
[----:B------:R-:W-:-:S06]  /*0ea0*/  DFMA R26, |R36|, R26, -UR26 ;  /* 0x8000001a241a7e2b */ /* 0x000fcc000800021a */
[----:B------:R-:W-:Y:S02]  /*0eb0*/  DFMA R16, R24, R16, UR54 ;  /* 0x0000003618107e2b */ /* 0x000fe40008000010 */
[----:B------:R-:W-:Y:S01]  /*0ec0*/  DFMA R26, |R36|, R26, UR28 ;  /* 0x0000001c241a7e2b */ /* 0x000fe2000800021a */
[----:B------:R-:W0:Y:S05]  /*0ed0*/  MUFU.EX2 R39, R39 ;  /* 0x0000002700277308 */ /* 0x000e2a0000000800 */
[----:B------:R-:W-:Y:S02]  /*0ee0*/  DFMA R16, R24, R16, UR56 ;  /* 0x0000003818107e2b */ /* 0x000fe40008000010 */
[----:B------:R-:W-:-:S06]  /*0ef0*/  DFMA R26, |R36|, R26, -UR30 ;  /* 0x8000001e241a7e2b */ /* 0x000fcc000800021a */
[----:B------:R-:W-:Y:S02]  /*0f00*/  DFMA R40, R24, R16, UR58 ;  /* 0x0000003a18287e2b */ /* 0x000fe40008000010 */
[----:B------:R-:W-:-:S06]  /*0f10*/  DFMA R16, |R36|, R26, -UR32 ;  /* 0x8000002024107e2b */ /* 0x000fcc000800021a */
[----:B------:R-:W-:Y:S02]  /*0f20*/  DFMA R26, R24, R40, UR60 ;  /* 0x0000003c181a7e2b */ /* 0x000fe40008000028 */
[----:B------:R-:W-:Y:S01]  /*0f30*/  DFMA R16, |R36|, R16, UR34 ;  /* 0x0000002224107e2b */ /* 0x000fe20008000210 */
[----:B0-----:R-:W-:-:S05]  /*0f40*/  FMUL.FTZ R42, R39, 1 ;  /* 0x3f800000272a7820 */ /* 0x001fca0000410000 */
[----:B------:R-:W-:Y:S01]  /*0f50*/  DMUL R26, R24, R26 ;  /* 0x0000001a181a7228 */ /* 0x000fe20000000000 */
[----:B------:R-:W0:Y:S01]  /*0f60*/  F2F.F64.F32 R40, R42 ;  /* 0x0000002a00287310 */ /* 0x000e220000201800 */
[----:B------:R-:W-:-:S06]  /*0f70*/  DFMA R16, |R36|, R16, UR36 ;  /* 0x0000002424107e2b */ /* 0x000fcc0008000210 */
[----:B------:R-:W-:Y:S02]  /*0f80*/  DFMA R26, R24, R26, -R28 ;  /* 0x0000001a181a722b */ /* 0x000fe4000000081c */
[----:B------:R-:W-:-:S06]  /*0f90*/  DFMA R16, |R36|, R16, UR38 ;  /* 0x0000002624107e2b */ /* 0x000fcc0008000210 */
[----:B------:R-:W-:Y:S02]  /*0fa0*/  DADD R26, R24, R26 ;  /* 0x00000000181a7229 */ /* 0x000fe4000000001a */
[----:B0-----:R-:W-:Y:S02]  /*0fb0*/  DADD R24, -R40, 1 ;  /* 0x3ff0000028187429 */ /* 0x001fe40000000100 */
[----:B------:R-:W-:-:S06]  /*0fc0*/  DFMA R28, |R36|, R16, |R36| ;  /* 0x00000010241c722b */ /* 0x000fcc0000000624 */
[----:B------:R-:W-:Y:S02]  /*0fd0*/  DFMA R40, -R26, R40, R24 ;  /* 0x000000281a28722b */ /* 0x000fe40000000118 */
[----:B------:R-:W0:Y:S01]  /*0fe0*/  F2F.F32.F64 R24, -R28 ;  /* 0x8000001c00187310 */ /* 0x000e220000301000 */
[----:B------:R-:W-:-:S14]  /*0ff0*/  DSETP.GEU.AND P1, PT, |R28|, UR40, PT ;  /* 0x000000281c007e2a */ /* 0x000fdc000bf2e200 */
[----:B0-----:R-:W-:-:S04]  /*1000*/  @!P1 FMUL R24, R24, 1.175494350822287508e-38 ;  /* 0x0080000018189820 */ /* 0x001fc80000400000 */
[----:B------:R-:W-:-:S06]  /*1010*/  FMUL.FTZ R39, R24, 1.4426950216293334961 ;  /* 0x3fb8aa3b18277820 */ /* 0x000fcc0000410000 */
[----:B------:R-:W0:Y:S02]  /*1020*/  FRND R39, R39 ;  /* 0x0000002700277307 */ /* 0x000e240000201000 */
[----:B0-----:R-:W-:-:S06]  /*1030*/  FMUL.FTZ R42, R39, 1 ;  /* 0x3f800000272a7820 */ /* 0x001fcc0000410000 */
[----:B------:R-:W0:Y:S01]  /*1040*/  F2F.F64.F32 R26, R42 ;  /* 0x0000002a001a7310 */ /* 0x000e220000201800 */
[--C-:B------:R-:W-:Y:S02]  /*1050*/  DADD R24, |R36|, -R28.reuse ;  /* 0x0000000024187229 */ /* 0x100fe40000000a1c */
[----:B0-----:R-:W-:-:S06]  /*1060*/  DFMA R26, -R26, UR42, -R28 ;  /* 0x0000002a1a1a7c2b */ /* 0x001fcc000800091c */
[----:B------:R-:W-:Y:S02]  /*1070*/  DFMA R24, |R36|, R16, R24 ;  /* 0x000000102418722b */ /* 0x000fe40000000218 */
[----:B------:R-:W-:-:S08]  /*1080*/  DFMA R16, R26, UR44, R32 ;  /* 0x0000002c1a107c2b */ /* 0x000fd00008000020 */
[----:B------:R-:W-:-:S08]  /*1090*/  DFMA R16, R26, R16, UR46 ;  /* 0x0000002e1a107e2b */ /* 0x000fd00008000010 */
[----:B------:R-:W-:-:S08]  /*10a0*/  DFMA R16, R26, R16, UR48 ;  /* 0x000000301a107e2b */ /* 0x000fd00008000010 */
[----:B------:R-:W-:-:S08]  /*10b0*/  DFMA R16, R26, R16, UR50 ;  /* 0x000000321a107e2b */ /* 0x000fd00008000010 */
[----:B------:R-:W-:-:S08]  /*10c0*/  DFMA R16, R26, R16, UR52 ;  /* 0x000000341a107e2b */ /* 0x000fd00008000010 */
[C---:B------:R-:W-:Y:S01]  /*10d0*/  DFMA R16, R26.reuse, R16, UR54 ;  /* 0x000000361a107e2b */ /* 0x040fe20008000010 */
[----:B------:R-:W0:Y:S07]  /*10e0*/  MUFU.EX2 R39, R39 ;  /* 0x0000002700277308 */ /* 0x000e2e0000000800 */
[----:B------:R-:W-:-:S08]  /*10f0*/  DFMA R16, R26, R16, UR56 ;  /* 0x000000381a107e2b */ /* 0x000fd00008000010 */
[----:B------:R-:W-:Y:S01]  /*1100*/  DFMA R16, R26, R16, UR58 ;  /* 0x0000003a1a107e2b */ /* 0x000fe20008000010 */
[----:B0-----:R-:W-:-:S07]  /*1110*/  FMUL.FTZ R42, R39, 1 ;  /* 0x3f800000272a7820 */ /* 0x001fce0000410000 */
[C---:B------:R-:W-:Y:S02]  /*1120*/  DFMA R28, R26.reuse, R16, UR60 ;  /* 0x0000003c1a1c7e2b */ /* 0x040fe40008000010 */
[----:B------:R-:W0:Y:S06]  /*1130*/  F2F.F64.F32 R16, R42 ;  /* 0x0000002a00107310 */ /* 0x000e2c0000201800 */
[----:B------:R-:W-:Y:S01]  /*1140*/  DMUL R28, R26, R28 ;  /* 0x0000001c1a1c7228 */ /* 0x000fe20000000000 */
[----:B------:R-:W-:-:S07]  /*1150*/  MOV R15, UR7 ;  /* 0x00000007000f7c02 */ /* 0x000fce0008000f00 */
[----:B------:R-:W-:Y:S01]  /*1160*/  DFMA R24, R26, R28, -R24 ;  /* 0x0000001c1a18722b */ /* 0x000fe20000000818 */
[----:B------:R-:W-:Y:S01]  /*1170*/  MOV R20, UR6 ;  /* 0x0000000600147c02 */ /* 0x000fe20008000f00 */
[----:B------:R-:W-:Y:S01]  /*1180*/  UMOV UR6, 0x667f3bcd ;  /* 0x667f3bcd00067882 */ /* 0x000fe20000000000 */
[----:B------:R-:W-:Y:S02]  /*1190*/  UMOV UR7, 0x3fe6a09e ;  /* 0x3fe6a09e00077882 */ /* 0x000fe40000000000 */
[----:B------:R-:W-:-:S03]  /*11a0*/  DMUL R28, R6, UR6 ;  /* 0x00000006061c7c28 */ /* 0x000fc60008000000 */
[----:B------:R-:W-:Y:S02]  /*11b0*/  DADD R26, R26, R24 ;  /* 0x000000001a1a7229 */ /* 0x000fe40000000018 */
[----:B0-----:R-:W-:Y:S01]  /*11c0*/  DADD R24, -R16, 1 ;  /* 0x3ff0000010187429 */ /* 0x001fe20000000100 */
[----:B------:R-:W-:Y:S01]  /*11d0*/  MOV R13, UR5 ;  /* 0x00000005000d7c02 */ /* 0x000fe20008000f00 */
[----:B------:R-:W-:Y:S01]  /*11e0*/  UMOV UR5, 0x3cf0679a ;  /* 0x3cf0679a00057882 */ /* 0x000fe20000000000 */
[----:B------:R-:W-:Y:S01]  /*11f0*/  MOV R14, UR4 ;  /* 0x00000004000e7c02 */ /* 0x000fe20008000f00 */
[----:B------:R-:W-:-:S04]  /*1200*/  UMOV UR4, 0xfba6f279 ;  /* 0xfba6f27900047882 */ /* 0x000fc80000000000 */
[----:B------:R-:W-:Y:S02]  /*1210*/  DFMA R16, -R26, R16, R24 ;  /* 0x000000101a10722b */ /* 0x000fe40000000118 */
[----:B------:R-:W-:Y:S01]  /*1220*/  DFMA R24, |R28|, -UR4, R34 ;  /* 0x800000041c187c2b */ /* 0x000fe20008000222 */
[----:B------:R-:W-:Y:S01]  /*1230*/  MOV R38, UR11 ;  /* 0x0000000b00267c02 */ /* 0x000fe20008000f00 */
[----:B------:R-:W-:Y:S01]  /*1240*/  UMOV UR11, 0x3d8df9f9 ;  /* 0x3d8df9f9000b7882 */ /* 0x000fe20000000000 */
[----:B------:R-:W-:Y:S01]  /*1250*/  MOV R2, UR10 ;  /* 0x0000000a00027c02 */ /* 0x000fe20008000f00 */
[----:B------:R-:W-:-:S04]  /*1260*/  UMOV UR10, 0xb976a9b2 ;  /* 0xb976a9b2000a7882 */ /* 0x000fc80000000000 */
[----:B------:R-:W-:Y:S01]  /*1270*/  DFMA R24, |R28|, R24, -UR10 ;  /* 0x8000000a1c187e2b */ /* 0x000fe20008000218 */
[----:B------:R-:W-:Y:S01]  /*1280*/  MOV R22, UR9 ;  /* 0x0000000900167c02 */ /* 0x000fe20008000f00 */
[----:B------:R-:W-:Y:S01]  /*1290*/  UMOV UR9, 0x3dc7f1f5 ;  /* 0x3dc7f1f500097882 */ /* 0x000fe20000000000 */
[----:B------:R-:W-:Y:S01]  /*12a0*/  MOV R23, UR8 ;  /* 0x0000000800177c02 */ /* 0x000fe20008000f00 */
[----:B------:R-:W-:-:S04]  /*12b0*/  UMOV UR8, 0x590cc332 ;  /* 0x590cc33200087882 */ /* 0x000fc80000000000 */
[----:B------:R-:W-:Y:S01]  /*12c0*/  DFMA R24, |R28|, R24, UR8 ;  /* 0x000000081c187e2b */ /* 0x000fe20008000218 */
[----:B------:R-:W-:Y:S01]  /*12d0*/  UMOV UR6, 0xcd2d56c4 ;  /* 0xcd2d56c400067882 */ /* 0x000fe20000000000 */
[----:B------:R-:W-:-:S06]  /*12e0*/  UMOV UR7, 0x3dfa28a3 ;  /* 0x3dfa28a300077882 */ /* 0x000fcc0000000000 */
[----:B------:R-:W-:Y:S01]  /*12f0*/  DFMA R24, |R28|, R24, -UR6 ;  /* 0x800000061c187e2b */ /* 0x000fe20008000218 */
[----:B------:R-:W-:Y:S01]  /*1300*/  UMOV UR4, 0x67835925 ;  /* 0x6783592500047882 */ /* 0x000fe20000000000 */
[----:B------:R-:W-:-:S06]  /*1310*/  UMOV UR5, 0x3e2485ee ;  /* 0x3e2485ee00057882 */ /* 0x000fcc0000000000 */
[----:B------:R-:W-:Y:S01]  /*1320*/  DFMA R24, |R28|, R24, UR4 ;  /* 0x000000041c187e2b */ /* 0x000fe20008000218 */
[----:B------:R-:W-:Y:S02]  /*1330*/  R2UR UR5, R13 ;  /* 0x000000000d0572ca */ /* 0x000fe400000e0000 */
[----:B------:R-:W-:Y:S02]  /*1340*/  R2UR UR4, R14 ;  /* 0x000000000e0472ca */ /* 0x000fe400000e0000 */
[----:B------:R-:W-:Y:S02]  /*1350*/  R2UR UR7, R15 ;  /* 0x000000000f0772ca */ /* 0x000fe400000e0000 */
[----:B------:R-:W-:Y:S02]  /*1360*/  R2UR UR6, R20 ;  /* 0x00000000140672ca */ /* 0x000fe400000e0000 */
[----:B------:R-:W-:Y:S02]  /*1370*/  R2UR UR9, R22 ;  /* 0x00000000160972ca */ /* 0x000fe400000e0000 */
[----:B------:R-:W-:-:S05]  /*1380*/  R2UR UR8, R23 ;  /* 0x00000000170872ca */ /* 0x000fca00000e0000 */
[----:B------:R-:W-:Y:S01]  /*1390*/  DFMA R24, |R28|, R24, -UR4 ;  /* 0x800000041c187e2b */ /* 0x000fe20008000218 */
[----:B------:R-:W-:Y:S02]  /*13a0*/  R2UR UR11, R38 ;  /* 0x00000000260b72ca */ /* 0x000fe400000e0000 */
[----:B------:R-:W-:-:S05]  /*13b0*/  R2UR UR10, R2 ;  /* 0x00000000020a72ca */ /* 0x000fca00000e0000 */
[----:B------:R-:W-:-:S08]  /*13c0*/  DFMA R24, |R28|, R24, UR6 ;  /* 0x000000061c187e2b */ /* 0x000fd00008000218 */
[----:B------:R-:W-:-:S08]  /*13d0*/  DFMA R24, |R28|, R24, -UR8 ;  /* 0x800000081c187e2b */ /* 0x000fd00008000218 */
[----:B------:R-:W-:-:S08]  /*13e0*/  DFMA R24, |R28|, R24, -UR10 ;  /* 0x8000000a1c187e2b */ /* 0x000fd00008000218 */
[----:B------:R-:W-:-:S08]  /*13f0*/  DFMA R24, |R28|, R24, UR12 ;  /* 0x0000000c1c187e2b */ /* 0x000fd00008000218 */
[----:B------:R-:W-:Y:S01]  /*1400*/  DFMA R24, |R28|, R24, -UR14 ;  /* 0x8000000e1c187e2b */ /* 0x000fe20008000218 */
[----:B------:R-:W-:Y:S02]  /*1410*/  R2UR UR5, R3 ;  /* 0x00000000030572ca */ /* 0x000fe400000e0000 */
[----:B------:R-:W-:-:S05]  /*1420*/  R2UR UR4, R12 ;  /* 0x000000000c0472ca */ /* 0x000fca00000e0000 */
[----:B------:R-:W-:Y:S01]  /*1430*/  DFMA R24, |R28|, R24, UR16 ;  /* 0x000000101c187e2b */ /* 0x000fe20008000218 */
[----:B------:R-:W-:-:S07]  /*1440*/  FSEL R19, R19, 1.875, !P0 ;  /* 0x3ff0000013137808 */ /* 0x000fce0004000000 */
[----:B------:R-:W-:Y:S01]  /*1450*/  DFMA R24, |R28|, R24, UR18 ;  /* 0x000000121c187e2b */ /* 0x000fe20008000218 */
[----:B------:R-:W-:-:S07]  /*1460*/  LOP3.LUT R19, R19, 0x80000000, R21, 0xb8, !PT ;  /* 0x8000000013137812 */ /* 0x000fce00078eb815 */
[C---:B------:R-:W-:Y:S02]  /*1470*/  DFMA R20, |R28|.reuse, R24, -UR20 ;  /* 0x800000141c147e2b */ /* 0x040fe40008000218 */
[----:B------:R-:W2:Y:S06]  /*1480*/  LDG.E.128 R24, desc[UR4][R30.64+0x1000] ;  /* 0x001000041e187981 */ /* 0x000eac000c1e1d00 */
[----:B------:R-:W-:-:S08]  /*1490*/  DFMA R20, |R28|, R20, UR22 ;  /* 0x000000161c147e2b */ /* 0x000fd00008000214 */
[----:B------:R-:W-:-:S08]  /*14a0*/  DFMA R20, |R28|, R20, UR24 ;  /* 0x000000181c147e2b */ /* 0x000fd00008000214 */
[----:B------:R-:W-:-:S08]  /*14b0*/  DFMA R20, |R28|, R20, -UR26 ;  /* 0x8000001a1c147e2b */ /* 0x000fd00008000214 */
[----:B------:R-:W-:-:S08]  /*14c0*/  DFMA R20, |R28|, R20, UR28 ;  /* 0x0000001c1c147e2b */ /* 0x000fd00008000214 */
[----:B------:R-:W-:-:S08]  /*14d0*/  DFMA R20, |R28|, R20, -UR30 ;  /* 0x8000001e1c147e2b */ /* 0x000fd00008000214 */
[----:B------:R-:W-:-:S08]  /*14e0*/  DFMA R20, |R28|, R20, -UR32 ;  /* 0x800000201c147e2b */ /* 0x000fd00008000214 */
[----:B------:R-:W-:Y:S01]  /*14f0*/  DFMA R20, |R28|, R20, UR34 ;  /* 0x000000221c147e2b */ /* 0x000fe20008000214 */
[----:B------:R-:W-:-:S07]  /*1500*/  FSEL R18, R18, RZ, !P0 ;  /* 0x000000ff12127208 */ /* 0x000fce0004000000 */
[----:B------:R-:W-:Y:S02]  /*1510*/  DFMA R20, |R28|, R20, UR36 ;  /* 0x000000241c147e2b */ /* 0x000fe40008000214 */
[----:B------:R-:W-:-:S06]  /*1520*/  DADD R38, R18, 1 ;  /* 0x3ff0000012267429 */ /* 0x000fcc0000000000 */
[----:B------:R-:W-:Y:S02]  /*1530*/  DFMA R18, |R28|, R20, UR38 ;  /* 0x000000261c127e2b */ /* 0x000fe40008000214 */
[----:B------:R-:W-:-:S06]  /*1540*/  DMUL R8, R8, 0.5 ;  /* 0x3fe0000008087828 */ /* 0x000fcc0000000000 */
[----:B------:R-:W-:Y:S02]  /*1550*/  DFMA R46, |R28|, R18, |R28| ;  /* 0x000000121c2e722b */ /* 0x000fe4000000061c */
[----:B------:R-:W-:-:S04]  /*1560*/  DMUL R20, R8, R38 ;  /* 0x0000002608147228 */ /* 0x000fc80000000000 */
[----:B------:R-:W0:Y:S02]  /*1570*/  F2F.F32.F64 R8, -R46 ;  /* 0x8000002e00087310 */ /* 0x000e240000301000 */
        /* <DEDUP_REMOVED lines=20> */
[----:B------:R-:W-:-:S08]  /*16c0*/  DMUL R38, R8, R38 ;  /* 0x0000002608267228 */ /* 0x000fd00000000000 */
[C---:B------:R-:W-:Y:S02]  /*16d0*/  DFMA R18, R8.reuse, R38, -R18 ;  /* 0x000000260812722b */ /* 0x040fe40000000812 */
[----:B------:R-:W0:Y:S06]  /*16e0*/  F2F.F64.F32 R38, R46 ;  /* 0x0000002e00267310 */ /* 0x000e2c0000201800 */
[----:B------:R-:W-:Y:S01]  /*16f0*/  DADD R18, R8, R18 ;  /* 0x0000000008127229 */ /* 0x000fe20000000012 */
[----:B------:R-:W-:Y:S01]  /*1700*/  MOV R23, UR11 ;  /* 0x0000000b00177c02 */ /* 0x000fe20008000f00 */
[----:B------:R-:W-:Y:S01]  /*1710*/  UMOV UR11, 0x3fe6a09e ;  /* 0x3fe6a09e000b7882 */ /* 0x000fe20000000000 */
[----:B------:R-:W-:Y:S01]  /*1720*/  MOV R12, UR10 ;  /* 0x0000000a000c7c02 */ /* 0x000fe20008000f00 */
[----:B0-----:R-:W-:Y:S01]  /*1730*/  DADD R8, -R38, 1 ;  /* 0x3ff0000026087429 */ /* 0x001fe20000000100 */
[----:B------:R-:W-:Y:S01]  /*1740*/  UMOV UR10, 0x667f3bcd ;  /* 0x667f3bcd000a7882 */ /* 0x000fe20000000000 */
[----:B------:R-:W-:-:S06]  /*1750*/  MOV R15, UR9 ;  /* 0x00000009000f7c02 */ /* 0x000fcc0008000f00 */
[----:B------:R-:W-:Y:S01]  /*1760*/  DFMA R18, -R18, R38, R8 ;  /* 0x000000261212722b */ /* 0x000fe20000000108 */
[----:B------:R-:W-:Y:S01]  /*1770*/  MOV R22, UR8 ;  /* 0x0000000800167c02 */ /* 0x000fe20008000f00 */
[----:B------:R-:W-:Y:S01]  /*1780*/  UMOV UR8, 0xfba6f279 ;  /* 0xfba6f27900087882 */ /* 0x000fe20000000000 */
[----:B------:R-:W-:Y:S01]  /*1790*/  UMOV UR9, 0x3cf0679a ;  /* 0x3cf0679a00097882 */ /* 0x000fe20000000000 */
[----:B------:R-:W-:Y:S01]  /*17a0*/  MOV R13, UR7 ;  /* 0x00000007000d7c02 */ /* 0x000fe20008000f00 */
[----:B------:R-:W-:Y:S01]  /*17b0*/  UMOV UR7, 0x4017afb4 ;  /* 0x4017afb400077882 */ /* 0x000fe20000000000 */
[----:B------:R-:W-:Y:S01]  /*17c0*/  MOV R14, UR6 ;  /* 0x00000006000e7c02 */ /* 0x000fe20008000f00 */
[----:B------:R-:W-:Y:S02]  /*17d0*/  UMOV UR6, 0x8dc96626 ;  /* 0x8dc9662600067882 */ /* 0x000fe40000000000 */
[----:B------:R-:W-:Y:S01]  /*17e0*/  DSETP.GE.AND P0, PT, |R44|, UR6, PT ;  /* 0x000000062c007e2a */ /* 0x000fe2000bf06200 */
[----:B------:R-:W-:Y:S01]  /*17f0*/  UMOV UR6, 0xb976a9b2 ;  /* 0xb976a9b200067882 */ /* 0x000fe20000000000 */
[----:B------:R-:W-:Y:S01]  /*1800*/  UMOV UR7, 0x3d8df9f9 ;  /* 0x3d8df9f900077882 */ /* 0x000fe20000000000 */
[----:B--2---:R-:W-:-:S08]  /*1810*/  DMUL R38, R24, UR10 ;  /* 0x0000000a18267c28 */ /* 0x004fd00008000000 */
        /* <DEDUP_REMOVED lines=10> */
[----:B------:R-:W-:Y:S01]  /*18c0*/  MOV R2, UR5 ;  /* 0x0000000500027c02 */ /* 0x000fe20008000f00 */
[----:B------:R-:W-:Y:S01]  /*18d0*/  UMOV UR5, 0x3e476db4 ;  /* 0x3e476db400057882 */ /* 0x000fe20000000000 */
[----:B------:R-:W-:-:S05]  /*18e0*/  MOV R3, UR4 ;  /* 0x0000000400037c02 */ /* 0x000fca0008000f00 */
[----:B------:R-:W-:Y:S01]  /*18f0*/  DFMA R8, |R38|, R8, UR6 ;  /* 0x0000000626087e2b */ /* 0x000fe20008000208 */
[----:B------:R-:W-:Y:S02]  /*1900*/  R2UR UR7, R13 ;  /* 0x000000000d0772ca */ /* 0x000fe400000e0000 */
[----:B------:R-:W-:Y:S01]  /*1910*/  R2UR UR6, R14 ;  /* 0x000000000e0672ca */ /* 0x000fe200000e0000 */
[----:B------:R-:W-:Y:S01]  /*1920*/  UMOV UR4, 0x5919f583 ;  /* 0x5919f58300047882 */ /* 0x000fe20000000000 */
[----:B------:R-:W-:-:S03]  /*1930*/  R2UR UR9, R15 ;  /* 0x000000000f0972ca */ /* 0x000fc600000e0000 */
[----:B------:R-:W-:Y:S01]  /*1940*/  DFMA R14, |R38|, R8, -UR4 ;  /* 0x80000004260e7e2b */ /* 0x000fe20008000208 */
[----:B------:R-:W-:Y:S02]  /*1950*/  R2UR UR8, R22 ;  /* 0x00000000160872ca */ /* 0x000fe400000e0000 */
[----:B------:R-:W-:Y:S02]  /*1960*/  R2UR UR11, R23 ;  /* 0x00000000170b72ca */ /* 0x000fe400000e0000 */
[----:B------:R-:W-:-:S03]  /*1970*/  R2UR UR10, R12 ;  /* 0x000000000c0a72ca */ /* 0x000fc600000e0000 */
[----:B------:R-:W-:-:S08]  /*1980*/  DFMA R22, |R38|, R14, UR6 ;  /* 0x0000000626167e2b */ /* 0x000fd0000800020e */
        /* <DEDUP_REMOVED lines=12> */
[----:B------:R-:W-:Y:S02]  /*1a50*/  DFMA R22, |R38|, R22, -UR32 ;  /* 0x8000002026167e2b */ /* 0x000fe40008000216 */
[----:B------:R-:W-:-:S06]  /*1a60*/  DMUL R46, R10, 0.5 ;  /* 0x3fe000000a2e7828 */ /* 0x000fcc0000000000 */
[----:B------:R-:W-:Y:S01]  /*1a70*/  DFMA R10, |R38|, R22, UR34 ;  /* 0x00000022260a7e2b */ /* 0x000fe20008000216 */
[----:B------:R-:W-:Y:S02]  /*1a80*/  FSEL R44, R41, 1.875, !P0 ;  /* 0x3ff00000292c7808 */ /* 0x000fe40004000000 */
[----:B------:R-:W-:Y:S01]  /*1a90*/  MOV R9, UR5 ;  /* 0x0000000500097c02 */ /* 0x000fe20008000f00 */
[----:B------:R-:W-:Y:S01]  /*1aa0*/  UMOV UR5, 0x4017afb4 ;  /* 0x4017afb400057882 */ /* 0x000fe20000000000 */
[----:B------:R-:W-:-:S03]  /*1ab0*/  MOV R12, UR4 ;  /* 0x00000004000c7c02 */ /* 0x000fc60008000f00 */
[----:B------:R-:W-:Y:S01]  /*1ac0*/  DFMA R10, |R38|, R10, UR36 ;  /* 0x00000024260a7e2b */ /* 0x000fe2000800020a */
[----:B------:R-:W-:Y:S01]  /*1ad0*/  LOP3.LUT R45, R44, 0x80000000, R45, 0xb8, !PT ;  /* 0x800000002c2d7812 */ /* 0x000fe200078eb82d */
[----:B------:R-:W-:Y:S01]  /*1ae0*/  UMOV UR4, 0x8dc96626 ;  /* 0x8dc9662600047882 */ /* 0x000fe20000000000 */
[----:B------:R-:W-:Y:S01]  /*1af0*/  FSEL R44, R40, RZ, !P0 ;  /* 0x000000ff282c7208 */ /* 0x000fe20004000000 */
[----:B------:R-:W-:-:S04]  /*1b00*/  DSETP.GE.AND P0, PT, |R36|, UR4, PT ;  /* 0x0000000424007e2a */ /* 0x000fc8000bf06200 */
[----:B------:R-:W-:Y:S02]  /*1b10*/  DFMA R10, |R38|, R10, UR38 ;  /* 0x00000026260a7e2b */ /* 0x000fe4000800020a */
[----:B------:R-:W-:-:S04]  /*1b20*/  FSEL R17, R17, 1.875, !P0 ;  /* 0x3ff0000011117808 */ /* 0x000fc80004000000 */
[----:B------:R-:W-:Y:S02]  /*1b30*/  LOP3.LUT R17, R17, 0x80000000, R37, 0xb8, !PT ;  /* 0x8000000011117812 */ /* 0x000fe400078eb825 */
[----:B------:R-:W-:-:S06]  /*1b40*/  DFMA R36, |R38|, R10, |R38| ;  /* 0x0000000a2624722b */ /* 0x000fcc0000000626 */
[----:B------:R-:W0:Y:S02]  /*1b50*/  F2F.F32.F64 R42, -R36 ;  /* 0x80000024002a7310 */ /* 0x000e240000301000 */
[----:B------:R-:W-:-:S14]  /*1b60*/  DSETP.GEU.AND P1, PT, |R36|, UR40, PT ;  /* 0x0000002824007e2a */ /* 0x000fdc000bf2e200 */
[----:B0-----:R-:W-:-:S04]  /*1b70*/  @!P1 FMUL R42, R42, 1.175494350822287508e-38 ;  /* 0x008000002a2a9820 */ /* 0x001fc80000400000 */
[----:B------:R-:W-:-:S06]  /*1b80*/  FMUL.FTZ R42, R42, 1.4426950216293334961 ;  /* 0x3fb8aa3b2a2a7820 */ /* 0x000fcc0000410000 */
[----:B------:R-:W0:Y:S01]  /*1b90*/  FRND R42, R42 ;  /* 0x0000002a002a7307 */ /* 0x000e220000201000 */
[----:B------:R-:W-:Y:S01]  /*1ba0*/  DADD R44, R44, 1 ;  /* 0x3ff000002c2c7429 */ /* 0x000fe20000000000 */
[----:B------:R-:W-:-:S07]  /*1bb0*/  FSEL R16, R16, RZ, !P0 ;  /* 0x000000ff10107208 */ /* 0x000fce0004000000 */
[----:B------:R-:W-:Y:S01]  /*1bc0*/  DMUL R22, R46, R44 ;  /* 0x0000002c2e167228 */ /* 0x000fe20000000000 */
[----:B0-----:R-:W-:-:S04]  /*1bd0*/  FMUL.FTZ R46, R42, 1 ;  /* 0x3f8000002a2e7820 */ /* 0x001fc80000410000 */
[----:B------:R-:W0:Y:S01]  /*1be0*/  F2F.F64.F32 R44, R46 ;  /* 0x0000002e002c7310 */ /* 0x000e220000201800 */
[----:B------:R-:W-:Y:S02]  /*1bf0*/  DMUL R4, R4, 0.5 ;  /* 0x3fe0000004047828 */ /* 0x000fe40000000000 */
[----:B------:R-:W-:-:S08]  /*1c00*/  DADD R16, R16, 1 ;  /* 0x3ff0000010107429 */ /* 0x000fd00000000000 */
[----:B------:R-:W-:Y:S02]  /*1c10*/  DMUL R16, R4, R16 ;  /* 0x0000001004107228 */ /* 0x000fe40000000000 */
        /* <DEDUP_REMOVED lines=13> */
[C---:B------:R-:W-:Y:S01]  /*1cf0*/  DFMA R4, R44.reuse, R4, UR60 ;  /* 0x0000003c2c047e2b */ /* 0x040fe20008000004 */
[----:B------:R-:W0:Y:S07]  /*1d00*/  F2F.F64.F32 R36, R46 ;  /* 0x0000002e00247310 */ /* 0x000e2e0000201800 */
        /* <DEDUP_REMOVED lines=9> */
[----:B------:R-:W-:Y:S01]  /*1da0*/  UMOV UR4, 0xfba6f279 ;  /* 0xfba6f27900047882 */ /* 0x000fe20000000000 */
[----:B------:R-:W-:-:S06]  /*1db0*/  UMOV UR5, 0x3cf0679a ;  /* 0x3cf0679a00057882 */ /* 0x000fcc0000000000 */
        /* <DEDUP_REMOVED lines=26> */
[----:B------:R-:W-:Y:S02]  /*1f60*/  R2UR UR4, R3 ;  /* 0x00000000030472ca */ /* 0x000fe400000e0000 */
[----:B------:R-:W-:-:S03]  /*1f70*/  R2UR UR11, R41 ;  /* 0x00000000290b72ca */ /* 0x000fc600000e0000 */
[----:B------:R-:W-:Y:S01]  /*1f80*/  DFMA R36, |R10|, R36, UR6 ;  /* 0x000000060a247e2b */ /* 0x000fe20008000224 */
[----:B------:R-:W-:Y:S02]  /*1f90*/  R2UR UR10, R8 ;  /* 0x00000000080a72ca */ /* 0x000fe400000e0000 */
[----:B------:R-:W-:Y:S01]  /*1fa0*/  MOV R9, UR7 ;  /* 0x0000000700097c02 */ /* 0x000fe20008000f00 */
[----:B------:R-:W-:Y:S01]  /*1fb0*/  UMOV UR7, 0x4017afb4 ;  /* 0x4017afb400077882 */ /* 0x000fe20000000000 */
[----:B------:R-:W-:-:S03]  /*1fc0*/  MOV R40, UR6 ;  /* 0x0000000600287c02 */ /* 0x000fc60008000f00 */
[----:B------:R-:W-:Y:S01]  /*1fd0*/  DFMA R36, |R10|, R36, -UR8 ;  /* 0x800000080a247e2b */ /* 0x000fe20008000224 */
[----:B------:R-:W-:Y:S01]  /*1fe0*/  UMOV UR6, 0x8dc96626 ;  /* 0x8dc9662600067882 */ /* 0x000fe20000000000 */
[----:B------:R0:W2:Y:S01]  /*1ff0*/  LDG.E.128 R12, desc[UR4][R30.64+0x1800] ;  /* 0x001800041e0c7981 */ /* 0x0000a2000c1e1d00 */
[----:B------:R-:W-:-:S05]  /*2000*/  DSETP.GE.AND P0, PT, |R28|, UR6, PT ;  /* 0x000000061c007e2a */ /* 0x000fca000bf06200 */
[----:B------:R-:W-:Y:S01]  /*2010*/  DFMA R36, |R10|, R36, -UR10 ;  /* 0x8000000a0a247e2b */ /* 0x000fe20008000224 */
[----:B------:R-:W-:-:S04]  /*2020*/  FSEL R19, R19, 1.875, !P0 ;  /* 0x3ff0000013137808 */ /* 0x000fc80004000000 */
[----:B------:R-:W-:-:S03]  /*2030*/  LOP3.LUT R19, R19, 0x80000000, R29, 0xb8, !PT ;  /* 0x8000000013137812 */ /* 0x000fc600078eb81d */
        /* <DEDUP_REMOVED lines=11> */
[----:B------:R-:W-:-:S08]  /*20f0*/  DFMA R28, |R10|, R28, UR34 ;  /* 0x000000220a1c7e2b */ /* 0x000fd0000800021c */
[----:B0-----:R-:W-:Y:S02]  /*2100*/  DFMA R30, |R10|, R28, UR36 ;  /* 0x000000240a1e7e2b */ /* 0x001fe4000800021c */
[----:B------:R-:W-:-:S06]  /*2110*/  DMUL R28, R6, 0.5 ;  /* 0x3fe00000061c7828 */ /* 0x000fcc0000000000 */
[----:B------:R-:W-:Y:S01]  /*2120*/  DFMA R6, |R10|, R30, UR38 ;  /* 0x000000260a067e2b */ /* 0x000fe2000800021e */
[----:B------:R-:W-:Y:S01]  /*2130*/  FSEL R18, R18, RZ, !P0 ;  /* 0x000000ff12127208 */ /* 0x000fe20004000000 */
[----:B------:R-:W-:-:S06]  /*2140*/  DSETP.GE.AND P0, PT, |R38|, UR6, PT ;  /* 0x0000000626007e2a */ /* 0x000fcc000bf06200 */
[----:B------:R-:W-:Y:S01]  /*2150*/  DFMA R30, |R10|, R6, |R10| ;  /* 0x000000060a1e722b */ /* 0x000fe2000000060a */
[----:B------:R-:W-:Y:S02]  /*2160*/  FSEL R46, R4, RZ, !P0 ;  /* 0x000000ff042e7208 */ /* 0x000fe40004000000 */
[----:B------:R-:W-:-:S05]  /*2170*/  FSEL R38, R5, 1.875, !P0 ;  /* 0x3ff0000005267808 */ /* 0x000fca0004000000 */
[----:B------:R-:W-:Y:S02]  /*2180*/  DADD R4, |R10|, -R30 ;  /* 0x000000000a047229 */ /* 0x000fe40000000a1e */
[----:B------:R-:W-:-:S06]  /*2190*/  DSETP.GEU.AND P0, PT, |R30|, UR40, PT ;  /* 0x000000281e007e2a */ /* 0x000fcc000bf0e200 */
[----:B------:R-:W-:Y:S02]  /*21a0*/  DFMA R6, |R10|, R6, R4 ;  /* 0x000000060a06722b */ /* 0x000fe40000000204 */
[----:B------:R-:W0:Y:S06]  /*21b0*/  F2F.F32.F64 R4, -R30 ;  /* 0x8000001e00047310 */ /* 0x000e2c0000301000 */
[----:B0-----:R-:W-:-:S04]  /*21c0*/  @!P0 FMUL R4, R4, 1.175494350822287508e-38 ;  /* 0x0080000004048820 */ /* 0x001fc80000400000 */
[----:B------:R-:W-:-:S06]  /*21d0*/  FMUL.FTZ R45, R4, 1.4426950216293334961 ;  /* 0x3fb8aa3b042d7820 */ /* 0x000fcc0000410000 */
[----:B------:R-:W0:Y:S02]  /*21e0*/  FRND R45, R45 ;  /* 0x0000002d002d7307 */ /* 0x000e240000201000 */
[----:B0-----:R-:W-:-:S06]  /*21f0*/  FMUL.FTZ R36, R45, 1 ;  /* 0x3f8000002d247820 */ /* 0x001fcc0000410000 */
[----:B------:R-:W0:Y:S01]  /*2200*/  F2F.F64.F32 R4, R36 ;  /* 0x0000002400047310 */ /* 0x000e220000201800 */
[----:B------:R-:W-:Y:S02]  /*2210*/  DADD R18, R18, 1 ;  /* 0x3ff0000012127429 */ /* 0x000fe40000000000 */
[----:B0-----:R-:W-:-:S06]  /*2220*/  DFMA R4, -R4, UR42, -R30 ;  /* 0x0000002a04047c2b */ /* 0x001fcc000800091e */
[----:B------:R-:W-:Y:S02]  /*2230*/  DMUL R18, R28, R18 ;  /* 0x000000121c127228 */ /* 0x000fe40000000000 */
        /* <DEDUP_REMOVED lines=17> */
[----:B------:R-:W-:-:S05]  /*2350*/  UMOV UR11, 0x3fe6a09e ;  /* 0x3fe6a09e000b7882 */ /* 0x000fca0000000000 */
[----:B------:R-:W-:Y:S02]  /*2360*/  DADD R6, R4, R6 ;  /* 0x0000000004067229 */ /* 0x000fe40000000006 */
[----:B0-----:R-:W-:Y:S02]  /*2370*/  DADD R4, -R36, 1 ;  /* 0x3ff0000024047429 */ /* 0x001fe40000000100 */
[----:B--2---:R-:W-:Y:S01]  /*2380*/  DMUL R30, R12, UR10 ;  /* 0x0000000a0c1e7c28 */ /* 0x004fe20008000000 */
[----:B------:R-:W-:Y:S01]  /*2390*/  MOV R41, UR9 ;  /* 0x0000000900297c02 */ /* 0x000fe20008000f00 */
[----:B------:R-:W-:Y:S01]  /*23a0*/  UMOV UR9, 0x3cf0679a ;  /* 0x3cf0679a00097882 */ /* 0x000fe20000000000 */
[----:B------:R-:W-:Y:S01]  /*23b0*/  MOV R42, UR8 ;  /* 0x00000008002a7c02 */ /* 0x000fe20008000f00 */
[----:B------:R-:W-:Y:S02]  /*23c0*/  UMOV UR8, 0xfba6f279 ;  /* 0xfba6f27900087882 */ /* 0x000fe40000000000 */
[----:B------:R-:W-:-:S02]  /*23d0*/  DFMA R36, -R6, R36, R4 ;  /* 0x000000240624722b */ /* 0x000fc40000000104 */
[----:B------:R-:W-:Y:S01]  /*23e0*/  DFMA R4, |R30|, -UR8, R34 ;  /* 0x800000081e047c2b */ /* 0x000fe20008000222 */
[----:B------:R-:W-:Y:S01]  /*23f0*/  UMOV UR6, 0xb976a9b2 ;  /* 0xb976a9b200067882 */ /* 0x000fe20000000000 */
[----:B------:R-:W-:Y:S01]  /*2400*/  UMOV UR7, 0x3d8df9f9 ;  /* 0x3d8df9f900077882 */ /* 0x000fe20000000000 */
[----:B------:R-:W-:-:S05]  /*2410*/  DMUL R28, R14, UR10 ;  /* 0x0000000a0e1c7c28 */ /* 0x000fca0008000000 */
        /* <DEDUP_REMOVED lines=8> */
[----:B------:R-:W-:Y:S01]  /*24a0*/  UMOV UR7, 0x3e2485ee ;  /* 0x3e2485ee00077882 */ /* 0x000fe20000000000 */
[----:B------:R-:W-:-:S05]  /*24b0*/  MOV R2, UR5 ;  /* 0x0000000500027c02 */ /* 0x000fca0008000f00 */
[C---:B------:R-:W-:Y:S01]  /*24c0*/  DFMA R4, |R30|.reuse, R4, UR6 ;  /* 0x000000061e047e2b */ /* 0x040fe20008000204 */
[----:B------:R-:W-:Y:S02]  /*24d0*/  R2UR UR7, R9 ;  /* 0x00000000090772ca */ /* 0x000fe400000e0000 */
[----:B------:R-:W-:Y:S01]  /*24e0*/  R2UR UR6, R40 ;  /* 0x00000000280672ca */ /* 0x000fe200000e0000 */
[----:B------:R-:W-:Y:S01]  /*24f0*/  UMOV UR5, 0x3e476db4 ;  /* 0x3e476db400057882 */ /* 0x000fe20000000000 */
[----:B------:R-:W-:Y:S01]  /*2500*/  MOV R3, UR4 ;  /* 0x0000000400037c02 */ /* 0x000fe20008000f00 */
[----:B------:R-:W-:Y:S02]  /*2510*/  UMOV UR4, 0x5919f583 ;  /* 0x5919f58300047882 */ /* 0x000fe40000000000 */
[----:B------:R-:W-:Y:S01]  /*2520*/  DFMA R6, |R30|, R4, -UR4 ;  /* 0x800000041e067e2b */ /* 0x000fe20008000204 */
[----:B------:R-:W-:Y:S02]  /*2530*/  R2UR UR9, R41 ;  /* 0x00000000290972ca */ /* 0x000fe400000e0000 */
[----:B------:R-:W-:-:S02]  /*2540*/  R2UR UR8, R42 ;  /* 0x000000002a0872ca */ /* 0x000fc400000e0000 */
[----:B------:R-:W-:-:S03]  /*2550*/  R2UR UR10, R8 ;  /* 0x00000000080a72ca */ /* 0x000fc600000e0000 */
[----:B------:R-:W-:Y:S01]  /*2560*/  DFMA R8, |R30|, R6, UR6 ;  /* 0x000000061e087e2b */ /* 0x000fe20008000206 */
[----:B------:R-:W-:Y:S02]  /*2570*/  R2UR UR11, R44 ;  /* 0x000000002c0b72ca */ /* 0x000fe400000e0000 */
[----:B------:R-:W-:-:S05]  /*2580*/  LOP3.LUT R47, R38, 0x80000000, R39, 0xb8, !PT ;  /* 0x80000000262f7812 */ /* 0x000fca00078eb827 */
        /* <DEDUP_REMOVED lines=10> */
[----:B------:R-:W-:Y:S02]  /*2630*/  DFMA R38, |R30|, R38, UR28 ;  /* 0x0000001c1e267e2b */ /* 0x000fe40008000226 */
[----:B------:R-:W-:-:S06]  /*2640*/  DMUL R40, R24, 0.5 ;  /* 0x3fe0000018287828 */ /* 0x000fcc0000000000 */
[----:B------:R-:W-:Y:S02]  /*2650*/  DFMA R38, |R30|, R38, -UR30 ;  /* 0x8000001e1e267e2b */ /* 0x000fe40008000226 */
[----:B------:R-:W-:-:S06]  /*2660*/  DADD R24, R46, 1 ;  /* 0x3ff000002e187429 */ /* 0x000fcc0000000000 */
[----:B------:R-:W-:Y:S02]  /*2670*/  DFMA R38, |R30|, R38, -UR32 ;  /* 0x800000201e267e2b */ /* 0x000fe40008000226 */
[----:B------:R-:W-:Y:S01]  /*2680*/  DMUL R24, R40, R24 ;  /* 0x0000001828187228 */ /* 0x000fe20000000000 */
[----:B------:R-:W-:Y:S01]  /*2690*/  MOV R4, UR5 ;  /* 0x0000000500047c02 */ /* 0x000fe20008000f00 */
[----:B------:R-:W-:Y:S01]  /*26a0*/  UMOV UR5, 0x4017afb4 ;  /* 0x4017afb400057882 */ /* 0x000fe20000000000 */
[----:B------:R-:W-:-:S03]  /*26b0*/  MOV R5, UR4 ;  /* 0x0000000400057c02 */ /* 0x000fc60008000f00 */
[----:B------:R-:W-:Y:S01]  /*26c0*/  DFMA R40, |R30|, R38, UR34 ;  /* 0x000000221e287e2b */ /* 0x000fe20008000226 */
[----:B------:R-:W-:Y:S02]  /*26d0*/  UMOV UR4, 0x8dc96626 ;  /* 0x8dc9662600047882 */ /* 0x000fe40000000000 */
[----:B------:R-:W-:Y:S01]  /*26e0*/  DSETP.GE.AND P0, PT, |R10|, UR4, PT ;  /* 0x000000040a007e2a */ /* 0x000fe2000bf06200 */
[----:B------:R-:W-:Y:S01]  /*26f0*/  UMOV UR4, 0xfba6f279 ;  /* 0xfba6f27900047882 */ /* 0x000fe20000000000 */
[----:B------:R-:W-:Y:S02]  /*2700*/  UMOV UR5, 0x3cf0679a ;  /* 0x3cf0679a00057882 */ /* 0x000fe40000000000 */
[----:B------:R-:W-:Y:S02]  /*2710*/  DFMA R34, |R28|, -UR4, R34 ;  /* 0x800000041c227c2b */ /* 0x000fe40008000222 */
[----:B------:R-:W-:Y:S01]  /*2720*/  DFMA R40, |R30|, R40, UR36 ;  /* 0x000000241e287e2b */ /* 0x000fe20008000228 */
[----:B------:R-:W-:Y:S01]  /*2730*/  MOV R44, UR11 ;  /* 0x0000000b002c7c02 */ /* 0x000fe20008000f00 */
[----:B------:R-:W-:Y:S01]  /*2740*/  UMOV UR11, 0x3d8df9f9 ;  /* 0x3d8df9f9000b7882 */ /* 0x000fe20000000000 */
[----:B------:R-:W-:Y:S01]  /*2750*/  MOV R45, UR10 ;  /* 0x0000000a002d7c02 */ /* 0x000fe20008000f00 */
[----:B------:R-:W-:-:S02]  /*2760*/  UMOV UR10, 0xb976a9b2 ;  /* 0xb976a9b2000a7882 */ /* 0x000fc40000000000 */
[----:B------:R-:W-:Y:S02]  /*2770*/  DFMA R34, |R28|, R34, -UR10 ;  /* 0x8000000a1c227e2b */ /* 0x000fe40008000222 */
[----:B------:R-:W-:Y:S01]  /*2780*/  DFMA R40, |R30|, R40, UR38 ;  /* 0x000000261e287e2b */ /* 0x000fe20008000228 */
[----:B------:R-:W-:Y:S01]  /*2790*/  MOV R8, UR9 ;  /* 0x0000000900087c02 */ /* 0x000fe20008000f00 */
[----:B------:R-:W-:Y:S01]  /*27a0*/  UMOV UR9, 0x3dc7f1f5 ;  /* 0x3dc7f1f500097882 */ /* 0x000fe20000000000 */
[----:B------:R-:W-:Y:S01]  /*27b0*/  MOV R9, UR8 ;  /* 0x0000000800097c02 */ /* 0x000fe20008000f00 */
[----:B------:R-:W-:Y:S02]  /*27c0*/  UMOV UR8, 0x590cc332 ;  /* 0x590cc33200087882 */ /* 0x000fe40000000000 */
[----:B------:R-:W-:Y:S02]  /*27d0*/  DFMA R34, |R28|, R34, UR8 ;  /* 0x000000081c227e2b */ /* 0x000fe40008000222 */
[----:B------:R-:W-:Y:S01]  /*27e0*/  DFMA R48, |R30|, R40, |R30| ;  /* 0x000000281e30722b */ /* 0x000fe2000000061e */
[----:B------:R-:W-:Y:S01]  /*27f0*/  MOV R6, UR7 ;  /* 0x0000000700067c02 */ /* 0x000fe20008000f00 */
[----:B------:R-:W-:Y:S01]  /*2800*/  UMOV UR7, 0x3dfa28a3 ;  /* 0x3dfa28a300077882 */ /* 0x000fe20000000000 */
[----:B------:R-:W-:Y:S01]  /*2810*/  MOV R7, UR6 ;  /* 0x0000000600077c02 */ /* 0x000fe20008000f00 */
[----:B------:R-:W-:Y:S01]  /*2820*/  UMOV UR6, 0xcd2d56c4 ;  /* 0xcd2d56c400067882 */ /* 0x000fe20000000000 */
[----:B------:R-:W-:Y:S01]  /*2830*/  FSEL R37, R37, 1.875, !P0 ;  /* 0x3ff0000025257808 */ /* 0x000fe20004000000 */
[----:B------:R-:W0:Y:S01]  /*2840*/  F2F.F32.F64 R38, -R48 ;  /* 0x8000003000267310 */ /* 0x000e220000301000 */
[----:B------:R-:W-:Y:S01]  /*2850*/  FSEL R36, R36, RZ, !P0 ;  /* 0x000000ff24247208 */ /* 0x000fe20004000000 */
[----:B------:R-:W-:-:S02]  /*2860*/  DSETP.GEU.AND P0, PT, |R48|, UR40, PT ;  /* 0x0000002830007e2a */ /* 0x000fc4000bf0e200 */
[----:B------:R-:W-:Y:S01]  /*2870*/  DFMA R34, |R28|, R34, -UR6 ;  /* 0x800000061c227e2b */ /* 0x000fe20008000222 */
[----:B------:R-:W-:Y:S01]  /*2880*/  UMOV UR4, 0x67835925 ;  /* 0x6783592500047882 */ /* 0x000fe20000000000 */
[----:B------:R-:W-:-:S06]  /*2890*/  UMOV UR5, 0x3e2485ee ;  /* 0x3e2485ee00057882 */ /* 0x000fcc0000000000 */
[----:B------:R-:W-:Y:S01]  /*28a0*/  DFMA R34, |R28|, R34, UR4 ;  /* 0x000000041c227e2b */ /* 0x000fe20008000222 */
[----:B------:R-:W-:Y:S02]  /*28b0*/  R2UR UR5, R4 ;  /* 0x00000000040572ca */ /* 0x000fe400000e0000 */
[----:B------:R-:W-:Y:S01]  /*28c0*/  R2UR UR4, R5 ;  /* 0x00000000050472ca */ /* 0x000fe200000e0000 */
[----:B0-----:R-:W-:Y:S01]  /*28d0*/  @!P0 FMUL R38, R38, 1.175494350822287508e-38 ;  /* 0x0080000026268820 */ /* 0x001fe20000400000 */
[----:B------:R-:W-:Y:S02]  /*28e0*/  R2UR UR7, R6 ;  /* 0x00000000060772ca */ /* 0x000fe400000e0000 */
[----:B------:R-:W-:Y:S01]  /*28f0*/  R2UR UR6, R7 ;  /* 0x00000000070672ca */ /* 0x000fe200000e0000 */
[----:B------:R-:W-:Y:S01]  /*2900*/  FMUL.FTZ R46, R38, 1.4426950216293334961 ;  /* 0x3fb8aa3b262e7820 */ /* 0x000fe20000410000 */
[----:B------:R-:W-:Y:S02]  /*2910*/  R2UR UR9, R8 ;  /* 0x00000000080972ca */ /* 0x000fe400000e0000 */
[----:B------:R-:W-:-:S03]  /*2920*/  R2UR UR8, R9 ;  /* 0x00000000090872ca */ /* 0x000fc600000e0000 */
[----:B------:R-:W0:Y:S02]  /*2930*/  FRND R46, R46 ;  /* 0x0000002e002e7307 */ /* 0x000e240000201000 */
[----:B------:R-:W-:Y:S01]  /*2940*/  DFMA R34, |R28|, R34, -UR4 ;  /* 0x800000041c227e2b */ /* 0x000fe20008000222 */
[----:B------:R-:W-:Y:S02]  /*2950*/  LOP3.LUT R37, R37, 0x80000000, R11, 0xb8, !PT ;  /* 0x8000000025257812 */ /* 0x000fe400078eb80b */
[----:B------:R-:W1:Y:S01]  /*2960*/  LDC.64 R10, c[0x0][0x218] ;  /* 0x00008600ff0a7b82 */ /* 0x000e620000000a00 */
[----:B------:R-:W-:-:S04]  /*2970*/  R2UR UR11, R44 ;  /* 0x000000002c0b72ca */ /* 0x000fc800000e0000 */
[----:B------:R-:W-:Y:S01]  /*2980*/  DFMA R34, |R28|, R34, UR6 ;  /* 0x000000061c227e2b */ /* 0x000fe20008000222 */
[----:B------:R-:W-:Y:S01]  /*2990*/  R2UR UR10, R45 ;  /* 0x000000002d0a72ca */ /* 0x000fe200000e0000 */
[----:B0-----:R-:W-:-:S06]  /*29a0*/  FMUL.FTZ R47, R46, 1 ;  /* 0x3f8000002e2f7820 */ /* 0x001fcc0000410000 */
[C---:B------:R-:W-:Y:S01]  /*29b0*/  DFMA R34, |R28|.reuse, R34, -UR8 ;  /* 0x800000081c227e2b */ /* 0x040fe20008000222 */
[----:B------:R-:W0:Y:S07]  /*29c0*/  F2F.F64.F32 R38, R47 ;  /* 0x0000002f00267310 */ /* 0x000e2e0000201800 */
[----:B------:R-:W-:Y:S01]  /*29d0*/  DFMA R34, |R28|, R34, -UR10 ;  /* 0x8000000a1c227e2b */ /* 0x000fe20008000222 */
[----:B-1----:R-:W-:Y:S01]  /*29e0*/  IMAD.WIDE.U32 R10, R43, 0x8, R10 ;  /* 0x000000082b0a7825 */ /* 0x002fe200078e000a */
[----:B------:R-:W-:-:S06]  /*29f0*/  DADD R42, |R30|, -R48 ;  /* 0x000000001e2a7229 */ /* 0x000fcc0000000a30 */
[----:B------:R-:W-:Y:S02]  /*2a00*/  DFMA R34, |R28|, R34, UR12 ;  /* 0x0000000c1c227e2b */ /* 0x000fe40008000222 */
[----:B0-----:R-:W-:Y:S02]  /*2a10*/  DFMA R38, -R38, UR42, -R48 ;  /* 0x0000002a26267c2b */ /* 0x001fe40008000930 */
[----:B------:R-:W-:-:S04]  /*2a20*/  DFMA R40, |R30|, R40, R42 ;  /* 0x000000281e28722b */ /* 0x000fc8000000022a */
[----:B------:R-:W-:Y:S02]  /*2a30*/  DFMA R34, |R28|, R34, -UR14 ;  /* 0x8000000e1c227e2b */ /* 0x000fe40008000222 */
[----:B------:R-:W-:-:S06]  /*2a40*/  DFMA R42, R38, UR44, R32 ;  /* 0x0000002c262a7c2b */ /* 0x000fcc0008000020 */
[----:B------:R-:W-:Y:S02]  /*2a50*/  DFMA R34, |R28|, R34, UR16 ;  /* 0x000000101c227e2b */ /* 0x000fe40008000222 */
[----:B------:R-:W-:-:S06]  /*2a60*/  DFMA R42, R38, R42, UR46 ;  /* 0x0000002e262a7e2b */ /* 0x000fcc000800002a */
[----:B------:R-:W-:Y:S02]  /*2a70*/  DFMA R34, |R28|, R34, UR18 ;  /* 0x000000121c227e2b */ /* 0x000fe40008000222 */
[----:B------:R-:W-:-:S06]  /*2a80*/  DFMA R42, R38, R42, UR48 ;  /* 0x00000030262a7e2b */ /* 0x000fcc000800002a */
[----:B------:R-:W-:Y:S02]  /*2a90*/  DFMA R34, |R28|, R34, -UR20 ;  /* 0x800000141c227e2b */ /* 0x000fe40008000222 */
[----:B------:R-:W-:-:S06]  /*2aa0*/  DFMA R42, R38, R42, UR50 ;  /* 0x00000032262a7e2b */ /* 0x000fcc000800002a */
[----:B------:R-:W-:Y:S02]  /*2ab0*/  DFMA R34, |R28|, R34, UR22 ;  /* 0x000000161c227e2b */ /* 0x000fe40008000222 */
[----:B------:R-:W-:-:S06]  /*2ac0*/  DFMA R42, R38, R42, UR52 ;  /* 0x00000034262a7e2b */ /* 0x000fcc000800002a */
[----:B------:R-:W-:Y:S02]  /*2ad0*/  DFMA R34, |R28|, R34, UR24 ;  /* 0x000000181c227e2b */ /* 0x000fe40008000222 */
[----:B------:R-:W-:-:S06]  /*2ae0*/  DFMA R42, R38, R42, UR54 ;  /* 0x00000036262a7e2b */ /* 0x000fcc000800002a */
[----:B------:R-:W-:Y:S02]  /*2af0*/  DFMA R34, |R28|, R34, -UR26 ;  /* 0x8000001a1c227e2b */ /* 0x000fe40008000222 */
[----:B------:R-:W-:Y:S01]  /*2b00*/  DFMA R42, R38, R42, UR56 ;  /* 0x00000038262a7e2b */ /* 0x000fe2000800002a */
[----:B------:R-:W0:Y:S05]  /*2b10*/  MUFU.EX2 R46, R46 ;  /* 0x0000002e002e7308 */ /* 0x000e2a0000000800 */
[----:B------:R-:W-:Y:S02]  /*2b20*/  DFMA R34, |R28|, R34, UR28 ;  /* 0x0000001c1c227e2b */ /* 0x000fe40008000222 */
[----:B------:R-:W-:-:S06]  /*2b30*/  DFMA R42, R38, R42, UR58 ;  /* 0x0000003a262a7e2b */ /* 0x000fcc000800002a */
[----:B------:R-:W-:Y:S02]  /*2b40*/  DFMA R34, |R28|, R34, -UR30 ;  /* 0x8000001e1c227e2b */ /* 0x000fe40008000222 */
[----:B------:R-:W-:Y:S01]  /*2b50*/  DFMA R42, R38, R42, UR60 ;  /* 0x0000003c262a7e2b */ /* 0x000fe2000800002a */
[----:B0-----:R-:W-:-:S05]  /*2b60*/  FMUL.FTZ R4, R46, 1 ;  /* 0x3f8000002e047820 */ /* 0x001fca0000410000 */
[----:B------:R-:W-:Y:S02]  /*2b70*/  DFMA R34, |R28|, R34, -UR32 ;  /* 0x800000201c227e2b */ /* 0x000fe40008000222 */
[----:B------:R-:W-:Y:S01]  /*2b80*/  DMUL R42, R38, R42 ;  /* 0x0000002a262a7228 */ /* 0x000fe20000000000 */
[----:B------:R-:W0:Y:S05]  /*2b90*/  F2F.F64.F32 R4, R4 ;  /* 0x0000000400047310 */ /* 0x000e2a0000201800 */
[----:B------:R-:W-:Y:S02]  /*2ba0*/  DFMA R34, |R28|, R34, UR34 ;  /* 0x000000221c227e2b */ /* 0x000fe40008000222 */
[----:B------:R-:W-:Y:S01]  /*2bb0*/  DFMA R40, R38, R42, -R40 ;  /* 0x0000002a2628722b */ /* 0x000fe20000000828 */
[----:B------:R-:W-:-:S02]  /*2bc0*/  R2UR UR5, R2 ;  /* 0x00000000020572ca */ /* 0x000fc400000e0000 */
[----:B------:R-:W-:-:S03]  /*2bd0*/  R2UR UR4, R3 ;  /* 0x00000000030472ca */ /* 0x000fc600000e0000 */
[----:B------:R-:W-:Y:S02]  /*2be0*/  DFMA R34, |R28|, R34, UR36 ;  /* 0x000000241c227e2b */ /* 0x000fe40008000222 */
[----:B------:R-:W-:Y:S02]  /*2bf0*/  DADD R2, R38, R40 ;  /* 0x0000000026027229 */ /* 0x000fe40000000028 */
[----:B0-----:R-:W-:-:S04]  /*2c00*/  DADD R6, -R4, 1 ;  /* 0x3ff0000004067429 */ /* 0x001fc80000000100 */
[----:B------:R-:W-:Y:S01]  /*2c10*/  DFMA R34, |R28|, R34, UR38 ;  /* 0x000000261c227e2b */ /* 0x000fe20008000222 */
[----:B------:R-:W-:Y:S01]  /*2c20*/  UMOV UR6, 0x8dc96626 ;  /* 0x8dc9662600067882 */ /* 0x000fe20000000000 */
[----:B------:R-:W-:Y:S02]  /*2c30*/  UMOV UR7, 0x4017afb4 ;  /* 0x4017afb400077882 */ /* 0x000fe40000000000 */
[----:B------:R-:W-:Y:S02]  /*2c40*/  DFMA R2, -R2, R4, R6 ;  /* 0x000000040202722b */ /* 0x000fe40000000106 */
[----:B------:R-:W-:Y:S02]  /*2c50*/  DSETP.GE.AND P0, PT, |R30|, UR6, PT ;  /* 0x000000061e007e2a */ /* 0x000fe4000bf06200 */
[----:B------:R-:W-:-:S06]  /*2c60*/  DFMA R6, |R28|, R34, |R28| ;  /* 0x000000221c06722b */ /* 0x000fcc000000061c */
[----:B------:R-:W-:Y:S02]  /*2c70*/  FSEL R30, R3, 1.875, !P0 ;  /* 0x3ff00000031e7808 */ /* 0x000fe40004000000 */
[----:B------:R-:W0:Y:S01]  /*2c80*/  F2F.F32.F64 R3, -R6 ;  /* 0x8000000600037310 */ /* 0x000e220000301000 */
[----:B------:R-:W-:-:S14]  /*2c90*/  DSETP.GEU.AND P1, PT, |R6|, UR40, PT ;  /* 0x0000002806007e2a */ /* 0x000fdc000bf2e200 */
[----:B0-----:R-:W-:-:S04]  /*2ca0*/  @!P1 FMUL R3, R3, 1.175494350822287508e-38 ;  /* 0x0080000003039820 */ /* 0x001fc80000400000 */
[----:B------:R-:W-:-:S06]  /*2cb0*/  FMUL.FTZ R8, R3, 1.4426950216293334961 ;  /* 0x3fb8aa3b03087820 */ /* 0x000fcc0000410000 */
[----:B------:R-:W0:Y:S01]  /*2cc0*/  FRND R8, R8 ;  /* 0x0000000800087307 */ /* 0x000e220000201000 */
[----:B------:R-:W-:Y:S02]  /*2cd0*/  LOP3.LUT R31, R30, 0x80000000, R31, 0xb8, !PT ;  /* 0x800000001e1f7812 */ /* 0x000fe400078eb81f */
[----:B------:R-:W-:Y:S01]  /*2ce0*/  FSEL R30, R2, RZ, !P0 ;  /* 0x000000ff021e7208 */ /* 0x000fe20004000000 */
[----:B0-----:R-:W-:-:S04]  /*2cf0*/  FMUL.FTZ R9, R8, 1 ;  /* 0x3f80000008097820 */ /* 0x001fc80000410000 */
[----:B------:R-:W0:Y:S02]  /*2d00*/  F2F.F64.F32 R2, R9 ;  /* 0x0000000900027310 */ /* 0x000e240000201800 */
[----:B0-----:R-:W-:-:S08]  /*2d10*/  DFMA R2, -R2, UR42, -R6 ;  /* 0x0000002a02027c2b */ /* 0x001fd00008000906 */
        /* <DEDUP_REMOVED lines=8> */
[----:B------:R-:W-:Y:S02]  /*2da0*/  DFMA R32, R2, R32, UR58 ;  /* 0x0000003a02207e2b */ /* 0x000fe40008000020 */
[----:B------:R-:W-:Y:S01]  /*2db0*/  DADD R4, |R28|, -R6 ;  /* 0x000000001c047229 */ /* 0x000fe20000000a06 */
[----:B0-----:R-:W-:-:S05]  /*2dc0*/  FMUL.FTZ R6, R8, 1 ;  /* 0x3f80000008067820 */ /* 0x001fca0000410000 */
[----:B------:R-:W-:Y:S02]  /*2dd0*/  DFMA R32, R2, R32, UR60 ;  /* 0x0000003c02207e2b */ /* 0x000fe40008000020 */
[----:B------:R-:W-:Y:S01]  /*2de0*/  DFMA R4, |R28|, R34, R4 ;  /* 0x000000221c04722b */ /* 0x000fe20000000204 */
[----:B------:R-:W0:Y:S05]  /*2df0*/  F2F.F64.F32 R6, R6 ;  /* 0x0000000600067310 */ /* 0x000e2a0000201800 */
[----:B------:R-:W-:-:S08]  /*2e00*/  DMUL R32, R2, R32 ;  /* 0x0000002002207228 */ /* 0x000fd00000000000 */
[----:B------:R-:W-:-:S08]  /*2e10*/  DFMA R4, R2, R32, -R4 ;  /* 0x000000200204722b */ /* 0x000fd00000000804 */
[----:B------:R-:W-:Y:S02]  /*2e20*/  DADD R4, R2, R4 ;  /* 0x0000000002047229 */ /* 0x000fe40000000004 */
[----:B0-----:R-:W-:Y:S02]  /*2e30*/  DADD R2, -R6, 1 ;  /* 0x3ff0000006027429 */ /* 0x001fe40000000100 */
[----:B------:R-:W-:-:S06]  /*2e40*/  DSETP.GE.AND P0, PT, |R28|, UR6, PT ;  /* 0x000000061c007e2a */ /* 0x000fcc000bf06200 */
[----:B------:R-:W-:-:S10]  /*2e50*/  DFMA R2, -R4, R6, R2 ;  /* 0x000000060402722b */ /* 0x000fd40000000102 */
[----:B------:R-:W-:Y:S02]  /*2e60*/  FSEL R3, R3, 1.875, !P0 ;  /* 0x3ff0000003037808 */ /* 0x000fe40004000000 */
[----:B------:R-:W-:Y:S02]  /*2e70*/  FSEL R2, R2, RZ, !P0 ;  /* 0x000000ff02027208 */ /* 0x000fe40004000000 */
[----:B------:R-:W-:Y:S01]  /*2e80*/  LOP3.LUT R3, R3, 0x80000000, R29, 0xb8, !PT ;  /* 0x8000000003037812 */ /* 0x000fe200078eb81d */
[----:B------:R-:W-:Y:S02]  /*2e90*/  DMUL R26, R26, 0.5 ;  /* 0x3fe000001a1a7828 */ /* 0x000fe40000000000 */
[----:B------:R-:W-:Y:S02]  /*2ea0*/  DMUL R12, R12, 0.5 ;  /* 0x3fe000000c0c7828 */ /* 0x000fe40000000000 */
[----:B------:R-:W-:Y:S02]  /*2eb0*/  DMUL R14, R14, 0.5 ;  /* 0x3fe000000e0e7828 */ /* 0x000fe40000000000 */
[----:B------:R-:W-:-:S02]  /*2ec0*/  DADD R36, R36, 1 ;  /* 0x3ff0000024247429 */ /* 0x000fc40000000000 */
[----:B------:R-:W-:Y:S02]  /*2ed0*/  DADD R30, R30, 1 ;  /* 0x3ff000001e1e7429 */ /* 0x000fe40000000000 */
[----:B------:R-:W-:Y:S01]  /*2ee0*/  DADD R2, R2, 1 ;  /* 0x3ff0000002027429 */ /* 0x000fe20000000000 */
[----:B------:R-:W-:-:S03]  /*2ef0*/  IMAD.WIDE R10, R0, 0x10, R10 ;  /* 0x00000010000a7825 */ /* 0x000fc600078e020a */
[----:B------:R-:W-:Y:S02]  /*2f00*/  DMUL R26, R26, R36 ;  /* 0x000000241a1a7228 */ /* 0x000fe40000000000 */
[----:B------:R-:W-:Y:S02]  /*2f10*/  DMUL R12, R12, R30 ;  /* 0x0000001e0c0c7228 */ /* 0x000fe40000000000 */
[----:B------:R-:W-:Y:S01]  /*2f20*/  DMUL R14, R14, R2 ;  /* 0x000000020e0e7228 */ /* 0x000fe20000000000 */
[----:B------:R-:W-:Y:S04]  /*2f30*/  STG.E.128 desc[UR4][R10.64], R20 ;  /* 0x000000140a007986 */ /* 0x000fe8000c101d04 */
[----:B------:R-:W-:Y:S04]  /*2f40*/  STG.E.128 desc[UR4][R10.64+0x800], R16 ;  /* 0x000800100a007986 */ /* 0x000fe8000c101d04 */
[----:B------:R-:W-:Y:S04]  /*2f50*/  STG.E.128 desc[UR4][R10.64+0x1000], R24 ;  /* 0x001000180a007986 */ /* 0x000fe8000c101d04 */
[----:B------:R-:W-:Y:S01]  /*2f60*/  STG.E.128 desc[UR4][R10.64+0x1800], R12 ;  /* 0x0018000c0a007986 */ /* 0x000fe2000c101d04 */
[----:B------:R-:W-:Y:S05]  /*2f70*/  EXIT ;  /* 0x000000000000794d */ /* 0x000fea0003800000 */
.L_x_10037:
[----:B------:R-:W0:Y:S01]  /*2f80*/  S2R R12, SR_TID.X ;  /* 0x00000000000c7919 */ /* 0x000e220000002100 */
[----:B------:R-:W-:Y:S02]  /*2f90*/  CS2R R16, SRZ ;  /* 0x0000000000107805 */ /* 0x000fe4000001ff00 */
[----:B0-----:R-:W-:Y:S01]  /*2fa0*/  ISETP.GE.AND P0, PT, R12, R0, PT ;  /* 0x000000000c00720c */ /* 0x001fe20003f06270 */
[----:B------:R-:W-:-:S12]  /*2fb0*/  IMAD.MOV.U32 R13, RZ, RZ, R12 ;  /* 0x000000ffff0d7224 */ /* 0x000fd800078e000c */
[----:B------:R-:W-:-:S05]  /*2fc0*/  @!P0 VIADD R13, R12, 0x80 ;  /* 0x000000800c0d8836 */ /* 0x000fca0000000000 */
[----:B------:R-:W-:-:S13]  /*2fd0*/  ISETP.GE.AND P4, PT, R13, R0, PT ;  /* 0x000000000d00720c */ /* 0x000fda0003f86270 */
[----:B------:R-:W-:Y:S01]  /*2fe0*/  @!P4 IMAD.IADD R7, R43, 0x1, R13 ;  /* 0x000000012b07c824 */ /* 0x000fe200078e020d */
[----:B------:R-:W0:Y:S01]  /*2ff0*/  @!P4 LDC.64 R2, c[0x0][0x220] ;  /* 0x00008800ff02cb82 */ /* 0x000e220000000a00 */
[----:B------:R-:W-:-:S05]  /*3000*/  @!P4 VIADD R13, R13, 0x80 ;  /* 0x000000800d0dc836 */ /* 0x000fca0000000000 */
[----:B------:R-:W-:-:S13]  /*3010*/  ISETP.GE.AND P5, PT, R13, R0, PT ;  /* 0x000000000d00720c */ /* 0x000fda0003fa6270 */
[----:B------:R-:W-:Y:S01]  /*3020*/  @!P5 IMAD.IADD R11, R43, 0x1, R13 ;  /* 0x000000012b0bd824 */ /* 0x000fe200078e020d */
[----:B------:R-:W1:Y:S01]  /*3030*/  @!P5 LDC.64 R4, c[0x0][0x220] ;  /* 0x00008800ff04db82 */ /* 0x000e620000000a00 */
[----:B------:R-:W-:Y:S02]  /*3040*/  @!P5 VIADD R13, R13, 0x80 ;  /* 0x000000800d0dd836 */ /* 0x000fe40000000000 */
[----:B0-----:R-:W-:-:S03]  /*3050*/  @!P4 IMAD.WIDE.U32 R2, R7, 0x8, R2 ;  /* 0x000000080702c825 */ /* 0x001fc600078e0002 */
[----:B------:R-:W-:Y:S02]  /*3060*/  ISETP.GE.AND P3, PT, R13, R0, PT ;  /* 0x000000000d00720c */ /* 0x000fe40003f66270 */
[----:B------:R0:W5:Y:S11]  /*3070*/  @!P4 LDG.E.64 R16, desc[UR4][R2.64] ;  /* 0x000000040210c981 */ /* 0x000176000c1e1b00 */
[----:B------:R-:W-:Y:S01]  /*3080*/  @!P3 IMAD.IADD R15, R43, 0x1, R13 ;  /* 0x000000012b0fb824 */ /* 0x000fe200078e020d */
[----:B------:R-:W2:Y:S01]  /*3090*/  @!P3 LDC.64 R6, c[0x0][0x220] ;  /* 0x00008800ff06bb82 */ /* 0x000ea20000000a00 */
[----:B------:R-:W-:-:S05]  /*30a0*/  @!P3 VIADD R13, R13, 0x80 ;  /* 0x000000800d0db836 */ /* 0x000fca0000000000 */
[----:B------:R-:W-:-:S13]  /*30b0*/  ISETP.GE.AND P2, PT, R13, R0, PT ;  /* 0x000000000d00720c */ /* 0x000fda0003f46270 */
[----:B------:R-:W-:Y:S01]  /*30c0*/  @!P2 IMAD.IADD R23, R43, 0x1, R13 ;  /* 0x000000012b17a824 */ /* 0x000fe200078e020d */
[----:B------:R-:W3:Y:S01]  /*30d0*/  @!P2 LDC.64 R8, c[0x0][0x220] ;  /* 0x00008800ff08ab82 */ /* 0x000ee20000000a00 */
[----:B------:R-:W-:-:S05]  /*30e0*/  @!P2 VIADD R13, R13, 0x80 ;  /* 0x000000800d0da836 */ /* 0x000fca0000000000 */
[----:B------:R-:W-:-:S13]  /*30f0*/  ISETP.GE.AND P1, PT, R13, R0, PT ;  /* 0x000000000d00720c */ /* 0x000fda0003f26270 */
[----:B------:R-:W4:Y:S01]  /*3100*/  @!P1 LDC.64 R20, c[0x0][0x220] ;  /* 0x00008800ff149b82 */ /* 0x000f220000000a00 */
[----:B------:R-:W-:Y:S02]  /*3110*/  @!P1 IMAD.IADD R25, R43, 0x1, R13 ;  /* 0x000000012b199824 */ /* 0x000fe400078e020d */
[----:B------:R-:W-:-:S05]  /*3120*/  @!P1 VIADD R13, R13, 0x80 ;  /* 0x000000800d0d9836 */ /* 0x000fca0000000000 */
[----:B------:R-:W-:Y:S02]  /*3130*/  ISETP.GE.AND P4, PT, R13, R0, PT ;  /* 0x000000000d00720c */ /* 0x000fe40003f86270 */
[----:B0-----:R-:W-:Y:S02]  /*3140*/  CS2R R2, SRZ ;  /* 0x0000000000027805 */ /* 0x001fe4000001ff00 */
[----:B------:R-:W-:Y:S01]  /*3150*/  CS2R R18, SRZ ;  /* 0x0000000000127805 */ /* 0x000fe2000001ff00 */
[----:B----4-:R-:W-:-:S08]  /*3160*/  @!P1 IMAD.WIDE.U32 R20, R25, 0x8, R20 ;  /* 0x0000000819149825 */ /* 0x010fd000078e0014 */
[----:B------:R-:W-:Y:S01]  /*3170*/  @!P4 IMAD.IADD R25, R43, 0x1, R13 ;  /* 0x000000012b19c824 */ /* 0x000fe200078e020d */
[----:B------:R0:W5:Y:S01]  /*3180*/  @!P1 LDG.E.64 R2, desc[UR4][R20.64] ;  /* 0x0000000414029981 */ /* 0x000162000c1e1b00 */
[----:B------:R-:W-:-:S05]  /*3190*/  @!P4 VIADD R13, R13, 0x80 ;  /* 0x000000800d0dc836 */ /* 0x000fca0000000000 */
[----:B------:R-:W-:Y:S01]  /*31a0*/  ISETP.GE.AND P1, PT, R13, R0, PT ;  /* 0x000000000d00720c */ /* 0x000fe20003f26270 */
[----:B-1----:R-:W-:Y:S01]  /*31b0*/  @!P5 IMAD.WIDE.U32 R4, R11, 0x8, R4 ;  /* 0x000000080b04d825 */ /* 0x002fe200078e0004 */
[----:B0-----:R-:W0:Y:S03]  /*31c0*/  @!P0 LDC.64 R20, c[0x0][0x220] ;  /* 0x00008800ff148b82 */ /* 0x001e260000000a00 */
[----:B--2---:R-:W-:Y:S01]  /*31d0*/  @!P3 IMAD.WIDE.U32 R6, R15, 0x8, R6 ;  /* 0x000000080f06b825 */ /* 0x004fe200078e0006 */
[----:B------:R1:W5:Y:S03]  /*31e0*/  @!P5 LDG.E.64 R18, desc[UR4][R4.64] ;  /* 0x000000040412d981 */ /* 0x000366000c1e1b00 */
[----:B---3--:R-:W-:-:S04]  /*31f0*/  @!P2 IMAD.WIDE.U32 R14, R23, 0x8, R8 ;  /* 0x00000008170ea825 */ /* 0x008fc800078e0008 */
[----:B------:R-:W2:Y:S08]  /*3200*/  @!P1 LDC.64 R22, c[0x0][0x220] ;  /* 0x00008800ff169b82 */ /* 0x000eb00000000a00 */
[----:B-1----:R-:W1:Y:S01]  /*3210*/  @!P4 LDC.64 R4, c[0x0][0x220] ;  /* 0x00008800ff04cb82 */ /* 0x002e620000000a00 */
[----:B------:R-:W-:Y:S02]  /*3220*/  CS2R R10, SRZ ;  /* 0x00000000000a7805 */ /* 0x000fe4000001ff00 */
[----:B------:R-:W-:-:S04]  /*3230*/  CS2R R8, SRZ ;  /* 0x0000000000087805 */ /* 0x000fc8000001ff00 */
[----:B------:R3:W5:Y:S04]  /*3240*/  @!P3 LDG.E.64 R10, desc[UR4][R6.64] ;  /* 0x00000004060ab981 */ /* 0x000768000c1e1b00 */
[----:B------:R4:W5:Y:S01]  /*3250*/  @!P2 LDG.E.64 R8, desc[UR4][R14.64] ;  /* 0x000000040e08a981 */ /* 0x000962000c1e1b00 */
[C---:B---3--:R-:W-:Y:S02]  /*3260*/  @!P1 IMAD.IADD R7, R43.reuse, 0x1, R13 ;  /* 0x000000012b079824 */ /* 0x048fe400078e020d */
[----:B------:R-:W-:Y:S02]  /*3270*/  @!P0 IMAD.IADD R13, R43, 0x1, R12 ;  /* 0x000000012b0d8824 */ /* 0x000fe400078e020c */
[----:B--2---:R-:W-:Y:S01]  /*3280*/  @!P1 IMAD.WIDE.U32 R22, R7, 0x8, R22 ;  /* 0x0000000807169825 */ /* 0x004fe200078e0016 */
[----:B------:R-:W-:-:S02]  /*3290*/  CS2R R6, SRZ ;  /* 0x0000000000067805 */ /* 0x000fc4000001ff00 */
[----:B----4-:R-:W-:Y:S01]  /*32a0*/  CS2R R14, SRZ ;  /* 0x00000000000e7805 */ /* 0x010fe2000001ff00 */
[----:B-1----:R-:W-:Y:S01]  /*32b0*/  @!P4 IMAD.WIDE.U32 R24, R25, 0x8, R4 ;  /* 0x000000081918c825 */ /* 0x002fe200078e0004 */
[----:B------:R-:W-:Y:S02]  /*32c0*/  CS2R R4, SRZ ;  /* 0x0000000000047805 */ /* 0x000fe4000001ff00 */
[----:B------:R1:W5:Y:S01]  /*32d0*/  @!P1 LDG.E.64 R6, desc[UR4][R22.64] ;  /* 0x0000000416069981 */ /* 0x000362000c1e1b00 */
[----:B0-----:R-:W-:-:S03]  /*32e0*/  @!P0 IMAD.WIDE.U32 R20, R13, 0x8, R20 ;  /* 0x000000080d148825 */ /* 0x001fc600078e0014 */
[----:B------:R1:W5:Y:S04]  /*32f0*/  @!P4 LDG.E.64 R4, desc[UR4][R24.64] ;  /* 0x000000041804c981 */ /* 0x000368000c1e1b00 */
[----:B------:R1:W5:Y:S01]  /*3300*/  @!P0 LDG.E.64 R14, desc[UR4][R20.64] ;  /* 0x00000004140e8981 */ /* 0x000362000c1e1b00 */
[----:B------:R-:W-:Y:S04]  /*3310*/  BSSY B0, `(.L_x_10038) ;  /* 0x0000089000007945 */ /* 0x000fe80003800000 */
[----:B------:R-:W-:Y:S05]  /*3320*/  @P0 BRA `(.L_x_10039) ;  /* 0x00000008001c0947 */ /* 0x000fea0003800000 */
[----:B------:R-:W-:Y:S01]  /*3330*/  UMOV UR6, 0x667f3bcd ;  /* 0x667f3bcd00067882 */ /* 0x000fe20000000000 */
[----:B------:R-:W-:Y:S01]  /*3340*/  UMOV UR7, 0x3fe6a09e ;  /* 0x3fe6a09e00077882 */ /* 0x000fe20000000000 */
[----:B-1----:R-:W-:Y:S01]  /*3350*/  IMAD.MOV.U32 R22, RZ, RZ, -0x24b905a1 ;  /* 0xdb46fa5fff167424 */ /* 0x002fe200078e00ff */
[----:B-----5:R-:W-:Y:S01]  /*3360*/  DMUL R20, R14, UR6 ;  /* 0x000000060e147c28 */ /* 0x020fe20008000000 */
[----:B------:R-:W-:Y:S01]  /*3370*/  IMAD.MOV.U32 R23, RZ, RZ, 0x3d47088f ;  /* 0x3d47088fff177424 */ /* 0x000fe200078e00ff */
[----:B------:R-:W-:Y:S01]  /*3380*/  UMOV UR6, 0xfba6f279 ;  /* 0xfba6f27900067882 */ /* 0x000fe20000000000 */
[----:B------:R-:W-:Y:S01]  /*3390*/  UMOV UR7, 0x3cf0679a ;  /* 0x3cf0679a00077882 */ /* 0x000fe20000000000 */
[----:B------:R-:W-:Y:S01]  /*33a0*/  UMOV UR8, 0xfefa39ef ;  /* 0xfefa39ef00087882 */ /* 0x000fe20000000000 */
[----:B------:R-:W-:Y:S01]  /*33b0*/  UMOV UR9, 0x3fe62e42 ;  /* 0x3fe62e4200097882 */ /* 0x000fe20000000000 */
[----:B------:R-:W-:Y:S01]  /*33c0*/  UMOV UR10, 0x6b0ac45a ;  /* 0x6b0ac45a000a7882 */ /* 0x000fe20000000000 */
[----:B------:R-:W-:Y:S01]  /*33d0*/  UMOV UR11, 0x3efa019a ;  /* 0x3efa019a000b7882 */ /* 0x000fe20000000000 */
[C---:B------:R-:W-:Y:S01]  /*33e0*/  DFMA R22, |R20|.reuse, -UR6, R22 ;  /* 0x8000000614167c2b */ /* 0x040fe20008000216 */
        /* <DEDUP_REMOVED lines=16> */
[----:B------:R-:W-:Y:S01]  /*34f0*/  UMOV UR6, 0xcd2d56c4 ;  /* 0xcd2d56c400067882 */ /* 0x000fe20000000000 */
[----:B------:R-:W-:Y:S01]  /*3500*/  UMOV UR7, 0x3dfa28a3 ;  /* 0x3dfa28a300077882 */ /* 0x000fe20000000000 */
[----:B------:R-:W-:Y:S01]  /*3510*/  UMOV UR22, 0x5 ;  /* 0x0000000500167882 */ /* 0x000fe20000000000 */
[----:B------:R-:W-:Y:S01]  /*3520*/  UMOV UR23, 0x3fe00000 ;  /* 0x3fe0000000177882 */ /* 0x000fe20000000000 */
[----:B------:R-:W-:-:S03]  /*3530*/  DMUL R14, R14, 0.5 ;  /* 0x3fe000000e0e7828 */ /* 0x000fc60000000000 */
        /* <DEDUP_REMOVED lines=80> */
[----:B------:R-:W-:Y:S02]  /*3a40*/  UMOV UR7, 0x4017afb4 ;  /* 0x4017afb400077882 */ /* 0x000fe40000000000 */
[----:B------:R-:W-:-:S04]  /*3a50*/  DSETP.GE.AND P1, PT, |R20|, UR6, PT ;  /* 0x0000000614007e2a */ /* 0x000fc8000bf26200 */
[----:B------:R-:W-:-:S08]  /*3a60*/  DFMA R26, R24, R26, UR8 ;  /* 0x00000008181a7e2b */ /* 0x000fd0000800001a */
[----:B------:R-:W-:-:S08]  /*3a70*/  DFMA R26, R24, R26, UR10 ;  /* 0x0000000a181a7e2b */ /* 0x000fd0000800001a */
[----:B------:R-:W-:-:S08]  /*3a80*/  DFMA R26, R24, R26, UR12 ;  /* 0x0000000c181a7e2b */ /* 0x000fd0000800001a */
[----:B------:R-:W-:-:S08]  /*3a90*/  DFMA R26, R24, R26, UR14 ;  /* 0x0000000e181a7e2b */ /* 0x000fd0000800001a */
[----:B------:R-:W-:-:S08]  /*3aa0*/  DFMA R26, R24, R26, UR16 ;  /* 0x00000010181a7e2b */ /* 0x000fd0000800001a */
[----:B------:R-:W-:-:S08]  /*3ab0*/  DFMA R26, R24, R26, UR18 ;  /* 0x00000012181a7e2b */ /* 0x000fd0000800001a */
[----:B------:R-:W-:-:S08]  /*3ac0*/  DFMA R26, R24, R26, UR20 ;  /* 0x00000014181a7e2b */ /* 0x000fd0000800001a */
[----:B------:R-:W-:-:S08]  /*3ad0*/  DFMA R26, R24, R26, UR22 ;  /* 0x00000016181a7e2b */ /* 0x000fd0000800001a */
[----:B------:R-:W-:-:S08]  /*3ae0*/  DMUL R26, R24, R26 ;  /* 0x0000001a181a7228 */ /* 0x000fd00000000000 */
[----:B------:R-:W-:-:S08]  /*3af0*/  DFMA R22, R24, R26, -R22 ;  /* 0x0000001a1816722b */ /* 0x000fd00000000816 */
[----:B------:R-:W-:Y:S01]  /*3b00*/  DADD R22, R24, R22 ;  /* 0x0000000018167229 */ /* 0x000fe20000000016 */
[----:B0-----:R-:W-:-:S06]  /*3b10*/  FMUL.FTZ R24, R13, 1 ;  /* 0x3f8000000d187820 */ /* 0x001fcc0000410000 */
[----:B------:R-:W0:Y:S02]  /*3b20*/  F2F.F64.F32 R24, R24 ;  /* 0x0000001800187310 */ /* 0x000e240000201800 */
[----:B0-----:R-:W-:-:S08]  /*3b30*/  DADD R26, -R24, 1 ;  /* 0x3ff00000181a7429 */ /* 0x001fd00000000100 */
[----:B------:R-:W-:-:S10]  /*3b40*/  DFMA R22, -R22, R24, R26 ;  /* 0x000000181616722b */ /* 0x000fd4000000011a */
[----:B------:R-:W-:Y:S02]  /*3b50*/  FSEL R23, R23, 1.875, !P1 ;  /* 0x3ff0000017177808 */ /* 0x000fe40004800000 */
[----:B------:R-:W-:Y:S02]  /*3b60*/  FSEL R20, R22, RZ, !P1 ;  /* 0x000000ff16147208 */ /* 0x000fe40004800000 */
[----:B------:R-:W-:-:S06]  /*3b70*/  LOP3.LUT R21, R23, 0x80000000, R21, 0xb8, !PT ;  /* 0x8000000017157812 */ /* 0x000fcc00078eb815 */
[----:B------:R-:W-:-:S08]  /*3b80*/  DADD R20, R20, 1 ;  /* 0x3ff0000014147429 */ /* 0x000fd00000000000 */
[----:B------:R-:W-:-:S11]  /*3b90*/  DMUL R14, R14, R20 ;  /* 0x000000140e0e7228 */ /* 0x000fd60000000000 */
.L_x_10039:
[----:B------:R-:W-:Y:S05]  /*3ba0*/  BSYNC B0 ;  /* 0x0000000000007941 */ /* 0x000fea0003800000 */
.L_x_10038:
[----:B------:R-:W-:Y:S01]  /*3bb0*/  VIADD R13, R12, 0x80 ;  /* 0x000000800c0d7836 */ /* 0x000fe20000000000 */
[----:B------:R-:W-:Y:S04]  /*3bc0*/  BSSY B0, `(.L_x_10040) ;  /* 0x000008a000007945 */ /* 0x000fe80003800000 */
[----:B------:R-:W-:-:S13]  /*3bd0*/  ISETP.GE.AND P1, PT, R13, R0, PT ;  /* 0x000000000d00720c */ /* 0x000fda0003f26270 */
[----:B------:R-:W-:Y:S05]  /*3be0*/  @P1 BRA `(.L_x_10041) ;  /* 0x00000008001c1947 */ /* 0x000fea0003800000 */
[----:B------:R-:W-:Y:S01]  /*3bf0*/  UMOV UR6, 0x667f3bcd ;  /* 0x667f3bcd00067882 */ /* 0x000fe20000000000 */
[----:B------:R-:W-:Y:S01]  /*3c00*/  UMOV UR7, 0x3fe6a09e ;  /* 0x3fe6a09e00077882 */ /* 0x000fe20000000000 */
[----:B-1----:R-:W-:Y:S01]  /*3c10*/  IMAD.MOV.U32 R22, RZ, RZ, -0x24b905a1 ;  /* 0xdb46fa5fff167424 */ /* 0x002fe200078e00ff */
[C---:B-----5:R-:W-:Y:S01]  /*3c20*/  DMUL R20, R16.reuse, UR6 ;  /* 0x0000000610147c28 */ /* 0x060fe20008000000 */
        /* <DEDUP_REMOVED lines=131> */
.L_x_10041:
[----:B------:R-:W-:Y:S05]  /*4460*/  BSYNC B0 ;  /* 0x0000000000007941 */ /* 0x000fea0003800000 */
.L_x_10040:
[----:B-1----:R-:W-:Y:S01]  /*4470*/  VIADD R21, R12, 0x100 ;  /* 0x000001000c157836 */ /* 0x002fe20000000000 */
[----:B------:R-:W-:Y:S04]  /*4480*/  BSSY B0, `(.L_x_10042) ;  /* 0x000008a000007945 */ /* 0x000fe80003800000 */
[----:B------:R-:W-:-:S13]  /*4490*/  ISETP.GE.AND P1, PT, R21, R0, PT ;  /* 0x000000001500720c */ /* 0x000fda0003f26270 */
[----:B------:R-:W-:Y:S05]  /*44a0*/  @P1 BRA `(.L_x_10043) ;  /* 0x00000008001c1947 */ /* 0x000fea0003800000 */
[----:B------:R-:W-:Y:S01]  /*44b0*/  UMOV UR6, 0x667f3bcd ;  /* 0x667f3bcd00067882 */ /* 0x000fe20000000000 */
[----:B------:R-:W-:Y:S01]  /*44c0*/  UMOV UR7, 0x3fe6a09e ;  /* 0x3fe6a09e00077882 */ /* 0x000fe20000000000 */
[----:B------:R-:W-:Y:S01]  /*44d0*/  IMAD.MOV.U32 R22, RZ, RZ, -0x24b905a1 ;  /* 0xdb46fa5fff167424 */ /* 0x000fe200078e00ff */
        /* <DEDUP_REMOVED lines=132> */
.L_x_10043:
[----:B------:R-:W-:Y:S05]  /*4d20*/  BSYNC B0 ;  /* 0x0000000000007941 */ /* 0x000fea0003800000 */
.L_x_10042:
[----:B------:R-:W-:Y:S01]  /*4d30*/  VIADD R21, R12, 0x180 ;  /* 0x000001800c157836 */ /* 0x000fe20000000000 */
        /* <DEDUP_REMOVED lines=138> */
.L_x_10045:
[----:B------:R-:W-:Y:S05]  /*55e0*/  BSYNC B0 ;  /* 0x0000000000007941 */ /* 0x000fea0003800000 */
.L_x_10044:
        /* <DEDUP_REMOVED lines=139> */
.L_x_10047:
[----:B------:R-:W-:Y:S05]  /*5ea0*/  BSYNC B0 ;  /* 0x0000000000007941 */ /* 0x000fea0003800000 */
.L_x_10046:
        /* <DEDUP_REMOVED lines=139> */
.L_x_10049:
[----:B------:R-:W-:Y:S05]  /*6760*/  BSYNC B0 ;  /* 0x0000000000007941 */ /* 0x000fea0003800000 */
.L_x_10048:
[----:B------:R-:W0:Y:S01]  /*6770*/  @!P0 LDC.64 R20, c[0x0][0x218] ;  /* 0x00008600ff148b82 */ /* 0x000e220000000a00 */
[C---:B------:R-:W-:Y:S01]  /*6780*/  VIADD R23, R12.reuse, 0x300 ;  /* 0x000003000c177836 */ /* 0x040fe20000000000 */
[----:B------:R-:W-:Y:S01]  /*6790*/  BSSY B0, `(.L_x_10050) ;  /* 0x000008e000007945 */ /* 0x000fe20003800000 */
[----:B------:R-:W-:-:S03]  /*67a0*/  VIADD R25, R12, 0x380 ;  /* 0x000003800c197836 */ /* 0x000fc60000000000 */
[-C--:B------:R-:W-:Y:S01]  /*67b0*/  ISETP.GE.AND P1, PT, R23, R0.reuse, PT ;  /* 0x000000001700720c */ /* 0x080fe20003f26270 */
[----:B------:R-:W-:Y:S01]  /*67c0*/  @!P0 IMAD.IADD R23, R43, 0x1, R12 ;  /* 0x000000012b178824 */ /* 0x000fe200078e020c */
[----:B------:R-:W-:-:S03]  /*67d0*/  ISETP.GE.AND P2, PT, R25, R0, PT ;  /* 0x000000001900720c */ /* 0x000fc60003f46270 */
[----:B0-----:R-:W-:-:S08]  /*67e0*/  @!P0 IMAD.WIDE.U32 R20, R23, 0x8, R20 ;  /* 0x0000000817148825 */ /* 0x001fd000078e0014 */
        /* <DEDUP_REMOVED lines=88> */
[----:B0-----:R-:W-:-:S04]  /*6d70*/  FMUL.FTZ R29, R28, 1 ;  /* 0x3f8000001c1d7820 */ /* 0x001fc80000410000 */
[----:B------:R-:W0:Y:S08]  /*6d80*/  MUFU.EX2 R28, R28 ;  /* 0x0000001c001c7308 */ /* 0x000e300000000800 */
[----:B------:R-:W1:Y:S01]  /*6d90*/  F2F.F64.F32 R26, R29 ;  /* 0x0000001d001a7310 */ /* 0x000e620000201800 */
[----:B0-----:R-:W-:Y:S01]  /*6da0*/  FMUL.FTZ R32, R28, 1 ;  /* 0x3f8000001c207820 */ /* 0x001fe20000410000 */
[----:B-1----:R-:W-:Y:S01]  /*6db0*/  DFMA R26, -R26, UR6, -R30 ;  /* 0x000000061a1a7c2b */ /* 0x002fe2000800091e */
[----:B------:R-:W-:Y:S01]  /*6dc0*/  UMOV UR6, 0xa4741b81 ;  /* 0xa4741b8100067882 */ /* 0x000fe20000000000 */
[----:B------:R-:W-:Y:S01]  /*6dd0*/  IMAD.MOV.U32 R30, RZ, RZ, -0x7649667 ;  /* 0xf89b6999ff1e7424 */ /* 0x000fe200078e00ff */
[----:B------:R-:W-:Y:S01]  /*6de0*/  UMOV UR7, 0x3e5ae904 ;  /* 0x3e5ae90400077882 */ /* 0x000fe20000000000 */
[----:B------:R-:W-:-:S02]  /*6df0*/  IMAD.MOV.U32 R31, RZ, RZ, 0x3e928a27 ;  /* 0x3e928a27ff1f7424 */ /* 0x000fc400078e00ff */
[----:B------:R-:W0:Y:S04]  /*6e00*/  F2F.F64.F32 R32, R32 ;  /* 0x0000002000207310 */ /* 0x000e280000201800 */
        /* <DEDUP_REMOVED lines=38> */
.L_x_10051:
[----:B------:R-:W-:Y:S05]  /*7070*/  BSYNC B0 ;  /* 0x0000000000007941 */ /* 0x000fea0003800000 */
.L_x_10050:
[----:B------:R-:W-:Y:S04]  /*7080*/  BSSY B0, `(.L_x_10052) ;  /* 0x0000089000007945 */ /* 0x000fe80003800000 */
        /* <DEDUP_REMOVED lines=136> */
.L_x_10053:
[----:B------:R-:W-:Y:S05]  /*7910*/  BSYNC B0 ;  /* 0x0000000000007941 */ /* 0x000fea0003800000 */
.L_x_10052:
[----:B------:R-:W-:Y:S01]  /*7920*/  @!P0 IMAD.MOV.U32 R12, RZ, RZ, R13 ;  /* 0x000000ffff0c8224 */ /* 0x000fe200078e000d */
[----:B-----5:R0:W-:Y:S01]  /*7930*/  @!P0 STG.E.64 desc[UR4][R20.64], R14 ;  /* 0x0000000e14008986 */ /* 0x0201e2000c101b04 */
[----:B------:R-:W-:Y:S04]  /*7940*/  BSSY B0, `(.L_x_10054) ;  /* 0x000002d000007945 */ /* 0x000fe80003800000 */
[----:B------:R-:W-:Y:S01]  /*7950*/  BSSY B1, `(.L_x_10055) ;  /* 0x0000025000017945 */ /* 0x000fe20003800000 */
[----:B------:R-:W-:-:S13]  /*7960*/  ISETP.GE.AND P0, PT, R12, R0, PT ;  /* 0x000000000c00720c */ /* 0x000fda0003f06270 */
[----:B0-----:R-:W-:Y:S05]  /*7970*/  @P0 BRA `(.L_x_10056) ;  /* 0x0000000000300947 */ /* 0x001fea0003800000 */
[----:B------:R-:W0:Y:S01]  /*7980*/  LDC.64 R14, c[0x0][0x218] ;  /* 0x00008600ff0e7b82 */ /* 0x000e220000000a00 */
[----:B------:R-:W-:Y:S02]  /*7990*/  IMAD.IADD R13, R43, 0x1, R12 ;  /* 0x000000012b0d7824 */ /* 0x000fe400078e020c */
[----:B------:R-:W-:-:S05]  /*79a0*/  VIADD R12, R12, 0x80 ;  /* 0x000000800c0c7836 */ /* 0x000fca0000000000 */
[----:B------:R-:W-:Y:S01]  /*79b0*/  ISETP.GE.AND P0, PT, R12, R0, PT ;  /* 0x000000000c00720c */ /* 0x000fe20003f06270 */
[----:B0-----:R-:W-:-:S05]  /*79c0*/  IMAD.WIDE.U32 R14, R13, 0x8, R14 ;  /* 0x000000080d0e7825 */ /* 0x001fca00078e000e */
[----:B------:R0:W-:Y:S07]  /*79d0*/  STG.E.64 desc[UR4][R14.64], R16 ;  /* 0x000000100e007986 */ /* 0x0001ee000c101b04 */
[----:B------:R-:W-:Y:S05]  /*79e0*/  @P0 BRA `(.L_x_10057) ;  /* 0x0000000000300947 */ /* 0x000fea0003800000 */
[----:B0-----:R-:W0:Y:S01]  /*79f0*/  LDC.64 R14, c[0x0][0x218] ;  /* 0x00008600ff0e7b82 */ /* 0x001e220000000a00 */
[----:B------:R-:W-:Y:S02]  /*7a00*/  IMAD.IADD R13, R43, 0x1, R12 ;  /* 0x000000012b0d7824 */ /* 0x000fe400078e020c */
[----:B------:R-:W-:Y:S02]  /*7a10*/  VIADD R12, R12, 0x80 ;  /* 0x000000800c0c7836 */ /* 0x000fe40000000000 */
[----:B0-----:R-:W-:-:S05]  /*7a20*/  IMAD.WIDE.U32 R14, R13, 0x8, R14 ;  /* 0x000000080d0e7825 */ /* 0x001fca00078e000e */
[----:B------:R0:W-:Y:S02]  /*7a30*/  STG.E.64 desc[UR4][R14.64], R18 ;  /* 0x000000120e007986 */ /* 0x0001e4000c101b04 */
.L_x_10056:
[----:B------:R-:W-:-:S13]  /*7a40*/  ISETP.GE.AND P0, PT, R12, R0, PT ;  /* 0x000000000c00720c */ /* 0x000fda0003f06270 */
[----:B------:R-:W-:Y:S05]  /*7a50*/  @P0 BRA `(.L_x_10058) ;  /* 0x0000000000300947 */ /* 0x000fea0003800000 */
[----:B0-----:R-:W0:Y:S01]  /*7a60*/  LDC.64 R14, c[0x0][0x218] ;  /* 0x00008600ff0e7b82 */ /* 0x001e220000000a00 */
[----:B------:R-:W-:Y:S02]  /*7a70*/  IMAD.IADD R13, R43, 0x1, R12 ;  /* 0x000000012b0d7824 */ /* 0x000fe400078e020c */
[----:B------:R-:W-:Y:S02]  /*7a80*/  VIADD R12, R12, 0x80 ;  /* 0x000000800c0c7836 */ /* 0x000fe40000000000 */
[----:B0-----:R-:W-:-:S05]  /*7a90*/  IMAD.WIDE.U32 R14, R13, 0x8, R14 ;  /* 0x000000080d0e7825 */ /* 0x001fca00078e000e */
[----:B------:R1:W-:Y:S02]  /*7aa0*/  STG.E.64 desc[UR4][R14.64], R10 ;  /* 0x0000000a0e007986 */ /* 0x0003e4000c101b04 */
.L_x_10057:
[----:B------:R-:W-:-:S13]  /*7ab0*/  ISETP.GE.AND P0, PT, R12, R0, PT ;  /* 0x000000000c00720c */ /* 0x000fda0003f06270 */
[----:B------:R-:W-:Y:S05]  /*7ac0*/  @P0 BRA `(.L_x_10059) ;  /* 0x0000000000340947 */ /* 0x000fea0003800000 */
[----:B-1----:R-:W1:Y:S01]  /*7ad0*/  LDC.64 R10, c[0x0][0x218] ;  /* 0x00008600ff0a7b82 */ /* 0x002e620000000a00 */
[----:B------:R-:W-:Y:S02]  /*7ae0*/  IMAD.IADD R13, R43, 0x1, R12 ;  /* 0x000000012b0d7824 */ /* 0x000fe400078e020c */
[----:B------:R-:W-:Y:S02]  /*7af0*/  VIADD R12, R12, 0x80 ;  /* 0x000000800c0c7836 */ /* 0x000fe40000000000 */
[----:B-1----:R-:W-:-:S05]  /*7b00*/  IMAD.WIDE.U32 R10, R13, 0x8, R10 ;  /* 0x000000080d0a7825 */ /* 0x002fca00078e000a */
[----:B------:R1:W-:Y:S02]  /*7b10*/  STG.E.64 desc[UR4][R10.64], R8 ;  /* 0x000000080a007986 */ /* 0x0003e4000c101b04 */
.L_x_10058:
[----:B------:R-:W-:-:S13]  /*7b20*/  ISETP.GE.AND P0, PT, R12, R0, PT ;  /* 0x000000000c00720c */ /* 0x000fda0003f06270 */
[----:B------:R-:W-:Y:S05]  /*7b30*/  @P0 BREAK B1 ;  /* 0x0000000000010942 */ /* 0x000fea0003800000 */
[----:B------:R-:W-:Y:S05]  /*7b40*/  @P0 BRA `(.L_x_10060) ;  /* 0x0000000000300947 */ /* 0x000fea0003800000 */
[----:B-1----:R-:W1:Y:S01]  /*7b50*/  LDC.64 R8, c[0x0][0x218] ;  /* 0x00008600ff087b82 */ /* 0x002e620000000a00 */
[----:B------:R-:W-:Y:S02]  /*7b60*/  IMAD.IADD R11, R43, 0x1, R12 ;  /* 0x000000012b0b7824 */ /* 0x000fe400078e020c */
[----:B------:R-:W-:Y:S02]  /*7b70*/  VIADD R12, R12, 0x80 ;  /* 0x000000800c0c7836 */ /* 0x000fe40000000000 */
[----:B-1----:R-:W-:-:S05]  /*7b80*/  IMAD.WIDE.U32 R8, R11, 0x8, R8 ;  /* 0x000000080b087825 */ /* 0x002fca00078e0008 */
[----:B------:R2:W-:Y:S02]  /*7b90*/  STG.E.64 desc[UR4][R8.64], R2 ;  /* 0x0000000208007986 */ /* 0x0005e4000c101b04 */
.L_x_10059:
[----:B------:R-:W-:Y:S05]  /*7ba0*/  BSYNC B1 ;  /* 0x0000000000017941 */ /* 0x000fea0003800000 */
.L_x_10055:
[----:B------:R-:W-:-:S13]  /*7bb0*/  ISETP.GE.AND P0, PT, R12, R0, PT ;  /* 0x000000000c00720c */ /* 0x000fda0003f06270 */
[----:B--2---:R-:W2:Y:S01]  /*7bc0*/  @!P0 LDC.64 R2, c[0x0][0x218] ;  /* 0x00008600ff028b82 */ /* 0x004ea20000000a00 */
[----:B------:R-:W-:Y:S02]  /*7bd0*/  @!P0 IMAD.IADD R9, R43, 0x1, R12 ;  /* 0x000000012b098824 */ /* 0x000fe400078e020c */
[----:B------:R-:W-:Y:S02]  /*7be0*/  @!P0 VIADD R12, R12, 0x80 ;  /* 0x000000800c0c8836 */ /* 0x000fe40000000000 */
[----:B--2---:R-:W-:-:S05]  /*7bf0*/  @!P0 IMAD.WIDE.U32 R2, R9, 0x8, R2 ;  /* 0x0000000809028825 */ /* 0x004fca00078e0002 */
[----:B------:R2:W-:Y:S02]  /*7c00*/  @!P0 STG.E.64 desc[UR4][R2.64], R4 ;  /* 0x0000000402008986 */ /* 0x0005e4000c101b04 */
.L_x_10060:
[----:B------:R-:W-:Y:S05]  /*7c10*/  BSYNC B0 ;  /* 0x0000000000007941 */ /* 0x000fea0003800000 */
.L_x_10054:
[----:B------:R-:W-:Y:S05]  /*7c20*/  WARPSYNC.ALL ;  /* 0x0000000000007948 */ /* 0x000fea0003800000 */
[----:B------:R-:W-:-:S13]  /*7c30*/  ISETP.GE.AND P0, PT, R12, R0, PT ;  /* 0x000000000c00720c */ /* 0x000fda0003f06270 */
[----:B------:R-:W-:Y:S05]  /*7c40*/  @P0 EXIT ;  /* 0x000000000000094d */ /* 0x000fea0003800000 */
[----:B--2---:R-:W2:Y:S01]  /*7c50*/  LDC.64 R2, c[0x0][0x218] ;  /* 0x00008600ff027b82 */ /* 0x004ea20000000a00 */
[----:B------:R-:W-:-:S04]  /*7c60*/  IMAD.IADD R43, R43, 0x1, R12 ;  /* 0x000000012b2b7824 */ /* 0x000fc800078e020c */
[----:B--2---:R-:W-:-:S05]  /*7c70*/  IMAD.WIDE.U32 R2, R43, 0x8, R2 ;  /* 0x000000082b027825 */ /* 0x004fca00078e0002 */
[----:B------:R-:W-:Y:S01]  /*7c80*/  STG.E.64 desc[UR4][R2.64], R6 ;  /* 0x0000000602007986 */ /* 0x000fe2000c101b04 */
[----:B------:R-:W-:Y:S05]  /*7c90*/  EXIT ;  /* 0x000000000000794d */ /* 0x000fea0003800000 */
.L_x_10061:
        /* <DEDUP_REMOVED lines=14> */
.L_x_12904:


//--------------------- .text._ZN2at6native29vectorized_elementwise_kernelILi4EZZZNS0_18GeluCUDAKernelImplERNS_18TensorIteratorBaseENS0_8GeluTypeEENKUlvE0_clEvENKUlvE_clEvEUldE_St5arrayIPcLm2EEEEviT0_T1_ --------------------------
	.section	.text._ZN2at6native29vectorized_elementwise_kernelILi4EZZZNS0_18GeluCUDAKernelImplERNS_18TensorIteratorBaseENS0_8GeluTypeEENKUlvE0_clEvENKUlvE_clEvEUldE_St5arrayIPcLm2EEEEviT0_T1_,"ax",@progbits
	.align	128
        .global         _ZN2at6native29vectorized_elementwise_kernelILi4EZZZNS0_18GeluCUDAKernelImplERNS_18TensorIteratorBaseENS0_8GeluTypeEENKUlvE0_clEvENKUlvE_clEvEUldE_St5arrayIPcLm2EEEEviT0_T1_
        .type           _ZN2at6native29vectorized_elementwise_kernelILi4EZZZNS0_18GeluCUDAKernelImplERNS_18TensorIteratorBaseENS0_8GeluTypeEENKUlvE0_clEvENKUlvE_clEvEUldE_St5arrayIPcLm2EEEEviT0_T1_,@function
        .size           _ZN2at6native29vectorized_elementwise_kernelILi4EZZZNS0_18GeluCUDAKernelImplERNS_18TensorIteratorBaseENS0_8GeluTypeEENKUlvE0_clEvENKUlvE_clEvEUldE_St5arrayIPcLm2EEEEviT0_T1_,(.L_x_12905 - _ZN2at6native29vectorized_elementwise_kernelILi4EZZZNS0_18GeluCUDAKernelImplERNS_18TensorIteratorBaseENS0_8GeluTypeEENKUlvE0_clEvENKUlvE_clEvEUldE_St5arrayIPcLm2EEEEviT0_T1_)
        .other          _ZN2at6native29vectorized_elementwise_kernelILi4EZZZNS0_18GeluCUDAKernelImplERNS_18TensorIteratorBaseENS0_8GeluTypeEENKUlvE0_clEvENKUlvE_clEvEUldE_St5arrayIPcLm2EEEEviT0_T1_,@"STO_CUDA_ENTRY STV_DEFAULT"
_ZN2at6native29vectorized_elementwise_kernelILi4EZZZNS0_18GeluCUDAKernelImplERNS_18TensorIteratorBaseENS0_8GeluTypeEENKUlvE0_clEvENKUlvE_clEvEUldE_St5arrayIPcLm2EEEEviT0_T1_:
.text._ZN2at6native29vectorized_elementwise_kernelILi4EZZZNS0_18GeluCUDAKernelImplERNS_18TensorIteratorBaseENS0_8GeluTypeEENKUlvE0_clEvENKUlvE_clEvEUldE_St5arrayIPcLm2EEEEviT0_T1_:
        /* <DEDUP_REMOVED lines=760> */
.L_x_10062:
        /* <DEDUP_REMOVED lines=194> */
.L_x_10064:
[----:B------:R-:W-:Y:S05]  /*3ba0*/  BSYNC B0 ;  /* 0x0000000000007941 */ /* 0x000fea0003800000 */
.L_x_10063:
        /* <DEDUP_REMOVED lines=139> */
.L_x_10066:
[----:B------:R-:W-:Y:S05]  /*4460*/  BSYNC B0 ;  /* 0x0000000000007941 */ /* 0x000fea0003800000 */
.L_x_10065:
        /* <DEDUP_REMOVED lines=139> */
.L_x_10068:
[----:B------:R-:W-:Y:S05]  /*4d20*/  BSYNC B0 ;  /* 0x0000000000007941 */ /* 0x000fea0003800000 */
.L_x_10067:
        /* <DEDUP_REMOVED lines=139> */
.L_x_10070:
[----:B------:R-:W-:Y:S05]  /*55e0*/  BSYNC B0 ;  /* 0x0000000000007941 */ /* 0x000fea0003800000 */
.L_x_10069:
        /* <DEDUP_REMOVED lines=139> */
.L_x_10072:
[----:B------:R-:W-:Y:S05]  /*5ea0*/  BSYNC B0 ;  /* 0x0000000000007941 */ /* 0x000fea0003800000 */
.L_x_10071:
        /* <DEDUP_REMOVED lines=139> */
.L_x_10074:
[----:B------:R-:W-:Y:S05]  /*6760*/  BSYNC B0 ;  /* 0x0000000000007941 */ /* 0x000fea0003800000 */
.L_x_10073:
        /* <DEDUP_REMOVED lines=144> */
.L_x_10076:
[----:B------:R-:W-:Y:S05]  /*7070*/  BSYNC B0 ;  /* 0x0000000000007941 */ /* 0x000fea0003800000 */
.L_x_10075:
        /* <DEDUP_REMOVED lines=137> */
.L_x_10078:
[----:B------:R-:W-:Y:S05]  /*7910*/  BSYNC B0 ;  /* 0x0000000000007941 */ /* 0x000fea0003800000 */
.L_x_10077:
        /* <DEDUP_REMOVED lines=18> */
.L_x_10081:
[----:B------:R-:W-:-:S13]  /*7a40*/  ISETP.GE.AND P0, PT, R12, R0, PT ;  /* 0x000000000c00720c */ /* 0x000fda0003f06270 */
[----:B------:R-:W-:Y:S05]  /*7a50*/  @P0 BRA `(.L_x_10083) ;  /* 0x0000000000300947 */ /* 0x000fea0003800000 */
[----:B0-----:R-:W0:Y:S01]  /*7a60*/  LDC.64 R14, c[0x0][0x218] ;  /* 0x00008600ff0e7b82 */ /* 0x001e220000000a00 */
[----:B------:R-:W-:Y:S02]  /*7a70*/  IMAD.IADD R13, R43, 0x1, R12 ;  /* 0x000000012b0d7824 */ /* 0x000fe400078e020c */
[----:B------:R-:W-:Y:S02]  /*7a80*/  VIADD R12, R12, 0x80 ;  /* 0x000000800c0c7836 */ /* 0x000fe40000000000 */
[----:B0-----:R-:W-:-:S05]  /*7a90*/  IMAD.WIDE.U32 R14, R13, 0x8, R14 ;  /* 0x000000080d0e7825 */ /* 0x001fca00078e000e */
[----:B------:R1:W-:Y:S02]  /*7aa0*/  STG.E.64 desc[UR4][R14.64], R10 ;  /* 0x0000000a0e007986 */ /* 0x0003e4000c101b04 */
.L_x_10082:
[----:B------:R-:W-:-:S13]  /*7ab0*/  ISETP.GE.AND P0, PT, R12, R0, PT ;  /* 0x000000000c00720c */ /* 0x000fda0003f06270 */
[----:B------:R-:W-:Y:S05]  /*7ac0*/  @P0 BRA `(.L_x_10084) ;  /* 0x0000000000340947 */ /* 0x000fea0003800000 */
[----:B-1----:R-:W1:Y:S01]  /*7ad0*/  LDC.64 R10, c[0x0][0x218] ;  /* 0x00008600ff0a7b82 */ /* 0x002e620000000a00 */
[----:B------:R-:W-:Y:S02]  /*7ae0*/  IMAD.IADD R13, R43, 0x1, R12 ;  /* 0x000000012b0d7824 */ /* 0x000fe400078e020c */
[----:B------:R-:W-:Y:S02]  /*7af0*/  VIADD R12, R12, 0x80 ;  /* 0x000000800c0c7836 */ /* 0x000fe40000000000 */
[----:B-1----:R-:W-:-:S05]  /*7b00*/  IMAD.WIDE.U32 R10, R13, 0x8, R10 ;  /* 0x000000080d0a7825 */ /* 0x002fca00078e000a */
[----:B------:R1:W-:Y:S02]  /*7b10*/  STG.E.64 desc[UR4][R10.64], R8 ;  /* 0x000000080a007986 */ /* 0x0003e4000c101b04 */
.L_x_10083:
        /* <DEDUP_REMOVED lines=8> */
.L_x_10084:
[----:B------:R-:W-:Y:S05]  /*7ba0*/  BSYNC B1 ;  /* 0x0000000000017941 */ /* 0x000fea0003800000 */
.L_x_10080:
[----:B------:R-:W-:-:S13]  /*7bb0*/  ISETP.GE.AND P0, PT, R12, R0, PT ;  /* 0x000000000c00720c */ /* 0x000fda0003f06270 */
[----:B--2---:R-:W2:Y:S01]  /*7bc0*/  @!P0 LDC.64 R2, c[0x0][0x218] ;  /* 0x00008600ff028b82 */ /* 0x004ea20000000a00 */
[----:B------:R-:W-:Y:S02]  /*7bd0*/  @!P0 IMAD.IADD R9, R43, 0x1, R12 ;  /* 0x000000012b098824 */ /* 0x000fe400078e020c */
[----:B------:R-:W-:Y:S02]  /*7be0*/  @!P0 VIADD R12, R12, 0x80 ;  /* 0x000000800c0c8836 */ /* 0x000fe40000000000 */
[----:B--2---:R-:W-:-:S05]  /*7bf0*/  @!P0 IMAD.WIDE.U32 R2, R9, 0x8, R2 ;  /* 0x0000000809028825 */ /* 0x004fca00078e0002 */
[----:B------:R2:W-:Y:S02]  /*7c00*/  @!P0 STG.E.64 desc[UR4][R2.64], R4 ;  /* 0x0000000402008986 */ /* 0x0005e4000c101b04 */
.L_x_10085:
[----:B------:R-:W-:Y:S05]  /*7c10*/  BSYNC B0 ;  /* 0x0000000000007941 */ /* 0x000fea0003800000 */
.L_x_10079:
        /* <DEDUP_REMOVED lines=8> */
.L_x_10086:
        /* <DEDUP_REMOVED lines=14> */
.L_x_12905:


//--------------------- .text._ZN2at6native29vectorized_elementwise_kernelILi8EZZZNS0_18GeluCUDAKernelImplERNS_18TensorIteratorBaseENS0_8GeluTypeEENKUlvE0_clEvENKUlvE_clEvEUldE_St5arrayIPcLm2EEEEviT0_T1_ --------------------------
	.section	.text._ZN2at6native29vectorized_elementwise_kernelILi8EZZZNS0_18GeluCUDAKernelImplERNS_18TensorIteratorBaseENS0_8GeluTypeEENKUlvE0_clEvENKUlvE_clEvEUldE_St5arrayIPcLm2EEEEviT0_T1_,"ax",@progbits
	.align	128
        .global         _ZN2at6native29vectorized_elementwise_kernelILi8EZZZNS0_18GeluCUDAKernelImplERNS_18TensorIteratorBaseENS0_8GeluTypeEENKUlvE0_clEvENKUlvE_clEvEUldE_St5arrayIPcLm2EEEEviT0_T1_
        .type           _ZN2at6native29vectorized_elementwise_kernelILi8EZZZNS0_18GeluCUDAKernelImplERNS_18TensorIteratorBaseENS0_8GeluTypeEENKUlvE0_clEvENKUlvE_clEvEUldE_St5arrayIPcLm2EEEEviT0_T1_,@function
        .size           _ZN2at6native29vectorized_elementwise_kernelILi8EZZZNS0_18GeluCUDAKernelImplERNS_18TensorIteratorBaseENS0_8GeluTypeEENKUlvE0_clEvENKUlvE_clEvEUldE_St5arrayIPcLm2EEEEviT0_T1_,(.L_x_12906 - _ZN2at6native29vectorized_elementwise_kernelILi8EZZZNS0_18GeluCUDAKernelImplERNS_18TensorIteratorBaseENS0_8GeluTypeEENKUlvE0_clEvENKUlvE_clEvEUldE_St5arrayIPcLm2EEEEviT0_T1_)
        .other          _ZN2at6native29vectorized_elementwise_kernelILi8EZZZNS0_18GeluCUDAKernelImplERNS_18TensorIteratorBaseENS0_8GeluTypeEENKUlvE0_clEvENKUlvE_clEvEUldE_St5arrayIPcLm2EEEEviT0_T1_,@"STO_CUDA_ENTRY STV_DEFAULT"
_ZN2at6native29vectorized_elementwise_kernelILi8EZZZNS0_18GeluCUDAKernelImplERNS_18TensorIteratorBaseENS0_8GeluTypeEENKUlvE0_clEvENKUlvE_clEvEUldE_St5arrayIPcLm2EEEEviT0_T1_:
.text._ZN2at6native29vectorized_elementwise_kernelILi8EZZZNS0_18GeluCUDAKernelImplERNS_18TensorIteratorBaseENS0_8GeluTypeEENKUlvE0_clEvENKUlvE_clEvEUldE_St5arrayIPcLm2EEEEviT0_T1_:
        /* <DEDUP_REMOVED lines=760> */
.L_x_10087:
        /* <DEDUP_REMOVED lines=194> */
.L_x_10089:
[----:B------:R-:W-:Y:S05]  /*3ba0*/  BSYNC B0 ;  /* 0x0000000000007941 */ /* 0x000fea0003800000 */
.L_x_10088:
        /* <DEDUP_REMOVED lines=139> */
.L_x_10091:
[----:B------:R-:W-:Y:S05]  /*4460*/  BSYNC B0 ;  /* 0x0000000000007941 */ /* 0x000fea0003800000 */
.L_x_10090:
        /* <DEDUP_REMOVED lines=139> */
.L_x_10093:
[----:B------:R-:W-:Y:S05]  /*4d20*/  BSYNC B0 ;  /* 0x0000000000007941 */ /* 0x000fea0003800000 */
.L_x_10092:
        /* <DEDUP_REMOVED lines=139> */
.L_x_10095:
[----:B------:R-:W-:Y:S05]  /*55e0*/  BSYNC B0 ;  /* 0x0000000000007941 */ /* 0x000fea0003800000 */
.L_x_10094:
        /* <DEDUP_REMOVED lines=139> */
.L_x_10097:
[----:B------:R-:W-:Y:S05]  /*5ea0*/  BSYNC B0 ;  /* 0x0000000000007941 */ /* 0x000fea0003800000 */
.L_x_10096:
        /* <DEDUP_REMOVED lines=139> */
.L_x_10099:
[----:B------:R-:W-:Y:S05]  /*6760*/  BSYNC B0 ;  /* 0x0000000000007941 */ /* 0x000fea0003800000 */
.L_x_10098:
        /* <DEDUP_REMOVED lines=144> */
.L_x_10101:
[----:B------:R-:W-:Y:S05]  /*7070*/  BSYNC B0 ;  /* 0x0000000000007941 */ /* 0x000fea0003800000 */
.L_x_10100:
        /* <DEDUP_REMOVED lines=137> */
.L_x_10103:
[----:B------:R-:W-:Y:S05]  /*7910*/  BSYNC B0 ;  /* 0x0000000000007941 */ /* 0x000fea0003800000 */
.L_x_10102:
        /* <DEDUP_REMOVED lines=18> */
.L_x_10106:
[----:B------:R-:W-:-:S13]  /*7a40*/  ISETP.GE.AND P0, PT, R12, R0, PT ;  /* 0x000000000c00720c */ /* 0x000fda0003f06270 */
[----:B------:R-:W-:Y:S05]  /*7a50*/  @P0 BRA `(.L_x_10108) ;  /* 0x0000000000300947 */ /* 0x000fea0003800000 */
[----:B0-----:R-:W0:Y:S01]  /*7a60*/  LDC.64 R14, c[0x0][0x218] ;  /* 0x00008600ff0e7b82 */ /* 0x001e220000000a00 */
[----:B------:R-:W-:Y:S02]  /*7a70*/  IMAD.IADD R13, R43, 0x1, R12 ;  /* 0x000000012b0d7824 */ /* 0x000fe400078e020c */
[----:B------:R-:W-:Y:S02]  /*7a80*/  VIADD R12, R12, 0x80 ;  /* 0x000000800c0c7836 */ /* 0x000fe40000000000 */
[----:B0-----:R-:W-:-:S05]  /*7a90*/  IMAD.WIDE.U32 R14, R13, 0x8, R14 ;  /* 0x000000080d0e7825 */ /* 0x001fca00078e000e */
[----:B------:R1:W-:Y:S02]  /*7aa0*/  STG.E.64 desc[UR4][R14.64], R10 ;  /* 0x0000000a0e007986 */ /* 0x0003e4000c101b04 */
.L_x_10107:
[----:B------:R-:W-:-:S13]  /*7ab0*/  ISETP.GE.AND P0, PT, R12, R0, PT ;  /* 0x000000000c00720c */ /* 0x000fda0003f06270 */
[----:B------:R-:W-:Y:S05]  /*7ac0*/  @P0 BRA `(.L_x_10109) ;  /* 0x0000000000340947 */ /* 0x000fea0003800000 */
[----:B-1----:R-:W1:Y:S01]  /*7ad0*/  LDC.64 R10, c[0x0][0x218] ;  /* 0x00008600ff0a7b82 */ /* 0x002e620000000a00 */
[----:B------:R-:W-:Y:S02]  /*7ae0*/  IMAD.IADD R13, R43, 0x1, R12 ;  /* 0x000000012b0d7824 */ /* 0x000fe400078e020c */
[----:B------:R-:W-:Y:S02]  /*7af0*/  VIADD R12, R12, 0x80 ;  /* 0x000000800c0c7836 */ /* 0x000fe40000000000 */
[----:B-1----:R-:W-:-:S05]  /*7b00*/  IMAD.WIDE.U32 R10, R13, 0x8, R10 ;  /* 0x000000080d0a7825 */ /* 0x002fca00078e000a */
[----:B------:R1:W-:Y:S02]  /*7b10*/  STG.E.64 desc[UR4][R10.64], R8 ;  /* 0x000000080a007986 */ /* 0x0003e4000c101b04 */
.L_x_10108:
        /* <DEDUP_REMOVED lines=8> */
.L_x_10109:
[----:B------:R-:W-:Y:S05]  /*7ba0*/  BSYNC B1 ;  /* 0x0000000000017941 */ /* 0x000fea0003800000 */
.L_x_10105:
[----:B------:R-:W-:-:S13]  /*7bb0*/  ISETP.GE.AND P0, PT, R12, R0, PT ;  /* 0x000000000c00720c */ /* 0x000fda0003f06270 */
[----:B--2---:R-:W2:Y:S01]  /*7bc0*/  @!P0 LDC.64 R2, c[0x0][0x218] ;  /* 0x00008600ff028b82 */ /* 0x004ea20000000a00 */
[----:B------:R-:W-:Y:S02]  /*7bd0*/  @!P0 IMAD.IADD R9, R43, 0x1, R12 ;  /* 0x000000012b098824 */ /* 0x000fe400078e020c */
[----:B------:R-:W-:Y:S02]  /*7be0*/  @!P0 VIADD R12, R12, 0x80 ;  /* 0x000000800c0c8836 */ /* 0x000fe40000000000 */
[----:B--2---:R-:W-:-:S05]  /*7bf0*/  @!P0 IMAD.WIDE.U32 R2, R9, 0x8, R2 ;  /* 0x0000000809028825 */ /* 0x004fca00078e0002 */
[----:B------:R2:W-:Y:S02]  /*7c00*/  @!P0 STG.E.64 desc[UR4][R2.64], R4 ;  /* 0x0000000402008986 */ /* 0x0005e4000c101b04 */
.L_x_10110:
[----:B------:R-:W-:Y:S05]  /*7c10*/  BSYNC B0 ;  /* 0x0000000000007941 */ /* 0x000fea0003800000 */
.L_x_10104:
        /* <DEDUP_REMOVED lines=8> */
.L_x_10111:
        /* <DEDUP_REMOVED lines=14> */
.L_x_12906:


//--------------------- .text._ZN2at6native18elementwise_kernelILi128ELi4EZNS0_15gpu_kernel_implIZZZNS0_18GeluCUDAKernelImplERNS_18TensorIteratorBaseENS0_8GeluTypeEENKUlvE_clEvENKUlvE2_clEvEUlN3c108BFloat16EE_EEvS4_RKT_EUliE_EEviT1_ --------------------------
	.section	.text._ZN2at6native18elementwise_kernelILi128ELi4EZNS0_15gpu_kernel_implIZZZNS0_18GeluCUDAKernelImplERNS_18TensorIteratorBaseENS0_8GeluTypeEENKUlvE_clEvENKUlvE2_clEvEUlN3c108BFloat16EE_EEvS4_RKT_EUliE_EEviT1_,"ax",@progbits
	.align	128
        .global         _ZN2at6native18elementwise_kernelILi128ELi4EZNS0_15gpu_kernel_implIZZZNS0_18GeluCUDAKernelImplERNS_18TensorIteratorBaseENS0_8GeluTypeEENKUlvE_clEvENKUlvE2_clEvEUlN3c108BFloat16EE_EEvS4_RKT_EUliE_EEviT1_
        .type           _ZN2at6native18elementwise_kernelILi128ELi4EZNS0_15gpu_kernel_implIZZZNS0_18GeluCUDAKernelImplERNS_18TensorIteratorBaseENS0_8GeluTypeEENKUlvE_clEvENKUlvE2_clEvEUlN3c108BFloat16EE_EEvS4_RKT_EUliE_EEviT1_,@function
        .size           _ZN2at6native18elementwise_kernelILi128ELi4EZNS0_15gpu_kernel_implIZZZNS0_18GeluCUDAKernelImplERNS_18TensorIteratorBaseENS0_8GeluTypeEENKUlvE_clEvENKUlvE2_clEvEUlN3c108BFloat16EE_EEvS4_RKT_EUliE_EEviT1_,(.L_x_12907 - _ZN2at6native18elementwise_kernelILi128ELi4EZNS0_15gpu_kernel_implIZZZNS0_18GeluCUDAKernelImplERNS_18TensorIteratorBaseENS0_8GeluTypeEENKUlvE_clEvENKUlvE2_clEvEUlN3c108BFloat16EE_EEvS4_RKT_EUliE_EEviT1_)
        .other          _ZN2at6native18elementwise_kernelILi128ELi4EZNS0_15gpu_kernel_implIZZZNS0_18GeluCUDAKernelImplERNS_18TensorIteratorBaseENS0_8GeluTypeEENKUlvE_clEvENKUlvE2_clEvEUlN3c108BFloat16EE_EEvS4_RKT_EUliE_EEviT1_,@"STO_CUDA_ENTRY STV_DEFAULT"
_ZN2at6native18elementwise_kernelILi128ELi4EZNS0_15gpu_kernel_implIZZZNS0_18GeluCUDAKernelImplERNS_18TensorIteratorBaseENS0_8GeluTypeEENKUlvE_clEvENKUlvE2_clEvEUlN3c108BFloat16EE_EEvS4_RKT_EUliE_EEviT1_:
.text._ZN2at6native18elementwise_kernelILi128ELi4EZNS0_15gpu_kernel_implIZZZNS0_18GeluCUDAKernelImplERNS_18TensorIteratorBaseENS0_8GeluTypeEENKUlvE_clEvENKUlvE2_clEvEUlN3c108BFloat16EE_EEvS4_RKT_EUliE_EEviT1_:
        /* <DEDUP_REMOVED lines=313> */
.L_x_10114:
        /* <DEDUP_REMOVED lines=22> */
.L_x_10118:
[----:B------:R-:W2:Y:S02]  /*14f0*/  LDG.E.U8 R2, desc[UR36][R2.64] ;  /* 0x0000002402027981 */ /* 0x000ea4000c1e1100 */
[----:B--2---:R-:W-:-:S04]  /*1500*/  I2FP.F32.U32 R0, R2 ;  /* 0x0000000200007245 */ /* 0x004fc80000201000 */
[----:B------:R-:W-:Y:S01]  /*1510*/  F2FP.BF16.F32.PACK_AB R0, RZ, R0 ;  /* 0x00000000ff00723e */ /* 0x000fe200000010ff */
[----:B------:R-:W-:Y:S06]  /*1520*/  BRA `(.L_x_10120) ;  /* 0x0000000c00907947 */ /* 0x000fec0003800000 */
.L_x_10117:
        /* <DEDUP_REMOVED lines=10> */
.L_x_10122:
[----:B------:R-:W2:Y:S02]  /*15d0*/  LDG.E R2, desc[UR36][R2.64] ;  /* 0x0000002402027981 */ /* 0x000ea4000c1e1900 */
[----:B--2---:R-:W-:-:S04]  /*15e0*/  I2FP.F32.S32 R0, R2 ;  /* 0x0000000200007245 */ /* 0x004fc80000201400 */
[----:B------:R-:W-:Y:S01]  /*15f0*/  F2FP.BF16.F32.PACK_AB R0, RZ, R0 ;  /* 0x00000000ff00723e */ /* 0x000fe200000010ff */
[----:B------:R-:W-:Y:S06]  /*1600*/  BRA `(.L_x_10120) ;  /* 0x0000000c00587947 */ /* 0x000fec0003800000 */
.L_x_10121:
[----:B------:R-:W2:Y:S02]  /*1610*/  LDG.E.U16 R2, desc[UR36][R2.64] ;  /* 0x0000002402027981 */ /* 0x000ea4000c1e1500 */
[----:B--2---:R-:W0:Y:S02]  /*1620*/  I2F.S16 R0, R2 ;  /* 0x0000000200007306 */ /* 0x004e240000101400 */
[----:B0-----:R-:W-:Y:S01]  /*1630*/  F2FP.BF16.F32.PACK_AB R0, RZ, R0 ;  /* 0x00000000ff00723e */ /* 0x001fe200000010ff */
[----:B------:R-:W-:Y:S06]  /*1640*/  BRA `(.L_x_10120) ;  /* 0x0000000c00487947 */ /* 0x000fec0003800000 */
.L_x_10116:
        /* <DEDUP_REMOVED lines=9> */
.L_x_10124:
[----:B------:R-:W2:Y:S02]  /*16e0*/  LDG.E.U16 R0, desc[UR36][R2.64] ;  /* 0x0000002402007981 */ /* 0x000ea4000c1e1500 */
[----:B--2---:R-:W-:-:S05]  /*16f0*/  HADD2.F32 R0, -RZ, R0.H0_H0 ;  /* 0x20000000ff007230 */ /* 0x004fca0000004100 */
[----:B------:R-:W-:Y:S01]  /*1700*/  F2FP.BF16.F32.PACK_AB R0, RZ, R0 ;  /* 0x00000000ff00723e */ /* 0x000fe200000010ff */
[----:B------:R-:W-:Y:S06]  /*1710*/  BRA `(.L_x_10120) ;  /* 0x0000000c00147947 */ /* 0x000fec0003800000 */
.L_x_10123:
        /* <DEDUP_REMOVED lines=9> */
.L_x_10126:
[----:B------:R-:W2:Y:S02]  /*17b0*/  LDG.E.U16 R2, desc[UR36][R2.64] ;  /* 0x0000002402027981 */ /* 0x000ea4000c1e1500 */
[----:B--2---:R-:W-:-:S05]  /*17c0*/  HADD2.F32 R0, -RZ, R2.H0_H0 ;  /* 0x20000002ff007230 */ /* 0x004fca0000004100 */
[----:B------:R-:W-:Y:S01]  /*17d0*/  F2FP.BF16.F32.PACK_AB R0, RZ, R0 ;  /* 0x00000000ff00723e */ /* 0x000fe200000010ff */
[----:B------:R-:W-:Y:S06]  /*17e0*/  BRA `(.L_x_10120) ;  /* 0x0000000800e07947 */ /* 0x000fec0003800000 */
.L_x_10125:
        /* <DEDUP_REMOVED lines=8> */
.L_x_10115:
        /* <DEDUP_REMOVED lines=13> */
.L_x_10129:
        /* <DEDUP_REMOVED lines=8> */
.L_x_10128:
        /* <DEDUP_REMOVED lines=28> */
.L_x_10131:
        /* <DEDUP_REMOVED lines=15> */
.L_x_10130:
[----:B------:R0:W5:Y:S01]  /*1c70*/  LDG.E.U16 R0, desc[UR36][R2.64] ;  /* 0x0000002402007981 */ /* 0x000162000c1e1500 */
[----:B------:R-:W-:Y:S05]  /*1c80*/  BRA `(.L_x_10120) ;  /* 0x0000000400b87947 */ /* 0x000fea0003800000 */
.L_x_10127:
        /* <DEDUP_REMOVED lines=12> */
.L_x_10134:
        /* <DEDUP_REMOVED lines=21> */
.L_x_10138:
[----:B------:R-:W-:Y:S05]  /*1ea0*/  BSYNC B1 ;  /* 0x0000000000017941 */ /* 0x000fea0003800000 */
.L_x_10137:
[----:B------:R-:W-:Y:S01]  /*1eb0*/  LEA R3, R0, 0x3b800000, 0x17 ;  /* 0x3b80000000037811 */ /* 0x000fe200078eb8ff */
[----:B------:R-:W-:-:S05]  /*1ec0*/  IMAD.SHL.U32 R0, R2, 0x100000, RZ ;  /* 0x0010000002007824 */ /* 0x000fca00078e00ff */
[----:B------:R-:W-:-:S07]  /*1ed0*/  LOP3.LUT R0, R3, R0, R4, 0xfe, !PT ;  /* 0x0000000003007212 */ /* 0x000fce00078efe04 */
.L_x_10136:
[----:B------:R-:W-:Y:S05]  /*1ee0*/  BSYNC B0 ;  /* 0x0000000000007941 */ /* 0x000fea0003800000 */
.L_x_10135:
[----:B------:R-:W-:Y:S01]  /*1ef0*/  F2FP.BF16.F32.PACK_AB R0, RZ, R0 ;  /* 0x00000000ff00723e */ /* 0x000fe200000010ff */
[----:B------:R-:W-:Y:S06]  /*1f00*/  BRA `(.L_x_10120) ;  /* 0x0000000400187947 */ /* 0x000fec0003800000 */
.L_x_10133:
        /* <DEDUP_REMOVED lines=21> */
.L_x_10142:
[----:B------:R-:W-:Y:S05]  /*2060*/  BSYNC B1 ;  /* 0x0000000000017941 */ /* 0x000fea0003800000 */
.L_x_10141:
[----:B------:R-:W-:Y:S01]  /*2070*/  LEA R3, R0, 0x37800000, 0x17 ;  /* 0x3780000000037811 */ /* 0x000fe200078eb8ff */
[----:B------:R-:W-:-:S05]  /*2080*/  IMAD.SHL.U32 R0, R2, 0x200000, RZ ;  /* 0x0020000002007824 */ /* 0x000fca00078e00ff */
[----:B------:R-:W-:-:S07]  /*2090*/  LOP3.LUT R0, R3, R0, R4, 0xfe, !PT ;  /* 0x0000000003007212 */ /* 0x000fce00078efe04 */
.L_x_10140:
[----:B------:R-:W-:Y:S05]  /*20a0*/  BSYNC B0 ;  /* 0x0000000000007941 */ /* 0x000fea0003800000 */
.L_x_10139:
[----:B------:R-:W-:Y:S01]  /*20b0*/  F2FP.BF16.F32.PACK_AB R0, RZ, R0 ;  /* 0x00000000ff00723e */ /* 0x000fe200000010ff */
[----:B------:R-:W-:Y:S06]  /*20c0*/  BRA `(.L_x_10120) ;  /* 0x0000000000a87947 */ /* 0x000fec0003800000 */
.L_x_10132:
        /* <DEDUP_REMOVED lines=14> */
.L_x_10146:
[----:B------:R-:W-:Y:S05]  /*21b0*/  BSYNC B0 ;  /* 0x0000000000007941 */ /* 0x000fea0003800000 */
.L_x_10145:
[----:B------:R-:W-:Y:S01]  /*21c0*/  F2FP.BF16.F32.PACK_AB R0, RZ, R0 ;  /* 0x00000000ff00723e */ /* 0x000fe200000010ff */
[----:B------:R-:W-:Y:S06]  /*21d0*/  BRA `(.L_x_10120) ;  /* 0x0000000000647947 */ /* 0x000fec0003800000 */
.L_x_10119:
        /* <DEDUP_REMOVED lines=16> */
.L_x_10147:
[----:B------:R-:W-:Y:S01]  /*22e0*/  PRMT R0, RZ, 0x7610, R0 ;  /* 0x00007610ff007816 */ /* 0x000fe20000000000 */
[----:B------:R-:W-:Y:S06]  /*22f0*/  BRA `(.L_x_10120) ;  /* 0x00000000001c7947 */ /* 0x000fec0003800000 */
.L_x_10144:
[----:B------:R-:W2:Y:S02]  /*2300*/  LDG.E.64 R2, desc[UR36][R2.64] ;  /* 0x0000002402027981 */ /* 0x000ea4000c1e1b00 */
[----:B--2---:R-:W0:Y:S02]  /*2310*/  I2F.U64 R0, R2 ;  /* 0x0000000200007312 */ /* 0x004e240000301000 */
[----:B0-----:R-:W-:Y:S01]  /*2320*/  F2FP.BF16.F32.PACK_AB R0, RZ, R0 ;  /* 0x00000000ff00723e */ /* 0x001fe200000010ff */
[----:B------:R-:W-:Y:S06]  /*2330*/  BRA `(.L_x_10120) ;  /* 0x00000000000c7947 */ /* 0x000fec0003800000 */
.L_x_10143:
[----:B------:R-:W2:Y:S02]  /*2340*/  LDG.E R2, desc[UR36][R2.64] ;  /* 0x0000002402027981 */ /* 0x000ea4000c1e1900 */
[----:B--2---:R-:W-:-:S04]  /*2350*/  I2FP.F32.U32 R0, R2 ;  /* 0x0000000200007245 */ /* 0x004fc80000201000 */
[----:B------:R-:W-:-:S07]  /*2360*/  F2FP.BF16.F32.PACK_AB R0, RZ, R0 ;  /* 0x00000000ff00723e */ /* 0x000fce00000010ff */
.L_x_10120:
[----:B-----5:R-:W-:Y:S01]  /*2370*/  IMAD.U32 R0, R0, 0x10000, RZ ;  /* 0x0001000000007824 */ /* 0x020fe200078e00ff */
[----:B------:R-:W1:Y:S03]  /*2380*/  LDC.U8 R4, c[0x0][0x421] ;  /* 0x00010840ff047b82 */ /* 0x000e660000000000 */
[----:B0-----:R-:W-:-:S04]  /*2390*/  FMUL.FTZ R3, R0, R0 ;  /* 0x0000000000037220 */ /* 0x001fc80000410000 */
[----:B------:R-:W-:-:S04]  /*23a0*/  FMUL.FTZ R3, R0, R3 ;  /* 0x0000000300037220 */ /* 0x000fc80000410000 */
[----:B------:R-:W-:Y:S01]  /*23b0*/  FFMA.FTZ R3, R3, 0.044714998453855514526, R0 ;  /* 0x3d37271303037823 */ /* 0x000fe20000010000 */
[----:B------:R-:W-:-:S03]  /*23c0*/  FMUL.FTZ R0, R0, 0.5 ;  /* 0x3f00000000007820 */ /* 0x000fc60000410000 */
[----:B------:R-:W-:-:S06]  /*23d0*/  FMUL.FTZ R3, R3, 0.79788458347320556641 ;  /* 0x3f4c422a03037820 */ /* 0x000fcc0000410000 */
[----:B------:R-:W0:Y:S01]  /*23e0*/  MUFU.TANH R3, R3 ;  /* 0x0000000300037308 */ /* 0x000e220000002400 */
[----:B-1----:R-:W-:-:S04]  /*23f0*/  PRMT R2, R4, 0x9910, RZ ;  /* 0x0000991004027816 */ /* 0x002fc800000000ff */
[----:B------:R-:W-:Y:S01]  /*2400*/  ISETP.GT.AND P0, PT, R2, 0x9, PT ;  /* 0x000000090200780c */ /* 0x000fe20003f04270 */
[----:B0-----:R-:W-:-:S04]  /*2410*/  FADD.FTZ R5, R3, 1 ;  /* 0x3f80000003057421 */ /* 0x001fc80000010000 */
[----:B------:R-:W-:-:S04]  /*2420*/  FMUL.FTZ R0, R0, R5 ;  /* 0x0000000500007220 */ /* 0x000fc80000410000 */
[----:B------:R0:W1:Y:S04]  /*2430*/  F2F.BF16.F32 R5, R0 ;  /* 0x0000000000057304 */ /* 0x0000680000202000 */
        /* <DEDUP_REMOVED lines=13> */
.L_x_10151:
[----:B-1----:R-:W-:-:S06]  /*2510*/  IMAD.U32 R3, R5, 0x10000, RZ ;  /* 0x0001000005037824 */ /* 0x002fcc00078e00ff */
[----:B------:R-:W1:Y:S02]  /*2520*/  F2I.S64.TRUNC R2, R3 ;  /* 0x0000000300027311 */ /* 0x000e64000020d900 */
[----:B-1----:R4:W-:Y:S01]  /*2530*/  STG.E.U8 desc[UR36][R16.64], R2 ;  /* 0x0000000210007986 */ /* 0x0029e2000c101124 */
[----:B------:R-:W-:Y:S05]  /*2540*/  BRA `(.L_x_10153) ;  /* 0x0000000c00847947 */ /* 0x000fea0003800000 */
.L_x_10150:
        /* <DEDUP_REMOVED lines=10> */
.L_x_10155:
[----:B-1----:R-:W-:-:S06]  /*25f0*/  IMAD.U32 R5, R5, 0x10000, RZ ;  /* 0x0001000005057824 */ /* 0x002fcc00078e00ff */
[----:B------:R-:W1:Y:S02]  /*2600*/  F2I.FTZ.TRUNC.NTZ R5, R5 ;  /* 0x0000000500057305 */ /* 0x000e64000021f100 */
[----:B-1----:R2:W-:Y:S01]  /*2610*/  STG.E desc[UR36][R16.64], R5 ;  /* 0x0000000510007986 */ /* 0x0025e2000c101924 */
[----:B------:R-:W-:Y:S05]  /*2620*/  BRA `(.L_x_10153) ;  /* 0x0000000c004c7947 */ /* 0x000fea0003800000 */
.L_x_10154:
[----:B-1----:R-:W-:-:S06]  /*2630*/  IMAD.U32 R5, R5, 0x10000, RZ ;  /* 0x0001000005057824 */ /* 0x002fcc00078e00ff */
[----:B------:R-:W1:Y:S02]  /*2640*/  F2I.FTZ.TRUNC.NTZ R5, R5 ;  /* 0x0000000500057305 */ /* 0x000e64000021f100 */
[----:B-1----:R3:W-:Y:S01]  /*2650*/  STG.E.U16 desc[UR36][R16.64], R5 ;  /* 0x0000000510007986 */ /* 0x0027e2000c101524 */
[----:B------:R-:W-:Y:S05]  /*2660*/  BRA `(.L_x_10153) ;  /* 0x0000000c003c7947 */ /* 0x000fea0003800000 */
.L_x_10149:
        /* <DEDUP_REMOVED lines=9> */
.L_x_10157:
[----:B01----:R-:W-:-:S05]  /*2700*/  IMAD.U32 R0, R5, 0x10000, RZ ;  /* 0x0001000005007824 */ /* 0x003fca00078e00ff */
[----:B------:R-:W-:-:S05]  /*2710*/  F2FP.F16.F32.PACK_AB R0, RZ, R0 ;  /* 0x00000000ff00723e */ /* 0x000fca00000000ff */
[----:B------:R0:W-:Y:S01]  /*2720*/  STG.E.U16 desc[UR36][R16.64], R0 ;  /* 0x0000000010007986 */ /* 0x0001e2000c101524 */
[----:B------:R-:W-:Y:S05]  /*2730*/  BRA `(.L_x_10153) ;  /* 0x0000000c00087947 */ /* 0x000fea0003800000 */
.L_x_10156:
        /* <DEDUP_REMOVED lines=10> */
.L_x_10159:
[----:B-1----:R-:W-:-:S05]  /*27e0*/  IMAD.U32 R5, R5, 0x10000, RZ ;  /* 0x0001000005057824 */ /* 0x002fca00078e00ff */
[----:B------:R-:W-:-:S04]  /*27f0*/  F2FP.F16.F32.PACK_AB R3, RZ, R5 ;  /* 0x00000005ff03723e */ /* 0x000fc800000000ff */
[----:B------:R-:W-:-:S05]  /*2800*/  PRMT R3, R3, 0x5410, RZ ;  /* 0x0000541003037816 */ /* 0x000fca00000000ff */
[----:B------:R1:W-:Y:S01]  /*2810*/  STG.E desc[UR36][R16.64], R3 ;  /* 0x0000000310007986 */ /* 0x0003e2000c101924 */
[----:B------:R-:W-:Y:S05]  /*2820*/  BRA `(.L_x_10153) ;  /* 0x0000000800cc7947 */ /* 0x000fea0003800000 */
.L_x_10158:
[----:B-1----:R-:W-:-:S04]  /*2830*/  IMAD.U32 R2, R5, 0x10000, RZ ;  /* 0x0001000005027824 */ /* 0x002fc800078e00ff */
[----:B------:R-:W-:-:S06]  /*2840*/  FMUL.FTZ R2, R2, 1 ;  /* 0x3f80000002027820 */ /* 0x000fcc0000410000 */
[----:B------:R-:W1:Y:S02]  /*2850*/  F2F.F64.F32 R2, R2 ;  /* 0x0000000200027310 */ /* 0x000e640000201800 */
[----:B-1----:R1:W-:Y:S01]  /*2860*/  STG.E.64 desc[UR36][R16.64], R2 ;  /* 0x0000000210007986 */ /* 0x0023e2000c101b24 */
[----:B------:R-:W-:Y:S05]  /*2870*/  BRA `(.L_x_10153) ;  /* 0x0000000800b87947 */ /* 0x000fea0003800000 */
.L_x_10148:
        /* <DEDUP_REMOVED lines=13> */
.L_x_10162:
[----:B-1----:R-:W-:Y:S01]  /*2950*/  IMAD.U32 R5, R5, 0x10000, RZ ;  /* 0x0001000005057824 */ /* 0x002fe200078e00ff */
[----:B------:R-:W-:-:S03]  /*2960*/  CS2R R6, SRZ ;  /* 0x0000000000067805 */ /* 0x000fc6000001ff00 */
[----:B------:R-:W-:-:S06]  /*2970*/  FMUL.FTZ R5, R5, 1 ;  /* 0x3f80000005057820 */ /* 0x000fcc0000410000 */
[----:B------:R-:W1:Y:S02]  /*2980*/  F2F.F64.F32 R4, R5 ;  /* 0x0000000500047310 */ /* 0x000e640000201800 */
[----:B-1----:R1:W-:Y:S01]  /*2990*/  STG.E.128 desc[UR36][R16.64], R4 ;  /* 0x0000000410007986 */ /* 0x0023e2000c101d24 */
[----:B------:R-:W-:Y:S05]  /*29a0*/  BRA `(.L_x_10153) ;  /* 0x00000008006c7947 */ /* 0x000fea0003800000 */
.L_x_10161:
        /* <DEDUP_REMOVED lines=21> */
.L_x_10166:
[----:B------:R-:W-:Y:S05]  /*2b00*/  BSYNC B0 ;  /* 0x0000000000007941 */ /* 0x000fea0003800000 */
.L_x_10165:
[----:B------:R-:W-:-:S05]  /*2b10*/  LOP3.LUT R3, R0, R3, RZ, 0xfc, !PT ;  /* 0x0000000300037212 */ /* 0x000fca00078efcff */
[----:B------:R0:W-:Y:S01]  /*2b20*/  STG.E.U8 desc[UR36][R16.64], R3 ;  /* 0x0000000310007986 */ /* 0x0001e2000c101124 */
[----:B------:R-:W-:Y:S05]  /*2b30*/  BRA `(.L_x_10153) ;  /* 0x0000000800087947 */ /* 0x000fea0003800000 */
.L_x_10164:
        /* <DEDUP_REMOVED lines=13> */
.L_x_10168:
[----:B0-----:R-:W-:Y:S01]  /*2c10*/  IMAD.MOV.U32 R0, RZ, RZ, 0x7f ;  /* 0x0000007fff007424 */ /* 0x001fe200078e00ff */
[----:B------:R-:W-:-:S04]  /*2c20*/  ISETP.GT.U32.AND P0, PT, R2, 0x7f800000, PT ;  /* 0x7f8000000200780c */ /* 0x000fc80003f04070 */
[----:B------:R-:W-:-:S09]  /*2c30*/  SEL R0, R0, 0x7c, P0 ;  /* 0x0000007c00007807 */ /* 0x000fd20000000000 */
.L_x_10169:
[----:B------:R-:W-:Y:S05]  /*2c40*/  BSYNC B0 ;  /* 0x0000000000007941 */ /* 0x000fea0003800000 */
.L_x_10167:
[----:B------:R-:W-:-:S04]  /*2c50*/  LOP3.LUT R2, R5, 0x80000000, RZ, 0xc0, !PT ;  /* 0x8000000005027812 */ /* 0x000fc800078ec0ff */
[----:B------:R-:W-:-:S04]  /*2c60*/  SHF.R.U32.HI R3, RZ, 0x18, R2 ;  /* 0x00000018ff037819 */ /* 0x000fc80000011602 */
[----:B------:R-:W-:-:S05]  /*2c70*/  LOP3.LUT R3, R0, R3, RZ, 0xfc, !PT ;  /* 0x0000000300037212 */ /* 0x000fca00078efcff */
[----:B------:R0:W-:Y:S01]  /*2c80*/  STG.E.U8 desc[UR36][R16.64], R3 ;  /* 0x0000000310007986 */ /* 0x0001e2000c101124 */
[----:B------:R-:W-:Y:S05]  /*2c90*/  BRA `(.L_x_10153) ;  /* 0x0000000400b07947 */ /* 0x000fea0003800000 */
.L_x_10163:
[----:B-1----:R1:W-:Y:S01]  /*2ca0*/  STG.E.U16 desc[UR36][R16.64], R5 ;  /* 0x0000000510007986 */ /* 0x0023e2000c101524 */
[----:B------:R-:W-:Y:S05]  /*2cb0*/  BRA `(.L_x_10153) ;  /* 0x0000000400a87947 */ /* 0x000fea0003800000 */
.L_x_10160:
        /* <DEDUP_REMOVED lines=12> */
.L_x_10172:
        /* <DEDUP_REMOVED lines=17> */
.L_x_10175:
[----:B------:R-:W-:-:S04]  /*2e90*/  LOP3.LUT R2, R5, 0x80000000, RZ, 0xc0, !PT ;  /* 0x8000000005027812 */ /* 0x000fc800078ec0ff */
[----:B------:R-:W-:-:S04]  /*2ea0*/  SHF.R.U32.HI R3, RZ, 0x18, R2 ;  /* 0x00000018ff037819 */ /* 0x000fc80000011602 */
[----:B------:R-:W-:-:S04]  /*2eb0*/  LOP3.LUT R0, R0, R3, RZ, 0xfc, !PT ;  /* 0x0000000300007212 */ /* 0x000fc800078efcff */
[----:B------:R-:W-:-:S07]  /*2ec0*/  PRMT R8, R0, 0x7610, R8 ;  /* 0x0000761000087816 */ /* 0x000fce0000000008 */
.L_x_10174:
[----:B------:R-:W-:Y:S05]  /*2ed0*/  BSYNC B0 ;  /* 0x0000000000007941 */ /* 0x000fea0003800000 */
.L_x_10173:
[----:B------:R1:W-:Y:S01]  /*2ee0*/  STG.E.U8 desc[UR36][R16.64], R8 ;  /* 0x0000000810007986 */ /* 0x0003e2000c101124 */
[----:B------:R-:W-:Y:S05]  /*2ef0*/  BRA `(.L_x_10153) ;  /* 0x0000000400187947 */ /* 0x000fea0003800000 */
.L_x_10171:
        /* <DEDUP_REMOVED lines=17> */
.L_x_10178:
[----:B------:R-:W-:-:S04]  /*3010*/  LOP3.LUT R2, R5, 0x80000000, RZ, 0xc0, !PT ;  /* 0x8000000005027812 */ /* 0x000fc800078ec0ff */
[----:B------:R-:W-:-:S04]  /*3020*/  SHF.R.U32.HI R3, RZ, 0x18, R2 ;  /* 0x00000018ff037819 */ /* 0x000fc80000011602 */
[----:B------:R-:W-:-:S04]  /*3030*/  LOP3.LUT R0, R0, R3, RZ, 0xfc, !PT ;  /* 0x0000000300007212 */ /* 0x000fc800078efcff */
[----:B------:R-:W-:-:S07]  /*3040*/  PRMT R8, R0, 0x7610, R8 ;  /* 0x0000761000087816 */ /* 0x000fce0000000008 */
.L_x_10177:
[----:B------:R-:W-:Y:S05]  /*3050*/  BSYNC B0 ;  /* 0x0000000000007941 */ /* 0x000fea0003800000 */
.L_x_10176:
[----:B------:R1:W-:Y:S01]  /*3060*/  STG.E.U8 desc[UR36][R16.64], R8 ;  /* 0x0000000810007986 */ /* 0x0003e2000c101124 */
[----:B------:R-:W-:Y:S05]  /*3070*/  BRA `(.L_x_10153) ;  /* 0x0000000000b87947 */ /* 0x000fea0003800000 */
.L_x_10170:
[----:B------:R-:W-:-:S13]  /*3080*/  ISETP.NE.AND P0, PT, R2, 0x1c, PT ;  /* 0x0000001c0200780c */ /* 0x000fda0003f05270 */
[----:B------:R-:W-:Y:S05]  /*3090*/  @!P0 BRA `(.L_x_10179) ;  /* 0x0000000000a48947 */ /* 0x000fea0003800000 */
[----:B------:R-:W-:-:S13]  /*30a0*/  ISETP.NE.AND P0, PT, R2, 0x1d, PT ;  /* 0x0000001d0200780c */ /* 0x000fda0003f05270 */
[----:B------:R-:W-:Y:S05]  /*30b0*/  @!P0 BRA `(.L_x_10180) ;  /* 0x00000000008c8947 */ /* 0x000fea0003800000 */
[----:B------:R-:W-:-:S13]  /*30c0*/  ISETP.NE.AND P0, PT, R2, 0x2c, PT ;  /* 0x0000002c0200780c */ /* 0x000fda0003f05270 */
[----:B------:R-:W-:Y:S05]  /*30d0*/  @P0 BRA `(.L_x_10152) ;  /* 0x0000000000400947 */ /* 0x000fea0003800000 */
[----:B-1----:R-:W-:Y:S02]  /*30e0*/  IMAD.U32 R5, R5, 0x10000, RZ ;  /* 0x0001000005057824 */ /* 0x002fe400078e00ff */
[----:B------:R-:W-:-:S03]  /*30f0*/  IMAD.MOV.U32 R3, RZ, RZ, 0xff ;  /* 0x000000ffff037424 */ /* 0x000fc600078e00ff */
[----:B------:R-:W-:-:S04]  /*3100*/  SHF.R.U32.HI R4, RZ, 0x17, R5 ;  /* 0x00000017ff047819 */ /* 0x000fc80000011605 */
[----:B------:R-:W-:-:S04]  /*3110*/  LOP3.LUT R2, R4, 0xff, RZ, 0xc0, !PT ;  /* 0x000000ff04027812 */ /* 0x000fc800078ec0ff */
[----:B------:R-:W-:-:S13]  /*3120*/  ISETP.NE.AND P1, PT, R2, 0xff, PT ;  /* 0x000000ff0200780c */ /* 0x000fda0003f25270 */
[--C-:B0-----:R-:W-:Y:S02]  /*3130*/  @P1 SHF.R.U32.HI R0, RZ, 0x16, R5.reuse ;  /* 0x00000016ff001819 */ /* 0x101fe40000011605 */
        /* <DEDUP_REMOVED lines=10> */
.L_x_10152:
[----:B------:R-:W-:Y:S01]  /*31e0*/  MOV R2, 0x0 ;  /* 0x0000000000027802 */ /* 0x000fe20000000f00 */
[----:B------:R-:W-:Y:S01]  /*31f0*/  ULDC.64 UR4, c[0x4][0x128] ;  /* 0x01004a0000047ab9 */ /* 0x000fe20000000a00 */
[----:B------:R-:W-:Y:S01]  /*3200*/  ULDC.64 UR6, c[0x4][0x130] ;  /* 0x01004c0000067ab9 */ /* 0x000fe20000000a00 */
[----:B------:R-:W-:Y:S02]  /*3210*/  IMAD.U32 R4, RZ, RZ, UR4 ;  /* 0x00000004ff047e24 */ /* 0x000fe4000f8e00ff */
[----:B-1----:R-:W-:Y:S01]  /*3220*/  IMAD.U32 R5, RZ, RZ, UR5 ;  /* 0x00000005ff057e24 */ /* 0x002fe2000f8e00ff */
[----:B------:R-:W1:Y:S01]  /*3230*/  LDC.64 R2, c[0x4][R2] ;  /* 0x0100000002027b82 */ /* 0x000e620000000a00 */
        /* <DEDUP_REMOVED lines=10> */
.L_x_10181:
[----:B------:R-:W-:Y:S05]  /*32e0*/  BRA `(.L_x_10153) ;  /* 0x00000000001c7947 */ /* 0x000fea0003800000 */
.L_x_10180:
[----:B-1----:R-:W-:-:S06]  /*32f0*/  IMAD.U32 R2, R5, 0x10000, RZ ;  /* 0x0001000005027824 */ /* 0x002fcc00078e00ff */
[----:B------:R-:W1:Y:S02]  /*3300*/  F2I.U64.TRUNC R2, R2 ;  /* 0x0000000200027311 */ /* 0x000e64000020d800 */
[----:B-1----:R1:W-:Y:S01]  /*3310*/  STG.E.64 desc[UR36][R16.64], R2 ;  /* 0x0000000210007986 */ /* 0x0023e2000c101b24 */
[----:B------:R-:W-:Y:S05]  /*3320*/  BRA `(.L_x_10153) ;  /* 0x00000000000c7947 */ /* 0x000fea0003800000 */
.L_x_10179:
[----:B-1----:R-:W-:-:S06]  /*3330*/  IMAD.U32 R5, R5, 0x10000, RZ ;  /* 0x0001000005057824 */ /* 0x002fcc00078e00ff */
[----:B------:R-:W1:Y:S02]  /*3340*/  F2I.FTZ.U32.TRUNC.NTZ R5, R5 ;  /* 0x0000000500057305 */ /* 0x000e64000021f000 */
[----:B-1----:R1:W-:Y:S02]  /*3350*/  STG.E desc[UR36][R16.64], R5 ;  /* 0x0000000510007986 */ /* 0x0023e4000c101924 */
.L_x_10153:
[----:B------:R-:W-:-:S04]  /*3360*/  IMAD R18, R23, 0x200, R18 ;  /* 0x0000020017127824 */ /* 0x000fc800078e0212 */
[----:B------:R-:W-:-:S07]  /*3370*/  VIADD R19, R18, 0x80 ;  /* 0x0000008012137836 */ /* 0x000fce0000000000 */
.L_x_10113:
[----:B------:R-:W-:Y:S05]  /*3380*/  BSYNC B6 ;  /* 0x0000000000067941 */ /* 0x000fea0003800000 */
.L_x_10112:
        /* <DEDUP_REMOVED lines=307> */
.L_x_10184:
        /* <DEDUP_REMOVED lines=22> */
.L_x_10188:
[----:B------:R-:W2:Y:S02]  /*4820*/  LDG.E.U8 R2, desc[UR36][R2.64] ;  /* 0x0000002402027981 */ /* 0x000ea4000c1e1100 */
[----:B--2---:R-:W-:-:S04]  /*4830*/  I2FP.F32.U32 R0, R2 ;  /* 0x0000000200007245 */ /* 0x004fc80000201000 */
[----:B------:R-:W-:Y:S01]  /*4840*/  F2FP.BF16.F32.PACK_AB R0, RZ, R0 ;  /* 0x00000000ff00723e */ /* 0x000fe200000010ff */
[----:B------:R-:W-:Y:S06]  /*4850*/  BRA `(.L_x_10190) ;  /* 0x0000000c00907947 */ /* 0x000fec0003800000 */
.L_x_10187:
        /* <DEDUP_REMOVED lines=10> */
.L_x_10192:
[----:B------:R-:W2:Y:S02]  /*4900*/  LDG.E R2, desc[UR36][R2.64] ;  /* 0x0000002402027981 */ /* 0x000ea4000c1e1900 */
[----:B--2---:R-:W-:-:S04]  /*4910*/  I2FP.F32.S32 R0, R2 ;  /* 0x0000000200007245 */ /* 0x004fc80000201400 */
[----:B------:R-:W-:Y:S01]  /*4920*/  F2FP.BF16.F32.PACK_AB R0, RZ, R0 ;  /* 0x00000000ff00723e */ /* 0x000fe200000010ff */
[----:B------:R-:W-:Y:S06]  /*4930*/  BRA `(.L_x_10190) ;  /* 0x0000000c00587947 */ /* 0x000fec0003800000 */
.L_x_10191:
[----:B------:R-:W2:Y:S02]  /*4940*/  LDG.E.U16 R2, desc[UR36][R2.64] ;  /* 0x0000002402027981 */ /* 0x000ea4000c1e1500 */
[----:B--2---:R-:W0:Y:S02]  /*4950*/  I2F.S16 R0, R2 ;  /* 0x0000000200007306 */ /* 0x004e240000101400 */
[----:B0-----:R-:W-:Y:S01]  /*4960*/  F2FP.BF16.F32.PACK_AB R0, RZ, R0 ;  /* 0x00000000ff00723e */ /* 0x001fe200000010ff */
[----:B------:R-:W-:Y:S06]  /*4970*/  BRA `(.L_x_10190) ;  /* 0x0000000c00487947 */ /* 0x000fec0003800000 */
.L_x_10186:
        /* <DEDUP_REMOVED lines=9> */
.L_x_10194:
[----:B------:R-:W2:Y:S02]  /*4a10*/  LDG.E.U16 R0, desc[UR36][R2.64] ;  /* 0x0000002402007981 */ /* 0x000ea4000c1e1500 */
[----:B--2---:R-:W-:-:S05]  /*4a20*/  HADD2.F32 R0, -RZ, R0.H0_H0 ;  /* 0x20000000ff007230 */ /* 0x004fca0000004100 */
[----:B------:R-:W-:Y:S01]  /*4a30*/  F2FP.BF16.F32.PACK_AB R0, RZ, R0 ;  /* 0x00000000ff00723e */ /* 0x000fe200000010ff */
[----:B------:R-:W-:Y:S06]  /*4a40*/  BRA `(.L_x_10190) ;  /* 0x0000000c00147947 */ /* 0x000fec0003800000 */
.L_x_10193:
        /* <DEDUP_REMOVED lines=9> */
.L_x_10196:
[----:B------:R-:W2:Y:S02]  /*4ae0*/  LDG.E.U16 R2, desc[UR36][R2.64] ;  /* 0x0000002402027981 */ /* 0x000ea4000c1e1500 */
[----:B--2---:R-:W-:-:S05]  /*4af0*/  HADD2.F32 R0, -RZ, R2.H0_H0 ;  /* 0x20000002ff007230 */ /* 0x004fca0000004100 */
[----:B------:R-:W-:Y:S01]  /*4b00*/  F2FP.BF16.F32.PACK_AB R0, RZ, R0 ;  /* 0x00000000ff00723e */ /* 0x000fe200000010ff */
[----:B------:R-:W-:Y:S06]  /*4b10*/  BRA `(.L_x_10190) ;  /* 0x0000000800e07947 */ /* 0x000fec0003800000 */
.L_x_10195:
        /* <DEDUP_REMOVED lines=8> */
.L_x_10185:
        /* <DEDUP_REMOVED lines=13> */
.L_x_10199:
        /* <DEDUP_REMOVED lines=8> */
.L_x_10198:
        /* <DEDUP_REMOVED lines=28> */
.L_x_10201:
        /* <DEDUP_REMOVED lines=15> */
.L_x_10200:
[----:B------:R0:W5:Y:S01]  /*4fa0*/  LDG.E.U16 R0, desc[UR36][R2.64] ;  /* 0x0000002402007981 */ /* 0x000162000c1e1500 */
[----:B------:R-:W-:Y:S05]  /*4fb0*/  BRA `(.L_x_10190) ;  /* 0x0000000400b87947 */ /* 0x000fea0003800000 */
.L_x_10197:
        /* <DEDUP_REMOVED lines=12> */
.L_x_10204:
        /* <DEDUP_REMOVED lines=21> */
.L_x_10208:
[----:B------:R-:W-:Y:S05]  /*51d0*/  BSYNC B1 ;  /* 0x0000000000017941 */ /* 0x000fea0003800000 */
.L_x_10207:
[----:B------:R-:W-:Y:S01]  /*51e0*/  LEA R3, R0, 0x3b800000, 0x17 ;  /* 0x3b80000000037811 */ /* 0x000fe200078eb8ff */
[----:B------:R-:W-:-:S05]  /*51f0*/  IMAD.SHL.U32 R0, R2, 0x100000, RZ ;  /* 0x0010000002007824 */ /* 0x000fca00078e00ff */
[----:B------:R-:W-:-:S07]  /*5200*/  LOP3.LUT R0, R3, R0, R4, 0xfe, !PT ;  /* 0x0000000003007212 */ /* 0x000fce00078efe04 */
.L_x_10206:
[----:B------:R-:W-:Y:S05]  /*5210*/  BSYNC B0 ;  /* 0x0000000000007941 */ /* 0x000fea0003800000 */
.L_x_10205:
[----:B------:R-:W-:Y:S01]  /*5220*/  F2FP.BF16.F32.PACK_AB R0, RZ, R0 ;  /* 0x00000000ff00723e */ /* 0x000fe200000010ff */
[----:B------:R-:W-:Y:S06]  /*5230*/  BRA `(.L_x_10190) ;  /* 0x0000000400187947 */ /* 0x000fec0003800000 */
.L_x_10203:
        /* <DEDUP_REMOVED lines=21> */
.L_x_10212:
[----:B------:R-:W-:Y:S05]  /*5390*/  BSYNC B1 ;  /* 0x0000000000017941 */ /* 0x000fea0003800000 */
.L_x_10211:
[----:B------:R-:W-:Y:S01]  /*53a0*/  LEA R3, R0, 0x37800000, 0x17 ;  /* 0x3780000000037811 */ /* 0x000fe200078eb8ff */
[----:B------:R-:W-:-:S05]  /*53b0*/  IMAD.SHL.U32 R0, R2, 0x200000, RZ ;  /* 0x0020000002007824 */ /* 0x000fca00078e00ff */
[----:B------:R-:W-:-:S07]  /*53c0*/  LOP3.LUT R0, R3, R0, R4, 0xfe, !PT ;  /* 0x0000000003007212 */ /* 0x000fce00078efe04 */
.L_x_10210:
[----:B------:R-:W-:Y:S05]  /*53d0*/  BSYNC B0 ;  /* 0x0000000000007941 */ /* 0x000fea0003800000 */
.L_x_10209:
[----:B------:R-:W-:Y:S01]  /*53e0*/  F2FP.BF16.F32.PACK_AB R0, RZ, R0 ;  /* 0x00000000ff00723e */ /* 0x000fe200000010ff */
[----:B------:R-:W-:Y:S06]  /*53f0*/  BRA `(.L_x_10190) ;  /* 0x0000000000a87947 */ /* 0x000fec0003800000 */
.L_x_10202:
        /* <DEDUP_REMOVED lines=14> */
.L_x_10216:
[----:B------:R-:W-:Y:S05]  /*54e0*/  BSYNC B0 ;  /* 0x0000000000007941 */ /* 0x000fea0003800000 */
.L_x_10215:
[----:B------:R-:W-:Y:S01]  /*54f0*/  F2FP.BF16.F32.PACK_AB R0, RZ, R0 ;  /* 0x00000000ff00723e */ /* 0x000fe200000010ff */
[----:B------:R-:W-:Y:S06]  /*5500*/  BRA `(.L_x_10190) ;  /* 0x0000000000647947 */ /* 0x000fec0003800000 */
.L_x_10189:
        /* <DEDUP_REMOVED lines=16> */
.L_x_10217:
[----:B------:R-:W-:Y:S01]  /*5610*/  PRMT R0, RZ, 0x7610, R0 ;  /* 0x00007610ff007816 */ /* 0x000fe20000000000 */
[----:B------:R-:W-:Y:S06]  /*5620*/  BRA `(.L_x_10190) ;  /* 0x00000000001c7947 */ /* 0x000fec0003800000 */
.L_x_10214:
[----:B------:R-:W2:Y:S02]  /*5630*/  LDG.E.64 R2, desc[UR36][R2.64] ;  /* 0x0000002402027981 */ /* 0x000ea4000c1e1b00 */
[----:B--2---:R-:W0:Y:S02]  /*5640*/  I2F.U64 R0, R2 ;  /* 0x0000000200007312 */ /* 0x004e240000301000 */
[----:B0-----:R-:W-:Y:S01]  /*5650*/  F2FP.BF16.F32.PACK_AB R0, RZ, R0 ;  /* 0x00000000ff00723e */ /* 0x001fe200000010ff */
[----:B------:R-:W-:Y:S06]  /*5660*/  BRA `(.L_x_10190) ;  /* 0x00000000000c7947 */ /* 0x000fec0003800000 */
.L_x_10213:
[----:B------:R-:W2:Y:S02]  /*5670*/  LDG.E R2, desc[UR36][R2.64] ;  /* 0x0000002402027981 */ /* 0x000ea4000c1e1900 */
[----:B--2---:R-:W-:-:S04]  /*5680*/  I2FP.F32.U32 R0, R2 ;  /* 0x0000000200007245 */ /* 0x004fc80000201000 */
[----:B------:R-:W-:-:S07]  /*5690*/  F2FP.BF16.F32.PACK_AB R0, RZ, R0 ;  /* 0x00000000ff00723e */ /* 0x000fce00000010ff */
.L_x_10190:
        /* <DEDUP_REMOVED lines=26> */
.L_x_10221:
[----:B-1----:R-:W-:-:S06]  /*5840*/  IMAD.U32 R3, R5, 0x10000, RZ ;  /* 0x0001000005037824 */ /* 0x002fcc00078e00ff */
[----:B------:R-:W1:Y:S02]  /*5850*/  F2I.S64.TRUNC R2, R3 ;  /* 0x0000000300027311 */ /* 0x000e64000020d900 */
[----:B-1----:R1:W-:Y:S01]  /*5860*/  STG.E.U8 desc[UR36][R16.64], R2 ;  /* 0x0000000210007986 */ /* 0x0023e2000c101124 */
[----:B------:R-:W-:Y:S05]  /*5870*/  BRA `(.L_x_10223) ;  /* 0x0000000c00847947 */ /* 0x000fea0003800000 */
.L_x_10220:
        /* <DEDUP_REMOVED lines=10> */
.L_x_10225:
[----:B-1----:R-:W-:-:S06]  /*5920*/  IMAD.U32 R5, R5, 0x10000, RZ ;  /* 0x0001000005057824 */ /* 0x002fcc00078e00ff */
[----:B------:R-:W1:Y:S02]  /*5930*/  F2I.FTZ.TRUNC.NTZ R5, R5 ;  /* 0x0000000500057305 */ /* 0x000e64000021f100 */
[----:B-1----:R1:W-:Y:S01]  /*5940*/  STG.E desc[UR36][R16.64], R5 ;  /* 0x0000000510007986 */ /* 0x0023e2000c101924 */
[----:B------:R-:W-:Y:S05]  /*5950*/  BRA `(.L_x_10223) ;  /* 0x0000000c004c7947 */ /* 0x000fea0003800000 */
.L_x_10224:
[----:B-1----:R-:W-:-:S06]  /*5960*/  IMAD.U32 R5, R5, 0x10000, RZ ;  /* 0x0001000005057824 */ /* 0x002fcc00078e00ff */
[----:B------:R-:W1:Y:S02]  /*5970*/  F2I.FTZ.TRUNC.NTZ R5, R5 ;  /* 0x0000000500057305 */ /* 0x000e64000021f100 */
[----:B-1----:R1:W-:Y:S01]  /*5980*/  STG.E.U16 desc[UR36][R16.64], R5 ;  /* 0x0000000510007986 */ /* 0x0023e2000c101524 */
[----:B------:R-:W-:Y:S05]  /*5990*/  BRA `(.L_x_10223) ;  /* 0x0000000c003c7947 */ /* 0x000fea0003800000 */
.L_x_10219:
        /* <DEDUP_REMOVED lines=9> */
.L_x_10227:
[----:B01----:R-:W-:-:S05]  /*5a30*/  IMAD.U32 R0, R5, 0x10000, RZ ;  /* 0x0001000005007824 */ /* 0x003fca00078e00ff */
[----:B------:R-:W-:-:S05]  /*5a40*/  F2FP.F16.F32.PACK_AB R0, RZ, R0 ;  /* 0x00000000ff00723e */ /* 0x000fca00000000ff */
[----:B------:R0:W-:Y:S01]  /*5a50*/  STG.E.U16 desc[UR36][R16.64], R0 ;  /* 0x0000000010007986 */ /* 0x0001e2000c101524 */
[----:B------:R-:W-:Y:S05]  /*5a60*/  BRA `(.L_x_10223) ;  /* 0x0000000c00087947 */ /* 0x000fea0003800000 */
.L_x_10226:
        /* <DEDUP_REMOVED lines=10> */
.L_x_10229:
[----:B-1----:R-:W-:-:S05]  /*5b10*/  IMAD.U32 R5, R5, 0x10000, RZ ;  /* 0x0001000005057824 */ /* 0x002fca00078e00ff */
[----:B------:R-:W-:-:S04]  /*5b20*/  F2FP.F16.F32.PACK_AB R3, RZ, R5 ;  /* 0x00000005ff03723e */ /* 0x000fc800000000ff */
[----:B------:R-:W-:-:S05]  /*5b30*/  PRMT R3, R3, 0x5410, RZ ;  /* 0x0000541003037816 */ /* 0x000fca00000000ff */
[----:B------:R1:W-:Y:S01]  /*5b40*/  STG.E desc[UR36][R16.64], R3 ;  /* 0x0000000310007986 */ /* 0x0003e2000c101924 */
[----:B------:R-:W-:Y:S05]  /*5b50*/  BRA `(.L_x_10223) ;  /* 0x0000000800cc7947 */ /* 0x000fea0003800000 */
.L_x_10228:
[----:B-1----:R-:W-:-:S04]  /*5b60*/  IMAD.U32 R2, R5, 0x10000, RZ ;  /* 0x0001000005027824 */ /* 0x002fc800078e00ff */
[----:B------:R-:W-:-:S06]  /*5b70*/  FMUL.FTZ R2, R2, 1 ;  /* 0x3f80000002027820 */ /* 0x000fcc0000410000 */
[----:B------:R-:W1:Y:S02]  /*5b80*/  F2F.F64.F32 R2, R2 ;  /* 0x0000000200027310 */ /* 0x000e640000201800 */
[----:B-1----:R1:W-:Y:S01]  /*5b90*/  STG.E.64 desc[UR36][R16.64], R2 ;  /* 0x0000000210007986 */ /* 0x0023e2000c101b24 */
[----:B------:R-:W-:Y:S05]  /*5ba0*/  BRA `(.L_x_10223) ;  /* 0x0000000800b87947 */ /* 0x000fea0003800000 */
.L_x_10218:
        /* <DEDUP_REMOVED lines=13> */
.L_x_10232:
[----:B-1----:R-:W-:Y:S01]  /*5c80*/  IMAD.U32 R5, R5, 0x10000, RZ ;  /* 0x0001000005057824 */ /* 0x002fe200078e00ff */
[----:B------:R-:W-:-:S03]  /*5c90*/  CS2R R6, SRZ ;  /* 0x0000000000067805 */ /* 0x000fc6000001ff00 */
[----:B------:R-:W-:-:S06]  /*5ca0*/  FMUL.FTZ R5, R5, 1 ;  /* 0x3f80000005057820 */ /* 0x000fcc0000410000 */
[----:B------:R-:W1:Y:S02]  /*5cb0*/  F2F.F64.F32 R4, R5 ;  /* 0x0000000500047310 */ /* 0x000e640000201800 */
[----:B-1----:R1:W-:Y:S01]  /*5cc0*/  STG.E.128 desc[UR36][R16.64], R4 ;  /* 0x0000000410007986 */ /* 0x0023e2000c101d24 */
[----:B------:R-:W-:Y:S05]  /*5cd0*/  BRA `(.L_x_10223) ;  /* 0x00000008006c7947 */ /* 0x000fea0003800000 */
.L_x_10231:
        /* <DEDUP_REMOVED lines=21> */
.L_x_10236:
[----:B------:R-:W-:Y:S05]  /*5e30*/  BSYNC B0 ;  /* 0x0000000000007941 */ /* 0x000fea0003800000 */
.L_x_10235:
[----:B------:R-:W-:-:S05]  /*5e40*/  LOP3.LUT R3, R0, R3, RZ, 0xfc, !PT ;  /* 0x0000000300037212 */ /* 0x000fca00078efcff */
[----:B------:R0:W-:Y:S01]  /*5e50*/  STG.E.U8 desc[UR36][R16.64], R3 ;  /* 0x0000000310007986 */ /* 0x0001e2000c101124 */
[----:B------:R-:W-:Y:S05]  /*5e60*/  BRA `(.L_x_10223) ;  /* 0x0000000800087947 */ /* 0x000fea0003800000 */
.L_x_10234:
        /* <DEDUP_REMOVED lines=13> */
.L_x_10238:
[----:B0-----:R-:W-:Y:S01]  /*5f40*/  IMAD.MOV.U32 R0, RZ, RZ, 0x7f ;  /* 0x0000007fff007424 */ /* 0x001fe200078e00ff */
[----:B------:R-:W-:-:S04]  /*5f50*/  ISETP.GT.U32.AND P0, PT, R2, 0x7f800000, PT ;  /* 0x7f8000000200780c */ /* 0x000fc80003f04070 */
[----:B------:R-:W-:-:S09]  /*5f60*/  SEL R0, R0, 0x7c, P0 ;  /* 0x0000007c00007807 */ /* 0x000fd20000000000 */
.L_x_10239:
[----:B------:R-:W-:Y:S05]  /*5f70*/  BSYNC B0 ;  /* 0x0000000000007941 */ /* 0x000fea0003800000 */
.L_x_10237:
[----:B------:R-:W-:-:S04]  /*5f80*/  LOP3.LUT R2, R5, 0x80000000, RZ, 0xc0, !PT ;  /* 0x8000000005027812 */ /* 0x000fc800078ec0ff */
[----:B------:R-:W-:-:S04]  /*5f90*/  SHF.R.U32.HI R3, RZ, 0x18, R2 ;  /* 0x00000018ff037819 */ /* 0x000fc80000011602 */
[----:B------:R-:W-:-:S05]  /*5fa0*/  LOP3.LUT R3, R0, R3, RZ, 0xfc, !PT ;  /* 0x0000000300037212 */ /* 0x000fca00078efcff */
[----:B------:R0:W-:Y:S01]  /*5fb0*/  STG.E.U8 desc[UR36][R16.64], R3 ;  /* 0x0000000310007986 */ /* 0x0001e2000c101124 */
[----:B------:R-:W-:Y:S05]  /*5fc0*/  BRA `(.L_x_10223) ;  /* 0x0000000400b07947 */ /* 0x000fea0003800000 */
.L_x_10233:
[----:B-1----:R1:W-:Y:S01]  /*5fd0*/  STG.E.U16 desc[UR36][R16.64], R5 ;  /* 0x0000000510007986 */ /* 0x0023e2000c101524 */
[----:B------:R-:W-:Y:S05]  /*5fe0*/  BRA `(.L_x_10223) ;  /* 0x0000000400a87947 */ /* 0x000fea0003800000 */
.L_x_10230:
        /* <DEDUP_REMOVED lines=12> */
.L_x_10242:
        /* <DEDUP_REMOVED lines=17> */
.L_x_10245:
[----:B------:R-:W-:-:S04]  /*61c0*/  LOP3.LUT R2, R5, 0x80000000, RZ, 0xc0, !PT ;  /* 0x8000000005027812 */ /* 0x000fc800078ec0ff */
[----:B------:R-:W-:-:S04]  /*61d0*/  SHF.R.U32.HI R3, RZ, 0x18, R2 ;  /* 0x00000018ff037819 */ /* 0x000fc80000011602 */
[----:B------:R-:W-:-:S04]  /*61e0*/  LOP3.LUT R0, R0, R3, RZ, 0xfc, !PT ;  /* 0x0000000300007212 */ /* 0x000fc800078efcff */
[----:B------:R-:W-:-:S07]  /*61f0*/  PRMT R8, R0, 0x7610, R8 ;  /* 0x0000761000087816 */ /* 0x000fce0000000008 */
.L_x_10244:
[----:B------:R-:W-:Y:S05]  /*6200*/  BSYNC B0 ;  /* 0x0000000000007941 */ /* 0x000fea0003800000 */
.L_x_10243:
[----:B------:R4:W-:Y:S01]  /*6210*/  STG.E.U8 desc[UR36][R16.64], R8 ;  /* 0x0000000810007986 */ /* 0x0009e2000c101124 */
[----:B------:R-:W-:Y:S05]  /*6220*/  BRA `(.L_x_10223) ;  /* 0x0000000400187947 */ /* 0x000fea0003800000 */
.L_x_10241:
        /* <DEDUP_REMOVED lines=17> */
.L_x_10248:
[----:B------:R-:W-:-:S04]  /*6340*/  LOP3.LUT R2, R5, 0x80000000, RZ, 0xc0, !PT ;  /* 0x8000000005027812 */ /* 0x000fc800078ec0ff */
[----:B------:R-:W-:-:S04]  /*6350*/  SHF.R.U32.HI R3, RZ, 0x18, R2 ;  /* 0x00000018ff037819 */ /* 0x000fc80000011602 */
[----:B------:R-:W-:-:S04]  /*6360*/  LOP3.LUT R0, R0, R3, RZ, 0xfc, !PT ;  /* 0x0000000300007212 */ /* 0x000fc800078efcff */
[----:B------:R-:W-:-:S07]  /*6370*/  PRMT R8, R0, 0x7610, R8 ;  /* 0x0000761000087816 */ /* 0x000fce0000000008 */
.L_x_10247:
[----:B------:R-:W-:Y:S05]  /*6380*/  BSYNC B0 ;  /* 0x0000000000007941 */ /* 0x000fea0003800000 */
.L_x_10246:
[----:B------:R1:W-:Y:S01]  /*6390*/  STG.E.U8 desc[UR36][R16.64], R8 ;  /* 0x0000000810007986 */ /* 0x0003e2000c101124 */
[----:B------:R-:W-:Y:S05]  /*63a0*/  BRA `(.L_x_10223) ;  /* 0x0000000000b87947 */ /* 0x000fea0003800000 */
.L_x_10240:
        /* <DEDUP_REMOVED lines=22> */
.L_x_10222:
[----:B0-----:R-:W-:Y:S01]  /*6510*/  MOV R0, 0x0 ;  /* 0x0000000000007802 */ /* 0x001fe20000000f00 */
[----:B------:R-:W-:Y:S01]  /*6520*/  ULDC.64 UR4, c[0x4][0x128] ;  /* 0x01004a0000047ab9 */ /* 0x000fe20000000a00 */
[----:B------:R-:W-:Y:S01]  /*6530*/  ULDC.64 UR6, c[0x4][0x40] ;  /* 0x0100100000067ab9 */ /* 0x000fe20000000a00 */
[----:B------:R-:W-:Y:S01]  /*6540*/  IMAD.U32 R4, RZ, RZ, UR4 ;  /* 0x00000004ff047e24 */ /* 0x000fe2000f8e00ff */
[----:B------:R0:W2:Y:S01]  /*6550*/  LDC.64 R2, c[0x4][R0] ;  /* 0x0100000000027b82 */ /* 0x0000a20000000a00 */
[----:B-1----:R-:W-:Y:S01]  /*6560*/  IMAD.U32 R5, RZ, RZ, UR5 ;  /* 0x00000005ff057e24 */ /* 0x002fe2000f8e00ff */
        /* <DEDUP_REMOVED lines=9> */
[----:B--2---:R-:W-:Y:S05]  /*6600*/  CALL.ABS.NOINC R2 ;  /* 0x0000000002007343 */ /* 0x004fea0003c00000 */
.L_x_10251:
[----:B------:R-:W-:Y:S05]  /*6610*/  BRA `(.L_x_10223) ;  /* 0x00000000001c7947 */ /* 0x000fea0003800000 */
.L_x_10250:
[----:B-1----:R-:W-:-:S06]  /*6620*/  IMAD.U32 R2, R5, 0x10000, RZ ;  /* 0x0001000005027824 */ /* 0x002fcc00078e00ff */
[----:B------:R-:W1:Y:S02]  /*6630*/  F2I.U64.TRUNC R2, R2 ;  /* 0x0000000200027311 */ /* 0x000e64000020d800 */
[----:B-1----:R3:W-:Y:S01]  /*6640*/  STG.E.64 desc[UR36][R16.64], R2 ;  /* 0x0000000210007986 */ /* 0x0027e2000c101b24 */
[----:B------:R-:W-:Y:S05]  /*6650*/  BRA `(.L_x_10223) ;  /* 0x00000000000c7947 */ /* 0x000fea0003800000 */
.L_x_10249:
[----:B-1----:R-:W-:-:S06]  /*6660*/  IMAD.U32 R5, R5, 0x10000, RZ ;  /* 0x0001000005057824 */ /* 0x002fcc00078e00ff */
[----:B------:R-:W1:Y:S02]  /*6670*/  F2I.FTZ.U32.TRUNC.NTZ R5, R5 ;  /* 0x0000000500057305 */ /* 0x000e64000021f000 */
[----:B-1----:R1:W-:Y:S02]  /*6680*/  STG.E desc[UR36][R16.64], R5 ;  /* 0x0000000510007986 */ /* 0x0023e4000c101924 */
.L_x_10223:
[----:B------:R-:W-:-:S07]  /*6690*/  VIADD R19, R19, 0x80 ;  /* 0x0000008013137836 */ /* 0x000fce0000000000 */
.L_x_10183:
[----:B------:R-:W-:Y:S05]  /*66a0*/  BSYNC B6 ;  /* 0x0000000000067941 */ /* 0x000fea0003800000 */
.L_x_10182:
        /* <DEDUP_REMOVED lines=307> */
.L_x_10254:
        /* <DEDUP_REMOVED lines=22> */
.L_x_10258:
[----:B------:R-:W2:Y:S02]  /*7b40*/  LDG.E.U8 R2, desc[UR36][R2.64] ;  /* 0x0000002402027981 */ /* 0x000ea4000c1e1100 */
[----:B--2---:R-:W-:-:S04]  /*7b50*/  I2FP.F32.U32 R0, R2 ;  /* 0x0000000200007245 */ /* 0x004fc80000201000 */
[----:B------:R-:W-:Y:S01]  /*7b60*/  F2FP.BF16.F32.PACK_AB R0, RZ, R0 ;  /* 0x00000000ff00723e */ /* 0x000fe200000010ff */
[----:B------:R-:W-:Y:S06]  /*7b70*/  BRA `(.L_x_10260) ;  /* 0x0000000c00907947 */ /* 0x000fec0003800000 */
.L_x_10257:
        /* <DEDUP_REMOVED lines=10> */
.L_x_10262:
[----:B------:R-:W2:Y:S02]  /*7c20*/  LDG.E R2, desc[UR36][R2.64] ;  /* 0x0000002402027981 */ /* 0x000ea4000c1e1900 */
[----:B--2---:R-:W-:-:S04]  /*7c30*/  I2FP.F32.S32 R0, R2 ;  /* 0x0000000200007245 */ /* 0x004fc80000201400 */
[----:B------:R-:W-:Y:S01]  /*7c40*/  F2FP.BF16.F32.PACK_AB R0, RZ, R0 ;  /* 0x00000000ff00723e */ /* 0x000fe200000010ff */
[----:B------:R-:W-:Y:S06]  /*7c50*/  BRA `(.L_x_10260) ;  /* 0x0000000c00587947 */ /* 0x000fec0003800000 */
.L_x_10261:
[----:B------:R-:W2:Y:S02]  /*7c60*/  LDG.E.U16 R2, desc[UR36][R2.64] ;  /* 0x0000002402027981 */ /* 0x000ea4000c1e1500 */
[----:B--2---:R-:W0:Y:S02]  /*7c70*/  I2F.S16 R0, R2 ;  /* 0x0000000200007306 */ /* 0x004e240000101400 */
[----:B0-----:R-:W-:Y:S01]  /*7c80*/  F2FP.BF16.F32.PACK_AB R0, RZ, R0 ;  /* 0x00000000ff00723e */ /* 0x001fe200000010ff */
[----:B------:R-:W-:Y:S06]  /*7c90*/  BRA `(.L_x_10260) ;  /* 0x0000000c00487947 */ /* 0x000fec0003800000 */
.L_x_10256:
        /* <DEDUP_REMOVED lines=9> */
.L_x_10264:
[----:B------:R-:W2:Y:S02]  /*7d30*/  LDG.E.U16 R0, desc[UR36][R2.64] ;  /* 0x0000002402007981 */ /* 0x000ea4000c1e1500 */
[----:B--2---:R-:W-:-:S05]  /*7d40*/  HADD2.F32 R0, -RZ, R0.H0_H0 ;  /* 0x20000000ff007230 */ /* 0x004fca0000004100 */
[----:B------:R-:W-:Y:S01]  /*7d50*/  F2FP.BF16.F32.PACK_AB R0, RZ, R0 ;  /* 0x00000000ff00723e */ /* 0x000fe200000010ff */
[----:B------:R-:W-:Y:S06]  /*7d60*/  BRA `(.L_x_10260) ;  /* 0x0000000c00147947 */ /* 0x000fec0003800000 */
.L_x_10263:
        /* <DEDUP_REMOVED lines=9> */
.L_x_10266:
[----:B------:R-:W2:Y:S02]  /*7e00*/  LDG.E.U16 R2, desc[UR36][R2.64] ;  /* 0x0000002402027981 */ /* 0x000ea4000c1e1500 */
[----:B--2---:R-:W-:-:S05]  /*7e10*/  HADD2.F32 R0, -RZ, R2.H0_H0 ;  /* 0x20000002ff007230 */ /* 0x004fca0000004100 */
[----:B------:R-:W-:Y:S01]  /*7e20*/  F2FP.BF16.F32.PACK_AB R0, RZ, R0 ;  /* 0x00000000ff00723e */ /* 0x000fe200000010ff */
[----:B------:R-:W-:Y:S06]  /*7e30*/  BRA `(.L_x_10260) ;  /* 0x0000000800e07947 */ /* 0x000fec0003800000 */
.L_x_10265:
        /* <DEDUP_REMOVED lines=8> */
.L_x_10255:
        /* <DEDUP_REMOVED lines=13> */
.L_x_10269:
        /* <DEDUP_REMOVED lines=8> */
.L_x_10268:
        /* <DEDUP_REMOVED lines=28> */
.L_x_10271:
        /* <DEDUP_REMOVED lines=15> */
.L_x_10270:
[----:B------:R0:W5:Y:S01]  /*82c0*/  LDG.E.U16 R0, desc[UR36][R2.64] ;  /* 0x0000002402007981 */ /* 0x000162000c1e1500 */
[----:B------:R-:W-:Y:S05]  /*82d0*/  BRA `(.L_x_10260) ;  /* 0x0000000400b87947 */ /* 0x000fea0003800000 */
.L_x_10267:
        /* <DEDUP_REMOVED lines=12> */
.L_x_10274:
        /* <DEDUP_REMOVED lines=21> */
.L_x_10278:
[----:B------:R-:W-:Y:S05]  /*84f0*/  BSYNC B1 ;  /* 0x0000000000017941 */ /* 0x000fea0003800000 */
.L_x_10277:
[----:B------:R-:W-:Y:S01]  /*8500*/  LEA R3, R0, 0x3b800000, 0x17 ;  /* 0x3b80000000037811 */ /* 0x000fe200078eb8ff */
[----:B------:R-:W-:-:S05]  /*8510*/  IMAD.SHL.U32 R0, R2, 0x100000, RZ ;  /* 0x0010000002007824 */ /* 0x000fca00078e00ff */
[----:B------:R-:W-:-:S07]  /*8520*/  LOP3.LUT R0, R3, R0, R4, 0xfe, !PT ;  /* 0x0000000003007212 */ /* 0x000fce00078efe04 */
.L_x_10276:
[----:B------:R-:W-:Y:S05]  /*8530*/  BSYNC B0 ;  /* 0x0000000000007941 */ /* 0x000fea0003800000 */
.L_x_10275:
[----:B------:R-:W-:Y:S01]  /*8540*/  F2FP.BF16.F32.PACK_AB R0, RZ, R0 ;  /* 0x00000000ff00723e */ /* 0x000fe200000010ff */
[----:B------:R-:W-:Y:S06]  /*8550*/  BRA `(.L_x_10260) ;  /* 0x0000000400187947 */ /* 0x000fec0003800000 */
.L_x_10273:
        /* <DEDUP_REMOVED lines=21> */
.L_x_10282:
[----:B------:R-:W-:Y:S05]  /*86b0*/  BSYNC B1 ;  /* 0x0000000000017941 */ /* 0x000fea0003800000 */
.L_x_10281:
[----:B------:R-:W-:Y:S01]  /*86c0*/  LEA R3, R0, 0x37800000, 0x17 ;  /* 0x3780000000037811 */ /* 0x000fe200078eb8ff */
[----:B------:R-:W-:-:S05]  /*86d0*/  IMAD.SHL.U32 R0, R2, 0x200000, RZ ;  /* 0x0020000002007824 */ /* 0x000fca00078e00ff */
[----:B------:R-:W-:-:S07]  /*86e0*/  LOP3.LUT R0, R3, R0, R4, 0xfe, !PT ;  /* 0x0000000003007212 */ /* 0x000fce00078efe04 */
.L_x_10280:
[----:B------:R-:W-:Y:S05]  /*86f0*/  BSYNC B0 ;  /* 0x0000000000007941 */ /* 0x000fea0003800000 */
.L_x_10279:
[----:B------:R-:W-:Y:S01]  /*8700*/  F2FP.BF16.F32.PACK_AB R0, RZ, R0 ;  /* 0x00000000ff00723e */ /* 0x000fe200000010ff */
[----:B------:R-:W-:Y:S06]  /*8710*/  BRA `(.L_x_10260) ;  /* 0x0000000000a87947 */ /* 0x000fec0003800000 */
.L_x_10272:
        /* <DEDUP_REMOVED lines=14> */
.L_x_10286:
[----:B------:R-:W-:Y:S05]  /*8800*/  BSYNC B0 ;  /* 0x0000000000007941 */ /* 0x000fea0003800000 */
.L_x_10285:
[----:B------:R-:W-:Y:S01]  /*8810*/  F2FP.BF16.F32.PACK_AB R0, RZ, R0 ;  /* 0x00000000ff00723e */ /* 0x000fe200000010ff */
[----:B------:R-:W-:Y:S06]  /*8820*/  BRA `(.L_x_10260) ;  /* 0x0000000000647947 */ /* 0x000fec0003800000 */
.L_x_10259:
        /* <DEDUP_REMOVED lines=16> */
.L_x_10287:
[----:B------:R-:W-:Y:S01]  /*8930*/  PRMT R0, RZ, 0x7610, R0 ;  /* 0x00007610ff007816 */ /* 0x000fe20000000000 */
[----:B------:R-:W-:Y:S06]  /*8940*/  BRA `(.L_x_10260) ;  /* 0x00000000001c7947 */ /* 0x000fec0003800000 */
.L_x_10284:
[----:B------:R-:W2:Y:S02]  /*8950*/  LDG.E.64 R2, desc[UR36][R2.64] ;  /* 0x0000002402027981 */ /* 0x000ea4000c1e1b00 */
[----:B--2---:R-:W0:Y:S02]  /*8960*/  I2F.U64 R0, R2 ;  /* 0x0000000200007312 */ /* 0x004e240000301000 */
[----:B0-----:R-:W-:Y:S01]  /*8970*/  F2FP.BF16.F32.PACK_AB R0, RZ, R0 ;  /* 0x00000000ff00723e */ /* 0x001fe200000010ff */
[----:B------:R-:W-:Y:S06]  /*8980*/  BRA `(.L_x_10260) ;  /* 0x00000000000c7947 */ /* 0x000fec0003800000 */
.L_x_10283:
[----:B------:R-:W2:Y:S02]  /*8990*/  LDG.E R2, desc[UR36][R2.64] ;  /* 0x0000002402027981 */ /* 0x000ea4000c1e1900 */
[----:B--2---:R-:W-:-:S04]  /*89a0*/  I2FP.F32.U32 R0, R2 ;  /* 0x0000000200007245 */ /* 0x004fc80000201000 */
[----:B------:R-:W-:-:S07]  /*89b0*/  F2FP.BF16.F32.PACK_AB R0, RZ, R0 ;  /* 0x00000000ff00723e */ /* 0x000fce00000010ff */
.L_x_10260:
        /* <DEDUP_REMOVED lines=26> */
.L_x_10291:
[----:B-1----:R-:W-:-:S06]  /*8b60*/  IMAD.U32 R3, R5, 0x10000, RZ ;  /* 0x0001000005037824 */ /* 0x002fcc00078e00ff */
[----:B------:R-:W1:Y:S02]  /*8b70*/  F2I.S64.TRUNC R2, R3 ;  /* 0x0000000300027311 */ /* 0x000e64000020d900 */
[----:B-1----:R4:W-:Y:S01]  /*8b80*/  STG.E.U8 desc[UR36][R16.64], R2 ;  /* 0x0000000210007986 */ /* 0x0029e2000c101124 */
[----:B------:R-:W-:Y:S05]  /*8b90*/  BRA `(.L_x_10293) ;  /* 0x0000000c00847947 */ /* 0x000fea0003800000 */
.L_x_10290:
        /* <DEDUP_REMOVED lines=10> */
.L_x_10295:
[----:B-1----:R-:W-:-:S06]  /*8c40*/  IMAD.U32 R5, R5, 0x10000, RZ ;  /* 0x0001000005057824 */ /* 0x002fcc00078e00ff */
[----:B------:R-:W1:Y:S02]  /*8c50*/  F2I.FTZ.TRUNC.NTZ R5, R5 ;  /* 0x0000000500057305 */ /* 0x000e64000021f100 */
[----:B-1----:R3:W-:Y:S01]  /*8c60*/  STG.E desc[UR36][R16.64], R5 ;  /* 0x0000000510007986 */ /* 0x0027e2000c101924 */
[----:B------:R-:W-:Y:S05]  /*8c70*/  BRA `(.L_x_10293) ;  /* 0x0000000c004c7947 */ /* 0x000fea0003800000 */
.L_x_10294:
[----:B-1----:R-:W-:-:S06]  /*8c80*/  IMAD.U32 R5, R5, 0x10000, RZ ;  /* 0x0001000005057824 */ /* 0x002fcc00078e00ff */
[----:B------:R-:W1:Y:S02]  /*8c90*/  F2I.FTZ.TRUNC.NTZ R5, R5 ;  /* 0x0000000500057305 */ /* 0x000e64000021f100 */
[----:B-1----:R1:W-:Y:S01]  /*8ca0*/  STG.E.U16 desc[UR36][R16.64], R5 ;  /* 0x0000000510007986 */ /* 0x0023e2000c101524 */
[----:B------:R-:W-:Y:S05]  /*8cb0*/  BRA `(.L_x_10293) ;  /* 0x0000000c003c7947 */ /* 0x000fea0003800000 */
.L_x_10289:
        /* <DEDUP_REMOVED lines=9> */
.L_x_10297:
[----:B01----:R-:W-:-:S05]  /*8d50*/  IMAD.U32 R0, R5, 0x10000, RZ ;  /* 0x0001000005007824 */ /* 0x003fca00078e00ff */
[----:B------:R-:W-:-:S05]  /*8d60*/  F2FP.F16.F32.PACK_AB R0, RZ, R0 ;  /* 0x00000000ff00723e */ /* 0x000fca00000000ff */
[----:B------:R0:W-:Y:S01]  /*8d70*/  STG.E.U16 desc[UR36][R16.64], R0 ;  /* 0x0000000010007986 */ /* 0x0001e2000c101524 */
[----:B------:R-:W-:Y:S05]  /*8d80*/  BRA `(.L_x_10293) ;  /* 0x0000000c00087947 */ /* 0x000fea0003800000 */
.L_x_10296:
        /* <DEDUP_REMOVED lines=10> */
.L_x_10299:
[----:B-1----:R-:W-:-:S05]  /*8e30*/  IMAD.U32 R5, R5, 0x10000, RZ ;  /* 0x0001000005057824 */ /* 0x002fca00078e00ff */
[----:B------:R-:W-:-:S04]  /*8e40*/  F2FP.F16.F32.PACK_AB R3, RZ, R5 ;  /* 0x00000005ff03723e */ /* 0x000fc800000000ff */
[----:B------:R-:W-:-:S05]  /*8e50*/  PRMT R3, R3, 0x5410, RZ ;  /* 0x0000541003037816 */ /* 0x000fca00000000ff */
[----:B------:R1:W-:Y:S01]  /*8e60*/  STG.E desc[UR36][R16.64], R3 ;  /* 0x0000000310007986 */ /* 0x0003e2000c101924 */
[----:B------:R-:W-:Y:S05]  /*8e70*/  BRA `(.L_x_10293) ;  /* 0x0000000800cc7947 */ /* 0x000fea0003800000 */
.L_x_10298:
[----:B-1----:R-:W-:-:S04]  /*8e80*/  IMAD.U32 R2, R5, 0x10000, RZ ;  /* 0x0001000005027824 */ /* 0x002fc800078e00ff */
[----:B------:R-:W-:-:S06]  /*8e90*/  FMUL.FTZ R2, R2, 1 ;  /* 0x3f80000002027820 */ /* 0x000fcc0000410000 */
[----:B------:R-:W1:Y:S02]  /*8ea0*/  F2F.F64.F32 R2, R2 ;  /* 0x0000000200027310 */ /* 0x000e640000201800 */
[----:B-1----:R1:W-:Y:S01]  /*8eb0*/  STG.E.64 desc[UR36][R16.64], R2 ;  /* 0x0000000210007986 */ /* 0x0023e2000c101b24 */
[----:B------:R-:W-:Y:S05]  /*8ec0*/  BRA `(.L_x_10293) ;  /* 0x0000000800b87947 */ /* 0x000fea0003800000 */
.L_x_10288:
        /* <DEDUP_REMOVED lines=13> */
.L_x_10302:
[----:B-1----:R-:W-:Y:S01]  /*8fa0*/  IMAD.U32 R5, R5, 0x10000, RZ ;  /* 0x0001000005057824 */ /* 0x002fe200078e00ff */
[----:B------:R-:W-:-:S03]  /*8fb0*/  CS2R R6, SRZ ;  /* 0x0000000000067805 */ /* 0x000fc6000001ff00 */
[----:B------:R-:W-:-:S06]  /*8fc0*/  FMUL.FTZ R5, R5, 1 ;  /* 0x3f80000005057820 */ /* 0x000fcc0000410000 */
[----:B------:R-:W1:Y:S02]  /*8fd0*/  F2F.F64.F32 R4, R5 ;  /* 0x0000000500047310 */ /* 0x000e640000201800 */
[----:B-1----:R1:W-:Y:S01]  /*8fe0*/  STG.E.128 desc[UR36][R16.64], R4 ;  /* 0x0000000410007986 */ /* 0x0023e2000c101d24 */
[----:B------:R-:W-:Y:S05]  /*8ff0*/  BRA `(.L_x_10293) ;  /* 0x00000008006c7947 */ /* 0x000fea0003800000 */
.L_x_10301:
        /* <DEDUP_REMOVED lines=21> */
.L_x_10306:
[----:B------:R-:W-:Y:S05]  /*9150*/  BSYNC B0 ;  /* 0x0000000000007941 */ /* 0x000fea0003800000 */
.L_x_10305:
[----:B------:R-:W-:-:S05]  /*9160*/  LOP3.LUT R3, R0, R3, RZ, 0xfc, !PT ;  /* 0x0000000300037212 */ /* 0x000fca00078efcff */
[----:B------:R0:W-:Y:S01]  /*9170*/  STG.E.U8 desc[UR36][R16.64], R3 ;  /* 0x0000000310007986 */ /* 0x0001e2000c101124 */
[----:B------:R-:W-:Y:S05]  /*9180*/  BRA `(.L_x_10293) ;  /* 0x0000000800087947 */ /* 0x000fea0003800000 */
.L_x_10304:
        /* <DEDUP_REMOVED lines=13> */
.L_x_10308:
[----:B0-----:R-:W-:Y:S01]  /*9260*/  IMAD.MOV.U32 R0, RZ, RZ, 0x7f ;  /* 0x0000007fff007424 */ /* 0x001fe200078e00ff */
[----:B------:R-:W-:-:S04]  /*9270*/  ISETP.GT.U32.AND P0, PT, R2, 0x7f800000, PT ;  /* 0x7f8000000200780c */ /* 0x000fc80003f04070 */
[----:B------:R-:W-:-:S09]  /*9280*/  SEL R0, R0, 0x7c, P0 ;  /* 0x0000007c00007807 */ /* 0x000fd20000000000 */
.L_x_10309:
[----:B------:R-:W-:Y:S05]  /*9290*/  BSYNC B0 ;  /* 0x0000000000007941 */ /* 0x000fea0003800000 */
.L_x_10307:
[----:B------:R-:W-:-:S04]  /*92a0*/  LOP3.LUT R2, R5, 0x80000000, RZ, 0xc0, !PT ;  /* 0x8000000005027812 */ /* 0x000fc800078ec0ff */
[----:B------:R-:W-:-:S04]  /*92b0*/  SHF.R.U32.HI R3, RZ, 0x18, R2 ;  /* 0x00000018ff037819 */ /* 0x000fc80000011602 */
[----:B------:R-:W-:-:S05]  /*92c0*/  LOP3.LUT R3, R0, R3, RZ, 0xfc, !PT ;  /* 0x0000000300037212 */ /* 0x000fca00078efcff */
[----:B------:R0:W-:Y:S01]  /*92d0*/  STG.E.U8 desc[UR36][R16.64], R3 ;  /* 0x0000000310007986 */ /* 0x0001e2000c101124 */
[----:B------:R-:W-:Y:S05]  /*92e0*/  BRA `(.L_x_10293) ;  /* 0x0000000400b07947 */ /* 0x000fea0003800000 */
.L_x_10303:
[----:B-1----:R1:W-:Y:S01]  /*92f0*/  STG.E.U16 desc[UR36][R16.64], R5 ;  /* 0x0000000510007986 */ /* 0x0023e2000c101524 */
[----:B------:R-:W-:Y:S05]  /*9300*/  BRA `(.L_x_10293) ;  /* 0x0000000400a87947 */ /* 0x000fea0003800000 */
.L_x_10300:
        /* <DEDUP_REMOVED lines=12> */
.L_x_10312:
        /* <DEDUP_REMOVED lines=17> */
.L_x_10315:
[----:B------:R-:W-:-:S04]  /*94e0*/  LOP3.LUT R2, R5, 0x80000000, RZ, 0xc0, !PT ;  /* 0x8000000005027812 */ /* 0x000fc800078ec0ff */
[----:B------:R-:W-:-:S04]  /*94f0*/  SHF.R.U32.HI R3, RZ, 0x18, R2 ;  /* 0x00000018ff037819 */ /* 0x000fc80000011602 */
[----:B------:R-:W-:-:S04]  /*9500*/  LOP3.LUT R0, R0, R3, RZ, 0xfc, !PT ;  /* 0x0000000300007212 */ /* 0x000fc800078efcff */
[----:B------:R-:W-:-:S07]  /*9510*/  PRMT R8, R0, 0x7610, R8 ;  /* 0x0000761000087816 */ /* 0x000fce0000000008 */
.L_x_10314:
[----:B------:R-:W-:Y:S05]  /*9520*/  BSYNC B0 ;  /* 0x0000000000007941 */ /* 0x000fea0003800000 */
.L_x_10313:
[----:B------:R1:W-:Y:S01]  /*9530*/  STG.E.U8 desc[UR36][R16.64], R8 ;  /* 0x0000000810007986 */ /* 0x0003e2000c101124 */
[----:B------:R-:W-:Y:S05]  /*9540*/  BRA `(.L_x_10293) ;  /* 0x0000000400187947 */ /* 0x000fea0003800000 */
.L_x_10311:
        /* <DEDUP_REMOVED lines=17> */
.L_x_10318:
[----:B------:R-:W-:-:S04]  /*9660*/  LOP3.LUT R2, R5, 0x80000000, RZ, 0xc0, !PT ;  /* 0x8000000005027812 */ /* 0x000fc800078ec0ff */
[----:B------:R-:W-:-:S04]  /*9670*/  SHF.R.U32.HI R3, RZ, 0x18, R2 ;  /* 0x00000018ff037819 */ /* 0x000fc80000011602 */
[----:B------:R-:W-:-:S04]  /*9680*/  LOP3.LUT R0, R0, R3, RZ, 0xfc, !PT ;  /* 0x0000000300007212 */ /* 0x000fc800078efcff */
[----:B------:R-:W-:-:S07]  /*9690*/  PRMT R8, R0, 0x7610, R8 ;  /* 0x0000761000087816 */ /* 0x000fce0000000008 */
.L_x_10317:
[----:B------:R-:W-:Y:S05]  /*96a0*/  BSYNC B0 ;  /* 0x0000000000007941 */ /* 0x000fea0003800000 */
.L_x_10316:
[----:B------:R1:W-:Y:S01]  /*96b0*/  STG.E.U8 desc[UR36][R16.64], R8 ;  /* 0x0000000810007986 */ /* 0x0003e2000c101124 */
[----:B------:R-:W-:Y:S05]  /*96c0*/  BRA `(.L_x_10293) ;  /* 0x0000000000b87947 */ /* 0x000fea0003800000 */
.L_x_10310:
        /* <DEDUP_REMOVED lines=22> */
.L_x_10292:
        /* <DEDUP_REMOVED lines=16> */
.L_x_10321:
[----:B------:R-:W-:Y:S05]  /*9930*/  BRA `(.L_x_10293) ;  /* 0x00000000001c7947 */ /* 0x000fea0003800000 */
.L_x_10320:
[----:B-1----:R-:W-:-:S06]  /*9940*/  IMAD.U32 R2, R5, 0x10000, RZ ;  /* 0x0001000005027824 */ /* 0x002fcc00078e00ff */
[----:B------:R-:W1:Y:S02]  /*9950*/  F2I.U64.TRUNC R2, R2 ;  /* 0x0000000200027311 */ /* 0x000e64000020d800 */
[----:B-1----:R1:W-:Y:S01]  /*9960*/  STG.E.64 desc[UR36][R16.64], R2 ;  /* 0x0000000210007986 */ /* 0x0023e2000c101b24 */
[----:B------:R-:W-:Y:S05]  /*9970*/  BRA `(.L_x_10293) ;  /* 0x00000000000c7947 */ /* 0x000fea0003800000 */
.L_x_10319:
[----:B-1----:R-:W-:-:S06]  /*9980*/  IMAD.U32 R5, R5, 0x10000, RZ ;  /* 0x0001000005057824 */ /* 0x002fcc00078e00ff */
[----:B------:R-:W1:Y:S02]  /*9990*/  F2I.FTZ.U32.TRUNC.NTZ R5, R5 ;  /* 0x0000000500057305 */ /* 0x000e64000021f000 */
[----:B-1----:R1:W-:Y:S02]  /*99a0*/  STG.E desc[UR36][R16.64], R5 ;  /* 0x0000000510007986 */ /* 0x0023e4000c101924 */
.L_x_10293:
[----:B------:R-:W-:-:S07]  /*99b0*/  VIADD R19, R19, 0x80 ;  /* 0x0000008013137836 */ /* 0x000fce0000000000 */
.L_x_10253:
[----:B------:R-:W-:Y:S05]  /*99c0*/  BSYNC B6 ;  /* 0x0000000000067941 */ /* 0x000fea0003800000 */
.L_x_10252:
        /* <DEDUP_REMOVED lines=306> */
.L_x_10322:
        /* <DEDUP_REMOVED lines=22> */
.L_x_10326:
[----:B------:R-:W2:Y:S02]  /*ae50*/  LDG.E.U8 R2, desc[UR36][R2.64] ;  /* 0x0000002402027981 */ /* 0x000ea4000c1e1100 */
[----:B--2---:R-:W-:-:S04]  /*ae60*/  I2FP.F32.U32 R0, R2 ;  /* 0x0000000200007245 */ /* 0x004fc80000201000 */
[----:B------:R-:W-:Y:S01]  /*ae70*/  F2FP.BF16.F32.PACK_AB R0, RZ, R0 ;  /* 0x00000000ff00723e */ /* 0x000fe200000010ff */
[----:B------:R-:W-:Y:S06]  /*ae80*/  BRA `(.L_x_10328) ;  /* 0x0000000c00907947 */ /* 0x000fec0003800000 */
.L_x_10325:
        /* <DEDUP_REMOVED lines=10> */
.L_x_10330:
[----:B------:R-:W2:Y:S02]  /*af30*/  LDG.E R2, desc[UR36][R2.64] ;  /* 0x0000002402027981 */ /* 0x000ea4000c1e1900 */
[----:B--2---:R-:W-:-:S04]  /*af40*/  I2FP.F32.S32 R0, R2 ;  /* 0x0000000200007245 */ /* 0x004fc80000201400 */
[----:B------:R-:W-:Y:S01]  /*af50*/  F2FP.BF16.F32.PACK_AB R0, RZ, R0 ;  /* 0x00000000ff00723e */ /* 0x000fe200000010ff */
[----:B------:R-:W-:Y:S06]  /*af60*/  BRA `(.L_x_10328) ;  /* 0x0000000c00587947 */ /* 0x000fec0003800000 */
.L_x_10329:
[----:B------:R-:W2:Y:S02]  /*af70*/  LDG.E.U16 R2, desc[UR36][R2.64] ;  /* 0x0000002402027981 */ /* 0x000ea4000c1e1500 */
[----:B--2---:R-:W0:Y:S02]  /*af80*/  I2F.S16 R0, R2 ;  /* 0x0000000200007306 */ /* 0x004e240000101400 */
[----:B0-----:R-:W-:Y:S01]  /*af90*/  F2FP.BF16.F32.PACK_AB R0, RZ, R0 ;  /* 0x00000000ff00723e */ /* 0x001fe200000010ff */
[----:B------:R-:W-:Y:S06]  /*afa0*/  BRA `(.L_x_10328) ;  /* 0x0000000c00487947 */ /* 0x000fec0003800000 */
.L_x_10324:
        /* <DEDUP_REMOVED lines=9> */
.L_x_10332:
[----:B------:R-:W2:Y:S02]  /*b040*/  LDG.E.U16 R0, desc[UR36][R2.64] ;  /* 0x0000002402007981 */ /* 0x000ea4000c1e1500 */
[----:B--2---:R-:W-:-:S05]  /*b050*/  HADD2.F32 R0, -RZ, R0.H0_H0 ;  /* 0x20000000ff007230 */ /* 0x004fca0000004100 */
[----:B------:R-:W-:Y:S01]  /*b060*/  F2FP.BF16.F32.PACK_AB R0, RZ, R0 ;  /* 0x00000000ff00723e */ /* 0x000fe200000010ff */
[----:B------:R-:W-:Y:S06]  /*b070*/  BRA `(.L_x_10328) ;  /* 0x0000000c00147947 */ /* 0x000fec0003800000 */
.L_x_10331:
        /* <DEDUP_REMOVED lines=9> */
.L_x_10334:
[----:B------:R-:W2:Y:S02]  /*b110*/  LDG.E.U16 R2, desc[UR36][R2.64] ;  /* 0x0000002402027981 */ /* 0x000ea4000c1e1500 */
[----:B--2---:R-:W-:-:S05]  /*b120*/  HADD2.F32 R0, -RZ, R2.H0_H0 ;  /* 0x20000002ff007230 */ /* 0x004fca0000004100 */
[----:B------:R-:W-:Y:S01]  /*b130*/  F2FP.BF16.F32.PACK_AB R0, RZ, R0 ;  /* 0x00000000ff00723e */ /* 0x000fe200000010ff */
[----:B------:R-:W-:Y:S06]  /*b140*/  BRA `(.L_x_10328) ;  /* 0x0000000800e07947 */ /* 0x000fec0003800000 */
.L_x_10333:
        /* <DEDUP_REMOVED lines=8> */
.L_x_10323:
        /* <DEDUP_REMOVED lines=13> */
.L_x_10337:
        /* <DEDUP_REMOVED lines=8> */
.L_x_10336:
        /* <DEDUP_REMOVED lines=28> */
.L_x_10339:
        /* <DEDUP_REMOVED lines=15> */
.L_x_10338:
[----:B------:R0:W5:Y:S01]  /*b5d0*/  LDG.E.U16 R0, desc[UR36][R2.64] ;  /* 0x0000002402007981 */ /* 0x000162000c1e1500 */
[----:B------:R-:W-:Y:S05]  /*b5e0*/  BRA `(.L_x_10328) ;  /* 0x0000000400b87947 */ /* 0x000fea0003800000 */
.L_x_10335:
        /* <DEDUP_REMOVED lines=12> */
.L_x_10342:
        /* <DEDUP_REMOVED lines=21> */
.L_x_10346:
[----:B------:R-:W-:Y:S05]  /*b800*/  BSYNC B1 ;  /* 0x0000000000017941 */ /* 0x000fea0003800000 */
.L_x_10345:
[----:B------:R-:W-:Y:S01]  /*b810*/  LEA R3, R0, 0x3b800000, 0x17 ;  /* 0x3b80000000037811 */ /* 0x000fe200078eb8ff */
[----:B------:R-:W-:-:S05]  /*b820*/  IMAD.SHL.U32 R0, R2, 0x100000, RZ ;  /* 0x0010000002007824 */ /* 0x000fca00078e00ff */
[----:B------:R-:W-:-:S07]  /*b830*/  LOP3.LUT R0, R3, R0, R4, 0xfe, !PT ;  /* 0x0000000003007212 */ /* 0x000fce00078efe04 */
.L_x_10344:
[----:B------:R-:W-:Y:S05]  /*b840*/  BSYNC B0 ;  /* 0x0000000000007941 */ /* 0x000fea0003800000 */
.L_x_10343:
[----:B------:R-:W-:Y:S01]  /*b850*/  F2FP.BF16.F32.PACK_AB R0, RZ, R0 ;  /* 0x00000000ff00723e */ /* 0x000fe200000010ff */
[----:B------:R-:W-:Y:S06]  /*b860*/  BRA `(.L_x_10328) ;  /* 0x0000000400187947 */ /* 0x000fec0003800000 */
.L_x_10341:
        /* <DEDUP_REMOVED lines=21> */
.L_x_10350:
[----:B------:R-:W-:Y:S05]  /*b9c0*/  BSYNC B1 ;  /* 0x0000000000017941 */ /* 0x000fea0003800000 */
.L_x_10349:
[----:B------:R-:W-:Y:S01]  /*b9d0*/  LEA R3, R0, 0x37800000, 0x17 ;  /* 0x3780000000037811 */ /* 0x000fe200078eb8ff */
[----:B------:R-:W-:-:S05]  /*b9e0*/  IMAD.SHL.U32 R0, R2, 0x200000, RZ ;  /* 0x0020000002007824 */ /* 0x000fca00078e00ff */
[----:B------:R-:W-:-:S07]  /*b9f0*/  LOP3.LUT R0, R3, R0, R4, 0xfe, !PT ;  /* 0x0000000003007212 */ /* 0x000fce00078efe04 */
.L_x_10348:
[----:B------:R-:W-:Y:S05]  /*ba00*/  BSYNC B0 ;  /* 0x0000000000007941 */ /* 0x000fea0003800000 */
.L_x_10347:
[----:B------:R-:W-:Y:S01]  /*ba10*/  F2FP.BF16.F32.PACK_AB R0, RZ, R0 ;  /* 0x00000000ff00723e */ /* 0x000fe200000010ff */
[----:B------:R-:W-:Y:S06]  /*ba20*/  BRA `(.L_x_10328) ;  /* 0x0000000000a87947 */ /* 0x000fec0003800000 */
.L_x_10340:
        /* <DEDUP_REMOVED lines=14> */
.L_x_10354:
[----:B------:R-:W-:Y:S05]  /*bb10*/  BSYNC B0 ;  /* 0x0000000000007941 */ /* 0x000fea0003800000 */
.L_x_10353:
[----:B------:R-:W-:Y:S01]  /*bb20*/  F2FP.BF16.F32.PACK_AB R0, RZ, R0 ;  /* 0x00000000ff00723e */ /* 0x000fe200000010ff */
[----:B------:R-:W-:Y:S06]  /*bb30*/  BRA `(.L_x_10328) ;  /* 0x0000000000647947 */ /* 0x000fec0003800000 */
.L_x_10327:
        /* <DEDUP_REMOVED lines=16> */
.L_x_10355:
[----:B------:R-:W-:Y:S01]  /*bc40*/  PRMT R0, RZ, 0x7610, R0 ;  /* 0x00007610ff007816 */ /* 0x000fe20000000000 */
[----:B------:R-:W-:Y:S06]  /*bc50*/  BRA `(.L_x_10328) ;  /* 0x00000000001c7947 */ /* 0x000fec0003800000 */
.L_x_10352:
[----:B------:R-:W2:Y:S02]  /*bc60*/  LDG.E.64 R2, desc[UR36][R2.64] ;  /* 0x0000002402027981 */ /* 0x000ea4000c1e1b00 */
[----:B--2---:R-:W0:Y:S02]  /*bc70*/  I2F.U64 R0, R2 ;  /* 0x0000000200007312 */ /* 0x004e240000301000 */
[----:B0-----:R-:W-:Y:S01]  /*bc80*/  F2FP.BF16.F32.PACK_AB R0, RZ, R0 ;  /* 0x00000000ff00723e */ /* 0x001fe200000010ff */
[----:B------:R-:W-:Y:S06]  /*bc90*/  BRA `(.L_x_10328) ;  /* 0x00000000000c7947 */ /* 0x000fec0003800000 */
.L_x_10351:
[----:B------:R-:W2:Y:S02]  /*bca0*/  LDG.E R2, desc[UR36][R2.64] ;  /* 0x0000002402027981 */ /* 0x000ea4000c1e1900 */
[----:B--2---:R-:W-:-:S04]  /*bcb0*/  I2FP.F32.U32 R0, R2 ;  /* 0x0000000200007245 */ /* 0x004fc80000201000 */
[----:B------:R-:W-:-:S07]  /*bcc0*/  F2FP.BF16.F32.PACK_AB R0, RZ, R0 ;  /* 0x00000000ff00723e */ /* 0x000fce00000010ff */
.L_x_10328:
        /* <DEDUP_REMOVED lines=26> */
.L_x_10359:
[----:B-1----:R-:W-:-:S06]  /*be70*/  IMAD.U32 R3, R5, 0x10000, RZ ;  /* 0x0001000005037824 */ /* 0x002fcc00078e00ff */
[----:B------:R-:W1:Y:S02]  /*be80*/  F2I.S64.TRUNC R2, R3 ;  /* 0x0000000300027311 */ /* 0x000e64000020d900 */
[----:B-1----:R-:W-:Y:S01]  /*be90*/  STG.E.U8 desc[UR36][R16.64], R2 ;  /* 0x0000000210007986 */ /* 0x002fe2000c101124 */
[----:B------:R-:W-:Y:S05]  /*bea0*/  EXIT ;  /* 0x000000000000794d */ /* 0x000fea0003800000 */
.L_x_10358:
        /* <DEDUP_REMOVED lines=10> */
.L_x_10362:
[----:B-1----:R-:W-:-:S06]  /*bf50*/  IMAD.U32 R5, R5, 0x10000, RZ ;  /* 0x0001000005057824 */ /* 0x002fcc00078e00ff */
[----:B------:R-:W1:Y:S02]  /*bf60*/  F2I.FTZ.TRUNC.NTZ R5, R5 ;  /* 0x0000000500057305 */ /* 0x000e64000021f100 */
[----:B-1----:R-:W-:Y:S01]  /*bf70*/  STG.E desc[UR36][R16.64], R5 ;  /* 0x0000000510007986 */ /* 0x002fe2000c101924 */
[----:B------:R-:W-:Y:S05]  /*bf80*/  EXIT ;  /* 0x000000000000794d */ /* 0x000fea0003800000 */
.L_x_10361:
[----:B-1----:R-:W-:-:S06]  /*bf90*/  IMAD.U32 R5, R5, 0x10000, RZ ;  /* 0x0001000005057824 */ /* 0x002fcc00078e00ff */
[----:B------:R-:W1:Y:S02]  /*bfa0*/  F2I.FTZ.TRUNC.NTZ R5, R5 ;  /* 0x0000000500057305 */ /* 0x000e64000021f100 */
[----:B-1----:R-:W-:Y:S01]  /*bfb0*/  STG.E.U16 desc[UR36][R16.64], R5 ;  /* 0x0000000510007986 */ /* 0x002fe2000c101524 */
[----:B------:R-:W-:Y:S05]  /*bfc0*/  EXIT ;  /* 0x000000000000794d */ /* 0x000fea0003800000 */
.L_x_10357:
        /* <DEDUP_REMOVED lines=9> */
.L_x_10364:
[----:B01----:R-:W-:-:S05]  /*c060*/  IMAD.U32 R0, R5, 0x10000, RZ ;  /* 0x0001000005007824 */ /* 0x003fca00078e00ff */
[----:B------:R-:W-:-:S05]  /*c070*/  F2FP.F16.F32.PACK_AB R0, RZ, R0 ;  /* 0x00000000ff00723e */ /* 0x000fca00000000ff */
[----:B------:R-:W-:Y:S01]  /*c080*/  STG.E.U16 desc[UR36][R16.64], R0 ;  /* 0x0000000010007986 */ /* 0x000fe2000c101524 */
[----:B------:R-:W-:Y:S05]  /*c090*/  EXIT ;  /* 0x000000000000794d */ /* 0x000fea0003800000 */
.L_x_10363:
        /* <DEDUP_REMOVED lines=10> */
.L_x_10366:
[----:B-1----:R-:W-:-:S05]  /*c140*/  IMAD.U32 R5, R5, 0x10000, RZ ;  /* 0x0001000005057824 */ /* 0x002fca00078e00ff */
[----:B------:R-:W-:-:S04]  /*c150*/  F2FP.F16.F32.PACK_AB R3, RZ, R5 ;  /* 0x00000005ff03723e */ /* 0x000fc800000000ff */
[----:B------:R-:W-:-:S05]  /*c160*/  PRMT R3, R3, 0x5410, RZ ;  /* 0x0000541003037816 */ /* 0x000fca00000000ff */
[----:B------:R-:W-:Y:S01]  /*c170*/  STG.E desc[UR36][R16.64], R3 ;  /* 0x0000000310007986 */ /* 0x000fe2000c101924 */
[----:B------:R-:W-:Y:S05]  /*c180*/  EXIT ;  /* 0x000000000000794d */ /* 0x000fea0003800000 */
.L_x_10365:
[----:B-1----:R-:W-:-:S04]  /*c190*/  IMAD.U32 R2, R5, 0x10000, RZ ;  /* 0x0001000005027824 */ /* 0x002fc800078e00ff */
[----:B------:R-:W-:-:S06]  /*c1a0*/  FMUL.FTZ R2, R2, 1 ;  /* 0x3f80000002027820 */ /* 0x000fcc0000410000 */
[----:B------:R-:W1:Y:S02]  /*c1b0*/  F2F.F64.F32 R2, R2 ;  /* 0x0000000200027310 */ /* 0x000e640000201800 */
[----:B-1----:R-:W-:Y:S01]  /*c1c0*/  STG.E.64 desc[UR36][R16.64], R2 ;  /* 0x0000000210007986 */ /* 0x002fe2000c101b24 */
[----:B------:R-:W-:Y:S05]  /*c1d0*/  EXIT ;  /* 0x000000000000794d */ /* 0x000fea0003800000 */
.L_x_10356:
        /* <DEDUP_REMOVED lines=13> */
.L_x_10369:
[----:B-1----:R-:W-:Y:S01]  /*c2b0*/  IMAD.U32 R5, R5, 0x10000, RZ ;  /* 0x0001000005057824 */ /* 0x002fe200078e00ff */
[----:B------:R-:W-:-:S03]  /*c2c0*/  CS2R R6, SRZ ;  /* 0x0000000000067805 */ /* 0x000fc6000001ff00 */
[----:B------:R-:W-:-:S06]  /*c2d0*/  FMUL.FTZ R5, R5, 1 ;  /* 0x3f80000005057820 */ /* 0x000fcc0000410000 */
[----:B------:R-:W1:Y:S02]  /*c2e0*/  F2F.F64.F32 R4, R5 ;  /* 0x0000000500047310 */ /* 0x000e640000201800 */
[----:B-1----:R-:W-:Y:S01]  /*c2f0*/  STG.E.128 desc[UR36][R16.64], R4 ;  /* 0x0000000410007986 */ /* 0x002fe2000c101d24 */
[----:B------:R-:W-:Y:S05]  /*c300*/  EXIT ;  /* 0x000000000000794d */ /* 0x000fea0003800000 */
.L_x_10368:
        /* <DEDUP_REMOVED lines=21> */
.L_x_10373:
[----:B------:R-:W-:Y:S05]  /*c460*/  BSYNC B0 ;  /* 0x0000000000007941 */ /* 0x000fea0003800000 */
.L_x_10372:
[----:B------:R-:W-:-:S05]  /*c470*/  LOP3.LUT R3, R0, R3, RZ, 0xfc, !PT ;  /* 0x0000000300037212 */ /* 0x000fca00078efcff */
[----:B------:R-:W-:Y:S01]  /*c480*/  STG.E.U8 desc[UR36][R16.64], R3 ;  /* 0x0000000310007986 */ /* 0x000fe2000c101124 */
[----:B------:R-:W-:Y:S05]  /*c490*/  EXIT ;  /* 0x000000000000794d */ /* 0x000fea0003800000 */
.L_x_10371:
        /* <DEDUP_REMOVED lines=13> */
.L_x_10375:
[----:B0-----:R-:W-:Y:S01]  /*c570*/  IMAD.MOV.U32 R0, RZ, RZ, 0x7f ;  /* 0x0000007fff007424 */ /* 0x001fe200078e00ff */
[----:B------:R-:W-:-:S04]  /*c580*/  ISETP.GT.U32.AND P0, PT, R2, 0x7f800000, PT ;  /* 0x7f8000000200780c */ /* 0x000fc80003f04070 */
[----:B------:R-:W-:-:S09]  /*c590*/  SEL R0, R0, 0x7c, P0 ;  /* 0x0000007c00007807 */ /* 0x000fd20000000000 */
.L_x_10376:
[----:B------:R-:W-:Y:S05]  /*c5a0*/  BSYNC B0 ;  /* 0x0000000000007941 */ /* 0x000fea0003800000 */
.L_x_10374:
[----:B------:R-:W-:-:S04]  /*c5b0*/  LOP3.LUT R2, R5, 0x80000000, RZ, 0xc0, !PT ;  /* 0x8000000005027812 */ /* 0x000fc800078ec0ff */
[----:B------:R-:W-:-:S04]  /*c5c0*/  SHF.R.U32.HI R3, RZ, 0x18, R2 ;  /* 0x00000018ff037819 */ /* 0x000fc80000011602 */
[----:B------:R-:W-:-:S05]  /*c5d0*/  LOP3.LUT R3, R0, R3, RZ, 0xfc, !PT ;  /* 0x0000000300037212 */ /* 0x000fca00078efcff */
[----:B------:R-:W-:Y:S01]  /*c5e0*/  STG.E.U8 desc[UR36][R16.64], R3 ;  /* 0x0000000310007986 */ /* 0x000fe2000c101124 */
[----:B------:R-:W-:Y:S05]  /*c5f0*/  EXIT ;  /* 0x000000000000794d */ /* 0x000fea0003800000 */
.L_x_10370:
[----:B-1----:R-:W-:Y:S01]  /*c600*/  STG.E.U16 desc[UR36][R16.64], R5 ;  /* 0x0000000510007986 */ /* 0x002fe2000c101524 */
[----:B------:R-:W-:Y:S05]  /*c610*/  EXIT ;  /* 0x000000000000794d */ /* 0x000fea0003800000 */
.L_x_10367:
        /* <DEDUP_REMOVED lines=12> */
.L_x_10379:
        /* <DEDUP_REMOVED lines=17> */
.L_x_10382:
[----:B------:R-:W-:-:S04]  /*c7f0*/  LOP3.LUT R2, R5, 0x80000000, RZ, 0xc0, !PT ;  /* 0x8000000005027812 */ /* 0x000fc800078ec0ff */
[----:B------:R-:W-:-:S04]  /*c800*/  SHF.R.U32.HI R3, RZ, 0x18, R2 ;  /* 0x00000018ff037819 */ /* 0x000fc80000011602 */
[----:B------:R-:W-:-:S04]  /*c810*/  LOP3.LUT R0, R0, R3, RZ, 0xfc, !PT ;  /* 0x0000000300007212 */ /* 0x000fc800078efcff */
[----:B------:R-:W-:-:S07]  /*c820*/  PRMT R8, R0, 0x7610, R8 ;  /* 0x0000761000087816 */ /* 0x000fce0000000008 */
.L_x_10381:
[----:B------:R-:W-:Y:S05]  /*c830*/  BSYNC B0 ;  /* 0x0000000000007941 */ /* 0x000fea0003800000 */
.L_x_10380:
[----:B------:R-:W-:Y:S01]  /*c840*/  STG.E.U8 desc[UR36][R16.64], R8 ;  /* 0x0000000810007986 */ /* 0x000fe2000c101124 */
[----:B------:R-:W-:Y:S05]  /*c850*/  EXIT ;  /* 0x000000000000794d */ /* 0x000fea0003800000 */
.L_x_10378:
        /* <DEDUP_REMOVED lines=17> */
.L_x_10385:
[----:B------:R-:W-:-:S04]  /*c970*/  LOP3.LUT R2, R5, 0x80000000, RZ, 0xc0, !PT ;  /* 0x8000000005027812 */ /* 0x000fc800078ec0ff */
[----:B------:R-:W-:-:S04]  /*c980*/  SHF.R.U32.HI R3, RZ, 0x18, R2 ;  /* 0x00000018ff037819 */ /* 0x000fc80000011602 */
[----:B------:R-:W-:-:S04]  /*c990*/  LOP3.LUT R0, R0, R3, RZ, 0xfc, !PT ;  /* 0x0000000300007212 */ /* 0x000fc800078efcff */
[----:B------:R-:W-:-:S07]  /*c9a0*/  PRMT R8, R0, 0x7610, R8 ;  /* 0x0000761000087816 */ /* 0x000fce0000000008 */
.L_x_10384:
[----:B------:R-:W-:Y:S05]  /*c9b0*/  BSYNC B0 ;  /* 0x0000000000007941 */ /* 0x000fea0003800000 */
.L_x_10383:
[----:B------:R-:W-:Y:S01]  /*c9c0*/  STG.E.U8 desc[UR36][R16.64], R8 ;  /* 0x0000000810007986 */ /* 0x000fe2000c101124 */
[----:B------:R-:W-:Y:S05]  /*c9d0*/  EXIT ;  /* 0x000000000000794d */ /* 0x000fea0003800000 */
.L_x_10377:
        /* <DEDUP_REMOVED lines=22> */
.L_x_10360:
        /* <DEDUP_REMOVED lines=16> */
.L_x_10388:
[----:B------:R-:W-:Y:S05]  /*cc40*/  EXIT ;  /* 0x000000000000794d */ /* 0x000fea0003800000 */
.L_x_10387:
[----:B-1----:R-:W-:-:S06]  /*cc50*/  IMAD.U32 R2, R5, 0x10000, RZ ;  /* 0x0001000005027824 */ /* 0x002fcc00078e00ff */
[----:B------:R-:W1:Y:S02]  /*cc60*/  F2I.U64.TRUNC R2, R2 ;  /* 0x0000000200027311 */ /* 0x000e64000020d800 */
[----:B-1----:R-:W-:Y:S01]  /*cc70*/  STG.E.64 desc[UR36][R16.64], R2 ;  /* 0x0000000210007986 */ /* 0x002fe2000c101b24 */
[----:B------:R-:W-:Y:S05]  /*cc80*/  EXIT ;  /* 0x000000000000794d */ /* 0x000fea0003800000 */
.L_x_10386:
[----:B-1----:R-:W-:-:S06]  /*cc90*/  IMAD.U32 R5, R5, 0x10000, RZ ;  /* 0x0001000005057824 */ /* 0x002fcc00078e00ff */
[----:B------:R-:W1:Y:S02]  /*cca0*/  F2I.FTZ.U32.TRUNC.NTZ R5, R5 ;  /* 0x0000000500057305 */ /* 0x000e64000021f000 */
[----:B-1----:R-:W-:Y:S01]  /*ccb0*/  STG.E desc[UR36][R16.64], R5 ;  /* 0x0000000510007986 */ /* 0x002fe2000c101924 */
[----:B------:R-:W-:Y:S05]  /*ccc0*/  EXIT ;  /* 0x000000000000794d */ /* 0x000fea0003800000 */
.L_x_10389:
        /* <DEDUP_REMOVED lines=11> */
.L_x_12907:


//--------------------- .text._ZN2at6native27unrolled_elementwise_kernelIZZZNS0_18GeluCUDAKernelImplERNS_18TensorIteratorBaseENS0_8GeluTypeEENKUlvE_clEvENKUlvE2_clEvEUlN3c108BFloat16EE_St5arrayIPcLm2EELi4E23TrivialOffsetCalculatorILi1EjESE_NS0_6memory12LoadWithCastILi1EEENSF_13StoreWithCastILi1EEEEEviT_T0_T2_T3_T4_T5_ --------------------------
	.section	.text._ZN2at6native27unrolled_elementwise_kernelIZZZNS0_18GeluCUDAKernelImplERNS_18TensorIteratorBaseENS0_8GeluTypeEENKUlvE_clEvENKUlvE2_clEvEUlN3c108BFloat16EE_St5arrayIPcLm2EELi4E23TrivialOffsetCalculatorILi1EjESE_NS0_6memory12LoadWithCastILi1EEENSF_13StoreWithCastILi1EEEEEviT_T0_T2_T3_T4_T5_,"ax",@progbits
	.align	128
        .global         _ZN2at6native27unrolled_elementwise_kernelIZZZNS0_18GeluCUDAKernelImplERNS_18TensorIteratorBaseENS0_8GeluTypeEENKUlvE_clEvENKUlvE2_clEvEUlN3c108BFloat16EE_St5arrayIPcLm2EELi4E23TrivialOffsetCalculatorILi1EjESE_NS0_6memory12LoadWithCastILi1EEENSF_13StoreWithCastILi1EEEEEviT_T0_T2_T3_T4_T5_
        .type           _ZN2at6native27unrolled_elementwise_kernelIZZZNS0_18GeluCUDAKernelImplERNS_18TensorIteratorBaseENS0_8GeluTypeEENKUlvE_clEvENKUlvE2_clEvEUlN3c108BFloat16EE_St5arrayIPcLm2EELi4E23TrivialOffsetCalculatorILi1EjESE_NS0_6memory12LoadWithCastILi1EEENSF_13StoreWithCastILi1EEEEEviT_T0_T2_T3_T4_T5_,@function
        .size           _ZN2at6native27unrolled_elementwise_kernelIZZZNS0_18GeluCUDAKernelImplERNS_18TensorIteratorBaseENS0_8GeluTypeEENKUlvE_clEvENKUlvE2_clEvEUlN3c108BFloat16EE_St5arrayIPcLm2EELi4E23TrivialOffsetCalculatorILi1EjESE_NS0_6memory12LoadWithCastILi1EEENSF_13StoreWithCastILi1EEEEEviT_T0_T2_T3_T4_T5_,(.L_x_12908 - _ZN2at6native27unrolled_elementwise_kernelIZZZNS0_18GeluCUDAKernelImplERNS_18TensorIteratorBaseENS0_8GeluTypeEENKUlvE_clEvENKUlvE2_clEvEUlN3c108BFloat16EE_St5arrayIPcLm2EELi4E23TrivialOffsetCalculatorILi1EjESE_NS0_6memory12LoadWithCastILi1EEENSF_13StoreWithCastILi1EEEEEviT_T0_T2_T3_T4_T5_)
        .other          _ZN2at6native27unrolled_elementwise_kernelIZZZNS0_18GeluCUDAKernelImplERNS_18TensorIteratorBaseENS0_8GeluTypeEENKUlvE_clEvENKUlvE2_clEvEUlN3c108BFloat16EE_St5arrayIPcLm2EELi4E23TrivialOffsetCalculatorILi1EjESE_NS0_6memory12LoadWithCastILi1EEENSF_13StoreWithCastILi1EEEEEviT_T0_T2_T3_T4_T5_,@"STO_CUDA_ENTRY STV_DEFAULT"
_ZN2at6native27unrolled_elementwise_kernelIZZZNS0_18GeluCUDAKernelImplERNS_18TensorIteratorBaseENS0_8GeluTypeEENKUlvE_clEvENKUlvE2_clEvEUlN3c108BFloat16EE_St5arrayIPcLm2EELi4E23TrivialOffsetCalculatorILi1EjESE_NS0_6memory12LoadWithCastILi1EEENSF_13StoreWithCastILi1EEEEEviT_T0_T2_T3_T4_T5_:
.text._ZN2at6native27unrolled_elementwise_kernelIZZZNS0_18GeluCUDAKernelImplERNS_18TensorIteratorBaseENS0_8GeluTypeEENKUlvE_clEvENKUlvE2_clEvEUlN3c108BFloat16EE_St5arrayIPcLm2EELi4E23TrivialOffsetCalculatorILi1EjESE_NS0_6memory12LoadWithCastILi1EEENSF_13StoreWithCastILi1EEEEEviT_T0_T2_T3_T4_T5_:
        /* <DEDUP_REMOVED lines=34> */
.L_x_10395:
[----:B------:R-:W2:Y:S02]  /*0220*/  LDG.E.U8 R4, desc[UR36][R4.64] ;  /* 0x0000002404047981 */ /* 0x000ea4000c1e1100 */
[----:B--2---:R-:W-:-:S04]  /*0230*/  I2FP.F32.U32 R0, R4 ;  /* 0x0000000400007245 */ /* 0x004fc80000201000 */
[----:B------:R-:W-:-:S04]  /*0240*/  F2FP.BF16.F32.PACK_AB R0, RZ, R0 ;  /* 0x00000000ff00723e */ /* 0x000fc800000010ff */
[----:B------:R-:W-:Y:S01]  /*0250*/  PRMT R22, R0, 0x7610, R22 ;  /* 0x0000761000167816 */ /* 0x000fe20000000016 */
[----:B------:R-:W-:Y:S06]  /*0260*/  BRA `(.L_x_10397) ;  /* 0x0000000c00cc7947 */ /* 0x000fec0003800000 */
.L_x_10394:
        /* <DEDUP_REMOVED lines=11> */
.L_x_10399:
[----:B------:R-:W2:Y:S02]  /*0320*/  LDG.E R4, desc[UR36][R4.64] ;  /* 0x0000002404047981 */ /* 0x000ea4000c1e1900 */
[----:B--2---:R-:W-:-:S04]  /*0330*/  I2FP.F32.S32 R0, R4 ;  /* 0x0000000400007245 */ /* 0x004fc80000201400 */
[----:B------:R-:W-:-:S04]  /*0340*/  F2FP.BF16.F32.PACK_AB R0, RZ, R0 ;  /* 0x00000000ff00723e */ /* 0x000fc800000010ff */
[----:B------:R-:W-:Y:S01]  /*0350*/  PRMT R22, R0, 0x7610, R22 ;  /* 0x0000761000167816 */ /* 0x000fe20000000016 */
[----:B------:R-:W-:Y:S06]  /*0360*/  BRA `(.L_x_10397) ;  /* 0x0000000c008c7947 */ /* 0x000fec0003800000 */
.L_x_10398:
[----:B------:R-:W2:Y:S02]  /*0370*/  LDG.E.U16 R4, desc[UR36][R4.64] ;  /* 0x0000002404047981 */ /* 0x000ea4000c1e1500 */
[----:B--2---:R-:W0:Y:S02]  /*0380*/  I2F.S16 R0, R4 ;  /* 0x0000000400007306 */ /* 0x004e240000101400 */
[----:B0-----:R-:W-:-:S04]  /*0390*/  F2FP.BF16.F32.PACK_AB R0, RZ, R0 ;  /* 0x00000000ff00723e */ /* 0x001fc800000010ff */
[----:B------:R-:W-:Y:S01]  /*03a0*/  PRMT R22, R0, 0x7610, R22 ;  /* 0x0000761000167816 */ /* 0x000fe20000000016 */
[----:B------:R-:W-:Y:S06]  /*03b0*/  BRA `(.L_x_10397) ;  /* 0x0000000c00787947 */ /* 0x000fec0003800000 */
.L_x_10393:
        /* <DEDUP_REMOVED lines=9> */
.L_x_10401:
[----:B------:R-:W2:Y:S02]  /*0450*/  LDG.E.U16 R0, desc[UR36][R4.64] ;  /* 0x0000002404007981 */ /* 0x000ea4000c1e1500 */
[----:B--2---:R-:W-:-:S05]  /*0460*/  HADD2.F32 R0, -RZ, R0.H0_H0 ;  /* 0x20000000ff007230 */ /* 0x004fca0000004100 */
[----:B------:R-:W-:-:S04]  /*0470*/  F2FP.BF16.F32.PACK_AB R0, RZ, R0 ;  /* 0x00000000ff00723e */ /* 0x000fc800000010ff */
[----:B------:R-:W-:Y:S01]  /*0480*/  PRMT R22, R0, 0x7610, R22 ;  /* 0x0000761000167816 */ /* 0x000fe20000000016 */
[----:B------:R-:W-:Y:S06]  /*0490*/  BRA `(.L_x_10397) ;  /* 0x0000000c00407947 */ /* 0x000fec0003800000 */
.L_x_10400:
        /* <DEDUP_REMOVED lines=9> */
.L_x_10403:
[----:B------:R-:W2:Y:S02]  /*0530*/  LDG.E.U16 R4, desc[UR36][R4.64] ;  /* 0x0000002404047981 */ /* 0x000ea4000c1e1500 */
[----:B--2---:R-:W-:-:S05]  /*0540*/  HADD2.F32 R0, -RZ, R4.H0_H0 ;  /* 0x20000004ff007230 */ /* 0x004fca0000004100 */
[----:B------:R-:W-:-:S04]  /*0550*/  F2FP.BF16.F32.PACK_AB R0, RZ, R0 ;  /* 0x00000000ff00723e */ /* 0x000fc800000010ff */
[----:B------:R-:W-:Y:S01]  /*0560*/  PRMT R22, R0, 0x7610, R22 ;  /* 0x0000761000167816 */ /* 0x000fe20000000016 */
[----:B------:R-:W-:Y:S06]  /*0570*/  BRA `(.L_x_10397) ;  /* 0x0000000c00087947 */ /* 0x000fec0003800000 */
.L_x_10402:
        /* <DEDUP_REMOVED lines=9> */
.L_x_10392:
        /* <DEDUP_REMOVED lines=14> */
.L_x_10406:
        /* <DEDUP_REMOVED lines=9> */
.L_x_10405:
        /* <DEDUP_REMOVED lines=28> */
.L_x_10408:
        /* <DEDUP_REMOVED lines=16> */
.L_x_10407:
[----:B------:R0:W5:Y:S01]  /*0a40*/  LDG.E.U16 R22, desc[UR36][R4.64] ;  /* 0x0000002404167981 */ /* 0x000162000c1e1500 */
[----:B------:R-:W-:Y:S05]  /*0a50*/  BRA `(.L_x_10397) ;  /* 0x0000000400d07947 */ /* 0x000fea0003800000 */
.L_x_10404:
        /* <DEDUP_REMOVED lines=13> */
.L_x_10411:
        /* <DEDUP_REMOVED lines=21> */
.L_x_10415:
[----:B------:R-:W-:Y:S05]  /*0c80*/  BSYNC B1 ;  /* 0x0000000000017941 */ /* 0x000fea0003800000 */
.L_x_10414:
[----:B------:R-:W-:Y:S01]  /*0c90*/  LEA R5, R0, 0x3b800000, 0x17 ;  /* 0x3b80000000057811 */ /* 0x000fe200078eb8ff */
[----:B------:R-:W-:-:S05]  /*0ca0*/  IMAD.SHL.U32 R0, R3, 0x100000, RZ ;  /* 0x0010000003007824 */ /* 0x000fca00078e00ff */
[----:B------:R-:W-:-:S07]  /*0cb0*/  LOP3.LUT R0, R5, R0, R6, 0xfe, !PT ;  /* 0x0000000005007212 */ /* 0x000fce00078efe06 */
.L_x_10413:
[----:B------:R-:W-:Y:S05]  /*0cc0*/  BSYNC B0 ;  /* 0x0000000000007941 */ /* 0x000fea0003800000 */
.L_x_10412:
[----:B------:R-:W-:-:S04]  /*0cd0*/  F2FP.BF16.F32.PACK_AB R0, RZ, R0 ;  /* 0x00000000ff00723e */ /* 0x000fc800000010ff */
[----:B------:R-:W-:Y:S01]  /*0ce0*/  PRMT R22, R0, 0x7610, R22 ;  /* 0x0000761000167816 */ /* 0x000fe20000000016 */
[----:B------:R-:W-:Y:S06]  /*0cf0*/  BRA `(.L_x_10397) ;  /* 0x0000000400287947 */ /* 0x000fec0003800000 */
.L_x_10410:
        /* <DEDUP_REMOVED lines=21> */
.L_x_10419:
[----:B------:R-:W-:Y:S05]  /*0e50*/  BSYNC B1 ;  /* 0x0000000000017941 */ /* 0x000fea0003800000 */
.L_x_10418:
[----:B------:R-:W-:Y:S01]  /*0e60*/  LEA R5, R0, 0x37800000, 0x17 ;  /* 0x3780000000057811 */ /* 0x000fe200078eb8ff */
[----:B------:R-:W-:-:S05]  /*0e70*/  IMAD.SHL.U32 R0, R3, 0x200000, RZ ;  /* 0x0020000003007824 */ /* 0x000fca00078e00ff */
[----:B------:R-:W-:-:S07]  /*0e80*/  LOP3.LUT R0, R5, R0, R6, 0xfe, !PT ;  /* 0x0000000005007212 */ /* 0x000fce00078efe06 */
.L_x_10417:
[----:B------:R-:W-:Y:S05]  /*0e90*/  BSYNC B0 ;  /* 0x0000000000007941 */ /* 0x000fea0003800000 */
.L_x_10416:
[----:B------:R-:W-:-:S04]  /*0ea0*/  F2FP.BF16.F32.PACK_AB R0, RZ, R0 ;  /* 0x00000000ff00723e */ /* 0x000fc800000010ff */
[----:B------:R-:W-:Y:S01]  /*0eb0*/  PRMT R22, R0, 0x7610, R22 ;  /* 0x0000761000167816 */ /* 0x000fe20000000016 */
[----:B------:R-:W-:Y:S06]  /*0ec0*/  BRA `(.L_x_10397) ;  /* 0x0000000000b47947 */ /* 0x000fec0003800000 */
.L_x_10409:
        /* <DEDUP_REMOVED lines=14> */
.L_x_10423:
[----:B------:R-:W-:Y:S05]  /*0fb0*/  BSYNC B0 ;  /* 0x0000000000007941 */ /* 0x000fea0003800000 */
.L_x_10422:
[----:B------:R-:W-:-:S04]  /*0fc0*/  F2FP.BF16.F32.PACK_AB R0, RZ, R0 ;  /* 0x00000000ff00723e */ /* 0x000fc800000010ff */
[----:B------:R-:W-:Y:S01]  /*0fd0*/  PRMT R22, R0, 0x7610, R22 ;  /* 0x0000761000167816 */ /* 0x000fe20000000016 */
[----:B------:R-:W-:Y:S06]  /*0fe0*/  BRA `(.L_x_10397) ;  /* 0x00000000006c7947 */ /* 0x000fec0003800000 */
.L_x_10396:
        /* <DEDUP_REMOVED lines=16> */
.L_x_10424:
[----:B------:R-:W-:Y:S01]  /*10f0*/  PRMT R22, RZ, 0x7610, R22 ;  /* 0x00007610ff167816 */ /* 0x000fe20000000016 */
[----:B------:R-:W-:Y:S06]  /*1100*/  BRA `(.L_x_10397) ;  /* 0x0000000000247947 */ /* 0x000fec0003800000 */
.L_x_10421:
[----:B------:R-:W2:Y:S02]  /*1110*/  LDG.E.64 R4, desc[UR36][R4.64] ;  /* 0x0000002404047981 */ /* 0x000ea4000c1e1b00 */
[----:B--2---:R-:W0:Y:S02]  /*1120*/  I2F.U64 R0, R4 ;  /* 0x0000000400007312 */ /* 0x004e240000301000 */
[----:B0-----:R-:W-:-:S04]  /*1130*/  F2FP.BF16.F32.PACK_AB R0, RZ, R0 ;  /* 0x00000000ff00723e */ /* 0x001fc800000010ff */
[----:B------:R-:W-:Y:S01]  /*1140*/  PRMT R22, R0, 0x7610, R22 ;  /* 0x0000761000167816 */ /* 0x000fe20000000016 */
[----:B------:R-:W-:Y:S06]  /*1150*/  BRA `(.L_x_10397) ;  /* 0x0000000000107947 */ /* 0x000fec0003800000 */
.L_x_10420:
[----:B------:R-:W2:Y:S02]  /*1160*/  LDG.E R4, desc[UR36][R4.64] ;  /* 0x0000002404047981 */ /* 0x000ea4000c1e1900 */
[----:B--2---:R-:W-:-:S04]  /*1170*/  I2FP.F32.U32 R0, R4 ;  /* 0x0000000400007245 */ /* 0x004fc80000201000 */
[----:B------:R-:W-:-:S04]  /*1180*/  F2FP.BF16.F32.PACK_AB R0, RZ, R0 ;  /* 0x00000000ff00723e */ /* 0x000fc800000010ff */
[----:B------:R-:W-:-:S07]  /*1190*/  PRMT R22, R0, 0x7610, R22 ;  /* 0x0000761000167816 */ /* 0x000fce0000000016 */
.L_x_10397:
[----:B------:R-:W1:Y:S02]  /*11a0*/  S2R R17, SR_TID.X ;  /* 0x0000000000117919 */ /* 0x000e640000002100 */
[----:B-1----:R-:W-:-:S07]  /*11b0*/  VIADD R17, R17, 0x80 ;  /* 0x0000008011117836 */ /* 0x002fce0000000000 */
.L_x_10391:
[----:B------:R-:W-:Y:S05]  /*11c0*/  BSYNC B6 ;  /* 0x0000000000067941 */ /* 0x000fea0003800000 */
.L_x_10390:
        /* <DEDUP_REMOVED lines=26> */
.L_x_10430:
[----:B------:R-:W2:Y:S02]  /*1370*/  LDG.E.U8 R4, desc[UR36][R4.64] ;  /* 0x0000002404047981 */ /* 0x000ea4000c1e1100 */
[----:B--2---:R-:W-:-:S04]  /*1380*/  I2FP.F32.U32 R0, R4 ;  /* 0x0000000400007245 */ /* 0x004fc80000201000 */
[----:B------:R-:W-:-:S04]  /*1390*/  F2FP.BF16.F32.PACK_AB R0, RZ, R0 ;  /* 0x00000000ff00723e */ /* 0x000fc800000010ff */
[----:B------:R-:W-:Y:S01]  /*13a0*/  PRMT R18, R0, 0x7610, R18 ;  /* 0x0000761000127816 */ /* 0x000fe20000000012 */
[----:B------:R-:W-:Y:S06]  /*13b0*/  BRA `(.L_x_10432) ;  /* 0x0000000c00c87947 */ /* 0x000fec0003800000 */
.L_x_10429:
        /* <DEDUP_REMOVED lines=11> */
.L_x_10434:
[----:B------:R-:W2:Y:S02]  /*1470*/  LDG.E R4, desc[UR36][R4.64] ;  /* 0x0000002404047981 */ /* 0x000ea4000c1e1900 */
[----:B--2---:R-:W-:-:S04]  /*1480*/  I2FP.F32.S32 R0, R4 ;  /* 0x0000000400007245 */ /* 0x004fc80000201400 */
[----:B------:R-:W-:-:S04]  /*1490*/  F2FP.BF16.F32.PACK_AB R0, RZ, R0 ;  /* 0x00000000ff00723e */ /* 0x000fc800000010ff */
[----:B------:R-:W-:Y:S01]  /*14a0*/  PRMT R18, R0, 0x7610, R18 ;  /* 0x0000761000127816 */ /* 0x000fe20000000012 */
[----:B------:R-:W-:Y:S06]  /*14b0*/  BRA `(.L_x_10432) ;  /* 0x0000000c00887947 */ /* 0x000fec0003800000 */
.L_x_10433:
[----:B------:R-:W2:Y:S02]  /*14c0*/  LDG.E.U16 R4, desc[UR36][R4.64] ;  /* 0x0000002404047981 */ /* 0x000ea4000c1e1500 */
[----:B--2---:R-:W0:Y:S02]  /*14d0*/  I2F.S16 R0, R4 ;  /* 0x0000000400007306 */ /* 0x004e240000101400 */
[----:B0-----:R-:W-:-:S04]  /*14e0*/  F2FP.BF16.F32.PACK_AB R0, RZ, R0 ;  /* 0x00000000ff00723e */ /* 0x001fc800000010ff */
[----:B------:R-:W-:Y:S01]  /*14f0*/  PRMT R18, R0, 0x7610, R18 ;  /* 0x0000761000127816 */ /* 0x000fe20000000012 */
[----:B------:R-:W-:Y:S06]  /*1500*/  BRA `(.L_x_10432) ;  /* 0x0000000c00747947 */ /* 0x000fec0003800000 */
.L_x_10428:
        /* <DEDUP_REMOVED lines=9> */
.L_x_10436:
[----:B------:R-:W2:Y:S02]  /*15a0*/  LDG.E.U16 R0, desc[UR36][R4.64] ;  /* 0x0000002404007981 */ /* 0x000ea4000c1e1500 */
[----:B--2---:R-:W-:-:S05]  /*15b0*/  HADD2.F32 R0, -RZ, R0.H0_H0 ;  /* 0x20000000ff007230 */ /* 0x004fca0000004100 */
[----:B------:R-:W-:-:S04]  /*15c0*/  F2FP.BF16.F32.PACK_AB R0, RZ, R0 ;  /* 0x00000000ff00723e */ /* 0x000fc800000010ff */
[----:B------:R-:W-:Y:S01]  /*15d0*/  PRMT R18, R0, 0x7610, R18 ;  /* 0x0000761000127816 */ /* 0x000fe20000000012 */
[----:B------:R-:W-:Y:S06]  /*15e0*/  BRA `(.L_x_10432) ;  /* 0x0000000c003c7947 */ /* 0x000fec0003800000 */
.L_x_10435:
        /* <DEDUP_REMOVED lines=9> */
.L_x_10438:
[----:B------:R-:W2:Y:S02]  /*1680*/  LDG.E.U16 R4, desc[UR36][R4.64] ;  /* 0x0000002404047981 */ /* 0x000ea4000c1e1500 */
[----:B--2---:R-:W-:-:S05]  /*1690*/  HADD2.F32 R0, -RZ, R4.H0_H0 ;  /* 0x20000004ff007230 */ /* 0x004fca0000004100 */
[----:B------:R-:W-:-:S04]  /*16a0*/  F2FP.BF16.F32.PACK_AB R0, RZ, R0 ;  /* 0x00000000ff00723e */ /* 0x000fc800000010ff */
[----:B------:R-:W-:Y:S01]  /*16b0*/  PRMT R18, R0, 0x7610, R18 ;  /* 0x0000761000127816 */ /* 0x000fe20000000012 */
[----:B------:R-:W-:Y:S06]  /*16c0*/  BRA `(.L_x_10432) ;  /* 0x0000000c00047947 */ /* 0x000fec0003800000 */
.L_x_10437:
        /* <DEDUP_REMOVED lines=9> */
.L_x_10427:
        /* <DEDUP_REMOVED lines=14> */
.L_x_10441:
        /* <DEDUP_REMOVED lines=9> */
.L_x_10440:
        /* <DEDUP_REMOVED lines=28> */
.L_x_10443:
        /* <DEDUP_REMOVED lines=15> */
.L_x_10442:
[----:B------:R0:W5:Y:S01]  /*1b80*/  LDG.E.U16 R18, desc[UR36][R4.64] ;  /* 0x0000002404127981 */ /* 0x000162000c1e1500 */
[----:B------:R-:W-:Y:S05]  /*1b90*/  BRA `(.L_x_10432) ;  /* 0x0000000400d07947 */ /* 0x000fea0003800000 */
.L_x_10439:
        /* <DEDUP_REMOVED lines=13> */
.L_x_10446:
        /* <DEDUP_REMOVED lines=21> */
.L_x_10450:
[----:B------:R-:W-:Y:S05]  /*1dc0*/  BSYNC B1 ;  /* 0x0000000000017941 */ /* 0x000fea0003800000 */
.L_x_10449:
[----:B------:R-:W-:Y:S01]  /*1dd0*/  LEA R5, R0, 0x3b800000, 0x17 ;  /* 0x3b80000000057811 */ /* 0x000fe200078eb8ff */
[----:B------:R-:W-:-:S05]  /*1de0*/  IMAD.SHL.U32 R0, R3, 0x100000, RZ ;  /* 0x0010000003007824 */ /* 0x000fca00078e00ff */
[----:B------:R-:W-:-:S07]  /*1df0*/  LOP3.LUT R0, R5, R0, R6, 0xfe, !PT ;  /* 0x0000000005007212 */ /* 0x000fce00078efe06 */
.L_x_10448:
[----:B------:R-:W-:Y:S05]  /*1e00*/  BSYNC B0 ;  /* 0x0000000000007941 */ /* 0x000fea0003800000 */
.L_x_10447:
[----:B------:R-:W-:-:S04]  /*1e10*/  F2FP.BF16.F32.PACK_AB R0, RZ, R0 ;  /* 0x00000000ff00723e */ /* 0x000fc800000010ff */
[----:B------:R-:W-:Y:S01]  /*1e20*/  PRMT R18, R0, 0x7610, R18 ;  /* 0x0000761000127816 */ /* 0x000fe20000000012 */
[----:B------:R-:W-:Y:S06]  /*1e30*/  BRA `(.L_x_10432) ;  /* 0x0000000400287947 */ /* 0x000fec0003800000 */
.L_x_10445:
        /* <DEDUP_REMOVED lines=21> */
.L_x_10454:
[----:B------:R-:W-:Y:S05]  /*1f90*/  BSYNC B1 ;  /* 0x0000000000017941 */ /* 0x000fea0003800000 */
.L_x_10453:
[----:B------:R-:W-:Y:S01]  /*1fa0*/  LEA R5, R0, 0x37800000, 0x17 ;  /* 0x3780000000057811 */ /* 0x000fe200078eb8ff */
[----:B------:R-:W-:-:S05]  /*1fb0*/  IMAD.SHL.U32 R0, R3, 0x200000, RZ ;  /* 0x0020000003007824 */ /* 0x000fca00078e00ff */
[----:B------:R-:W-:-:S07]  /*1fc0*/  LOP3.LUT R0, R5, R0, R6, 0xfe, !PT ;  /* 0x0000000005007212 */ /* 0x000fce00078efe06 */
.L_x_10452:
[----:B------:R-:W-:Y:S05]  /*1fd0*/  BSYNC B0 ;  /* 0x0000000000007941 */ /* 0x000fea0003800000 */
.L_x_10451:
[----:B------:R-:W-:-:S04]  /*1fe0*/  F2FP.BF16.F32.PACK_AB R0, RZ, R0 ;  /* 0x00000000ff00723e */ /* 0x000fc800000010ff */
[----:B------:R-:W-:Y:S01]  /*1ff0*/  PRMT R18, R0, 0x7610, R18 ;  /* 0x0000761000127816 */ /* 0x000fe20000000012 */
[----:B------:R-:W-:Y:S06]  /*2000*/  BRA `(.L_x_10432) ;  /* 0x0000000000b47947 */ /* 0x000fec0003800000 */
.L_x_10444:
        /* <DEDUP_REMOVED lines=14> */
.L_x_10458:
[----:B------:R-:W-:Y:S05]  /*20f0*/  BSYNC B0 ;  /* 0x0000000000007941 */ /* 0x000fea0003800000 */
.L_x_10457:
[----:B------:R-:W-:-:S04]  /*2100*/  F2FP.BF16.F32.PACK_AB R0, RZ, R0 ;  /* 0x00000000ff00723e */ /* 0x000fc800000010ff */
[----:B------:R-:W-:Y:S01]  /*2110*/  PRMT R18, R0, 0x7610, R18 ;  /* 0x0000761000127816 */ /* 0x000fe20000000012 */
[----:B------:R-:W-:Y:S06]  /*2120*/  BRA `(.L_x_10432) ;  /* 0x00000000006c7947 */ /* 0x000fec0003800000 */
.L_x_10431:
        /* <DEDUP_REMOVED lines=16> */
.L_x_10459:
[----:B------:R-:W-:Y:S01]  /*2230*/  PRMT R18, RZ, 0x7610, R18 ;  /* 0x00007610ff127816 */ /* 0x000fe20000000012 */
[----:B------:R-:W-:Y:S06]  /*2240*/  BRA `(.L_x_10432) ;  /* 0x0000000000247947 */ /* 0x000fec0003800000 */
.L_x_10456:
[----:B------:R-:W2:Y:S02]  /*2250*/  LDG.E.64 R4, desc[UR36][R4.64] ;  /* 0x0000002404047981 */ /* 0x000ea4000c1e1b00 */
[----:B--2---:R-:W0:Y:S02]  /*2260*/  I2F.U64 R0, R4 ;  /* 0x0000000400007312 */ /* 0x004e240000301000 */
[----:B0-----:R-:W-:-:S04]  /*2270*/  F2FP.BF16.F32.PACK_AB R0, RZ, R0 ;  /* 0x00000000ff00723e */ /* 0x001fc800000010ff */
[----:B------:R-:W-:Y:S01]  /*2280*/  PRMT R18, R0, 0x7610, R18 ;  /* 0x0000761000127816 */ /* 0x000fe20000000012 */
[----:B------:R-:W-:Y:S06]  /*2290*/  BRA `(.L_x_10432) ;  /* 0x0000000000107947 */ /* 0x000fec0003800000 */
.L_x_10455:
[----:B------:R-:W2:Y:S02]  /*22a0*/  LDG.E R4, desc[UR36][R4.64] ;  /* 0x0000002404047981 */ /* 0x000ea4000c1e1900 */
[----:B--2---:R-:W-:-:S04]  /*22b0*/  I2FP.F32.U32 R0, R4 ;  /* 0x0000000400007245 */ /* 0x004fc80000201000 */
[----:B------:R-:W-:-:S04]  /*22c0*/  F2FP.BF16.F32.PACK_AB R0, RZ, R0 ;  /* 0x00000000ff00723e */ /* 0x000fc800000010ff */
[----:B------:R-:W-:-:S07]  /*22d0*/  PRMT R18, R0, 0x7610, R18 ;  /* 0x0000761000127816 */ /* 0x000fce0000000012 */
.L_x_10432:
[----:B------:R-:W-:-:S07]  /*22e0*/  VIADD R17, R17, 0x80 ;  /* 0x0000008011117836 */ /* 0x000fce0000000000 */
.L_x_10426:
[----:B------:R-:W-:Y:S05]  /*22f0*/  BSYNC B6 ;  /* 0x0000000000067941 */ /* 0x000fea0003800000 */
.L_x_10425:
        /* <DEDUP_REMOVED lines=28> */
.L_x_10465:
[----:B------:R-:W2:Y:S02]  /*24c0*/  LDG.E.U8 R4, desc[UR36][R4.64] ;  /* 0x0000002404047981 */ /* 0x000ea4000c1e1100 */
[----:B--2---:R-:W-:-:S04]  /*24d0*/  I2FP.F32.U32 R0, R4 ;  /* 0x0000000400007245 */ /* 0x004fc80000201000 */
[----:B------:R-:W-:-:S04]  /*24e0*/  F2FP.BF16.F32.PACK_AB R0, RZ, R0 ;  /* 0x00000000ff00723e */ /* 0x000fc800000010ff */
[----:B------:R-:W-:Y:S01]  /*24f0*/  PRMT R24, R0, 0x7610, R24 ;  /* 0x0000761000187816 */ /* 0x000fe20000000018 */
[----:B------:R-:W-:Y:S06]  /*2500*/  BRA `(.L_x_10467) ;  /* 0x0000000c00c87947 */ /* 0x000fec0003800000 */
.L_x_10464:
        /* <DEDUP_REMOVED lines=11> */
.L_x_10469:
[----:B------:R-:W2:Y:S02]  /*25c0*/  LDG.E R4, desc[UR36][R4.64] ;  /* 0x0000002404047981 */ /* 0x000ea4000c1e1900 */
[----:B--2---:R-:W-:-:S04]  /*25d0*/  I2FP.F32.S32 R0, R4 ;  /* 0x0000000400007245 */ /* 0x004fc80000201400 */
[----:B------:R-:W-:-:S04]  /*25e0*/  F2FP.BF16.F32.PACK_AB R0, RZ, R0 ;  /* 0x00000000ff00723e */ /* 0x000fc800000010ff */
[----:B------:R-:W-:Y:S01]  /*25f0*/  PRMT R24, R0, 0x7610, R24 ;  /* 0x0000761000187816 */ /* 0x000fe20000000018 */
[----:B------:R-:W-:Y:S06]  /*2600*/  BRA `(.L_x_10467) ;  /* 0x0000000c00887947 */ /* 0x000fec0003800000 */
.L_x_10468:
[----:B------:R-:W2:Y:S02]  /*2610*/  LDG.E.U16 R4, desc[UR36][R4.64] ;  /* 0x0000002404047981 */ /* 0x000ea4000c1e1500 */
[----:B--2---:R-:W0:Y:S02]  /*2620*/  I2F.S16 R0, R4 ;  /* 0x0000000400007306 */ /* 0x004e240000101400 */
[----:B0-----:R-:W-:-:S04]  /*2630*/  F2FP.BF16.F32.PACK_AB R0, RZ, R0 ;  /* 0x00000000ff00723e */ /* 0x001fc800000010ff */
[----:B------:R-:W-:Y:S01]  /*2640*/  PRMT R24, R0, 0x7610, R24 ;  /* 0x0000761000187816 */ /* 0x000fe20000000018 */
[----:B------:R-:W-:Y:S06]  /*2650*/  BRA `(.L_x_10467) ;  /* 0x0000000c00747947 */ /* 0x000fec0003800000 */
.L_x_10463:
        /* <DEDUP_REMOVED lines=9> */
.L_x_10471:
[----:B------:R-:W2:Y:S02]  /*26f0*/  LDG.E.U16 R0, desc[UR36][R4.64] ;  /* 0x0000002404007981 */ /* 0x000ea4000c1e1500 */
[----:B--2---:R-:W-:-:S05]  /*2700*/  HADD2.F32 R0, -RZ, R0.H0_H0 ;  /* 0x20000000ff007230 */ /* 0x004fca0000004100 */
[----:B------:R-:W-:-:S04]  /*2710*/  F2FP.BF16.F32.PACK_AB R0, RZ, R0 ;  /* 0x00000000ff00723e */ /* 0x000fc800000010ff */
[----:B------:R-:W-:Y:S01]  /*2720*/  PRMT R24, R0, 0x7610, R24 ;  /* 0x0000761000187816 */ /* 0x000fe20000000018 */
[----:B------:R-:W-:Y:S06]  /*2730*/  BRA `(.L_x_10467) ;  /* 0x0000000c003c7947 */ /* 0x000fec0003800000 */
.L_x_10470:
        /* <DEDUP_REMOVED lines=9> */
.L_x_10473:
[----:B------:R-:W2:Y:S02]  /*27d0*/  LDG.E.U16 R4, desc[UR36][R4.64] ;  /* 0x0000002404047981 */ /* 0x000ea4000c1e1500 */
[----:B--2---:R-:W-:-:S05]  /*27e0*/  HADD2.F32 R0, -RZ, R4.H0_H0 ;  /* 0x20000004ff007230 */ /* 0x004fca0000004100 */
[----:B------:R-:W-:-:S04]  /*27f0*/  F2FP.BF16.F32.PACK_AB R0, RZ, R0 ;  /* 0x00000000ff00723e */ /* 0x000fc800000010ff */
[----:B------:R-:W-:Y:S01]  /*2800*/  PRMT R24, R0, 0x7610, R24 ;  /* 0x0000761000187816 */ /* 0x000fe20000000018 */
[----:B------:R-:W-:Y:S06]  /*2810*/  BRA `(.L_x_10467) ;  /* 0x0000000c00047947 */ /* 0x000fec0003800000 */
.L_x_10472:
        /* <DEDUP_REMOVED lines=9> */
.L_x_10462:
        /* <DEDUP_REMOVED lines=14> */
.L_x_10476:
        /* <DEDUP_REMOVED lines=9> */
.L_x_10475:
        /* <DEDUP_REMOVED lines=28> */
.L_x_10478:
        /* <DEDUP_REMOVED lines=15> */
.L_x_10477:
[----:B------:R0:W5:Y:S01]  /*2cd0*/  LDG.E.U16 R24, desc[UR36][R4.64] ;  /* 0x0000002404187981 */ /* 0x000162000c1e1500 */
[----:B------:R-:W-:Y:S05]  /*2ce0*/  BRA `(.L_x_10467) ;  /* 0x0000000400d07947 */ /* 0x000fea0003800000 */
.L_x_10474:
        /* <DEDUP_REMOVED lines=13> */
.L_x_10481:
        /* <DEDUP_REMOVED lines=21> */
.L_x_10485:
[----:B------:R-:W-:Y:S05]  /*2f10*/  BSYNC B1 ;  /* 0x0000000000017941 */ /* 0x000fea0003800000 */
.L_x_10484:
[----:B------:R-:W-:Y:S01]  /*2f20*/  LEA R5, R0, 0x3b800000, 0x17 ;  /* 0x3b80000000057811 */ /* 0x000fe200078eb8ff */
[----:B------:R-:W-:-:S05]  /*2f30*/  IMAD.SHL.U32 R0, R3, 0x100000, RZ ;  /* 0x0010000003007824 */ /* 0x000fca00078e00ff */
[----:B------:R-:W-:-:S07]  /*2f40*/  LOP3.LUT R0, R5, R0, R6, 0xfe, !PT ;  /* 0x0000000005007212 */ /* 0x000fce00078efe06 */
.L_x_10483:
[----:B------:R-:W-:Y:S05]  /*2f50*/  BSYNC B0 ;  /* 0x0000000000007941 */ /* 0x000fea0003800000 */
.L_x_10482:
[----:B------:R-:W-:-:S04]  /*2f60*/  F2FP.BF16.F32.PACK_AB R0, RZ, R0 ;  /* 0x00000000ff00723e */ /* 0x000fc800000010ff */
[----:B------:R-:W-:Y:S01]  /*2f70*/  PRMT R24, R0, 0x7610, R24 ;  /* 0x0000761000187816 */ /* 0x000fe20000000018 */
[----:B------:R-:W-:Y:S06]  /*2f80*/  BRA `(.L_x_10467) ;  /* 0x0000000400287947 */ /* 0x000fec0003800000 */
.L_x_10480:
        /* <DEDUP_REMOVED lines=21> */
.L_x_10489:
[----:B------:R-:W-:Y:S05]  /*30e0*/  BSYNC B1 ;  /* 0x0000000000017941 */ /* 0x000fea0003800000 */
.L_x_10488:
[----:B------:R-:W-:Y:S01]  /*30f0*/  LEA R5, R0, 0x37800000, 0x17 ;  /* 0x3780000000057811 */ /* 0x000fe200078eb8ff */
[----:B------:R-:W-:-:S05]  /*3100*/  IMAD.SHL.U32 R0, R3, 0x200000, RZ ;  /* 0x0020000003007824 */ /* 0x000fca00078e00ff */
[----:B------:R-:W-:-:S07]  /*3110*/  LOP3.LUT R0, R5, R0, R6, 0xfe, !PT ;  /* 0x0000000005007212 */ /* 0x000fce00078efe06 */
.L_x_10487:
[----:B------:R-:W-:Y:S05]  /*3120*/  BSYNC B0 ;  /* 0x0000000000007941 */ /* 0x000fea0003800000 */
.L_x_10486:
[----:B------:R-:W-:-:S04]  /*3130*/  F2FP.BF16.F32.PACK_AB R0, RZ, R0 ;  /* 0x00000000ff00723e */ /* 0x000fc800000010ff */
[----:B------:R-:W-:Y:S01]  /*3140*/  PRMT R24, R0, 0x7610, R24 ;  /* 0x0000761000187816 */ /* 0x000fe20000000018 */
[----:B------:R-:W-:Y:S06]  /*3150*/  BRA `(.L_x_10467) ;  /* 0x0000000000b47947 */ /* 0x000fec0003800000 */
.L_x_10479:
        /* <DEDUP_REMOVED lines=14> */
.L_x_10493:
[----:B------:R-:W-:Y:S05]  /*3240*/  BSYNC B0 ;  /* 0x0000000000007941 */ /* 0x000fea0003800000 */
.L_x_10492:
[----:B------:R-:W-:-:S04]  /*3250*/  F2FP.BF16.F32.PACK_AB R0, RZ, R0 ;  /* 0x00000000ff00723e */ /* 0x000fc800000010ff */
[----:B------:R-:W-:Y:S01]  /*3260*/  PRMT R24, R0, 0x7610, R24 ;  /* 0x0000761000187816 */ /* 0x000fe20000000018 */
[----:B------:R-:W-:Y:S06]  /*3270*/  BRA `(.L_x_10467) ;  /* 0x00000000006c7947 */ /* 0x000fec0003800000 */
.L_x_10466:
        /* <DEDUP_REMOVED lines=16> */
.L_x_10494:
[----:B------:R-:W-:Y:S01]  /*3380*/  PRMT R24, RZ, 0x7610, R24 ;  /* 0x00007610ff187816 */ /* 0x000fe20000000018 */
[----:B------:R-:W-:Y:S06]  /*3390*/  BRA `(.L_x_10467) ;  /* 0x0000000000247947 */ /* 0x000fec0003800000 */
.L_x_10491:
[----:B------:R-:W2:Y:S02]  /*33a0*/  LDG.E.64 R4, desc[UR36][R4.64] ;  /* 0x0000002404047981 */ /* 0x000ea4000c1e1b00 */
[----:B--2---:R-:W0:Y:S02]  /*33b0*/  I2F.U64 R0, R4 ;  /* 0x0000000400007312 */ /* 0x004e240000301000 */
[----:B0-----:R-:W-:-:S04]  /*33c0*/  F2FP.BF16.F32.PACK_AB R0, RZ, R0 ;  /* 0x00000000ff00723e */ /* 0x001fc800000010ff */
[----:B------:R-:W-:Y:S01]  /*33d0*/  PRMT R24, R0, 0x7610, R24 ;  /* 0x0000761000187816 */ /* 0x000fe20000000018 */
[----:B------:R-:W-:Y:S06]  /*33e0*/  BRA `(.L_x_10467) ;  /* 0x0000000000107947 */ /* 0x000fec0003800000 */
.L_x_10490:
[----:B------:R-:W2:Y:S02]  /*33f0*/  LDG.E R4, desc[UR36][R4.64] ;  /* 0x0000002404047981 */ /* 0x000ea4000c1e1900 */
[----:B--2---:R-:W-:-:S04]  /*3400*/  I2FP.F32.U32 R0, R4 ;  /* 0x0000000400007245 */ /* 0x004fc80000201000 */
[----:B------:R-:W-:-:S04]  /*3410*/  F2FP.BF16.F32.PACK_AB R0, RZ, R0 ;  /* 0x00000000ff00723e */ /* 0x000fc800000010ff */
[----:B------:R-:W-:-:S07]  /*3420*/  PRMT R24, R0, 0x7610, R24 ;  /* 0x0000761000187816 */ /* 0x000fce0000000018 */
.L_x_10467:
[----:B------:R-:W-:-:S07]  /*3430*/  VIADD R17, R17, 0x80 ;  /* 0x0000008011117836 */ /* 0x000fce0000000000 */
.L_x_10461:
[----:B------:R-:W-:Y:S05]  /*3440*/  BSYNC B6 ;  /* 0x0000000000067941 */ /* 0x000fea0003800000 */
.L_x_10460:
        /* <DEDUP_REMOVED lines=25> */
.L_x_10500:
[----:B------:R-:W2:Y:S02]  /*35e0*/  LDG.E.U8 R4, desc[UR36][R4.64] ;  /* 0x0000002404047981 */ /* 0x000ea4000c1e1100 */
[----:B--2---:R-:W-:-:S04]  /*35f0*/  I2FP.F32.U32 R0, R4 ;  /* 0x0000000400007245 */ /* 0x004fc80000201000 */
[----:B------:R-:W-:-:S04]  /*3600*/  F2FP.BF16.F32.PACK_AB R0, RZ, R0 ;  /* 0x00000000ff00723e */ /* 0x000fc800000010ff */
[----:B------:R-:W-:Y:S01]  /*3610*/  PRMT R19, R0, 0x7610, R19 ;  /* 0x0000761000137816 */ /* 0x000fe20000000013 */
[----:B------:R-:W-:Y:S06]  /*3620*/  BRA `(.L_x_10496) ;  /* 0x0000000c00c87947 */ /* 0x000fec0003800000 */
.L_x_10499:
        /* <DEDUP_REMOVED lines=11> */
.L_x_10503:
[----:B------:R-:W2:Y:S02]  /*36e0*/  LDG.E R4, desc[UR36][R4.64] ;  /* 0x0000002404047981 */ /* 0x000ea4000c1e1900 */
[----:B--2---:R-:W-:-:S04]  /*36f0*/  I2FP.F32.S32 R0, R4 ;  /* 0x0000000400007245 */ /* 0x004fc80000201400 */
[----:B------:R-:W-:-:S04]  /*3700*/  F2FP.BF16.F32.PACK_AB R0, RZ, R0 ;  /* 0x00000000ff00723e */ /* 0x000fc800000010ff */
[----:B------:R-:W-:Y:S01]  /*3710*/  PRMT R19, R0, 0x7610, R19 ;  /* 0x0000761000137816 */ /* 0x000fe20000000013 */
[----:B------:R-:W-:Y:S06]  /*3720*/  BRA `(.L_x_10496) ;  /* 0x0000000c00887947 */ /* 0x000fec0003800000 */
.L_x_10502:
[----:B------:R-:W2:Y:S02]  /*3730*/  LDG.E.U16 R4, desc[UR36][R4.64] ;  /* 0x0000002404047981 */ /* 0x000ea4000c1e1500 */
[----:B--2---:R-:W0:Y:S02]  /*3740*/  I2F.S16 R0, R4 ;  /* 0x0000000400007306 */ /* 0x004e240000101400 */
[----:B0-----:R-:W-:-:S04]  /*3750*/  F2FP.BF16.F32.PACK_AB R0, RZ, R0 ;  /* 0x00000000ff00723e */ /* 0x001fc800000010ff */
[----:B------:R-:W-:Y:S01]  /*3760*/  PRMT R19, R0, 0x7610, R19 ;  /* 0x0000761000137816 */ /* 0x000fe20000000013 */
[----:B------:R-:W-:Y:S06]  /*3770*/  BRA `(.L_x_10496) ;  /* 0x0000000c00747947 */ /* 0x000fec0003800000 */
.L_x_10498:
        /* <DEDUP_REMOVED lines=9> */
.L_x_10505:
[----:B------:R-:W2:Y:S02]  /*3810*/  LDG.E.U16 R0, desc[UR36][R4.64] ;  /* 0x0000002404007981 */ /* 0x000ea4000c1e1500 */
[----:B--2---:R-:W-:-:S05]  /*3820*/  HADD2.F32 R0, -RZ, R0.H0_H0 ;  /* 0x20000000ff007230 */ /* 0x004fca0000004100 */
[----:B------:R-:W-:-:S04]  /*3830*/  F2FP.BF16.F32.PACK_AB R0, RZ, R0 ;  /* 0x00000000ff00723e */ /* 0x000fc800000010ff */
[----:B------:R-:W-:Y:S01]  /*3840*/  PRMT R19, R0, 0x7610, R19 ;  /* 0x0000761000137816 */ /* 0x000fe20000000013 */
[----:B------:R-:W-:Y:S06]  /*3850*/  BRA `(.L_x_10496) ;  /* 0x0000000c003c7947 */ /* 0x000fec0003800000 */
.L_x_10504:
        /* <DEDUP_REMOVED lines=9> */
.L_x_10507:
[----:B------:R-:W2:Y:S02]  /*38f0*/  LDG.E.U16 R4, desc[UR36][R4.64] ;  /* 0x0000002404047981 */ /* 0x000ea4000c1e1500 */
[----:B--2---:R-:W-:-:S05]  /*3900*/  HADD2.F32 R0, -RZ, R4.H0_H0 ;  /* 0x20000004ff007230 */ /* 0x004fca0000004100 */
[----:B------:R-:W-:-:S04]  /*3910*/  F2FP.BF16.F32.PACK_AB R0, RZ, R0 ;  /* 0x00000000ff00723e */ /* 0x000fc800000010ff */
[----:B------:R-:W-:Y:S01]  /*3920*/  PRMT R19, R0, 0x7610, R19 ;  /* 0x0000761000137816 */ /* 0x000fe20000000013 */
[----:B------:R-:W-:Y:S06]  /*3930*/  BRA `(.L_x_10496) ;  /* 0x0000000c00047947 */ /* 0x000fec0003800000 */
.L_x_10506:
        /* <DEDUP_REMOVED lines=9> */
.L_x_10497:
        /* <DEDUP_REMOVED lines=14> */
.L_x_10510:
        /* <DEDUP_REMOVED lines=9> */
.L_x_10509:
        /* <DEDUP_REMOVED lines=28> */
.L_x_10512:
        /* <DEDUP_REMOVED lines=15> */
.L_x_10511:
[----:B------:R1:W5:Y:S01]  /*3df0*/  LDG.E.U16 R19, desc[UR36][R4.64] ;  /* 0x0000002404137981 */ /* 0x000362000c1e1500 */
[----:B------:R-:W-:Y:S05]  /*3e00*/  BRA `(.L_x_10496) ;  /* 0x0000000400d07947 */ /* 0x000fea0003800000 */
.L_x_10508:
        /* <DEDUP_REMOVED lines=13> */
.L_x_10515:
        /* <DEDUP_REMOVED lines=21> */
.L_x_10519:
[----:B------:R-:W-:Y:S05]  /*4030*/  BSYNC B1 ;  /* 0x0000000000017941 */ /* 0x000fea0003800000 */
.L_x_10518:
[----:B------:R-:W-:Y:S01]  /*4040*/  LEA R5, R0, 0x3b800000, 0x17 ;  /* 0x3b80000000057811 */ /* 0x000fe200078eb8ff */
[----:B------:R-:W-:-:S05]  /*4050*/  IMAD.SHL.U32 R0, R3, 0x100000, RZ ;  /* 0x0010000003007824 */ /* 0x000fca00078e00ff */
[----:B------:R-:W-:-:S07]  /*4060*/  LOP3.LUT R0, R5, R0, R6, 0xfe, !PT ;  /* 0x0000000005007212 */ /* 0x000fce00078efe06 */
.L_x_10517:
[----:B------:R-:W-:Y:S05]  /*4070*/  BSYNC B0 ;  /* 0x0000000000007941 */ /* 0x000fea0003800000 */
.L_x_10516:
[----:B------:R-:W-:-:S04]  /*4080*/  F2FP.BF16.F32.PACK_AB R0, RZ, R0 ;  /* 0x00000000ff00723e */ /* 0x000fc800000010ff */
[----:B------:R-:W-:Y:S01]  /*4090*/  PRMT R19, R0, 0x7610, R19 ;  /* 0x0000761000137816 */ /* 0x000fe20000000013 */
[----:B------:R-:W-:Y:S06]  /*40a0*/  BRA `(.L_x_10496) ;  /* 0x0000000400287947 */ /* 0x000fec0003800000 */
.L_x_10514:
        /* <DEDUP_REMOVED lines=21> */
.L_x_10523:
[----:B------:R-:W-:Y:S05]  /*4200*/  BSYNC B1 ;  /* 0x0000000000017941 */ /* 0x000fea0003800000 */
.L_x_10522:
[----:B------:R-:W-:Y:S01]  /*4210*/  LEA R5, R0, 0x37800000, 0x17 ;  /* 0x3780000000057811 */ /* 0x000fe200078eb8ff */
[----:B------:R-:W-:-:S05]  /*4220*/  IMAD.SHL.U32 R0, R3, 0x200000, RZ ;  /* 0x0020000003007824 */ /* 0x000fca00078e00ff */
[----:B------:R-:W-:-:S07]  /*4230*/  LOP3.LUT R0, R5, R0, R6, 0xfe, !PT ;  /* 0x0000000005007212 */ /* 0x000fce00078efe06 */
.L_x_10521:
[----:B------:R-:W-:Y:S05]  /*4240*/  BSYNC B0 ;  /* 0x0000000000007941 */ /* 0x000fea0003800000 */
.L_x_10520:
[----:B------:R-:W-:-:S04]  /*4250*/  F2FP.BF16.F32.PACK_AB R0, RZ, R0 ;  /* 0x00000000ff00723e */ /* 0x000fc800000010ff */
[----:B------:R-:W-:Y:S01]  /*4260*/  PRMT R19, R0, 0x7610, R19 ;  /* 0x0000761000137816 */ /* 0x000fe20000000013 */
[----:B------:R-:W-:Y:S06]  /*4270*/  BRA `(.L_x_10496) ;  /* 0x0000000000b47947 */ /* 0x000fec0003800000 */
.L_x_10513:
        /* <DEDUP_REMOVED lines=14> */
.L_x_10527:
[----:B------:R-:W-:Y:S05]  /*4360*/  BSYNC B0 ;  /* 0x0000000000007941 */ /* 0x000fea0003800000 */
.L_x_10526:
[----:B------:R-:W-:-:S04]  /*4370*/  F2FP.BF16.F32.PACK_AB R0, RZ, R0 ;  /* 0x00000000ff00723e */ /* 0x000fc800000010ff */
[----:B------:R-:W-:Y:S01]  /*4380*/  PRMT R19, R0, 0x7610, R19 ;  /* 0x0000761000137816 */ /* 0x000fe20000000013 */
[----:B------:R-:W-:Y:S06]  /*4390*/  BRA `(.L_x_10496) ;  /* 0x00000000006c7947 */ /* 0x000fec0003800000 */
.L_x_10501:
        /* <DEDUP_REMOVED lines=16> */
.L_x_10528:
[----:B------:R-:W-:Y:S01]  /*44a0*/  PRMT R19, RZ, 0x7610, R19 ;  /* 0x00007610ff137816 */ /* 0x000fe20000000013 */
[----:B------:R-:W-:Y:S06]  /*44b0*/  BRA `(.L_x_10496) ;  /* 0x0000000000247947 */ /* 0x000fec0003800000 */
.L_x_10525:
[----:B------:R-:W2:Y:S02]  /*44c0*/  LDG.E.64 R4, desc[UR36][R4.64] ;  /* 0x0000002404047981 */ /* 0x000ea4000c1e1b00 */
[----:B--2---:R-:W0:Y:S02]  /*44d0*/  I2F.U64 R0, R4 ;  /* 0x0000000400007312 */ /* 0x004e240000301000 */
[----:B0-----:R-:W-:-:S04]  /*44e0*/  F2FP.BF16.F32.PACK_AB R0, RZ, R0 ;  /* 0x00000000ff00723e */ /* 0x001fc800000010ff */
[----:B------:R-:W-:Y:S01]  /*44f0*/  PRMT R19, R0, 0x7610, R19 ;  /* 0x0000761000137816 */ /* 0x000fe20000000013 */
[----:B------:R-:W-:Y:S06]  /*4500*/  BRA `(.L_x_10496) ;  /* 0x0000000000107947 */ /* 0x000fec0003800000 */
.L_x_10524:
[----:B------:R-:W2:Y:S02]  /*4510*/  LDG.E R4, desc[UR36][R4.64] ;  /* 0x0000002404047981 */ /* 0x000ea4000c1e1900 */
[----:B--2---:R-:W-:-:S04]  /*4520*/  I2FP.F32.U32 R0, R4 ;  /* 0x0000000400007245 */ /* 0x004fc80000201000 */
[----:B------:R-:W-:-:S04]  /*4530*/  F2FP.BF16.F32.PACK_AB R0, RZ, R0 ;  /* 0x00000000ff00723e */ /* 0x000fc800000010ff */
[----:B------:R-:W-:-:S07]  /*4540*/  PRMT R19, R0, 0x7610, R19 ;  /* 0x0000761000137816 */ /* 0x000fce0000000013 */
.L_x_10496:
[----:B------:R-:W-:Y:S05]  /*4550*/  BSYNC B6 ;  /* 0x0000000000067941 */ /* 0x000fea0003800000 */
.L_x_10495:
        /* <DEDUP_REMOVED lines=11> */
[----:B-----5:R-:W-:-:S04]  /*4610*/  IMAD.U32 R22, R22, 0x10000, RZ ;  /* 0x0001000016167824 */ /* 0x020fc800078e00ff */
[----:B------:R-:W-:-:S04]  /*4620*/  FMUL.FTZ R3, R22, R22 ;  /* 0x0000001616037220 */ /* 0x000fc80000410000 */
[----:B------:R-:W-:-:S04]  /*4630*/  FMUL.FTZ R3, R22, R3 ;  /* 0x0000000316037220 */ /* 0x000fc80000410000 */
[----:B------:R-:W-:Y:S01]  /*4640*/  FFMA.FTZ R3, R3, 0.044714998453855514526, R22 ;  /* 0x3d37271303037823 */ /* 0x000fe20000010016 */
[----:B------:R-:W-:-:S03]  /*4650*/  FMUL.FTZ R22, R22, 0.5 ;  /* 0x3f00000016167820 */ /* 0x000fc60000410000 */
[----:B------:R-:W-:-:S06]  /*4660*/  FMUL.FTZ R0, R3, 0.79788458347320556641 ;  /* 0x3f4c422a03007820 */ /* 0x000fcc0000410000 */
[----:B------:R-:W0:Y:S02]  /*4670*/  MUFU.TANH R0, R0 ;  /* 0x0000000000007308 */ /* 0x000e240000002400 */
[----:B0-----:R-:W-:-:S04]  /*4680*/  FADD.FTZ R3, R0, 1 ;  /* 0x3f80000000037421 */ /* 0x001fc80000010000 */
[----:B------:R-:W-:-:S06]  /*4690*/  FMUL.FTZ R3, R22, R3 ;  /* 0x0000000316037220 */ /* 0x000fcc0000410000 */
[----:B------:R-:W0:Y:S02]  /*46a0*/  F2F.BF16.F32 R3, R3 ;  /* 0x0000000300037304 */ /* 0x000e240000202000 */
.L_x_10530:
[----:B------:R-:W-:Y:S05]  /*46b0*/  BSYNC B0 ;  /* 0x0000000000007941 */ /* 0x000fea0003800000 */
.L_x_10529:
[----:B------:R-:W-:Y:S04]  /*46c0*/  BSSY B0, `(.L_x_10531) ;  /* 0x000000c000007945 */ /* 0x000fe80003800000 */
[----:B------:R-:W-:Y:S05]  /*46d0*/  @P0 BRA `(.L_x_10532) ;  /* 0x0000000000280947 */ /* 0x000fea0003800000 */
[----:B-----5:R-:W-:-:S04]  /*46e0*/  IMAD.U32 R18, R18, 0x10000, RZ ;  /* 0x0001000012127824 */ /* 0x020fc800078e00ff */
[----:B------:R-:W-:-:S04]  /*46f0*/  FMUL.FTZ R5, R18, R18 ;  /* 0x0000001212057220 */ /* 0x000fc80000410000 */
[----:B------:R-:W-:-:S04]  /*4700*/  FMUL.FTZ R5, R18, R5 ;  /* 0x0000000512057220 */ /* 0x000fc80000410000 */
[----:B------:R-:W-:Y:S01]  /*4710*/  FFMA.FTZ R5, R5, 0.044714998453855514526, R18 ;  /* 0x3d37271305057823 */ /* 0x000fe20000010012 */
[----:B------:R-:W-:-:S03]  /*4720*/  FMUL.FTZ R18, R18, 0.5 ;  /* 0x3f00000012127820 */ /* 0x000fc60000410000 */
[----:B------:R-:W-:-:S06]  /*4730*/  FMUL.FTZ R5, R5, 0.79788458347320556641 ;  /* 0x3f4c422a05057820 */ /* 0x000fcc0000410000 */
[----:B------:R-:W1:Y:S02]  /*4740*/  MUFU.TANH R5, R5 ;  /* 0x0000000500057308 */ /* 0x000e640000002400 */
[----:B-1----:R-:W-:-:S04]  /*4750*/  FADD.FTZ R7, R5, 1 ;  /* 0x3f80000005077421 */ /* 0x002fc80000010000 */
[----:B------:R-:W-:-:S04]  /*4760*/  FMUL.FTZ R7, R18, R7 ;  /* 0x0000000712077220 */ /* 0x000fc80000410000 */
[----:B------:R1:W2:Y:S03]  /*4770*/  F2F.BF16.F32 R22, R7 ;  /* 0x0000000700167304 */ /* 0x0002a60000202000 */
.L_x_10532:
[----:B------:R-:W-:Y:S05]  /*4780*/  BSYNC B0 ;  /* 0x0000000000007941 */ /* 0x000fea0003800000 */
.L_x_10531:
        /* <DEDUP_REMOVED lines=11> */
[----:B------:R4:W1:Y:S03]  /*4840*/  F2F.BF16.F32 R18, R7 ;  /* 0x0000000700127304 */ /* 0x0008660000202000 */
.L_x_10534:
[----:B------:R-:W-:Y:S05]  /*4850*/  BSYNC B0 ;  /* 0x0000000000007941 */ /* 0x000fea0003800000 */
.L_x_10533:
        /* <DEDUP_REMOVED lines=12> */
.L_x_10536:
[----:B------:R-:W-:Y:S05]  /*4920*/  BSYNC B0 ;  /* 0x0000000000007941 */ /* 0x000fea0003800000 */
.L_x_10535:
[----:B------:R-:W-:Y:S04]  /*4930*/  BSSY B6, `(.L_x_10537) ;  /* 0x0000112000067945 */ /* 0x000fe80003800000 */
[----:B------:R-:W-:Y:S05]  /*4940*/  @P3 BRA `(.L_x_10538) ;  /* 0x0000001000403947 */ /* 0x000fea0003800000 */
[----:B------:R-:W0:Y:S01]  /*4950*/  LDC.64 R8, c[0x0][0x218] ;  /* 0x00008600ff087b82 */ /* 0x000e220000000a00 */
        /* <DEDUP_REMOVED lines=21> */
.L_x_10542:
[----:B------:R-:W-:Y:S02]  /*4ab0*/  IMAD.U32 R5, R3, 0x10000, RZ ;  /* 0x0001000003057824 */ /* 0x000fe400078e00ff */
[----:B------:R-:W-:-:S04]  /*4ac0*/  IMAD.MOV.U32 R25, RZ, RZ, R23 ;  /* 0x000000ffff197224 */ /* 0x000fc800078e0017 */
[----:B------:R-:W0:Y:S02]  /*4ad0*/  F2I.S64.TRUNC R4, R5 ;  /* 0x0000000500047311 */ /* 0x000e24000020d900 */
[----:B0-----:R0:W-:Y:S01]  /*4ae0*/  STG.E.U8 desc[UR36][R8.64], R4 ;  /* 0x0000000408007986 */ /* 0x0011e2000c101124 */
[----:B------:R-:W-:Y:S05]  /*4af0*/  BRA `(.L_x_10538) ;  /* 0x0000000c00d47947 */ /* 0x000fea0003800000 */
.L_x_10541:
        /* <DEDUP_REMOVED lines=11> */
.L_x_10545:
[----:B------:R-:W-:Y:S02]  /*4bb0*/  IMAD.U32 R3, R3, 0x10000, RZ ;  /* 0x0001000003037824 */ /* 0x000fe400078e00ff */
[----:B------:R-:W-:-:S04]  /*4bc0*/  IMAD.MOV.U32 R25, RZ, RZ, R23 ;  /* 0x000000ffff197224 */ /* 0x000fc800078e0017 */
[----:B------:R-:W0:Y:S02]  /*4bd0*/  F2I.FTZ.TRUNC.NTZ R3, R3 ;  /* 0x0000000300037305 */ /* 0x000e24000021f100 */
[----:B0-----:R0:W-:Y:S01]  /*4be0*/  STG.E desc[UR36][R8.64], R3 ;  /* 0x0000000308007986 */ /* 0x0011e2000c101924 */
[----:B------:R-:W-:Y:S05]  /*4bf0*/  BRA `(.L_x_10538) ;  /* 0x0000000c00947947 */ /* 0x000fea0003800000 */
.L_x_10544:
[----:B------:R-:W-:Y:S02]  /*4c00*/  IMAD.U32 R3, R3, 0x10000, RZ ;  /* 0x0001000003037824 */ /* 0x000fe400078e00ff */
[----:B------:R-:W-:-:S04]  /*4c10*/  IMAD.MOV.U32 R25, RZ, RZ, R23 ;  /* 0x000000ffff197224 */ /* 0x000fc800078e0017 */
[----:B------:R-:W0:Y:S02]  /*4c20*/  F2I.FTZ.TRUNC.NTZ R3, R3 ;  /* 0x0000000300037305 */ /* 0x000e24000021f100 */
[----:B0-----:R0:W-:Y:S01]  /*4c30*/  STG.E.U16 desc[UR36][R8.64], R3 ;  /* 0x0000000308007986 */ /* 0x0011e2000c101524 */
[----:B------:R-:W-:Y:S05]  /*4c40*/  BRA `(.L_x_10538) ;  /* 0x0000000c00807947 */ /* 0x000fea0003800000 */
.L_x_10540:
        /* <DEDUP_REMOVED lines=10> */
.L_x_10547:
[----:B------:R-:W-:Y:S02]  /*4cf0*/  IMAD.U32 R0, R3, 0x10000, RZ ;  /* 0x0001000003007824 */ /* 0x000fe400078e00ff */
[----:B------:R-:W-:-:S03]  /*4d00*/  IMAD.MOV.U32 R25, RZ, RZ, R23 ;  /* 0x000000ffff197224 */ /* 0x000fc600078e0017 */
[----:B------:R-:W-:-:S05]  /*4d10*/  F2FP.F16.F32.PACK_AB R0, RZ, R0 ;  /* 0x00000000ff00723e */ /* 0x000fca00000000ff */
[----:B------:R0:W-:Y:S01]  /*4d20*/  STG.E.U16 desc[UR36][R8.64], R0 ;  /* 0x0000000008007986 */ /* 0x0001e2000c101524 */
[----:B------:R-:W-:Y:S05]  /*4d30*/  BRA `(.L_x_10538) ;  /* 0x0000000c00447947 */ /* 0x000fea0003800000 */
.L_x_10546:
        /* <DEDUP_REMOVED lines=11> */
.L_x_10549:
[----:B------:R-:W-:Y:S02]  /*4df0*/  IMAD.U32 R3, R3, 0x10000, RZ ;  /* 0x0001000003037824 */ /* 0x000fe400078e00ff */
[----:B------:R-:W-:-:S03]  /*4e00*/  IMAD.MOV.U32 R25, RZ, RZ, R23 ;  /* 0x000000ffff197224 */ /* 0x000fc600078e0017 */
[----:B------:R-:W-:-:S04]  /*4e10*/  F2FP.F16.F32.PACK_AB R3, RZ, R3 ;  /* 0x00000003ff03723e */ /* 0x000fc800000000ff */
[----:B------:R-:W-:-:S05]  /*4e20*/  PRMT R3, R3, 0x5410, RZ ;  /* 0x0000541003037816 */ /* 0x000fca00000000ff */
[----:B------:R0:W-:Y:S01]  /*4e30*/  STG.E desc[UR36][R8.64], R3 ;  /* 0x0000000308007986 */ /* 0x0001e2000c101924 */
[----:B------:R-:W-:Y:S05]  /*4e40*/  BRA `(.L_x_10538) ;  /* 0x0000000c00007947 */ /* 0x000fea0003800000 */
.L_x_10548:
[----:B------:R-:W-:Y:S02]  /*4e50*/  IMAD.U32 R4, R3, 0x10000, RZ ;  /* 0x0001000003047824 */ /* 0x000fe400078e00ff */
[----:B------:R-:W-:Y:S02]  /*4e60*/  IMAD.MOV.U32 R25, RZ, RZ, R23 ;  /* 0x000000ffff197224 */ /* 0x000fe400078e0017 */
[----:B------:R-:W-:-:S06]  /*4e70*/  FMUL.FTZ R4, R4, 1 ;  /* 0x3f80000004047820 */ /* 0x000fcc0000410000 */
[----:B------:R-:W0:Y:S02]  /*4e80*/  F2F.F64.F32 R4, R4 ;  /* 0x0000000400047310 */ /* 0x000e240000201800 */
[----:B0-----:R0:W-:Y:S01]  /*4e90*/  STG.E.64 desc[UR36][R8.64], R4 ;  /* 0x0000000408007986 */ /* 0x0011e2000c101b24 */
[----:B------:R-:W-:Y:S05]  /*4ea0*/  BRA `(.L_x_10538) ;  /* 0x0000000800e87947 */ /* 0x000fea0003800000 */
.L_x_10539:
        /* <DEDUP_REMOVED lines=14> */
.L_x_10552:
[----:B------:R-:W-:Y:S01]  /*4f90*/  IMAD.U32 R3, R3, 0x10000, RZ ;  /* 0x0001000003037824 */ /* 0x000fe200078e00ff */
[----:B-1--4-:R-:W-:Y:S01]  /*4fa0*/  CS2R R6, SRZ ;  /* 0x0000000000067805 */ /* 0x012fe2000001ff00 */
[----:B------:R-:W-:Y:S02]  /*4fb0*/  IMAD.MOV.U32 R25, RZ, RZ, R23 ;  /* 0x000000ffff197224 */ /* 0x000fe400078e0017 */
[----:B------:R-:W-:-:S04]  /*4fc0*/  FMUL.FTZ R3, R3, 1 ;  /* 0x3f80000003037820 */ /* 0x000fc80000410000 */
[----:B------:R-:W0:Y:S02]  /*4fd0*/  F2F.F64.F32 R4, R3 ;  /* 0x0000000300047310 */ /* 0x000e240000201800 */
[----:B0-----:R0:W-:Y:S01]  /*4fe0*/  STG.E.128 desc[UR36][R8.64], R4 ;  /* 0x0000000408007986 */ /* 0x0011e2000c101d24 */
[----:B------:R-:W-:Y:S05]  /*4ff0*/  BRA `(.L_x_10538) ;  /* 0x0000000800947947 */ /* 0x000fea0003800000 */
.L_x_10551:
[----:B------:R-:W-:-:S13]  /*5000*/  ISETP.NE.AND P0, PT, R0, 0xf, PT ;  /* 0x0000000f0000780c */ /* 0x000fda0003f05270 */
[----:B------:R-:W-:Y:S05]  /*5010*/  @!P0 BRA `(.L_x_10553) ;  /* 0x0000000000bc8947 */ /* 0x000fea0003800000 */
[----:B------:R-:W-:-:S13]  /*5020*/  ISETP.NE.AND P0, PT, R0, 0x17, PT ;  /* 0x000000170000780c */ /* 0x000fda0003f05270 */
[----:B------:R-:W-:Y:S05]  /*5030*/  @!P0 BRA `(.L_x_10554) ;  /* 0x0000000000588947 */ /* 0x000fea0003800000 */
[----:B------:R-:W-:-:S13]  /*5040*/  ISETP.NE.AND P0, PT, R0, 0x18, PT ;  /* 0x000000180000780c */ /* 0x000fda0003f05270 */
[----:B------:R-:W-:Y:S05]  /*5050*/  @P0 BRA `(.L_x_10543) ;  /* 0x0000000800100947 */ /* 0x000fea0003800000 */
[----:B-1--4-:R-:W-:Y:S01]  /*5060*/  IMAD.U32 R7, R3, 0x10000, RZ ;  /* 0x0001000003077824 */ /* 0x012fe200078e00ff */
        /* <DEDUP_REMOVED lines=14> */
.L_x_10556:
[----:B------:R-:W-:Y:S05]  /*5150*/  BSYNC B0 ;  /* 0x0000000000007941 */ /* 0x000fea0003800000 */
.L_x_10555:
[----:B------:R-:W-:Y:S01]  /*5160*/  LOP3.LUT R5, R0, R5, RZ, 0xfc, !PT ;  /* 0x0000000500057212 */ /* 0x000fe200078efcff */
[----:B------:R-:W-:-:S04]  /*5170*/  IMAD.MOV.U32 R25, RZ, RZ, R23 ;  /* 0x000000ffff197224 */ /* 0x000fc800078e0017 */
[----:B------:R0:W-:Y:S01]  /*5180*/  STG.E.U8 desc[UR36][R8.64], R5 ;  /* 0x0000000508007986 */ /* 0x0001e2000c101124 */
[----:B------:R-:W-:Y:S05]  /*5190*/  BRA `(.L_x_10538) ;  /* 0x00000008002c7947 */ /* 0x000fea0003800000 */
.L_x_10554:
        /* <DEDUP_REMOVED lines=13> */
.L_x_10558:
[----:B------:R-:W-:Y:S01]  /*5270*/  IMAD.MOV.U32 R0, RZ, RZ, 0x7f ;  /* 0x0000007fff007424 */ /* 0x000fe200078e00ff */
[----:B------:R-:W-:-:S04]  /*5280*/  ISETP.GT.U32.AND P0, PT, R3, 0x7f800000, PT ;  /* 0x7f8000000300780c */ /* 0x000fc80003f04070 */
[----:B------:R-:W-:-:S09]  /*5290*/  SEL R0, R0, 0x7c, P0 ;  /* 0x0000007c00007807 */ /* 0x000fd20000000000 */
.L_x_10559:
[----:B------:R-:W-:Y:S05]  /*52a0*/  BSYNC B0 ;  /* 0x0000000000007941 */ /* 0x000fea0003800000 */
.L_x_10557:
[----:B------:R-:W-:Y:S01]  /*52b0*/  LOP3.LUT R3, R5, 0x80000000, RZ, 0xc0, !PT ;  /* 0x8000000005037812 */ /* 0x000fe200078ec0ff */
[----:B------:R-:W-:-:S03]  /*52c0*/  IMAD.MOV.U32 R25, RZ, RZ, R23 ;  /* 0x000000ffff197224 */ /* 0x000fc600078e0017 */
[----:B------:R-:W-:-:S04]  /*52d0*/  SHF.R.U32.HI R3, RZ, 0x18, R3 ;  /* 0x00000018ff037819 */ /* 0x000fc80000011603 */
[----:B------:R-:W-:-:S05]  /*52e0*/  LOP3.LUT R3, R0, R3, RZ, 0xfc, !PT ;  /* 0x0000000300037212 */ /* 0x000fca00078efcff */
[----:B------:R0:W-:Y:S01]  /*52f0*/  STG.E.U8 desc[UR36][R8.64], R3 ;  /* 0x0000000308007986 */ /* 0x0001e2000c101124 */
[----:B------:R-:W-:Y:S05]  /*5300*/  BRA `(.L_x_10538) ;  /* 0x0000000400d07947 */ /* 0x000fea0003800000 */
.L_x_10553:
[----:B------:R0:W-:Y:S01]  /*5310*/  STG.E.U16 desc[UR36][R8.64], R3 ;  /* 0x0000000308007986 */ /* 0x0001e2000c101524 */
[----:B------:R-:W-:Y:S01]  /*5320*/  IMAD.MOV.U32 R25, RZ, RZ, R23 ;  /* 0x000000ffff197224 */ /* 0x000fe200078e0017 */
[----:B------:R-:W-:Y:S06]  /*5330*/  BRA `(.L_x_10538) ;  /* 0x0000000400c47947 */ /* 0x000fec0003800000 */
.L_x_10550:
        /* <DEDUP_REMOVED lines=13> */
.L_x_10562:
        /* <DEDUP_REMOVED lines=17> */
.L_x_10565:
[----:B------:R-:W-:-:S04]  /*5520*/  LOP3.LUT R3, R5, 0x80000000, RZ, 0xc0, !PT ;  /* 0x8000000005037812 */ /* 0x000fc800078ec0ff */
[----:B------:R-:W-:-:S04]  /*5530*/  SHF.R.U32.HI R3, RZ, 0x18, R3 ;  /* 0x00000018ff037819 */ /* 0x000fc80000011603 */
[----:B------:R-:W-:-:S04]  /*5540*/  LOP3.LUT R0, R0, R3, RZ, 0xfc, !PT ;  /* 0x0000000300007212 */ /* 0x000fc800078efcff */
[----:B------:R-:W-:-:S07]  /*5550*/  PRMT R4, R0, 0x7610, R4 ;  /* 0x0000761000047816 */ /* 0x000fce0000000004 */
.L_x_10564:
[----:B------:R-:W-:Y:S05]  /*5560*/  BSYNC B0 ;  /* 0x0000000000007941 */ /* 0x000fea0003800000 */
.L_x_10563:
[----:B------:R0:W-:Y:S01]  /*5570*/  STG.E.U8 desc[UR36][R8.64], R4 ;  /* 0x0000000408007986 */ /* 0x0001e2000c101124 */
[----:B------:R-:W-:Y:S01]  /*5580*/  IMAD.MOV.U32 R25, RZ, RZ, R23 ;  /* 0x000000ffff197224 */ /* 0x000fe200078e0017 */
[----:B------:R-:W-:Y:S06]  /*5590*/  BRA `(.L_x_10538) ;  /* 0x00000004002c7947 */ /* 0x000fec0003800000 */
.L_x_10561:
        /* <DEDUP_REMOVED lines=17> */
.L_x_10568:
[----:B------:R-:W-:-:S04]  /*56b0*/  LOP3.LUT R3, R5, 0x80000000, RZ, 0xc0, !PT ;  /* 0x8000000005037812 */ /* 0x000fc800078ec0ff */
[----:B------:R-:W-:-:S04]  /*56c0*/  SHF.R.U32.HI R3, RZ, 0x18, R3 ;  /* 0x00000018ff037819 */ /* 0x000fc80000011603 */
[----:B------:R-:W-:-:S04]  /*56d0*/  LOP3.LUT R0, R0, R3, RZ, 0xfc, !PT ;  /* 0x0000000300007212 */ /* 0x000fc800078efcff */
[----:B------:R-:W-:-:S07]  /*56e0*/  PRMT R4, R0, 0x7610, R4 ;  /* 0x0000761000047816 */ /* 0x000fce0000000004 */
.L_x_10567:
[----:B------:R-:W-:Y:S05]  /*56f0*/  BSYNC B0 ;  /* 0x0000000000007941 */ /* 0x000fea0003800000 */
.L_x_10566:
[----:B------:R0:W-:Y:S01]  /*5700*/  STG.E.U8 desc[UR36][R8.64], R4 ;  /* 0x0000000408007986 */ /* 0x0001e2000c101124 */
[----:B------:R-:W-:Y:S01]  /*5710*/  IMAD.MOV.U32 R25, RZ, RZ, R23 ;  /* 0x000000ffff197224 */ /* 0x000fe200078e0017 */
[----:B------:R-:W-:Y:S06]  /*5720*/  BRA `(.L_x_10538) ;  /* 0x0000000000c87947 */ /* 0x000fec0003800000 */
.L_x_10560:
        /* <DEDUP_REMOVED lines=23> */
.L_x_10543:
        /* <DEDUP_REMOVED lines=8> */
[----:B-1--4-:R-:W-:-:S02]  /*5920*/  IMAD.U32 R7, RZ, RZ, UR7 ;  /* 0x00000007ff077e24 */ /* 0x012fc4000f8e00ff */
[----:B------:R-:W-:Y:S02]  /*5930*/  IMAD.U32 R10, RZ, RZ, UR4 ;  /* 0x00000004ff0a7e24 */ /* 0x000fe4000f8e00ff */
[----:B------:R-:W-:Y:S02]  /*5940*/  IMAD.U32 R11, RZ, RZ, UR5 ;  /* 0x00000005ff0b7e24 */ /* 0x000fe4000f8e00ff */
[----:B------:R-:W-:Y:S02]  /*5950*/  IMAD.MOV.U32 R8, RZ, RZ, 0x65 ;  /* 0x00000065ff087424 */ /* 0x000fe400078e00ff */
[----:B------:R-:W-:Y:S02]  /*5960*/  IMAD.MOV.U32 R12, RZ, RZ, 0x1 ;  /* 0x00000001ff0c7424 */ /* 0x000fe400078e00ff */
[----:B------:R-:W-:-:S07]  /*5970*/  IMAD.MOV.U32 R13, RZ, RZ, RZ ;  /* 0x000000ffff0d7224 */ /* 0x000fce00078e00ff */
[----:B------:R-:W-:-:S07]  /*5980*/  LEPC R20, `(.L_x_10571) ;  /* 0x000000001014794e */ /* 0x000fce0000000000 */
[----:B0-2--5:R-:W-:Y:S05]  /*5990*/  CALL.ABS.NOINC R14 ;  /* 0x000000000e007343 */ /* 0x025fea0003c00000 */
.L_x_10571:
[----:B------:R-:W-:Y:S01]  /*59a0*/  IMAD.MOV.U32 R25, RZ, RZ, R23 ;  /* 0x000000ffff197224 */ /* 0x000fe200078e0017 */
[----:B------:R-:W-:Y:S06]  /*59b0*/  BRA `(.L_x_10538) ;  /* 0x0000000000247947 */ /* 0x000fec0003800000 */
.L_x_10570:
[----:B------:R-:W-:Y:S02]  /*59c0*/  IMAD.U32 R4, R3, 0x10000, RZ ;  /* 0x0001000003047824 */ /* 0x000fe400078e00ff */
[----:B------:R-:W-:-:S04]  /*59d0*/  IMAD.MOV.U32 R25, RZ, RZ, R23 ;  /* 0x000000ffff197224 */ /* 0x000fc800078e0017 */
[----:B------:R-:W0:Y:S02]  /*59e0*/  F2I.U64.TRUNC R4, R4 ;  /* 0x0000000400047311 */ /* 0x000e24000020d800 */
[----:B0-----:R0:W-:Y:S01]  /*59f0*/  STG.E.64 desc[UR36][R8.64], R4 ;  /* 0x0000000408007986 */ /* 0x0011e2000c101b24 */
[----:B------:R-:W-:Y:S05]  /*5a00*/  BRA `(.L_x_10538) ;  /* 0x0000000000107947 */ /* 0x000fea0003800000 */
.L_x_10569:
[----:B------:R-:W-:Y:S02]  /*5a10*/  IMAD.U32 R3, R3, 0x10000, RZ ;  /* 0x0001000003037824 */ /* 0x000fe400078e00ff */
[----:B------:R-:W-:-:S04]  /*5a20*/  IMAD.MOV.U32 R25, RZ, RZ, R23 ;  /* 0x000000ffff197224 */ /* 0x000fc800078e0017 */
[----:B------:R-:W0:Y:S02]  /*5a30*/  F2I.FTZ.U32.TRUNC.NTZ R3, R3 ;  /* 0x0000000300037305 */ /* 0x000e24000021f000 */
[----:B0-----:R0:W-:Y:S02]  /*5a40*/  STG.E desc[UR36][R8.64], R3 ;  /* 0x0000000308007986 */ /* 0x0011e4000c101924 */
.L_x_10538:
[----:B------:R-:W-:Y:S05]  /*5a50*/  BSYNC B6 ;  /* 0x0000000000067941 */ /* 0x000fea0003800000 */
.L_x_10537:
[----:B------:R-:W-:Y:S01]  /*5a60*/  ISETP.GE.AND P0, PT, R25, R16, PT ;  /* 0x000000101900720c */ /* 0x000fe20003f06270 */
[----:B------:R-:W-:-:S12]  /*5a70*/  BSSY B6, `(.L_x_10572) ;  /* 0x00001fc000067945 */ /* 0x000fd80003800000 */
[----:B------:R-:W-:Y:S05]  /*5a80*/  @P0 BRA `(.L_x_10573) ;  /* 0x0000001c00e80947 */ /* 0x000fea0003800000 */
[----:B0-----:R-:W0:Y:S01]  /*5a90*/  LDC.64 R8, c[0x0][0x218] ;  /* 0x00008600ff087b82 */ /* 0x001e220000000a00 */
        /* <DEDUP_REMOVED lines=21> */
.L_x_10577:
[----:B--2--5:R-:W-:-:S06]  /*5bf0*/  IMAD.U32 R5, R22, 0x10000, RZ ;  /* 0x0001000016057824 */ /* 0x024fcc00078e00ff */
[----:B------:R-:W0:Y:S02]  /*5c00*/  F2I.S64.TRUNC R4, R5 ;  /* 0x0000000500047311 */ /* 0x000e24000020d900 */
[----:B0-----:R0:W-:Y:S01]  /*5c10*/  STG.E.U8 desc[UR36][R8.64], R4 ;  /* 0x0000000408007986 */ /* 0x0011e2000c101124 */
[----:B------:R-:W-:Y:S05]  /*5c20*/  BRA `(.L_x_10579) ;  /* 0x0000000c00847947 */ /* 0x000fea0003800000 */
.L_x_10576:
        /* <DEDUP_REMOVED lines=10> */
.L_x_10581:
[----:B--2--5:R-:W-:-:S04]  /*5cd0*/  IMAD.U32 R22, R22, 0x10000, RZ ;  /* 0x0001000016167824 */ /* 0x024fc800078e00ff */
[----:B------:R-:W0:Y:S02]  /*5ce0*/  F2I.FTZ.TRUNC.NTZ R3, R22 ;  /* 0x0000001600037305 */ /* 0x000e24000021f100 */
[----:B0-----:R3:W-:Y:S01]  /*5cf0*/  STG.E desc[UR36][R8.64], R3 ;  /* 0x0000000308007986 */ /* 0x0017e2000c101924 */
[----:B------:R-:W-:Y:S05]  /*5d00*/  BRA `(.L_x_10579) ;  /* 0x0000000c004c7947 */ /* 0x000fea0003800000 */
.L_x_10580:
[----:B--2--5:R-:W-:-:S04]  /*5d10*/  IMAD.U32 R22, R22, 0x10000, RZ ;  /* 0x0001000016167824 */ /* 0x024fc800078e00ff */
[----:B------:R-:W0:Y:S02]  /*5d20*/  F2I.FTZ.TRUNC.NTZ R3, R22 ;  /* 0x0000001600037305 */ /* 0x000e24000021f100 */
[----:B0-----:R0:W-:Y:S01]  /*5d30*/  STG.E.U16 desc[UR36][R8.64], R3 ;  /* 0x0000000308007986 */ /* 0x0011e2000c101524 */
[----:B------:R-:W-:Y:S05]  /*5d40*/  BRA `(.L_x_10579) ;  /* 0x0000000c003c7947 */ /* 0x000fea0003800000 */
.L_x_10575:
        /* <DEDUP_REMOVED lines=9> */
.L_x_10583:
[----:B--2--5:R-:W-:-:S05]  /*5de0*/  IMAD.U32 R0, R22, 0x10000, RZ ;  /* 0x0001000016007824 */ /* 0x024fca00078e00ff */
[----:B------:R-:W-:-:S05]  /*5df0*/  F2FP.F16.F32.PACK_AB R0, RZ, R0 ;  /* 0x00000000ff00723e */ /* 0x000fca00000000ff */
[----:B------:R0:W-:Y:S01]  /*5e00*/  STG.E.U16 desc[UR36][R8.64], R0 ;  /* 0x0000000008007986 */ /* 0x0001e2000c101524 */
[----:B------:R-:W-:Y:S05]  /*5e10*/  BRA `(.L_x_10579) ;  /* 0x0000000c00087947 */ /* 0x000fea0003800000 */
.L_x_10582:
        /* <DEDUP_REMOVED lines=10> */
.L_x_10585:
[----:B--2--5:R-:W-:-:S05]  /*5ec0*/  IMAD.U32 R22, R22, 0x10000, RZ ;  /* 0x0001000016167824 */ /* 0x024fca00078e00ff */
[----:B------:R-:W-:-:S04]  /*5ed0*/  F2FP.F16.F32.PACK_AB R3, RZ, R22 ;  /* 0x00000016ff03723e */ /* 0x000fc800000000ff */
[----:B------:R-:W-:-:S05]  /*5ee0*/  PRMT R3, R3, 0x5410, RZ ;  /* 0x0000541003037816 */ /* 0x000fca00000000ff */
[----:B------:R0:W-:Y:S01]  /*5ef0*/  STG.E desc[UR36][R8.64], R3 ;  /* 0x0000000308007986 */ /* 0x0001e2000c101924 */
[----:B------:R-:W-:Y:S05]  /*5f00*/  BRA `(.L_x_10579) ;  /* 0x0000000800cc7947 */ /* 0x000fea0003800000 */
.L_x_10584:
[----:B--2--5:R-:W-:-:S04]  /*5f10*/  IMAD.U32 R4, R22, 0x10000, RZ ;  /* 0x0001000016047824 */ /* 0x024fc800078e00ff */
[----:B------:R-:W-:-:S06]  /*5f20*/  FMUL.FTZ R4, R4, 1 ;  /* 0x3f80000004047820 */ /* 0x000fcc0000410000 */
[----:B------:R-:W0:Y:S02]  /*5f30*/  F2F.F64.F32 R4, R4 ;  /* 0x0000000400047310 */ /* 0x000e240000201800 */
[----:B0-----:R0:W-:Y:S01]  /*5f40*/  STG.E.64 desc[UR36][R8.64], R4 ;  /* 0x0000000408007986 */ /* 0x0011e2000c101b24 */
[----:B------:R-:W-:Y:S05]  /*5f50*/  BRA `(.L_x_10579) ;  /* 0x0000000800b87947 */ /* 0x000fea0003800000 */
.L_x_10574:
        /* <DEDUP_REMOVED lines=13> */
.L_x_10588:
[----:B--2--5:R-:W-:Y:S01]  /*6030*/  IMAD.U32 R22, R22, 0x10000, RZ ;  /* 0x0001000016167824 */ /* 0x024fe200078e00ff */
[----:B-1--4-:R-:W-:-:S03]  /*6040*/  CS2R R6, SRZ ;  /* 0x0000000000067805 */ /* 0x012fc6000001ff00 */
[----:B------:R-:W-:-:S06]  /*6050*/  FMUL.FTZ R4, R22, 1 ;  /* 0x3f80000016047820 */ /* 0x000fcc0000410000 */
[----:B------:R-:W0:Y:S02]  /*6060*/  F2F.F64.F32 R4, R4 ;  /* 0x0000000400047310 */ /* 0x000e240000201800 */
[----:B0-----:R0:W-:Y:S01]  /*6070*/  STG.E.128 desc[UR36][R8.64], R4 ;  /* 0x0000000408007986 */ /* 0x0011e2000c101d24 */
[----:B------:R-:W-:Y:S05]  /*6080*/  BRA `(.L_x_10579) ;  /* 0x00000008006c7947 */ /* 0x000fea0003800000 */
.L_x_10587:
[----:B------:R-:W-:-:S13]  /*6090*/  ISETP.NE.AND P0, PT, R0, 0xf, PT ;  /* 0x0000000f0000780c */ /* 0x000fda0003f05270 */
[----:B------:R-:W-:Y:S05]  /*60a0*/  @!P0 BRA `(.L_x_10589) ;  /* 0x0000000000b48947 */ /* 0x000fea0003800000 */
[----:B------:R-:W-:-:S13]  /*60b0*/  ISETP.NE.AND P0, PT, R0, 0x17, PT ;  /* 0x000000170000780c */ /* 0x000fda0003f05270 */
[----:B------:R-:W-:Y:S05]  /*60c0*/  @!P0 BRA `(.L_x_10590) ;  /* 0x0000000000548947 */ /* 0x000fea0003800000 */
[----:B------:R-:W-:-:S13]  /*60d0*/  ISETP.NE.AND P0, PT, R0, 0x18, PT ;  /* 0x000000180000780c */ /* 0x000fda0003f05270 */
[----:B------:R-:W-:Y:S05]  /*60e0*/  @P0 BRA `(.L_x_10578) ;  /* 0x0000000400f40947 */ /* 0x000fea0003800000 */
[----:B-12-45:R-:W-:Y:S01]  /*60f0*/  IMAD.U32 R7, R22, 0x10000, RZ ;  /* 0x0001000016077824 */ /* 0x036fe200078e00ff */
        /* <DEDUP_REMOVED lines=14> */
.L_x_10592:
[----:B------:R-:W-:Y:S05]  /*61e0*/  BSYNC B0 ;  /* 0x0000000000007941 */ /* 0x000fea0003800000 */
.L_x_10591:
[----:B------:R-:W-:-:S05]  /*61f0*/  LOP3.LUT R5, R0, R5, RZ, 0xfc, !PT ;  /* 0x0000000500057212 */ /* 0x000fca00078efcff */
[----:B------:R0:W-:Y:S01]  /*6200*/  STG.E.U8 desc[UR36][R8.64], R5 ;  /* 0x0000000508007986 */ /* 0x0001e2000c101124 */
[----:B------:R-:W-:Y:S05]  /*6210*/  BRA `(.L_x_10579) ;  /* 0x0000000800087947 */ /* 0x000fea0003800000 */
.L_x_10590:
        /* <DEDUP_REMOVED lines=13> */
.L_x_10594:
[----:B------:R-:W-:Y:S01]  /*62f0*/  IMAD.MOV.U32 R0, RZ, RZ, 0x7f ;  /* 0x0000007fff007424 */ /* 0x000fe200078e00ff */
[----:B------:R-:W-:-:S04]  /*6300*/  ISETP.GT.U32.AND P0, PT, R3, 0x7f800000, PT ;  /* 0x7f8000000300780c */ /* 0x000fc80003f04070 */
[----:B------:R-:W-:-:S09]  /*6310*/  SEL R0, R0, 0x7c, P0 ;  /* 0x0000007c00007807 */ /* 0x000fd20000000000 */
.L_x_10595:
[----:B------:R-:W-:Y:S05]  /*6320*/  BSYNC B0 ;  /* 0x0000000000007941 */ /* 0x000fea0003800000 */
.L_x_10593:
[----:B------:R-:W-:-:S04]  /*6330*/  LOP3.LUT R3, R5, 0x80000000, RZ, 0xc0, !PT ;  /* 0x8000000005037812 */ /* 0x000fc800078ec0ff */
[----:B------:R-:W-:-:S04]  /*6340*/  SHF.R.U32.HI R3, RZ, 0x18, R3 ;  /* 0x00000018ff037819 */ /* 0x000fc80000011603 */
[----:B------:R-:W-:-:S05]  /*6350*/  LOP3.LUT R3, R0, R3, RZ, 0xfc, !PT ;  /* 0x0000000300037212 */ /* 0x000fca00078efcff */
[----:B------:R0:W-:Y:S01]  /*6360*/  STG.E.U8 desc[UR36][R8.64], R3 ;  /* 0x0000000308007986 */ /* 0x0001e2000c101124 */
[----:B------:R-:W-:Y:S05]  /*6370*/  BRA `(.L_x_10579) ;  /* 0x0000000400b07947 */ /* 0x000fea0003800000 */
.L_x_10589:
[----:B--2--5:R0:W-:Y:S01]  /*6380*/  STG.E.U16 desc[UR36][R8.64], R22 ;  /* 0x0000001608007986 */ /* 0x0241e2000c101524 */
[----:B------:R-:W-:Y:S05]  /*6390*/  BRA `(.L_x_10579) ;  /* 0x0000000400a87947 */ /* 0x000fea0003800000 */
.L_x_10586:
        /* <DEDUP_REMOVED lines=12> */
.L_x_10598:
        /* <DEDUP_REMOVED lines=17> */
.L_x_10601:
[----:B------:R-:W-:-:S04]  /*6570*/  LOP3.LUT R3, R5, 0x80000000, RZ, 0xc0, !PT ;  /* 0x8000000005037812 */ /* 0x000fc800078ec0ff */
[----:B------:R-:W-:-:S04]  /*6580*/  SHF.R.U32.HI R3, RZ, 0x18, R3 ;  /* 0x00000018ff037819 */ /* 0x000fc80000011603 */
[----:B------:R-:W-:-:S04]  /*6590*/  LOP3.LUT R0, R0, R3, RZ, 0xfc, !PT ;  /* 0x0000000300007212 */ /* 0x000fc800078efcff */
[----:B------:R-:W-:-:S07]  /*65a0*/  PRMT R4, R0, 0x7610, R4 ;  /* 0x0000761000047816 */ /* 0x000fce0000000004 */
.L_x_10600:
[----:B------:R-:W-:Y:S05]  /*65b0*/  BSYNC B0 ;  /* 0x0000000000007941 */ /* 0x000fea0003800000 */
.L_x_10599:
[----:B------:R0:W-:Y:S01]  /*65c0*/  STG.E.U8 desc[UR36][R8.64], R4 ;  /* 0x0000000408007986 */ /* 0x0001e2000c101124 */
[----:B------:R-:W-:Y:S05]  /*65d0*/  BRA `(.L_x_10579) ;  /* 0x0000000400187947 */ /* 0x000fea0003800000 */
.L_x_10597:
        /* <DEDUP_REMOVED lines=17> */
.L_x_10604:
[----:B------:R-:W-:-:S04]  /*66f0*/  LOP3.LUT R3, R5, 0x80000000, RZ, 0xc0, !PT ;  /* 0x8000000005037812 */ /* 0x000fc800078ec0ff */
[----:B------:R-:W-:-:S04]  /*6700*/  SHF.R.U32.HI R3, RZ, 0x18, R3 ;  /* 0x00000018ff037819 */ /* 0x000fc80000011603 */
[----:B------:R-:W-:-:S04]  /*6710*/  LOP3.LUT R0, R0, R3, RZ, 0xfc, !PT ;  /* 0x0000000300007212 */ /* 0x000fc800078efcff */
[----:B------:R-:W-:-:S07]  /*6720*/  PRMT R4, R0, 0x7610, R4 ;  /* 0x0000761000047816 */ /* 0x000fce0000000004 */
.L_x_10603:
[----:B------:R-:W-:Y:S05]  /*6730*/  BSYNC B0 ;  /* 0x0000000000007941 */ /* 0x000fea0003800000 */
.L_x_10602:
[----:B------:R0:W-:Y:S01]  /*6740*/  STG.E.U8 desc[UR36][R8.64], R4 ;  /* 0x0000000408007986 */ /* 0x0001e2000c101124 */
[----:B------:R-:W-:Y:S05]  /*6750*/  BRA `(.L_x_10579) ;  /* 0x0000000000b87947 */ /* 0x000fea0003800000 */
.L_x_10596:
        /* <DEDUP_REMOVED lines=22> */
.L_x_10578:
        /* <DEDUP_REMOVED lines=9> */
[----:B-1--4-:R-:W-:Y:S02]  /*6950*/  IMAD.U32 R7, RZ, RZ, UR5 ;  /* 0x00000005ff077e24 */ /* 0x012fe4000f8e00ff */
[----:B------:R-:W-:Y:S02]  /*6960*/  IMAD.U32 R11, RZ, RZ, UR7 ;  /* 0x00000007ff0b7e24 */ /* 0x000fe4000f8e00ff */
[----:B------:R-:W-:Y:S02]  /*6970*/  IMAD.MOV.U32 R8, RZ, RZ, 0x65 ;  /* 0x00000065ff087424 */ /* 0x000fe400078e00ff */
[----:B------:R-:W-:Y:S02]  /*6980*/  IMAD.MOV.U32 R12, RZ, RZ, 0x1 ;  /* 0x00000001ff0c7424 */ /* 0x000fe400078e00ff */
[----:B------:R-:W-:-:S07]  /*6990*/  IMAD.MOV.U32 R13, RZ, RZ, RZ ;  /* 0x000000ffff0d7224 */ /* 0x000fce00078e00ff */
[----:B------:R-:W-:-:S07]  /*69a0*/  LEPC R20, `(.L_x_10607) ;  /* 0x000000001014794e */ /* 0x000fce0000000000 */
[----:B0-2--5:R-:W-:Y:S05]  /*69b0*/  CALL.ABS.NOINC R14 ;  /* 0x000000000e007343 */ /* 0x025fea0003c00000 */
.L_x_10607:
[----:B------:R-:W-:Y:S05]  /*69c0*/  BRA `(.L_x_10579) ;  /* 0x00000000001c7947 */ /* 0x000fea0003800000 */
.L_x_10606:
[----:B--2--5:R-:W-:-:S06]  /*69d0*/  IMAD.U32 R4, R22, 0x10000, RZ ;  /* 0x0001000016047824 */ /* 0x024fcc00078e00ff */
[----:B------:R-:W0:Y:S02]  /*69e0*/  F2I.U64.TRUNC R4, R4 ;  /* 0x0000000400047311 */ /* 0x000e24000020d800 */
[----:B0-----:R0:W-:Y:S01]  /*69f0*/  STG.E.64 desc[UR36][R8.64], R4 ;  /* 0x0000000408007986 */ /* 0x0011e2000c101b24 */
[----:B------:R-:W-:Y:S05]  /*6a00*/  BRA `(.L_x_10579) ;  /* 0x00000000000c7947 */ /* 0x000fea0003800000 */
.L_x_10605:
[----:B--2--5:R-:W-:-:S04]  /*6a10*/  IMAD.U32 R22, R22, 0x10000, RZ ;  /* 0x0001000016167824 */ /* 0x024fc800078e00ff */
[----:B------:R-:W0:Y:S02]  /*6a20*/  F2I.FTZ.U32.TRUNC.NTZ R3, R22 ;  /* 0x0000001600037305 */ /* 0x000e24000021f000 */
[----:B0-----:R0:W-:Y:S02]  /*6a30*/  STG.E desc[UR36][R8.64], R3 ;  /* 0x0000000308007986 */ /* 0x0011e4000c101924 */
.L_x_10579:
        /* <DEDUP_REMOVED lines=25> */
.L_x_10611:
[----:B-1----:R-:W-:-:S06]  /*6bd0*/  IMAD.U32 R5, R18, 0x10000, RZ ;  /* 0x0001000012057824 */ /* 0x002fcc00078e00ff */
[----:B------:R-:W0:Y:S02]  /*6be0*/  F2I.S64.TRUNC R4, R5 ;  /* 0x0000000500047311 */ /* 0x000e24000020d900 */
[----:B0-----:R0:W-:Y:S01]  /*6bf0*/  STG.E.U8 desc[UR36][R8.64], R4 ;  /* 0x0000000408007986 */ /* 0x0011e2000c101124 */
[----:B------:R-:W-:Y:S05]  /*6c00*/  BRA `(.L_x_10613) ;  /* 0x0000000c00847947 */ /* 0x000fea0003800000 */
.L_x_10610:
        /* <DEDUP_REMOVED lines=10> */
.L_x_10615:
[----:B-1----:R-:W-:-:S04]  /*6cb0*/  IMAD.U32 R18, R18, 0x10000, RZ ;  /* 0x0001000012127824 */ /* 0x002fc800078e00ff */
[----:B------:R-:W0:Y:S02]  /*6cc0*/  F2I.FTZ.TRUNC.NTZ R3, R18 ;  /* 0x0000001200037305 */ /* 0x000e24000021f100 */
[----:B0-----:R0:W-:Y:S01]  /*6cd0*/  STG.E desc[UR36][R8.64], R3 ;  /* 0x0000000308007986 */ /* 0x0011e2000c101924 */
[----:B------:R-:W-:Y:S05]  /*6ce0*/  BRA `(.L_x_10613) ;  /* 0x0000000c004c7947 */ /* 0x000fea0003800000 */
.L_x_10614:
[----:B-1----:R-:W-:-:S04]  /*6cf0*/  IMAD.U32 R18, R18, 0x10000, RZ ;  /* 0x0001000012127824 */ /* 0x002fc800078e00ff */
[----:B------:R-:W0:Y:S02]  /*6d00*/  F2I.FTZ.TRUNC.NTZ R3, R18 ;  /* 0x0000001200037305 */ /* 0x000e24000021f100 */
[----:B0-----:R0:W-:Y:S01]  /*6d10*/  STG.E.U16 desc[UR36][R8.64], R3 ;  /* 0x0000000308007986 */ /* 0x0011e2000c101524 */
[----:B------:R-:W-:Y:S05]  /*6d20*/  BRA `(.L_x_10613) ;  /* 0x0000000c003c7947 */ /* 0x000fea0003800000 */
.L_x_10609:
        /* <DEDUP_REMOVED lines=9> */
.L_x_10617:
[----:B-1----:R-:W-:-:S05]  /*6dc0*/  IMAD.U32 R0, R18, 0x10000, RZ ;  /* 0x0001000012007824 */ /* 0x002fca00078e00ff */
[----:B------:R-:W-:-:S05]  /*6dd0*/  F2FP.F16.F32.PACK_AB R0, RZ, R0 ;  /* 0x00000000ff00723e */ /* 0x000fca00000000ff */
[----:B------:R0:W-:Y:S01]  /*6de0*/  STG.E.U16 desc[UR36][R8.64], R0 ;  /* 0x0000000008007986 */ /* 0x0001e2000c101524 */
[----:B------:R-:W-:Y:S05]  /*6df0*/  BRA `(.L_x_10613) ;  /* 0x0000000c00087947 */ /* 0x000fea0003800000 */
.L_x_10616:
        /* <DEDUP_REMOVED lines=10> */
.L_x_10619:
[----:B-1----:R-:W-:-:S05]  /*6ea0*/  IMAD.U32 R18, R18, 0x10000, RZ ;  /* 0x0001000012127824 */ /* 0x002fca00078e00ff */
[----:B------:R-:W-:-:S04]  /*6eb0*/  F2FP.F16.F32.PACK_AB R3, RZ, R18 ;  /* 0x00000012ff03723e */ /* 0x000fc800000000ff */
[----:B------:R-:W-:-:S05]  /*6ec0*/  PRMT R3, R3, 0x5410, RZ ;  /* 0x0000541003037816 */ /* 0x000fca00000000ff */
[----:B------:R0:W-:Y:S01]  /*6ed0*/  STG.E desc[UR36][R8.64], R3 ;  /* 0x0000000308007986 */ /* 0x0001e2000c101924 */
[----:B------:R-:W-:Y:S05]  /*6ee0*/  BRA `(.L_x_10613) ;  /* 0x0000000800cc7947 */ /* 0x000fea0003800000 */
.L_x_10618:
[----:B-1----:R-:W-:-:S04]  /*6ef0*/  IMAD.U32 R4, R18, 0x10000, RZ ;  /* 0x0001000012047824 */ /* 0x002fc800078e00ff */
[----:B------:R-:W-:-:S06]  /*6f00*/  FMUL.FTZ R4, R4, 1 ;  /* 0x3f80000004047820 */ /* 0x000fcc0000410000 */
[----:B------:R-:W0:Y:S02]  /*6f10*/  F2F.F64.F32 R4, R4 ;  /* 0x0000000400047310 */ /* 0x000e240000201800 */
[----:B0-----:R0:W-:Y:S01]  /*6f20*/  STG.E.64 desc[UR36][R8.64], R4 ;  /* 0x0000000408007986 */ /* 0x0011e2000c101b24 */
[----:B------:R-:W-:Y:S05]  /*6f30*/  BRA `(.L_x_10613) ;  /* 0x0000000800b87947 */ /* 0x000fea0003800000 */
.L_x_10608:
        /* <DEDUP_REMOVED lines=13> */
.L_x_10622:
[----:B-1----:R-:W-:Y:S01]  /*7010*/  IMAD.U32 R18, R18, 0x10000, RZ ;  /* 0x0001000012127824 */ /* 0x002fe200078e00ff */
[----:B----4-:R-:W-:-:S03]  /*7020*/  CS2R R6, SRZ ;  /* 0x0000000000067805 */ /* 0x010fc6000001ff00 */
[----:B------:R-:W-:-:S06]  /*7030*/  FMUL.FTZ R4, R18, 1 ;  /* 0x3f80000012047820 */ /* 0x000fcc0000410000 */
[----:B------:R-:W0:Y:S02]  /*7040*/  F2F.F64.F32 R4, R4 ;  /* 0x0000000400047310 */ /* 0x000e240000201800 */
[----:B0-----:R0:W-:Y:S01]  /*7050*/  STG.E.128 desc[UR36][R8.64], R4 ;  /* 0x0000000408007986 */ /* 0x0011e2000c101d24 */
[----:B------:R-:W-:Y:S05]  /*7060*/  BRA `(.L_x_10613) ;  /* 0x00000008006c7947 */ /* 0x000fea0003800000 */
.L_x_10621:
        /* <DEDUP_REMOVED lines=21> */
.L_x_10626:
[----:B------:R-:W-:Y:S05]  /*71c0*/  BSYNC B0 ;  /* 0x0000000000007941 */ /* 0x000fea0003800000 */
.L_x_10625:
[----:B------:R-:W-:-:S05]  /*71d0*/  LOP3.LUT R5, R0, R5, RZ, 0xfc, !PT ;  /* 0x0000000500057212 */ /* 0x000fca00078efcff */
[----:B------:R0:W-:Y:S01]  /*71e0*/  STG.E.U8 desc[UR36][R8.64], R5 ;  /* 0x0000000508007986 */ /* 0x0001e2000c101124 */
[----:B------:R-:W-:Y:S05]  /*71f0*/  BRA `(.L_x_10613) ;  /* 0x0000000800087947 */ /* 0x000fea0003800000 */
.L_x_10624:
        /* <DEDUP_REMOVED lines=13> */
.L_x_10628:
[----:B------:R-:W-:Y:S01]  /*72d0*/  IMAD.MOV.U32 R0, RZ, RZ, 0x7f ;  /* 0x0000007fff007424 */ /* 0x000fe200078e00ff */
[----:B------:R-:W-:-:S04]  /*72e0*/  ISETP.GT.U32.AND P0, PT, R3, 0x7f800000, PT ;  /* 0x7f8000000300780c */ /* 0x000fc80003f04070 */
[----:B------:R-:W-:-:S09]  /*72f0*/  SEL R0, R0, 0x7c, P0 ;  /* 0x0000007c00007807 */ /* 0x000fd20000000000 */
.L_x_10629:
[----:B------:R-:W-:Y:S05]  /*7300*/  BSYNC B0 ;  /* 0x0000000000007941 */ /* 0x000fea0003800000 */
.L_x_10627:
[----:B------:R-:W-:-:S04]  /*7310*/  LOP3.LUT R3, R5, 0x80000000, RZ, 0xc0, !PT ;  /* 0x8000000005037812 */ /* 0x000fc800078ec0ff */
[----:B------:R-:W-:-:S04]  /*7320*/  SHF.R.U32.HI R3, RZ, 0x18, R3 ;  /* 0x00000018ff037819 */ /* 0x000fc80000011603 */
[----:B------:R-:W-:-:S05]  /*7330*/  LOP3.LUT R3, R0, R3, RZ, 0xfc, !PT ;  /* 0x0000000300037212 */ /* 0x000fca00078efcff */
[----:B------:R0:W-:Y:S01]  /*7340*/  STG.E.U8 desc[UR36][R8.64], R3 ;  /* 0x0000000308007986 */ /* 0x0001e2000c101124 */
[----:B------:R-:W-:Y:S05]  /*7350*/  BRA `(.L_x_10613) ;  /* 0x0000000400b07947 */ /* 0x000fea0003800000 */
.L_x_10623:
[----:B-1----:R0:W-:Y:S01]  /*7360*/  STG.E.U16 desc[UR36][R8.64], R18 ;  /* 0x0000001208007986 */ /* 0x0021e2000c101524 */
[----:B------:R-:W-:Y:S05]  /*7370*/  BRA `(.L_x_10613) ;  /* 0x0000000400a87947 */ /* 0x000fea0003800000 */
.L_x_10620:
        /* <DEDUP_REMOVED lines=12> */
.L_x_10632:
        /* <DEDUP_REMOVED lines=17> */
.L_x_10635:
[----:B------:R-:W-:-:S04]  /*7550*/  LOP3.LUT R3, R5, 0x80000000, RZ, 0xc0, !PT ;  /* 0x8000000005037812 */ /* 0x000fc800078ec0ff */
[----:B------:R-:W-:-:S04]  /*7560*/  SHF.R.U32.HI R3, RZ, 0x18, R3 ;  /* 0x00000018ff037819 */ /* 0x000fc80000011603 */
[----:B------:R-:W-:-:S04]  /*7570*/  LOP3.LUT R0, R0, R3, RZ, 0xfc, !PT ;  /* 0x0000000300007212 */ /* 0x000fc800078efcff */
[----:B------:R-:W-:-:S07]  /*7580*/  PRMT R4, R0, 0x7610, R4 ;  /* 0x0000761000047816 */ /* 0x000fce0000000004 */
.L_x_10634:
[----:B------:R-:W-:Y:S05]  /*7590*/  BSYNC B0 ;  /* 0x0000000000007941 */ /* 0x000fea0003800000 */
.L_x_10633:
[----:B------:R3:W-:Y:S01]  /*75a0*/  STG.E.U8 desc[UR36][R8.64], R4 ;  /* 0x0000000408007986 */ /* 0x0007e2000c101124 */
[----:B------:R-:W-:Y:S05]  /*75b0*/  BRA `(.L_x_10613) ;  /* 0x0000000400187947 */ /* 0x000fea0003800000 */
.L_x_10631:
        /* <DEDUP_REMOVED lines=17> */
.L_x_10638:
[----:B------:R-:W-:-:S04]  /*76d0*/  LOP3.LUT R3, R5, 0x80000000, RZ, 0xc0, !PT ;  /* 0x8000000005037812 */ /* 0x000fc800078ec0ff */
[----:B------:R-:W-:-:S04]  /*76e0*/  SHF.R.U32.HI R3, RZ, 0x18, R3 ;  /* 0x00000018ff037819 */ /* 0x000fc80000011603 */
[----:B------:R-:W-:-:S04]  /*76f0*/  LOP3.LUT R0, R0, R3, RZ, 0xfc, !PT ;  /* 0x0000000300007212 */ /* 0x000fc800078efcff */
[----:B------:R-:W-:-:S07]  /*7700*/  PRMT R4, R0, 0x7610, R4 ;  /* 0x0000761000047816 */ /* 0x000fce0000000004 */
.L_x_10637:
[----:B------:R-:W-:Y:S05]  /*7710*/  BSYNC B0 ;  /* 0x0000000000007941 */ /* 0x000fea0003800000 */
.L_x_10636:
[----:B------:R0:W-:Y:S01]  /*7720*/  STG.E.U8 desc[UR36][R8.64], R4 ;  /* 0x0000000408007986 */ /* 0x0001e2000c101124 */
[----:B------:R-:W-:Y:S05]  /*7730*/  BRA `(.L_x_10613) ;  /* 0x0000000000b87947 */ /* 0x000fea0003800000 */
.L_x_10630:
        /* <DEDUP_REMOVED lines=22> */
.L_x_10612:
        /* <DEDUP_REMOVED lines=15> */
[----:B0-----:R-:W-:Y:S05]  /*7990*/  CALL.ABS.NOINC R14 ;  /* 0x000000000e007343 */ /* 0x001fea0003c00000 */
.L_x_10641:
[----:B------:R-:W-:Y:S05]  /*79a0*/  BRA `(.L_x_10613) ;  /* 0x00000000001c7947 */ /* 0x000fea0003800000 */
.L_x_10640:
[----:B-1----:R-:W-:-:S06]  /*79b0*/  IMAD.U32 R4, R18, 0x10000, RZ ;  /* 0x0001000012047824 */ /* 0x002fcc00078e00ff */
[----:B------:R-:W0:Y:S02]  /*79c0*/  F2I.U64.TRUNC R4, R4 ;  /* 0x0000000400047311 */ /* 0x000e24000020d800 */
[----:B0-----:R1:W-:Y:S01]  /*79d0*/  STG.E.64 desc[UR36][R8.64], R4 ;  /* 0x0000000408007986 */ /* 0x0013e2000c101b24 */
[----:B------:R-:W-:Y:S05]  /*79e0*/  BRA `(.L_x_10613) ;  /* 0x00000000000c7947 */ /* 0x000fea0003800000 */
.L_x_10639:
[----:B-1----:R-:W-:-:S04]  /*79f0*/  IMAD.U32 R18, R18, 0x10000, RZ ;  /* 0x0001000012127824 */ /* 0x002fc800078e00ff */
[----:B------:R-:W0:Y:S02]  /*7a00*/  F2I.FTZ.U32.TRUNC.NTZ R3, R18 ;  /* 0x0000001200037305 */ /* 0x000e24000021f000 */
[----:B0-----:R2:W-:Y:S02]  /*7a10*/  STG.E desc[UR36][R8.64], R3 ;  /* 0x0000000308007986 */ /* 0x0015e4000c101924 */
.L_x_10613:
[----:B------:R-:W-:-:S07]  /*7a20*/  VIADD R25, R25, 0x80 ;  /* 0x0000008019197836 */ /* 0x000fce0000000000 */
.L_x_10573:
[----:B------:R-:W-:Y:S05]  /*7a30*/  BSYNC B6 ;  /* 0x0000000000067941 */ /* 0x000fea0003800000 */
.L_x_10572:
[----:B------:R-:W-:-:S13]  /*7a40*/  ISETP.GE.AND P0, PT, R25, R16, PT ;  /* 0x000000101900720c */ /* 0x000fda0003f06270 */
[----:B------:R-:W-:Y:S05]  /*7a50*/  @P0 EXIT ;  /* 0x000000000000094d */ /* 0x000fea0003800000 */
[----:B0123--:R-:W0:Y:S01]  /*7a60*/  LDC.64 R4, c[0x0][0x218] ;  /* 0x00008600ff047b82 */ /* 0x00fe220000000a00 */
        /* <DEDUP_REMOVED lines=20> */
.L_x_10645:
[----:B-----5:R-:W-:-:S06]  /*7bb0*/  IMAD.U32 R5, R19, 0x10000, RZ ;  /* 0x0001000013057824 */ /* 0x020fcc00078e00ff */
[----:B------:R-:W0:Y:S02]  /*7bc0*/  F2I.S64.TRUNC R4, R5 ;  /* 0x0000000500047311 */ /* 0x000e24000020d900 */
[----:B0-----:R-:W-:Y:S01]  /*7bd0*/  STG.E.U8 desc[UR36][R2.64], R4 ;  /* 0x0000000402007986 */ /* 0x001fe2000c101124 */
[----:B------:R-:W-:Y:S05]  /*7be0*/  EXIT ;  /* 0x000000000000794d */ /* 0x000fea0003800000 */
.L_x_10644:
        /* <DEDUP_REMOVED lines=10> */
.L_x_10648:
[----:B-----5:R-:W-:-:S06]  /*7c90*/  IMAD.U32 R19, R19, 0x10000, RZ ;  /* 0x0001000013137824 */ /* 0x020fcc00078e00ff */
[----:B------:R-:W0:Y:S02]  /*7ca0*/  F2I.FTZ.TRUNC.NTZ R19, R19 ;  /* 0x0000001300137305 */ /* 0x000e24000021f100 */
[----:B0-----:R-:W-:Y:S01]  /*7cb0*/  STG.E desc[UR36][R2.64], R19 ;  /* 0x0000001302007986 */ /* 0x001fe2000c101924 */
[----:B------:R-:W-:Y:S05]  /*7cc0*/  EXIT ;  /* 0x000000000000794d */ /* 0x000fea0003800000 */
.L_x_10647:
[----:B-----5:R-:W-:-:S06]  /*7cd0*/  IMAD.U32 R19, R19, 0x10000, RZ ;  /* 0x0001000013137824 */ /* 0x020fcc00078e00ff */
[----:B------:R-:W0:Y:S02]  /*7ce0*/  F2I.FTZ.TRUNC.NTZ R19, R19 ;  /* 0x0000001300137305 */ /* 0x000e24000021f100 */
[----:B0-----:R-:W-:Y:S01]  /*7cf0*/  STG.E.U16 desc[UR36][R2.64], R19 ;  /* 0x0000001302007986 */ /* 0x001fe2000c101524 */
[----:B------:R-:W-:Y:S05]  /*7d00*/  EXIT ;  /* 0x000000000000794d */ /* 0x000fea0003800000 */
.L_x_10643:
        /* <DEDUP_REMOVED lines=9> */
.L_x_10650:
[----:B-----5:R-:W-:-:S05]  /*7da0*/  IMAD.U32 R0, R19, 0x10000, RZ ;  /* 0x0001000013007824 */ /* 0x020fca00078e00ff */
[----:B------:R-:W-:-:S05]  /*7db0*/  F2FP.F16.F32.PACK_AB R0, RZ, R0 ;  /* 0x00000000ff00723e */ /* 0x000fca00000000ff */
[----:B------:R-:W-:Y:S01]  /*7dc0*/  STG.E.U16 desc[UR36][R2.64], R0 ;  /* 0x0000000002007986 */ /* 0x000fe2000c101524 */
[----:B------:R-:W-:Y:S05]  /*7dd0*/  EXIT ;  /* 0x000000000000794d */ /* 0x000fea0003800000 */
.L_x_10649:
        /* <DEDUP_REMOVED lines=10> */
.L_x_10652:
[----:B-----5:R-:W-:-:S05]  /*7e80*/  IMAD.U32 R19, R19, 0x10000, RZ ;  /* 0x0001000013137824 */ /* 0x020fca00078e00ff */
[----:B------:R-:W-:-:S04]  /*7e90*/  F2FP.F16.F32.PACK_AB R5, RZ, R19 ;  /* 0x00000013ff05723e */ /* 0x000fc800000000ff */
[----:B------:R-:W-:-:S05]  /*7ea0*/  PRMT R5, R5, 0x5410, RZ ;  /* 0x0000541005057816 */ /* 0x000fca00000000ff */
[----:B------:R-:W-:Y:S01]  /*7eb0*/  STG.E desc[UR36][R2.64], R5 ;  /* 0x0000000502007986 */ /* 0x000fe2000c101924 */
[----:B------:R-:W-:Y:S05]  /*7ec0*/  EXIT ;  /* 0x000000000000794d */ /* 0x000fea0003800000 */
.L_x_10651:
[----:B-----5:R-:W-:-:S04]  /*7ed0*/  IMAD.U32 R4, R19, 0x10000, RZ ;  /* 0x0001000013047824 */ /* 0x020fc800078e00ff */
[----:B------:R-:W-:-:S06]  /*7ee0*/  FMUL.FTZ R4, R4, 1 ;  /* 0x3f80000004047820 */ /* 0x000fcc0000410000 */
[----:B------:R-:W0:Y:S02]  /*7ef0*/  F2F.F64.F32 R4, R4 ;  /* 0x0000000400047310 */ /* 0x000e240000201800 */
[----:B0-----:R-:W-:Y:S01]  /*7f00*/  STG.E.64 desc[UR36][R2.64], R4 ;  /* 0x0000000402007986 */ /* 0x001fe2000c101b24 */
[----:B------:R-:W-:Y:S05]  /*7f10*/  EXIT ;  /* 0x000000000000794d */ /* 0x000fea0003800000 */
.L_x_10642:
        /* <DEDUP_REMOVED lines=13> */
.L_x_10655:
[----:B-----5:R-:W-:Y:S01]  /*7ff0*/  IMAD.U32 R19, R19, 0x10000, RZ ;  /* 0x0001000013137824 */ /* 0x020fe200078e00ff */
[----:B----4-:R-:W-:-:S03]  /*8000*/  CS2R R6, SRZ ;  /* 0x0000000000067805 */ /* 0x010fc6000001ff00 */
[----:B------:R-:W-:-:S06]  /*8010*/  FMUL.FTZ R4, R19, 1 ;  /* 0x3f80000013047820 */ /* 0x000fcc0000410000 */
[----:B------:R-:W0:Y:S02]  /*8020*/  F2F.F64.F32 R4, R4 ;  /* 0x0000000400047310 */ /* 0x000e240000201800 */
[----:B0-----:R-:W-:Y:S01]  /*8030*/  STG.E.128 desc[UR36][R2.64], R4 ;  /* 0x0000000402007986 */ /* 0x001fe2000c101d24 */
[----:B------:R-:W-:Y:S05]  /*8040*/  EXIT ;  /* 0x000000000000794d */ /* 0x000fea0003800000 */
.L_x_10654:
        /* <DEDUP_REMOVED lines=21> */
.L_x_10659:
[----:B------:R-:W-:Y:S05]  /*81a0*/  BSYNC B0 ;  /* 0x0000000000007941 */ /* 0x000fea0003800000 */
.L_x_10658:
[----:B------:R-:W-:-:S05]  /*81b0*/  LOP3.LUT R5, R0, R5, RZ, 0xfc, !PT ;  /* 0x0000000500057212 */ /* 0x000fca00078efcff */
[----:B------:R-:W-:Y:S01]  /*81c0*/  STG.E.U8 desc[UR36][R2.64], R5 ;  /* 0x0000000502007986 */ /* 0x000fe2000c101124 */
[----:B------:R-:W-:Y:S05]  /*81d0*/  EXIT ;  /* 0x000000000000794d */ /* 0x000fea0003800000 */
.L_x_10657:
        /* <DEDUP_REMOVED lines=13> */
.L_x_10661:
[----:B------:R-:W-:Y:S01]  /*82b0*/  IMAD.MOV.U32 R0, RZ, RZ, 0x7f ;  /* 0x0000007fff007424 */ /* 0x000fe200078e00ff */
[----:B------:R-:W-:-:S04]  /*82c0*/  ISETP.GT.U32.AND P0, PT, R4, 0x7f800000, PT ;  /* 0x7f8000000400780c */ /* 0x000fc80003f04070 */
[----:B------:R-:W-:-:S09]  /*82d0*/  SEL R0, R0, 0x7c, P0 ;  /* 0x0000007c00007807 */ /* 0x000fd20000000000 */
.L_x_10662:
[----:B------:R-:W-:Y:S05]  /*82e0*/  BSYNC B0 ;  /* 0x0000000000007941 */ /* 0x000fea0003800000 */
.L_x_10660:
[----:B------:R-:W-:-:S04]  /*82f0*/  LOP3.LUT R4, R19, 0x80000000, RZ, 0xc0, !PT ;  /* 0x8000000013047812 */ /* 0x000fc800078ec0ff */
[----:B------:R-:W-:-:S04]  /*8300*/  SHF.R.U32.HI R5, RZ, 0x18, R4 ;  /* 0x00000018ff057819 */ /* 0x000fc80000011604 */
[----:B------:R-:W-:-:S05]  /*8310*/  LOP3.LUT R5, R0, R5, RZ, 0xfc, !PT ;  /* 0x0000000500057212 */ /* 0x000fca00078efcff */
[----:B------:R-:W-:Y:S01]  /*8320*/  STG.E.U8 desc[UR36][R2.64], R5 ;  /* 0x0000000502007986 */ /* 0x000fe2000c101124 */
[----:B------:R-:W-:Y:S05]  /*8330*/  EXIT ;  /* 0x000000000000794d */ /* 0x000fea0003800000 */
.L_x_10656:
[----:B-----5:R-:W-:Y:S01]  /*8340*/  STG.E.U16 desc[UR36][R2.64], R19 ;  /* 0x0000001302007986 */ /* 0x020fe2000c101524 */
[----:B------:R-:W-:Y:S05]  /*8350*/  EXIT ;  /* 0x000000000000794d */ /* 0x000fea0003800000 */
.L_x_10653:
        /* <DEDUP_REMOVED lines=12> */
.L_x_10665:
        /* <DEDUP_REMOVED lines=17> */
.L_x_10668:
[----:B------:R-:W-:-:S04]  /*8530*/  LOP3.LUT R0, R19, 0x80000000, RZ, 0xc0, !PT ;  /* 0x8000000013007812 */ /* 0x000fc800078ec0ff */
[----:B------:R-:W-:-:S04]  /*8540*/  SHF.R.U32.HI R5, RZ, 0x18, R0 ;  /* 0x00000018ff057819 */ /* 0x000fc80000011600 */
[----:B------:R-:W-:-:S04]  /*8550*/  LOP3.LUT R4, R4, R5, RZ, 0xfc, !PT ;  /* 0x0000000504047212 */ /* 0x000fc800078efcff */
[----:B------:R-:W-:-:S07]  /*8560*/  PRMT R0, R4, 0x7610, R0 ;  /* 0x0000761004007816 */ /* 0x000fce0000000000 */
.L_x_10667:
[----:B------:R-:W-:Y:S05]  /*8570*/  BSYNC B0 ;  /* 0x0000000000007941 */ /* 0x000fea0003800000 */
.L_x_10666:
[----:B------:R-:W-:Y:S01]  /*8580*/  STG.E.U8 desc[UR36][R2.64], R0 ;  /* 0x0000000002007986 */ /* 0x000fe2000c101124 */
[----:B------:R-:W-:Y:S05]  /*8590*/  EXIT ;  /* 0x000000000000794d */ /* 0x000fea0003800000 */
.L_x_10664:
        /* <DEDUP_REMOVED lines=17> */
.L_x_10671:
[----:B------:R-:W-:-:S04]  /*86b0*/  LOP3.LUT R0, R19, 0x80000000, RZ, 0xc0, !PT ;  /* 0x8000000013007812 */ /* 0x000fc800078ec0ff */
[----:B------:R-:W-:-:S04]  /*86c0*/  SHF.R.U32.HI R5, RZ, 0x18, R0 ;  /* 0x00000018ff057819 */ /* 0x000fc80000011600 */
[----:B------:R-:W-:-:S04]  /*86d0*/  LOP3.LUT R4, R4, R5, RZ, 0xfc, !PT ;  /* 0x0000000504047212 */ /* 0x000fc800078efcff */
[----:B------:R-:W-:-:S07]  /*86e0*/  PRMT R0, R4, 0x7610, R0 ;  /* 0x0000761004007816 */ /* 0x000fce0000000000 */
.L_x_10670:
[----:B------:R-:W-:Y:S05]  /*86f0*/  BSYNC B0 ;  /* 0x0000000000007941 */ /* 0x000fea0003800000 */
.L_x_10669:
[----:B------:R-:W-:Y:S01]  /*8700*/  STG.E.U8 desc[UR36][R2.64], R0 ;  /* 0x0000000002007986 */ /* 0x000fe2000c101124 */
[----:B------:R-:W-:Y:S05]  /*8710*/  EXIT ;  /* 0x000000000000794d */ /* 0x000fea0003800000 */
.L_x_10663:
        /* <DEDUP_REMOVED lines=22> */
.L_x_10646:
        /* <DEDUP_REMOVED lines=9> */
[----:B----4-:R-:W-:-:S02]  /*8910*/  IMAD.U32 R7, RZ, RZ, UR5 ;  /* 0x00000005ff077e24 */ /* 0x010fc4000f8e00ff */
[----:B------:R-:W-:Y:S02]  /*8920*/  IMAD.U32 R11, RZ, RZ, UR7 ;  /* 0x00000007ff0b7e24 */ /* 0x000fe4000f8e00ff */
[----:B------:R-:W-:Y:S02]  /*8930*/  IMAD.MOV.U32 R8, RZ, RZ, 0x65 ;  /* 0x00000065ff087424 */ /* 0x000fe400078e00ff */
[----:B------:R-:W-:Y:S02]  /*8940*/  IMAD.MOV.U32 R12, RZ, RZ, 0x1 ;  /* 0x00000001ff0c7424 */ /* 0x000fe400078e00ff */
[----:B0-----:R-:W-:-:S07]  /*8950*/  IMAD.MOV.U32 R13, RZ, RZ, RZ ;  /* 0x000000ffff0d7224 */ /* 0x001fce00078e00ff */
[----:B------:R-:W-:-:S07]  /*8960*/  LEPC R20, `(.L_x_10674) ;  /* 0x000000001014794e */ /* 0x000fce0000000000 */
[----:B-1---5:R-:W-:Y:S05]  /*8970*/  CALL.ABS.NOINC R2 ;  /* 0x0000000002007343 */ /* 0x022fea0003c00000 */
.L_x_10674:
[----:B------:R-:W-:Y:S05]  /*8980*/  EXIT ;  /* 0x000000000000794d */ /* 0x000fea0003800000 */
.L_x_10673:
[----:B-----5:R-:W-:-:S06]  /*8990*/  IMAD.U32 R4, R19, 0x10000, RZ ;  /* 0x0001000013047824 */ /* 0x020fcc00078e00ff */
[----:B------:R-:W0:Y:S02]  /*89a0*/  F2I.U64.TRUNC R4, R4 ;  /* 0x0000000400047311 */ /* 0x000e24000020d800 */
[----:B0-----:R-:W-:Y:S01]  /*89b0*/  STG.E.64 desc[UR36][R2.64], R4 ;  /* 0x0000000402007986 */ /* 0x001fe2000c101b24 */
[----:B------:R-:W-:Y:S05]  /*89c0*/  EXIT ;  /* 0x000000000000794d */ /* 0x000fea0003800000 */
.L_x_10672:
[----:B-----5:R-:W-:-:S06]  /*89d0*/  IMAD.U32 R19, R19, 0x10000, RZ ;  /* 0x0001000013137824 */ /* 0x020fcc00078e00ff */
[----:B------:R-:W0:Y:S02]  /*89e0*/  F2I.FTZ.U32.TRUNC.NTZ R19, R19 ;  /* 0x0000001300137305 */ /* 0x000e24000021f000 */
[----:B0-----:R-:W-:Y:S01]  /*89f0*/  STG.E desc[UR36][R2.64], R19 ;  /* 0x0000001302007986 */ /* 0x001fe2000c101924 */
[----:B------:R-:W-:Y:S05]  /*8a00*/  EXIT ;  /* 0x000000000000794d */ /* 0x000fea0003800000 */
.L_x_10675:
        /* <DEDUP_REMOVED lines=15> */
.L_x_12908:


//--------------------- .text._ZN2at6native18elementwise_kernelILi128ELi4EZNS0_22gpu_kernel_impl_nocastIZZZNS0_18GeluCUDAKernelImplERNS_18TensorIteratorBaseENS0_8GeluTypeEENKUlvE_clEvENKUlvE2_clEvEUlN3c108BFloat16EE_EEvS4_RKT_EUliE_EEviT1_ --------------------------
	.section	.text._ZN2at6native18elementwise_kernelILi128ELi4EZNS0_22gpu_kernel_impl_nocastIZZZNS0_18GeluCUDAKernelImplERNS_18TensorIteratorBaseENS0_8GeluTypeEENKUlvE_clEvENKUlvE2_clEvEUlN3c108BFloat16EE_EEvS4_RKT_EUliE_EEviT1_,"ax",@progbits
	.align	128
        .global         _ZN2at6native18elementwise_kernelILi128ELi4EZNS0_22gpu_kernel_impl_nocastIZZZNS0_18GeluCUDAKernelImplERNS_18TensorIteratorBaseENS0_8GeluTypeEENKUlvE_clEvENKUlvE2_clEvEUlN3c108BFloat16EE_EEvS4_RKT_EUliE_EEviT1_
        .type           _ZN2at6native18elementwise_kernelILi128ELi4EZNS0_22gpu_kernel_impl_nocastIZZZNS0_18GeluCUDAKernelImplERNS_18TensorIteratorBaseENS0_8GeluTypeEENKUlvE_clEvENKUlvE2_clEvEUlN3c108BFloat16EE_EEvS4_RKT_EUliE_EEviT1_,@function
        .size           _ZN2at6native18elementwise_kernelILi128ELi4EZNS0_22gpu_kernel_impl_nocastIZZZNS0_18GeluCUDAKernelImplERNS_18TensorIteratorBaseENS0_8GeluTypeEENKUlvE_clEvENKUlvE2_clEvEUlN3c108BFloat16EE_EEvS4_RKT_EUliE_EEviT1_,(.L_x_12909 - _ZN2at6native18elementwise_kernelILi128ELi4EZNS0_22gpu_kernel_impl_nocastIZZZNS0_18GeluCUDAKernelImplERNS_18TensorIteratorBaseENS0_8GeluTypeEENKUlvE_clEvENKUlvE2_clEvEUlN3c108BFloat16EE_EEvS4_RKT_EUliE_EEviT1_)
        .other          _ZN2at6native18elementwise_kernelILi128ELi4EZNS0_22gpu_kernel_impl_nocastIZZZNS0_18GeluCUDAKernelImplERNS_18TensorIteratorBaseENS0_8GeluTypeEENKUlvE_clEvENKUlvE2_clEvEUlN3c108BFloat16EE_EEvS4_RKT_EUliE_EEviT1_,@"STO_CUDA_ENTRY STV_DEFAULT"
_ZN2at6native18elementwise_kernelILi128ELi4EZNS0_22gpu_kernel_impl_nocastIZZZNS0_18GeluCUDAKernelImplERNS_18TensorIteratorBaseENS0_8GeluTypeEENKUlvE_clEvENKUlvE2_clEvEUlN3c108BFloat16EE_EEvS4_RKT_EUliE_EEviT1_:
.text._ZN2at6native18elementwise_kernelILi128ELi4EZNS0_22gpu_kernel_impl_nocastIZZZNS0_18GeluCUDAKernelImplERNS_18TensorIteratorBaseENS0_8GeluTypeEENKUlvE_clEvENKUlvE2_clEvEUlN3c108BFloat16EE_EEvS4_RKT_EUliE_EEviT1_:
        /* <DEDUP_REMOVED lines=311> */
.L_x_10678:
[----:B------:R-:W-:Y:S02]  /*1370*/  ULDC.64 UR8, c[0x0][0x418] ;  /* 0x0001060000087ab9 */ /* 0x000fe40000000a00 */
[----:B------:R-:W-:-:S04]  /*1380*/  IADD3 R4, P0, R2, UR8, RZ ;  /* 0x0000000802047c10 */ /* 0x000fc8000ff1e0ff */
[----:B------:R-:W-:Y:S01]  /*1390*/  IADD3.X R5, RZ, UR9, RZ, P0, !PT ;  /* 0x00000009ff057c10 */ /* 0x000fe200087fe4ff */
[----:B------:R-:W-:-:S04]  /*13a0*/  ULDC.64 UR8, c[0x0][0x410] ;  /* 0x0001040000087ab9 */ /* 0x000fc80000000a00 */
[----:B------:R-:W2:Y:S01]  /*13b0*/  LDG.E.U16 R4, desc[UR4][R4.64] ;  /* 0x0000000404047981 */ /* 0x000ea2000c1e1500 */
[----:B------:R-:W-:Y:S02]  /*13c0*/  IADD3 R0, R0, 0x80, RZ ;  /* 0x0000008000007810 */ /* 0x000fe40007ffe0ff */
[----:B--2---:R-:W-:-:S05]  /*13d0*/  SHF.L.U32 R2, R4, 0x10, RZ ;  /* 0x0000001004027819 */ /* 0x004fca00000006ff */
[----:B------:R-:W-:-:S04]  /*13e0*/  FMUL.FTZ R7, R2, R2 ;  /* 0x0000000202077220 */ /* 0x000fc80000410000 */
[----:B------:R-:W-:-:S04]  /*13f0*/  FMUL.FTZ R7, R2, R7 ;  /* 0x0000000702077220 */ /* 0x000fc80000410000 */
[----:B------:R-:W-:Y:S01]  /*1400*/  FFMA.FTZ R7, R7, 0.044714998453855514526, R2 ;  /* 0x3d37271307077823 */ /* 0x000fe20000010002 */
[----:B------:R-:W-:-:S03]  /*1410*/  FMUL.FTZ R2, R2, 0.5 ;  /* 0x3f00000002027820 */ /* 0x000fc60000410000 */
[----:B------:R-:W-:-:S06]  /*1420*/  FMUL.FTZ R7, R7, 0.79788458347320556641 ;  /* 0x3f4c422a07077820 */ /* 0x000fcc0000410000 */
[----:B------:R-:W0:Y:S02]  /*1430*/  MUFU.TANH R7, R7 ;  /* 0x0000000700077308 */ /* 0x000e240000002400 */
[----:B0-----:R-:W-:-:S04]  /*1440*/  FADD.FTZ R9, R7, 1 ;  /* 0x3f80000007097421 */ /* 0x001fc80000010000 */
[----:B------:R-:W-:Y:S01]  /*1450*/  FMUL.FTZ R9, R2, R9 ;  /* 0x0000000902097220 */ /* 0x000fe20000410000 */
[----:B------:R-:W-:-:S04]  /*1460*/  IADD3 R2, P0, R3, UR8, RZ ;  /* 0x0000000803027c10 */ /* 0x000fc8000ff1e0ff */
[----:B------:R-:W-:Y:S02]  /*1470*/  F2FP.BF16.F32.PACK_AB R9, RZ, R9 ;  /* 0x00000009ff09723e */ /* 0x000fe400000010ff */
[----:B------:R-:W-:-:S05]  /*1480*/  IADD3.X R3, RZ, UR9, RZ, P0, !PT ;  /* 0x00000009ff037c10 */ /* 0x000fca00087fe4ff */
[----:B------:R0:W-:Y:S02]  /*1490*/  STG.E.U16 desc[UR4][R2.64], R9 ;  /* 0x0000000902007986 */ /* 0x0001e4000c101504 */
.L_x_10677:
[----:B------:R-:W-:Y:S05]  /*14a0*/  BSYNC B0 ;  /* 0x0000000000007941 */ /* 0x000fea0003800000 */
.L_x_10676:
[----:B------:R-:W-:Y:S01]  /*14b0*/  ISETP.GE.AND P0, PT, R0, UR6, PT ;  /* 0x0000000600007c0c */ /* 0x000fe2000bf06270 */
[----:B------:R-:W-:-:S12]  /*14c0*/  BSSY B0, `(.L_x_10679) ;  /* 0x0000286000007945 */ /* 0x000fd80003800000 */
[----:B------:R-:W-:Y:S05]  /*14d0*/  @P0 BRA `(.L_x_10680) ;  /* 0x0000002800100947 */ /* 0x000fea0003800000 */
[----:B------:R-:W1:Y:S01]  /*14e0*/  LDC R8, c[0x0][0x218] ;  /* 0x00008600ff087b82 */ /* 0x000e620000000800 */
[----:B0-----:R-:W-:Y:S02]  /*14f0*/  CS2R R2, SRZ ;  /* 0x0000000000027805 */ /* 0x001fe4000001ff00 */
[----:B-1----:R-:W-:-:S13]  /*1500*/  ISETP.NE.AND P0, PT, R8, RZ, PT ;  /* 0x000000ff0800720c */ /* 0x002fda0003f05270 */
        /* <DEDUP_REMOVED lines=299> */
.L_x_10681:
        /* <DEDUP_REMOVED lines=17> */
[----:B------:R-:W-:Y:S02]  /*28d0*/  IADD3.X R3, RZ, UR9, RZ, P0, !PT ;  /* 0x00000009ff037c10 */ /* 0x000fe400087fe4ff */
[----:B------:R-:W-:-:S03]  /*28e0*/  ISETP.GE.AND P0, PT, R0, UR6, PT ;  /* 0x0000000600007c0c */ /* 0x000fc6000bf06270 */
[----:B------:R1:W-:Y:S10]  /*28f0*/  STG.E.U16 desc[UR4][R2.64], R9 ;  /* 0x0000000902007986 */ /* 0x0003f4000c101504 */
[----:B------:R-:W-:Y:S05]  /*2900*/  @P0 BRA `(.L_x_10680) ;  /* 0x0000001400040947 */ /* 0x000fea0003800000 */
[----:B------:R-:W0:Y:S01]  /*2910*/  LDC R8, c[0x0][0x218] ;  /* 0x00008600ff087b82 */ /* 0x000e220000000800 */
[----:B-1----:R-:W-:Y:S02]  /*2920*/  CS2R R2, SRZ ;  /* 0x0000000000027805 */ /* 0x002fe4000001ff00 */
        /* <DEDUP_REMOVED lines=280> */
[----:B------:R-:W-:Y:S01]  /*3ab0*/  IMAD.MOV.U32 R4, RZ, RZ, RZ ;  /* 0x000000ffff047224 */ /* 0x000fe200078e00ff */
[----:B------:R-:W-:Y:S01]  /*3ac0*/  ULDC.64 UR8, c[0x0][0x330] ;  /* 0x0000cc0000087ab9 */ /* 0x000fe20000000a00 */
[----:B------:R-:W-:Y:S02]  /*3ad0*/  ULDC UR7, c[0x0][0x338] ;  /* 0x0000ce0000077ab9 */ /* 0x000fe40000000800 */
[----:B------:R-:W-:-:S05]  /*3ae0*/  IMAD.HI.U32 R8, R5, UR9, R4 ;  /* 0x0000000905087c27 */ /* 0x000fca000f8e0004 */
[----:B------:R-:W-:-:S03]  /*3af0*/  SHF.R.U32.HI R9, RZ, UR7, R8 ;  /* 0x00000007ff097c19 */ /* 0x000fc60008011608 */
        /* <DEDUP_REMOVED lines=15> */
.L_x_10682:
        /* <DEDUP_REMOVED lines=19> */
.L_x_10680:
[----:B------:R-:W-:Y:S05]  /*3d20*/  BSYNC B0 ;  /* 0x0000000000007941 */ /* 0x000fea0003800000 */
.L_x_10679:
[----:B------:R-:W-:-:S13]  /*3d30*/  ISETP.GE.AND P0, PT, R0, UR6, PT ;  /* 0x0000000600007c0c */ /* 0x000fda000bf06270 */
[----:B------:R-:W-:Y:S05]  /*3d40*/  @P0 EXIT ;  /* 0x000000000000094d */ /* 0x000fea0003800000 */
[----:B------:R-:W3:Y:S01]  /*3d50*/  LDC R8, c[0x0][0x218] ;  /* 0x00008600ff087b82 */ /* 0x000ee20000000800 */
[----:B012---:R-:W-:Y:S02]  /*3d60*/  CS2R R2, SRZ ;  /* 0x0000000000027805 */ /* 0x007fe4000001ff00 */
[----:B---3--:R-:W-:-:S13]  /*3d70*/  ISETP.NE.AND P0, PT, R8, RZ, PT ;  /* 0x000000ff0800720c */ /* 0x008fda0003f05270 */
[----:B------:R-:W-:Y:S05]  /*3d80*/  @!P0 BRA `(.L_x_10683) ;  /* 0x0000001000a88947 */ /* 0x000fea0003800000 */
[----:B------:R-:W-:Y:S01]  /*3d90*/  HFMA2.MMA R2, -RZ, RZ, 0, 0 ;  /* 0x00000000ff027435 */ /* 0x000fe200000001ff */
[----:B------:R-:W-:Y:S01]  /*3da0*/  MOV R3, R0 ;  /* 0x0000000000037202 */ /* 0x000fe20000000f00 */
[----:B------:R-:W-:Y:S01]  /*3db0*/  ULDC.64 UR6, c[0x0][0x220] ;  /* 0x0000880000067ab9 */ /* 0x000fe20000000a00 */
[----:B------:R-:W-:-:S07]  /*3dc0*/  ISETP.NE.AND P0, PT, R8, 0x1, PT ;  /* 0x000000010800780c */ /* 0x000fce0003f05270 */
        /* <DEDUP_REMOVED lines=294> */
.L_x_10683:
[----:B------:R-:W-:Y:S02]  /*5030*/  ULDC.64 UR6, c[0x0][0x418] ;  /* 0x0001060000067ab9 */ /* 0x000fe40000000a00 */
[----:B------:R-:W-:-:S04]  /*5040*/  IADD3 R4, P0, R2, UR6, RZ ;  /* 0x0000000602047c10 */ /* 0x000fc8000ff1e0ff */
[----:B------:R-:W-:Y:S01]  /*5050*/  IADD3.X R5, RZ, UR7, RZ, P0, !PT ;  /* 0x00000007ff057c10 */ /* 0x000fe200087fe4ff */
[----:B------:R-:W-:-:S04]  /*5060*/  ULDC.64 UR6, c[0x0][0x410] ;  /* 0x0001040000067ab9 */ /* 0x000fc80000000a00 */
[----:B------:R-:W2:Y:S01]  /*5070*/  LDG.E.U16 R4, desc[UR4][R4.64] ;  /* 0x0000000404047981 */ /* 0x000ea2000c1e1500 */
[----:B------:R-:W-:-:S04]  /*5080*/  IADD3 R2, P0, R3, UR6, RZ ;  /* 0x0000000603027c10 */ /* 0x000fc8000ff1e0ff */
[----:B------:R-:W-:Y:S02]  /*5090*/  IADD3.X R3, RZ, UR7, RZ, P0, !PT ;  /* 0x00000007ff037c10 */ /* 0x000fe400087fe4ff */
        /* <DEDUP_REMOVED lines=8> */
[----:B------:R-:W-:-:S05]  /*5120*/  FMUL.FTZ R0, R0, R9 ;  /* 0x0000000900007220 */ /* 0x000fca0000410000 */
[----:B------:R-:W-:-:S05]  /*5130*/  F2FP.BF16.F32.PACK_AB R0, RZ, R0 ;  /* 0x00000000ff00723e */ /* 0x000fca00000010ff */
[----:B------:R-:W-:Y:S01]  /*5140*/  STG.E.U16 desc[UR4][R2.64], R0 ;  /* 0x0000000002007986 */ /* 0x000fe2000c101504 */
[----:B------:R-:W-:Y:S05]  /*5150*/  EXIT ;  /* 0x000000000000794d */ /* 0x000fea0003800000 */
.L_x_10684:
        /* <DEDUP_REMOVED lines=10> */
.L_x_12909:


//--------------------- .text._ZN2at6native27unrolled_elementwise_kernelIZZZNS0_18GeluCUDAKernelImplERNS_18TensorIteratorBaseENS0_8GeluTypeEENKUlvE_clEvENKUlvE2_clEvEUlN3c108BFloat16EE_St5arrayIPcLm2EELi4E23TrivialOffsetCalculatorILi1EjESE_NS0_6memory15LoadWithoutCastENSF_16StoreWithoutCastEEEviT_T0_T2_T3_T4_T5_ --------------------------
	.section	.text._ZN2at6native27unrolled_elementwise_kernelIZZZNS0_18GeluCUDAKernelImplERNS_18TensorIteratorBaseENS0_8GeluTypeEENKUlvE_clEvENKUlvE2_clEvEUlN3c108BFloat16EE_St5arrayIPcLm2EELi4E23TrivialOffsetCalculatorILi1EjESE_NS0_6memory15LoadWithoutCastENSF_16StoreWithoutCastEEEviT_T0_T2_T3_T4_T5_,"ax",@progbits
	.align	128
        .global         _ZN2at6native27unrolled_elementwise_kernelIZZZNS0_18GeluCUDAKernelImplERNS_18TensorIteratorBaseENS0_8GeluTypeEENKUlvE_clEvENKUlvE2_clEvEUlN3c108BFloat16EE_St5arrayIPcLm2EELi4E23TrivialOffsetCalculatorILi1EjESE_NS0_6memory15LoadWithoutCastENSF_16StoreWithoutCastEEEviT_T0_T2_T3_T4_T5_
        .type           _ZN2at6native27unrolled_elementwise_kernelIZZZNS0_18GeluCUDAKernelImplERNS_18TensorIteratorBaseENS0_8GeluTypeEENKUlvE_clEvENKUlvE2_clEvEUlN3c108BFloat16EE_St5arrayIPcLm2EELi4E23TrivialOffsetCalculatorILi1EjESE_NS0_6memory15LoadWithoutCastENSF_16StoreWithoutCastEEEviT_T0_T2_T3_T4_T5_,@function
        .size           _ZN2at6native27unrolled_elementwise_kernelIZZZNS0_18GeluCUDAKernelImplERNS_18TensorIteratorBaseENS0_8GeluTypeEENKUlvE_clEvENKUlvE2_clEvEUlN3c108BFloat16EE_St5arrayIPcLm2EELi4E23TrivialOffsetCalculatorILi1EjESE_NS0_6memory15LoadWithoutCastENSF_16StoreWithoutCastEEEviT_T0_T2_T3_T4_T5_,(.L_x_12910 - _ZN2at6native27unrolled_elementwise_kernelIZZZNS0_18GeluCUDAKernelImplERNS_18TensorIteratorBaseENS0_8GeluTypeEENKUlvE_clEvENKUlvE2_clEvEUlN3c108BFloat16EE_St5arrayIPcLm2EELi4E23TrivialOffsetCalculatorILi1EjESE_NS0_6memory15LoadWithoutCastENSF_16StoreWithoutCastEEEviT_T0_T2_T3_T4_T5_)
        .other          _ZN2at6native27unrolled_elementwise_kernelIZZZNS0_18GeluCUDAKernelImplERNS_18TensorIteratorBaseENS0_8GeluTypeEENKUlvE_clEvENKUlvE2_clEvEUlN3c108BFloat16EE_St5arrayIPcLm2EELi4E23TrivialOffsetCalculatorILi1EjESE_NS0_6memory15LoadWithoutCastENSF_16StoreWithoutCastEEEviT_T0_T2_T3_T4_T5_,@"STO_CUDA_ENTRY STV_DEFAULT"
_ZN2at6native27unrolled_elementwise_kernelIZZZNS0_18GeluCUDAKernelImplERNS_18TensorIteratorBaseENS0_8GeluTypeEENKUlvE_clEvENKUlvE2_clEvEUlN3c108BFloat16EE_St5arrayIPcLm2EELi4E23TrivialOffsetCalculatorILi1EjESE_NS0_6memory15LoadWithoutCastENSF_16StoreWithoutCastEEEviT_T0_T2_T3_T4_T5_:
.text._ZN2at6native27unrolled_elementwise_kernelIZZZNS0_18GeluCUDAKernelImplERNS_18TensorIteratorBaseENS0_8GeluTypeEENKUlvE_clEvENKUlvE2_clEvEUlN3c108BFloat16EE_St5arrayIPcLm2EELi4E23TrivialOffsetCalculatorILi1EjESE_NS0_6memory15LoadWithoutCastENSF_16StoreWithoutCastEEEviT_T0_T2_T3_T4_T5_:
        /* <DEDUP_REMOVED lines=9> */
[----:B------:R-:W-:Y:S01]  /*0090*/  @!P0 IADD3 R7, R3, 0x80, RZ ;  /* 0x0000008003078810 */ /* 0x000fe20007ffe0ff */
[----:B------:R-:W0:Y:S03]  /*00a0*/  @!P0 LDC.64 R14, c[0x0][0x218] ;  /* 0x00008600ff0e8b82 */ /* 0x000e260000000a00 */
[----:B------:R-:W-:-:S13]  /*00b0*/  ISETP.GE.AND P1, PT, R7, R2, PT ;  /* 0x000000020700720c */ /* 0x000fda0003f26270 */
[----:B------:R-:W-:Y:S01]  /*00c0*/  @!P1 LEA R9, R0, R7, 0x9 ;  /* 0x0000000700099211 */ /* 0x000fe200078e48ff */
[----:B------:R-:W1:Y:S01]  /*00d0*/  @!P1 LDC.64 R10, c[0x0][0x220] ;  /* 0x00008800ff0a9b82 */ /* 0x000e620000000a00 */
[----:B------:R-:W-:-:S04]  /*00e0*/  @!P1 IADD3 R7, R7, 0x80, RZ ;  /* 0x0000008007079810 */ /* 0x000fc80007ffe0ff */
[----:B------:R-:W-:-:S13]  /*00f0*/  ISETP.GE.AND P3, PT, R7, R2, PT ;  /* 0x000000020700720c */ /* 0x000fda0003f66270 */
[----:B------:R-:W-:Y:S01]  /*0100*/  @!P3 LEA R17, R0, R7, 0x9 ;  /* 0x000000070011b211 */ /* 0x000fe200078e48ff */
[----:B------:R-:W2:Y:S01]  /*0110*/  @!P3 LDC.64 R4, c[0x0][0x220] ;  /* 0x00008800ff04bb82 */ /* 0x000ea20000000a00 */
[----:B------:R-:W-:-:S04]  /*0120*/  @!P3 IADD3 R7, R7, 0x80, RZ ;  /* 0x000000800707b810 */ /* 0x000fc80007ffe0ff */
[----:B------:R-:W-:Y:S01]  /*0130*/  ISETP.GE.AND P2, PT, R7, R2, PT ;  /* 0x000000020700720c */ /* 0x000fe20003f46270 */
[----:B-1----:R-:W-:-:S12]  /*0140*/  @!P1 IMAD.WIDE.U32 R10, R9, 0x2, R10 ;  /* 0x00000002090a9825 */ /* 0x002fd800078e000a */
[----:B------:R-:W1:Y:S01]  /*0150*/  @!P2 LDC.64 R12, c[0x0][0x220] ;  /* 0x00008800ff0cab82 */ /* 0x000e620000000a00 */
[C---:B------:R-:W-:Y:S01]  /*0160*/  @!P2 LEA R7, R0.reuse, R7, 0x9 ;  /* 0x000000070007a211 */ /* 0x040fe200078e48ff */
[----:B------:R3:W5:Y:S01]  /*0170*/  @!P1 LDG.E.U16 R8, desc[UR4][R10.64] ;  /* 0x000000040a089981 */ /* 0x000762000c1e1500 */
[----:B------:R-:W-:Y:S02]  /*0180*/  @!P0 LEA R9, R0, R3, 0x9 ;  /* 0x0000000300098211 */ /* 0x000fe400078e48ff */
[----:B------:R-:W-:Y:S01]  /*0190*/  PRMT R18, RZ, 0x7610, R18 ;  /* 0x00007610ff127816 */ /* 0x000fe20000000012 */
[--C-:B--2---:R-:W-:Y:S01]  /*01a0*/  @!P3 IMAD.WIDE.U32 R16, R17, 0x2, R4.reuse ;  /* 0x000000021110b825 */ /* 0x104fe200078e0004 */
[----:B------:R-:W-:Y:S02]  /*01b0*/  PRMT R4, RZ, 0x7610, R4 ;  /* 0x00007610ff047816 */ /* 0x000fe40000000004 */
[----:B------:R-:W-:Y:S01]  /*01c0*/  PRMT R5, RZ, 0x7610, R5 ;  /* 0x00007610ff057816 */ /* 0x000fe20000000005 */
[----:B------:R-:W-:Y:S03]  /*01d0*/  BSSY B0, `(.L_x_10685) ;  /* 0x000001d000007945 */ /* 0x000fe60003800000 */
[----:B------:R2:W5:Y:S01]  /*01e0*/  @!P3 LDG.E.U16 R4, desc[UR4][R16.64] ;  /* 0x000000041004b981 */ /* 0x000562000c1e1500 */
[----:B-1----:R-:W-:-:S02]  /*01f0*/  @!P2 IMAD.WIDE.U32 R12, R7, 0x2, R12 ;  /* 0x00000002070ca825 */ /* 0x002fc400078e000c */
[----:B------:R-:W1:Y:S03]  /*0200*/  @!P0 LDC.64 R6, c[0x0][0x220] ;  /* 0x00008800ff068b82 */ /* 0x000e660000000a00 */
[----:B------:R-:W5:Y:S01]  /*0210*/  @!P2 LDG.E.U16 R5, desc[UR4][R12.64] ;  /* 0x000000040c05a981 */ /* 0x000f62000c1e1500 */
[----:B-1----:R-:W-:Y:S01]  /*0220*/  @!P0 IMAD.WIDE.U32 R6, R9, 0x2, R6 ;  /* 0x0000000209068825 */ /* 0x002fe200078e0006 */
[----:B------:R-:W-:-:S04]  /*0230*/  MOV R9, R3 ;  /* 0x0000000300097202 */ /* 0x000fc80000000f00 */
[C---:B------:R-:W-:Y:S01]  /*0240*/  IADD3 R19, R9.reuse, 0x80, RZ ;  /* 0x0000008009137810 */ /* 0x040fe20007ffe0ff */
[----:B------:R1:W5:Y:S01]  /*0250*/  @!P0 LDG.E.U16 R18, desc[UR4][R6.64] ;  /* 0x0000000406128981 */ /* 0x000362000c1e1500 */
[C---:B---3--:R-:W-:Y:S01]  /*0260*/  VIADD R11, R9.reuse, 0x100 ;  /* 0x00000100090b7836 */ /* 0x048fe20000000000 */
[----:B--2---:R-:W-:Y:S02]  /*0270*/  IADD3 R17, R9, 0x180, RZ ;  /* 0x0000018009117810 */ /* 0x004fe40007ffe0ff */
[----:B------:R-:W-:Y:S02]  /*0280*/  @!P0 MOV R9, R19 ;  /* 0x0000001300098202 */ /* 0x000fe40000000f00 */
[----:B-1----:R-:W-:Y:S02]  /*0290*/  @!P0 LEA R7, R0, R3, 0x9 ;  /* 0x0000000300078211 */ /* 0x002fe400078e48ff */
[-C--:B------:R-:W-:Y:S02]  /*02a0*/  ISETP.GE.AND P1, PT, R19, R2.reuse, PT ;  /* 0x000000021300720c */ /* 0x080fe40003f26270 */
[-C--:B------:R-:W-:Y:S01]  /*02b0*/  ISETP.GE.AND P2, PT, R11, R2.reuse, PT ;  /* 0x000000020b00720c */ /* 0x080fe20003f46270 */
[----:B0-----:R-:W-:Y:S01]  /*02c0*/  @!P0 IMAD.WIDE.U32 R6, R7, 0x2, R14 ;  /* 0x0000000207068825 */ /* 0x001fe200078e000e */
[----:B------:R-:W-:-:S02]  /*02d0*/  ISETP.GE.AND P3, PT, R17, R2, PT ;  /* 0x000000021100720c */ /* 0x000fc40003f66270 */
[----:B------:R-:W-:Y:S01]  /*02e0*/  ISETP.GE.AND P4, PT, R9, R2, PT ;  /* 0x000000020900720c */ /* 0x000fe20003f86270 */
[----:B------:R-:W-:-:S12]  /*02f0*/  @P0 BRA `(.L_x_10686) ;  /* 0x0000000000280947 */ /* 0x000fd80003800000 */
[----:B-----5:R-:W-:-:S05]  /*0300*/  SHF.L.U32 R18, R18, 0x10, RZ ;  /* 0x0000001012127819 */ /* 0x020fca00000006ff */
        /* <DEDUP_REMOVED lines=8> */
[----:B------:R-:W-:-:S07]  /*0390*/  F2FP.BF16.F32.PACK_AB R3, RZ, R3 ;  /* 0x00000003ff03723e */ /* 0x000fce00000010ff */
.L_x_10686:
[----:B------:R-:W-:Y:S05]  /*03a0*/  BSYNC B0 ;  /* 0x0000000000007941 */ /* 0x000fea0003800000 */
.L_x_10685:
[----:B------:R-:W-:Y:S04]  /*03b0*/  BSSY B0, `(.L_x_10687) ;  /* 0x000000c000007945 */ /* 0x000fe80003800000 */
[----:B------:R-:W-:Y:S05]  /*03c0*/  @P1 BRA `(.L_x_10688) ;  /* 0x0000000000281947 */ /* 0x000fea0003800000 */
        /* <DEDUP_REMOVED lines=10> */
.L_x_10688:
[----:B------:R-:W-:Y:S05]  /*0470*/  BSYNC B0 ;  /* 0x0000000000007941 */ /* 0x000fea0003800000 */
.L_x_10687:
        /* <DEDUP_REMOVED lines=12> */
.L_x_10690:
[----:B------:R-:W-:Y:S05]  /*0540*/  BSYNC B0 ;  /* 0x0000000000007941 */ /* 0x000fea0003800000 */
.L_x_10689:
        /* <DEDUP_REMOVED lines=12> */
.L_x_10692:
[----:B------:R-:W-:Y:S05]  /*0610*/  BSYNC B0 ;  /* 0x0000000000007941 */ /* 0x000fea0003800000 */
.L_x_10691:
[----:B------:R0:W-:Y:S01]  /*0620*/  @!P0 STG.E.U16 desc[UR4][R6.64], R3 ;  /* 0x0000000306008986 */ /* 0x0001e2000c101504 */
[----:B------:R-:W-:Y:S04]  /*0630*/  BSSY B0, `(.L_x_10693) ;  /* 0x000000c000007945 */ /* 0x000fe80003800000 */
[----:B------:R-:W-:Y:S05]  /*0640*/  @P4 BRA `(.L_x_10694) ;  /* 0x0000000000284947 */ /* 0x000fea0003800000 */
[----:B0-----:R-:W0:Y:S01]  /*0650*/  LDC.64 R6, c[0x0][0x218] ;  /* 0x00008600ff067b82 */ /* 0x001e220000000a00 */
[----:B-----5:R-:W-:Y:S02]  /*0660*/  LEA R5, R0, R9, 0x9 ;  /* 0x0000000900057211 */ /* 0x020fe400078e48ff */
[----:B------:R-:W-:-:S04]  /*0670*/  IADD3 R9, R9, 0x80, RZ ;  /* 0x0000008009097810 */ /* 0x000fc80007ffe0ff */
[----:B------:R-:W-:-:S13]  /*0680*/  ISETP.GE.AND P0, PT, R9, R2, PT ;  /* 0x000000020900720c */ /* 0x000fda0003f06270 */
[----:B------:R-:W-:Y:S02]  /*0690*/  @!P0 LEA R3, R0, R9, 0x9 ;  /* 0x0000000900038211 */ /* 0x000fe400078e48ff */
[----:B------:R-:W-:Y:S01]  /*06a0*/  @!P0 IADD3 R9, R9, 0x80, RZ ;  /* 0x0000008009098810 */ /* 0x000fe20007ffe0ff */
[----:B0-----:R-:W-:-:S04]  /*06b0*/  IMAD.WIDE.U32 R4, R5, 0x2, R6 ;  /* 0x0000000205047825 */ /* 0x001fc800078e0006 */
[----:B------:R-:W-:Y:S01]  /*06c0*/  @!P0 IMAD.WIDE.U32 R6, R3, 0x2, R6 ;  /* 0x0000000203068825 */ /* 0x000fe200078e0006 */
[----:B------:R1:W-:Y:S04]  /*06d0*/  STG.E.U16 desc[UR4][R4.64], R8 ;  /* 0x0000000804007986 */ /* 0x0003e8000c101504 */
[----:B------:R1:W-:Y:S02]  /*06e0*/  @!P0 STG.E.U16 desc[UR4][R6.64], R12 ;  /* 0x0000000c06008986 */ /* 0x0003e4000c101504 */
.L_x_10694:
[----:B------:R-:W-:Y:S05]  /*06f0*/  BSYNC B0 ;  /* 0x0000000000007941 */ /* 0x000fea0003800000 */
.L_x_10693:
[----:B------:R-:W-:-:S13]  /*0700*/  ISETP.GE.AND P0, PT, R9, R2, PT ;  /* 0x000000020900720c */ /* 0x000fda0003f06270 */
[----:B------:R-:W-:Y:S05]  /*0710*/  @P0 EXIT ;  /* 0x000000000000094d */ /* 0x000fea0003800000 */
[----:B0-----:R-:W0:Y:S01]  /*0720*/  LDC.64 R2, c[0x0][0x218] ;  /* 0x00008600ff027b82 */ /* 0x001e220000000a00 */
[----:B------:R-:W-:-:S05]  /*0730*/  LEA R9, R0, R9, 0x9 ;  /* 0x0000000900097211 */ /* 0x000fca00078e48ff */
[----:B0-----:R-:W-:-:S05]  /*0740*/  IMAD.WIDE.U32 R2, R9, 0x2, R2 ;  /* 0x0000000209027825 */ /* 0x001fca00078e0002 */
[----:B------:R-:W-:Y:S01]  /*0750*/  STG.E.U16 desc[UR4][R2.64], R10 ;  /* 0x0000000a02007986 */ /* 0x000fe2000c101504 */
[----:B------:R-:W-:Y:S05]  /*0760*/  EXIT ;  /* 0x000000000000794d */ /* 0x000fea0003800000 */
.L_x_10695:
        /* <DEDUP_REMOVED lines=9> */
.L_x_12910:


//--------------------- .text._ZN2at6native29vectorized_elementwise_kernelILi2EZZZNS0_18GeluCUDAKernelImplERNS_18TensorIteratorBaseENS0_8GeluTypeEENKUlvE_clEvENKUlvE2_clEvEUlN3c108BFloat16EE_St5arrayIPcLm2EEEEviT0_T1_ --------------------------
	.section	.text._ZN2at6native29vectorized_elementwise_kernelILi2EZZZNS0_18GeluCUDAKernelImplERNS_18TensorIteratorBaseENS0_8GeluTypeEENKUlvE_clEvENKUlvE2_clEvEUlN3c108BFloat16EE_St5arrayIPcLm2EEEEviT0_T1_,"ax",@progbits
	.align	128
        .global         _ZN2at6native29vectorized_elementwise_kernelILi2EZZZNS0_18GeluCUDAKernelImplERNS_18TensorIteratorBaseENS0_8GeluTypeEENKUlvE_clEvENKUlvE2_clEvEUlN3c108BFloat16EE_St5arrayIPcLm2EEEEviT0_T1_
        .type           _ZN2at6native29vectorized_elementwise_kernelILi2EZZZNS0_18GeluCUDAKernelImplERNS_18TensorIteratorBaseENS0_8GeluTypeEENKUlvE_clEvENKUlvE2_clEvEUlN3c108BFloat16EE_St5arrayIPcLm2EEEEviT0_T1_,@function
        .size           _ZN2at6native29vectorized_elementwise_kernelILi2EZZZNS0_18GeluCUDAKernelImplERNS_18TensorIteratorBaseENS0_8GeluTypeEENKUlvE_clEvENKUlvE2_clEvEUlN3c108BFloat16EE_St5arrayIPcLm2EEEEviT0_T1_,(.L_x_12911 - _ZN2at6native29vectorized_elementwise_kernelILi2EZZZNS0_18GeluCUDAKernelImplERNS_18TensorIteratorBaseENS0_8GeluTypeEENKUlvE_clEvENKUlvE2_clEvEUlN3c108BFloat16EE_St5arrayIPcLm2EEEEviT0_T1_)
        .other          _ZN2at6native29vectorized_elementwise_kernelILi2EZZZNS0_18GeluCUDAKernelImplERNS_18TensorIteratorBaseENS0_8GeluTypeEENKUlvE_clEvENKUlvE2_clEvEUlN3c108BFloat16EE_St5arrayIPcLm2EEEEviT0_T1_,@"STO_CUDA_ENTRY STV_DEFAULT"
_ZN2at6native29vectorized_elementwise_kernelILi2EZZZNS0_18GeluCUDAKernelImplERNS_18TensorIteratorBaseENS0_8GeluTypeEENKUlvE_clEvENKUlvE2_clEvEUlN3c108BFloat16EE_St5arrayIPcLm2EEEEviT0_T1_:
.text._ZN2at6native29vectorized_elementwise_kernelILi2EZZZNS0_18GeluCUDAKernelImplERNS_18TensorIteratorBaseENS0_8GeluTypeEENKUlvE_clEvENKUlvE2_clEvEUlN3c108BFloat16EE_St5arrayIPcLm2EEEEviT0_T1_:
        /* <DEDUP_REMOVED lines=16> */
[----:B--2---:R-:W-:-:S02]  /*0100*/  SHF.L.U32 R11, R10, 0x10, RZ ;  /* 0x000000100a0b7819 */ /* 0x004fc400000006ff */
[----:B0-----:R-:W-:Y:S02]  /*0110*/  PRMT R13, R10, 0x7632, R13 ;  /* 0x000076320a0d7816 */ /* 0x001fe4000000000d */
[C---:B---3--:R-:W-:Y:S01]  /*0120*/  SHF.L.U32 R8, R14.reuse, 0x10, RZ ;  /* 0x000000100e087819 */ /* 0x048fe200000006ff */
[----:B------:R-:W-:Y:S01]  /*0130*/  FMUL.FTZ R4, R11, R11 ;  /* 0x0000000b0b047220 */ /* 0x000fe20000410000 */
[----:B------:R-:W-:Y:S02]  /*0140*/  SHF.L.U32 R13, R13, 0x10, RZ ;  /* 0x000000100d0d7819 */ /* 0x000fe400000006ff */
[----:B------:R-:W-:Y:S01]  /*0150*/  PRMT R14, R14, 0x7632, R14 ;  /* 0x000076320e0e7816 */ /* 0x000fe2000000000e */
[----:B------:R-:W-:Y:S01]  /*0160*/  FMUL.FTZ R5, R8, R8 ;  /* 0x0000000808057220 */ /* 0x000fe20000410000 */
[----:B------:R-:W-:Y:S01]  /*0170*/  FMUL.FTZ R4, R11, R4 ;  /* 0x000000040b047220 */ /* 0x000fe20000410000 */
[----:B------:R-:W-:Y:S01]  /*0180*/  FMUL.FTZ R16, R13, R13 ;  /* 0x0000000d0d107220 */ /* 0x000fe20000410000 */
[----:B------:R-:W-:Y:S01]  /*0190*/  SHF.L.U32 R14, R14, 0x10, RZ ;  /* 0x000000100e0e7819 */ /* 0x000fe200000006ff */
[----:B------:R-:W-:Y:S01]  /*01a0*/  FMUL.FTZ R5, R8, R5 ;  /* 0x0000000508057220 */ /* 0x000fe20000410000 */
[----:B------:R-:W-:Y:S01]  /*01b0*/  FFMA.FTZ R3, R4, 0.044714998453855514526, R11 ;  /* 0x3d37271304037823 */ /* 0x000fe2000001000b */
[----:B----4-:R-:W-:Y:S01]  /*01c0*/  SHF.L.U32 R4, R15, 0x10, RZ ;  /* 0x000000100f047819 */ /* 0x010fe200000006ff */
[----:B------:R-:W-:Y:S01]  /*01d0*/  FMUL.FTZ R16, R13, R16 ;  /* 0x000000100d107220 */ /* 0x000fe20000410000 */
[----:B------:R-:W-:Y:S01]  /*01e0*/  FFMA.FTZ R7, R5, 0.044714998453855514526, R8 ;  /* 0x3d37271305077823 */ /* 0x000fe20000010008 */
[----:B-----5:R-:W-:Y:S01]  /*01f0*/  SHF.L.U32 R5, R2, 0x10, RZ ;  /* 0x0000001002057819 */ /* 0x020fe200000006ff */
[----:B------:R-:W-:Y:S01]  /*0200*/  FMUL.FTZ R3, R3, 0.79788458347320556641 ;  /* 0x3f4c422a03037820 */ /* 0x000fe20000410000 */
[----:B------:R-:W-:Y:S01]  /*0210*/  FMUL.FTZ R9, R4, R4 ;  /* 0x0000000404097220 */ /* 0x000fe20000410000 */
[----:B------:R-:W-:Y:S01]  /*0220*/  FFMA.FTZ R16, R16, 0.044714998453855514526, R13 ;  /* 0x3d37271310107823 */ /* 0x000fe2000001000d */
[----:B------:R-:W-:Y:S01]  /*0230*/  FMUL.FTZ R12, R7, 0.79788458347320556641 ;  /* 0x3f4c422a070c7820 */ /* 0x000fe20000410000 */
[----:B------:R-:W-:Y:S01]  /*0240*/  FMUL.FTZ R10, R5, R5 ;  /* 0x00000005050a7220 */ /* 0x000fe20000410000 */
[----:B------:R-:W-:Y:S01]  /*0250*/  FMUL.FTZ R9, R4, R9 ;  /* 0x0000000904097220 */ /* 0x000fe20000410000 */
[----:B------:R0:W1:Y:S01]  /*0260*/  MUFU.TANH R17, R3 ;  /* 0x0000000300117308 */ /* 0x0000620000002400 */
[----:B------:R-:W-:Y:S01]  /*0270*/  FMUL.FTZ R11, R11, 0.5 ;  /* 0x3f0000000b0b7820 */ /* 0x000fe20000410000 */
[----:B------:R-:W-:Y:S01]  /*0280*/  FMUL.FTZ R18, R5, R10 ;  /* 0x0000000a05127220 */ /* 0x000fe20000410000 */
[----:B------:R-:W-:Y:S01]  /*0290*/  PRMT R10, R15, 0x7632, R10 ;  /* 0x000076320f0a7816 */ /* 0x000fe2000000000a */
[----:B------:R-:W-:Y:S01]  /*02a0*/  FFMA.FTZ R9, R9, 0.044714998453855514526, R4 ;  /* 0x3d37271309097823 */ /* 0x000fe20000010004 */
[----:B------:R-:W-:Y:S01]  /*02b0*/  PRMT R15, R2, 0x7632, R15 ;  /* 0x00007632020f7816 */ /* 0x000fe2000000000f */
[----:B------:R-:W-:Y:S01]  /*02c0*/  FFMA.FTZ R18, R18, 0.044714998453855514526, R5 ;  /* 0x3d37271312127823 */ /* 0x000fe20000010005 */
[----:B------:R-:W-:Y:S01]  /*02d0*/  SHF.L.U32 R10, R10, 0x10, RZ ;  /* 0x000000100a0a7819 */ /* 0x000fe200000006ff */
[----:B------:R-:W-:Y:S01]  /*02e0*/  FMUL.FTZ R7, R9, 0.79788458347320556641 ;  /* 0x3f4c422a09077820 */ /* 0x000fe20000410000 */
[----:B0-----:R-:W-:Y:S01]  /*02f0*/  FMUL.FTZ R3, R14, R14 ;  /* 0x0000000e0e037220 */ /* 0x001fe20000410000 */
[----:B------:R-:W-:Y:S01]  /*0300*/  FMUL.FTZ R9, R18, 0.79788458347320556641 ;  /* 0x3f4c422a12097820 */ /* 0x000fe20000410000 */
[----:B------:R-:W-:Y:S01]  /*0310*/  FMUL.FTZ R18, R16, 0.79788458347320556641 ;  /* 0x3f4c422a10127820 */ /* 0x000fe20000410000 */
[----:B------:R-:W-:Y:S01]  /*0320*/  FMUL.FTZ R19, R10, R10 ;  /* 0x0000000a0a137220 */ /* 0x000fe20000410000 */
[----:B------:R-:W-:Y:S01]  /*0330*/  FMUL.FTZ R3, R14, R3 ;  /* 0x000000030e037220 */ /* 0x000fe20000410000 */
[----:B------:R-:W-:Y:S01]  /*0340*/  SHF.L.U32 R15, R15, 0x10, RZ ;  /* 0x000000100f0f7819 */ /* 0x000fe200000006ff */
[----:B------:R-:W0:Y:S01]  /*0350*/  MUFU.TANH R12, R12 ;  /* 0x0000000c000c7308 */ /* 0x000e220000002400 */
[----:B------:R-:W-:Y:S01]  /*0360*/  FMUL.FTZ R21, R10, R19 ;  /* 0x000000130a157220 */ /* 0x000fe20000410000 */
[----:B------:R-:W-:Y:S01]  /*0370*/  FFMA.FTZ R16, R3, 0.044714998453855514526, R14 ;  /* 0x3d37271303107823 */ /* 0x000fe2000001000e */
[----:B------:R-:W-:Y:S01]  /*0380*/  FMUL.FTZ R13, R13, 0.5 ;  /* 0x3f0000000d0d7820 */ /* 0x000fe20000410000 */
[----:B------:R-:W2:Y:S01]  /*0390*/  LDC.64 R2, c[0x0][0x218] ;  /* 0x00008600ff027b82 */ /* 0x000ea20000000a00 */
[----:B------:R-:W-:Y:S01]  /*03a0*/  FFMA.FTZ R21, R21, 0.044714998453855514526, R10 ;  /* 0x3d37271315157823 */ /* 0x000fe2000001000a */
[----:B------:R-:W-:Y:S01]  /*03b0*/  FMUL.FTZ R19, R16, 0.79788458347320556641 ;  /* 0x3f4c422a10137820 */ /* 0x000fe20000410000 */
[C---:B------:R-:W-:Y:S01]  /*03c0*/  FMUL.FTZ R16, R15.reuse, R15 ;  /* 0x0000000f0f107220 */ /* 0x040fe20000410000 */
[----:B------:R-:W3:Y:S01]  /*03d0*/  MUFU.TANH R18, R18 ;  /* 0x0000001200127308 */ /* 0x000ee20000002400 */
[----:B------:R-:W-:Y:S01]  /*03e0*/  FMUL.FTZ R4, R4, 0.5 ;  /* 0x3f00000004047820 */ /* 0x000fe20000410000 */
[----:B------:R-:W-:Y:S01]  /*03f0*/  FMUL.FTZ R10, R10, 0.5 ;  /* 0x3f0000000a0a7820 */ /* 0x000fe20000410000 */
[----:B------:R-:W-:Y:S01]  /*0400*/  FMUL.FTZ R20, R15, R16 ;  /* 0x000000100f147220 */ /* 0x000fe20000410000 */
[----:B------:R-:W-:-:S03]  /*0410*/  FMUL.FTZ R16, R21, 0.79788458347320556641 ;  /* 0x3f4c422a15107820 */ /* 0x000fc60000410000 */
[----:B------:R-:W-:Y:S01]  /*0420*/  FFMA.FTZ R21, R20, 0.044714998453855514526, R15 ;  /* 0x3d37271314157823 */ /* 0x000fe2000001000f */
[----:B-1----:R-:W-:Y:S01]  /*0430*/  FADD.FTZ R20, R17, 1 ;  /* 0x3f80000011147421 */ /* 0x002fe20000010000 */
[----:B------:R-:W-:Y:S01]  /*0440*/  FMUL.FTZ R17, R8, 0.5 ;  /* 0x3f00000008117820 */ /* 0x000fe20000410000 */
[----:B------:R-:W1:Y:S01]  /*0450*/  MUFU.TANH R7, R7 ;  /* 0x0000000700077308 */ /* 0x000e620000002400 */
[----:B------:R-:W-:Y:S01]  /*0460*/  FMUL.FTZ R21, R21, 0.79788458347320556641 ;  /* 0x3f4c422a15157820 */ /* 0x000fe20000410000 */
[----:B------:R-:W-:Y:S01]  /*0470*/  FMUL.FTZ R11, R11, R20 ;  /* 0x000000140b0b7220 */ /* 0x000fe20000410000 */
[----:B------:R-:W-:Y:S01]  /*0480*/  FMUL.FTZ R20, R14, 0.5 ;  /* 0x3f0000000e147820 */ /* 0x000fe20000410000 */
[----:B0-----:R-:W-:Y:S01]  /*0490*/  FADD.FTZ R14, R12, 1 ;  /* 0x3f8000000c0e7421 */ /* 0x001fe20000010000 */
[----:B------:R-:W-:Y:S01]  /*04a0*/  FMUL.FTZ R15, R15, 0.5 ;  /* 0x3f0000000f0f7820 */ /* 0x000fe20000410000 */
[----:B---3--:R-:W-:Y:S02]  /*04b0*/  FADD.FTZ R18, R18, 1 ;  /* 0x3f80000012127421 */ /* 0x008fe40000010000 */
[----:B------:R-:W0:Y:S01]  /*04c0*/  MUFU.TANH R9, R9 ;  /* 0x0000000900097308 */ /* 0x000e220000002400 */
[----:B--2---:R-:W-:-:S04]  /*04d0*/  IMAD.WIDE.U32 R2, R6, 0x2, R2 ;  /* 0x0000000206027825 */ /* 0x004fc800078e0002 */
[----:B------:R-:W-:Y:S01]  /*04e0*/  FMUL.FTZ R6, R17, R14 ;  /* 0x0000000e11067220 */ /* 0x000fe20000410000 */
[----:B------:R-:W-:Y:S01]  /*04f0*/  FMUL.FTZ R14, R5, 0.5 ;  /* 0x3f000000050e7820 */ /* 0x000fe20000410000 */
[----:B------:R-:W-:Y:S01]  /*0500*/  FMUL.FTZ R12, R13, R18 ;  /* 0x000000120d0c7220 */ /* 0x000fe20000410000 */
[----:B------:R-:W2:Y:S01]  /*0510*/  MUFU.TANH R19, R19 ;  /* 0x0000001300137308 */ /* 0x000ea20000002400 */
[----:B-1----:R-:W-:-:S03]  /*0520*/  FADD.FTZ R7, R7, 1 ;  /* 0x3f80000007077421 */ /* 0x002fc60000010000 */
[----:B------:R-:W-:Y:S01]  /*0530*/  F2FP.BF16.F32.PACK_AB R11, R12, R11 ;  /* 0x0000000b0c0b723e */ /* 0x000fe200000010ff */
[----:B------:R-:W-:-:S04]  /*0540*/  IMAD.WIDE R2, R0, 0x4, R2 ;  /* 0x0000000400027825 */ /* 0x000fc800078e0202 */
[----:B------:R-:W-:Y:S01]  /*0550*/  FMUL.FTZ R4, R4, R7 ;  /* 0x0000000704047220 */ /* 0x000fe20000410000 */
[----:B------:R-:W1:Y:S01]  /*0560*/  MUFU.TANH R16, R16 ;  /* 0x0000001000107308 */ /* 0x000e620000002400 */
[----:B0-----:R-:W-:Y:S01]  /*0570*/  FADD.FTZ R9, R9, 1 ;  /* 0x3f80000009097421 */ /* 0x001fe20000010000 */
[----:B------:R-:W-:Y:S03]  /*0580*/  STG.E desc[UR4][R2.64], R11 ;  /* 0x0000000b02007986 */ /* 0x000fe6000c101904 */
[----:B------:R-:W-:-:S03]  /*0590*/  FMUL.FTZ R9, R14, R9 ;  /* 0x000000090e097220 */ /* 0x000fc60000410000 */
[----:B------:R-:W0:Y:S01]  /*05a0*/  MUFU.TANH R8, R21 ;  /* 0x0000001500087308 */ /* 0x000e220000002400 */
[----:B--2---:R-:W-:-:S04]  /*05b0*/  FADD.FTZ R19, R19, 1 ;  /* 0x3f80000013137421 */ /* 0x004fc80000010000 */
[----:B------:R-:W-:Y:S01]  /*05c0*/  FMUL.FTZ R13, R20, R19 ;  /* 0x00000013140d7220 */ /* 0x000fe20000410000 */
[----:B-1----:R-:W-:-:S04]  /*05d0*/  FADD.FTZ R5, R16, 1 ;  /* 0x3f80000010057421 */ /* 0x002fc80000010000 */
[----:B------:R-:W-:Y:S01]  /*05e0*/  F2FP.BF16.F32.PACK_AB R13, R13, R6 ;  /* 0x000000060d0d723e */ /* 0x000fe200000010ff */
[----:B------:R-:W-:-:S04]  /*05f0*/  FMUL.FTZ R5, R10, R5 ;  /* 0x000000050a057220 */ /* 0x000fc80000410000 */
[----:B------:R-:W-:Y:S01]  /*0600*/  STG.E desc[UR4][R2.64+0x200], R13 ;  /* 0x0002000d02007986 */ /* 0x000fe2000c101904 */
[----:B0-----:R-:W-:Y:S01]  /*0610*/  FADD.FTZ R8, R8, 1 ;  /* 0x3f80000008087421 */ /* 0x001fe20000010000 */
[----:B------:R-:W-:-:S03]  /*0620*/  F2FP.BF16.F32.PACK_AB R5, R5, R4 ;  /* 0x000000040505723e */ /* 0x000fc600000010ff */
[----:B------:R-:W-:Y:S02]  /*0630*/  FMUL.FTZ R8, R15, R8 ;  /* 0x000000080f087220 */ /* 0x000fe40000410000 */
[----:B------:R-:W-:Y:S03]  /*0640*/  STG.E desc[UR4][R2.64+0x400], R5 ;  /* 0x0004000502007986 */ /* 0x000fe6000c101904 */
[----:B------:R-:W-:-:S05]  /*0650*/  F2FP.BF16.F32.PACK_AB R9, R8, R9 ;  /* 0x000000090809723e */ /* 0x000fca00000010ff */
[----:B------:R-:W-:Y:S01]  /*0660*/  STG.E desc[UR4][R2.64+0x600], R9 ;  /* 0x0006000902007986 */ /* 0x000fe2000c101904 */
[----:B------:R-:W-:Y:S05]  /*0670*/  EXIT ;  /* 0x000000000000794d */ /* 0x000fea0003800000 */
.L_x_10696:
[----:B------:R-:W0:Y:S01]  /*0680*/  S2R R7, SR_TID.X ;  /* 0x0000000000077919 */ /* 0x000e220000002100 */
[----:B------:R-:W-:Y:S02]  /*0690*/  PRMT R4, RZ, 0x7610, R4 ;  /* 0x00007610ff047816 */ /* 0x000fe40000000004 */
[----:B0-----:R-:W-:Y:S02]  /*06a0*/  ISETP.GE.AND P0, PT, R7, R5, PT ;  /* 0x000000050700720c */ /* 0x001fe40003f06270 */
[----:B------:R-:W-:-:S11]  /*06b0*/  MOV R18, R7 ;  /* 0x0000000700127202 */ /* 0x000fd60000000f00 */
[----:B------:R-:W-:-:S04]  /*06c0*/  @!P0 IADD3 R18, R7, 0x80, RZ ;  /* 0x0000008007128810 */ /* 0x000fc80007ffe0ff */
[----:B------:R-:W-:-:S13]  /*06d0*/  ISETP.GE.AND P6, PT, R18, R5, PT ;  /* 0x000000051200720c */ /* 0x000fda0003fc6270 */
[----:B------:R-:W-:Y:S01]  /*06e0*/  @!P6 IADD3 R3, R6, R18, RZ ;  /* 0x000000120603e210 */ /* 0x000fe20007ffe0ff */
[----:B------:R-:W0:Y:S01]  /*06f0*/  @!P6 LDC.64 R26, c[0x0][0x220] ;  /* 0x00008800ff1aeb82 */ /* 0x000e220000000a00 */
[----:B------:R-:W-:-:S04]  /*0700*/  @!P6 IADD3 R18, R18, 0x80, RZ ;  /* 0x000000801212e810 */ /* 0x000fc80007ffe0ff */
[----:B------:R-:W-:-:S13]  /*0710*/  ISETP.GE.AND P5, PT, R18, R5, PT ;  /* 0x000000051200720c */ /* 0x000fda0003fa6270 */
[----:B------:R-:W-:Y:S01]  /*0720*/  @!P5 IADD3 R29, R6, R18, RZ ;  /* 0x00000012061dd210 */ /* 0x000fe20007ffe0ff */
[----:B------:R-:W1:Y:S01]  /*0730*/  @!P5 LDC.64 R16, c[0x0][0x220] ;  /* 0x00008800ff10db82 */ /* 0x000e620000000a00 */
[----:B------:R-:W-:-:S04]  /*0740*/  @!P5 IADD3 R18, R18, 0x80, RZ ;  /* 0x000000801212d810 */ /* 0x000fc80007ffe0ff */
[----:B------:R-:W-:Y:S01]  /*0750*/  ISETP.GE.AND P4, PT, R18, R5, PT ;  /* 0x000000051200720c */ /* 0x000fe20003f86270 */
[----:B0-----:R-:W-:Y:S01]  /*0760*/  @!P6 IMAD.WIDE.U32 R26, R3, 0x2, R26 ;  /* 0x00000002031ae825 */ /* 0x001fe200078e001a */
[----:B------:R-:W-:-:S04]  /*0770*/  PRMT R0, RZ, 0x7610, R0 ;  /* 0x00007610ff007816 */ /* 0x000fc80000000000 */
[----:B------:R-:W5:Y:S07]  /*0780*/  @!P6 LDG.E.U16 R4, desc[UR4][R26.64] ;  /* 0x000000041a04e981 */ /* 0x000f6e000c1e1500 */
[----:B------:R-:W-:Y:S01]  /*0790*/  @!P4 IADD3 R25, R6, R18, RZ ;  /* 0x000000120619c210 */ /* 0x000fe20007ffe0ff */
[----:B------:R-:W0:Y:S01]  /*07a0*/  @!P4 LDC.64 R8, c[0x0][0x220] ;  /* 0x00008800ff08cb82 */ /* 0x000e220000000a00 */
[----:B------:R-:W-:-:S04]  /*07b0*/  @!P4 IADD3 R18, R18, 0x80, RZ ;  /* 0x000000801212c810 */ /* 0x000fc80007ffe0ff */
[----:B------:R-:W-:-:S13]  /*07c0*/  ISETP.GE.AND P3, PT, R18, R5, PT ;  /* 0x000000051200720c */ /* 0x000fda0003f66270 */
[----:B------:R-:W2:Y:S01]  /*07d0*/  @!P3 LDC.64 R10, c[0x0][0x220] ;  /* 0x00008800ff0abb82 */ /* 0x000ea20000000a00 */
[----:B------:R-:W-:Y:S01]  /*07e0*/  @!P3 IADD3 R23, R6, R18, RZ ;  /* 0x000000120617b210 */ /* 0x000fe20007ffe0ff */
[----:B-1----:R-:W-:Y:S01]  /*07f0*/  @!P5 IMAD.WIDE.U32 R16, R29, 0x2, R16 ;  /* 0x000000021d10d825 */ /* 0x002fe200078e0010 */
[----:B------:R-:W-:-:S04]  /*0800*/  @!P3 IADD3 R18, R18, 0x80, RZ ;  /* 0x000000801212b810 */ /* 0x000fc80007ffe0ff */
[----:B------:R1:W5:Y:S01]  /*0810*/  @!P5 LDG.E.U16 R0, desc[UR4][R16.64] ;  /* 0x000000041000d981 */ /* 0x000362000c1e1500 */
[----:B------:R-:W-:Y:S01]  /*0820*/  ISETP.GE.AND P2, PT, R18, R5, PT ;  /* 0x000000051200720c */ /* 0x000fe20003f46270 */
[----:B--2---:R-:W-:Y:S01]  /*0830*/  @!P3 IMAD.WIDE.U32 R10, R23, 0x2, R10 ;  /* 0x00000002170ab825 */ /* 0x004fe200078e000a */
[C---:B-1----:R-:W-:Y:S01]  /*0840*/  @!P0 IADD3 R17, R6.reuse, R7, RZ ;  /* 0x0000000706118210 */ /* 0x042fe20007ffe0ff */
[----:B------:R-:W1:Y:S10]  /*0850*/  @!P0 LDC.64 R22, c[0x0][0x220] ;  /* 0x00008800ff168b82 */ /* 0x000e740000000a00 */
[----:B------:R-:W-:-:S02]  /*0860*/  @!P2 IADD3 R21, R6, R18, RZ ;  /* 0x000000120615a210 */ /* 0x000fc40007ffe0ff */
[----:B------:R-:W-:-:S04]  /*0870*/  @!P2 IADD3 R18, R18, 0x80, RZ ;  /* 0x000000801212a810 */ /* 0x000fc80007ffe0ff */
[----:B------:R-:W-:Y:S01]  /*0880*/  ISETP.GE.AND P1, PT, R18, R5, PT ;  /* 0x000000051200720c */ /* 0x000fe20003f26270 */
[----:B------:R-:W2:-:S12]  /*0890*/  @!P2 LDC.64 R12, c[0x0][0x220] ;  /* 0x00008800ff0cab82 */ /* 0x000e980000000a00 */
[----:B------:R-:W-:Y:S01]  /*08a0*/  @!P1 IADD3 R19, R6, R18, RZ ;  /* 0x0000001206139210 */ /* 0x000fe20007ffe0ff */
[----:B------:R-:W3:Y:S01]  /*08b0*/  @!P1 LDC.64 R14, c[0x0][0x220] ;  /* 0x00008800ff0e9b82 */ /* 0x000ee20000000a00 */
[----:B------:R-:W-:Y:S01]  /*08c0*/  @!P1 IADD3 R18, R18, 0x80, RZ ;  /* 0x0000008012129810 */ /* 0x000fe20007ffe0ff */
[----:B-1----:R-:W-:Y:S01]  /*08d0*/  @!P0 IMAD.WIDE.U32 R22, R17, 0x2, R22 ;  /* 0x0000000211168825 */ /* 0x002fe200078e0016 */
[----:B------:R-:W-:-:S06]  /*08e0*/  PRMT R17, RZ, 0x7610, R17 ;  /* 0x00007610ff117816 */ /* 0x000fcc0000000011 */
[----:B------:R-:W5:Y:S01]  /*08f0*/  @!P0 LDG.E.U16 R17, desc[UR4][R22.64] ;  /* 0x0000000416118981 */ /* 0x000f62000c1e1500 */
[----:B------:R-:W-:Y:S01]  /*0900*/  ISETP.GE.AND P6, PT, R18, R5, PT ;  /* 0x000000051200720c */ /* 0x000fe20003fc6270 */
[----:B--2---:R-:W-:Y:S01]  /*0910*/  @!P2 IMAD.WIDE.U32 R12, R21, 0x2, R12 ;  /* 0x00000002150ca825 */ /* 0x004fe200078e000c */
[----:B------:R-:W-:-:S03]  /*0920*/  PRMT R21, RZ, 0x7610, R21 ;  /* 0x00007610ff157816 */ /* 0x000fc60000000015 */
[----:B0-----:R-:W-:-:S05]  /*0930*/  @!P4 IMAD.WIDE.U32 R8, R25, 0x2, R8 ;  /* 0x000000021908c825 */ /* 0x001fca00078e0008 */
[----:B------:R0:W5:Y:S03]  /*0940*/  @!P4 LDG.E.U16 R21, desc[UR4][R8.64] ;  /* 0x000000040815c981 */ /* 0x000166000c1e1500 */
[----:B------:R-:W1:Y:S01]  /*0950*/  @!P6 LDC.64 R2, c[0x0][0x220] ;  /* 0x00008800ff02eb82 */ /* 0x000e620000000a00 */
[----:B------:R-:W-:-:S07]  /*0960*/  @!P6 IADD3 R27, R6, R18, RZ ;  /* 0x00000012061be210 */ /* 0x000fce0007ffe0ff */
[----:B0-----:R-:W0:Y:S01]  /*0970*/  @!P0 LDC.64 R8, c[0x0][0x218] ;  /* 0x00008600ff088b82 */ /* 0x001e220000000a00 */
[----:B------:R-:W-:Y:S01]  /*0980*/  PRMT R18, RZ, 0x7610, R18 ;  /* 0x00007610ff127816 */ /* 0x000fe20000000012 */
[----:B---3--:R-:W-:Y:S01]  /*0990*/  @!P1 IMAD.WIDE.U32 R14, R19, 0x2, R14 ;  /* 0x00000002130e9825 */ /* 0x008fe200078e000e */
[----:B------:R-:W-:Y:S02]  /*09a0*/  PRMT R20, RZ, 0x7610, R20 ;  /* 0x00007610ff147816 */ /* 0x000fe40000000014 */
[----:B------:R-:W-:Y:S02]  /*09b0*/  PRMT R19, RZ, 0x7610, R19 ;  /* 0x00007610ff137816 */ /* 0x000fe40000000013 */
[----:B------:R-:W-:Y:S01]  /*09c0*/  PRMT R16, RZ, 0x7610, R16 ;  /* 0x00007610ff107816 */ /* 0x000fe20000000010 */
[----:B------:R2:W5:Y:S01]  /*09d0*/  @!P1 LDG.E.U16 R18, desc[UR4][R14.64] ;  /* 0x000000040e129981 */ /* 0x000562000c1e1500 */
[----:B------:R-:W-:-:S03]  /*09e0*/  IADD3 R24, R7, 0x100, RZ ;  /* 0x0000010007187810 */ /* 0x000fc60007ffe0ff */
[----:B------:R3:W5:Y:S01]  /*09f0*/  @!P3 LDG.E.U16 R20, desc[UR4][R10.64] ;  /* 0x000000040a14b981 */ /* 0x000762000c1e1500 */
[----:B-1----:R-:W-:Y:S01]  /*0a00*/  @!P6 IMAD.WIDE.U32 R2, R27, 0x2, R2 ;  /* 0x000000021b02e825 */ /* 0x002fe200078e0002 */
[-C--:B------:R-:W-:Y:S02]  /*0a10*/  ISETP.GE.AND P1, PT, R24, R5.reuse, PT ;  /* 0x000000051800720c */ /* 0x080fe40003f26270 */
[----:B------:R1:W5:Y:S01]  /*0a20*/  @!P2 LDG.E.U16 R19, desc[UR4][R12.64] ;  /* 0x000000040c13a981 */ /* 0x000362000c1e1500 */
[C---:B--2---:R-:W-:Y:S01]  /*0a30*/  IADD3 R14, R7.reuse, 0x300, RZ ;  /* 0x00000300070e7810 */ /* 0x044fe20007ffe0ff */
[----:B------:R-:W-:Y:S02]  /*0a40*/  BSSY B0, `(.L_x_10697) ;  /* 0x0000018000007945 */ /* 0x000fe40003800000 */
[----:B------:R2:W5:Y:S01]  /*0a50*/  @!P6 LDG.E.U16 R16, desc[UR4][R2.64] ;  /* 0x000000040210e981 */ /* 0x000562000c1e1500 */
[----:B---3--:R-:W-:Y:S02]  /*0a60*/  IADD3 R10, R7, 0x180, RZ ;  /* 0x00000180070a7810 */ /* 0x008fe40007ffe0ff */
[----:B------:R-:W-:-:S02]  /*0a70*/  ISETP.GE.AND P4, PT, R14, R5, PT ;  /* 0x000000050e00720c */ /* 0x000fc40003f86270 */
[C---:B-1----:R-:W-:Y:S02]  /*0a80*/  IADD3 R12, R7.reuse, 0x280, RZ ;  /* 0x00000280070c7810 */ /* 0x042fe40007ffe0ff */
[----:B------:R-:W-:Y:S02]  /*0a90*/  P2R R13, PR, RZ, 0x2 ;  /* 0x00000002ff0d7803 */ /* 0x000fe40000000000 */
[----:B--2---:R-:W-:Y:S02]  /*0aa0*/  IADD3 R2, R7, 0x200, RZ ;  /* 0x0000020007027810 */ /* 0x004fe40007ffe0ff */
[-C--:B------:R-:W-:Y:S02]  /*0ab0*/  ISETP.GE.AND P1, PT, R10, R5.reuse, PT ;  /* 0x000000050a00720c */ /* 0x080fe40003f26270 */
[-C--:B------:R-:W-:Y:S02]  /*0ac0*/  ISETP.GE.AND P2, PT, R2, R5.reuse, PT ;  /* 0x000000050200720c */ /* 0x080fe40003f46270 */
[----:B------:R-:W-:-:S02]  /*0ad0*/  ISETP.GE.AND P3, PT, R12, R5, PT ;  /* 0x000000050c00720c */ /* 0x000fc40003f66270 */
[----:B------:R-:W-:Y:S02]  /*0ae0*/  @!P0 IADD3 R3, R6, R7, RZ ;  /* 0x0000000706038210 */ /* 0x000fe40007ffe0ff */
[C---:B------:R-:W-:Y:S02]  /*0af0*/  IADD3 R10, R7.reuse, 0x80, RZ ;  /* 0x00000080070a7810 */ /* 0x040fe40007ffe0ff */
[----:B------:R-:W-:Y:S01]  /*0b00*/  IADD3 R14, R7, 0x380, RZ ;  /* 0x00000380070e7810 */ /* 0x000fe20007ffe0ff */
[----:B0-----:R-:W-:Y:S06]  /*0b10*/  @P0 BRA `(.L_x_10698) ;  /* 0x0000000000280947 */ /* 0x001fec0003800000 */
        /* <DEDUP_REMOVED lines=10> */
.L_x_10698:
[----:B------:R-:W-:Y:S05]  /*0bc0*/  BSYNC B0 ;  /* 0x0000000000007941 */ /* 0x000fea0003800000 */
.L_x_10697:
[-C--:B------:R-:W-:Y:S01]  /*0bd0*/  ISETP.GE.AND P6, PT, R10, R5.reuse, PT ;  /* 0x000000050a00720c */ /* 0x080fe20003fc6270 */
[----:B------:R-:W-:Y:S01]  /*0be0*/  BSSY B0, `(.L_x_10699) ;  /* 0x000000e000007945 */ /* 0x000fe20003800000 */
[----:B------:R-:W-:Y:S01]  /*0bf0*/  @!P0 IMAD.WIDE.U32 R2, R3, 0x2, R8 ;  /* 0x0000000203028825 */ /* 0x000fe200078e0008 */
[----:B------:R-:W-:-:S10]  /*0c00*/  ISETP.GE.AND P5, PT, R14, R5, PT ;  /* 0x000000050e00720c */ /* 0x000fd40003fa6270 */
        /* <DEDUP_REMOVED lines=11> */
.L_x_10700:
[----:B------:R-:W-:Y:S05]  /*0cc0*/  BSYNC B0 ;  /* 0x0000000000007941 */ /* 0x000fea0003800000 */
.L_x_10699:
[----:B------:R-:W-:Y:S01]  /*0cd0*/  ISETP.NE.AND P6, PT, R13, RZ, PT ;  /* 0x000000ff0d00720c */ /* 0x000fe20003fc5270 */
[----:B------:R-:W-:-:S12]  /*0ce0*/  BSSY B0, `(.L_x_10701) ;  /* 0x000000c000007945 */ /* 0x000fd80003800000 */
        /* <DEDUP_REMOVED lines=11> */
.L_x_10702:
[----:B------:R-:W-:Y:S05]  /*0da0*/  BSYNC B0 ;  /* 0x0000000000007941 */ /* 0x000fea0003800000 */
.L_x_10701:
        /* <DEDUP_REMOVED lines=12> */
.L_x_10704:
[----:B------:R-:W-:Y:S05]  /*0e70*/  BSYNC B0 ;  /* 0x0000000000007941 */ /* 0x000fea0003800000 */
.L_x_10703:
        /* <DEDUP_REMOVED lines=12> */
.L_x_10706:
[----:B------:R-:W-:Y:S05]  /*0f40*/  BSYNC B0 ;  /* 0x0000000000007941 */ /* 0x000fea0003800000 */
.L_x_10705:
        /* <DEDUP_REMOVED lines=12> */
.L_x_10708:
[----:B------:R-:W-:Y:S05]  /*1010*/  BSYNC B0 ;  /* 0x0000000000007941 */ /* 0x000fea0003800000 */
.L_x_10707:
        /* <DEDUP_REMOVED lines=12> */
.L_x_10710:
[----:B------:R-:W-:Y:S05]  /*10e0*/  BSYNC B0 ;  /* 0x0000000000007941 */ /* 0x000fea0003800000 */
.L_x_10709:
        /* <DEDUP_REMOVED lines=12> */
.L_x_10712:
[----:B------:R-:W-:Y:S05]  /*11b0*/  BSYNC B0 ;  /* 0x0000000000007941 */ /* 0x000fea0003800000 */
.L_x_10711:
        /* <DEDUP_REMOVED lines=18> */
.L_x_10715:
[----:B------:R-:W-:-:S13]  /*12e0*/  ISETP.GE.AND P0, PT, R7, R5, PT ;  /* 0x000000050700720c */ /* 0x000fda0003f06270 */
[----:B------:R-:W-:Y:S05]  /*12f0*/  @P0 BRA `(.L_x_10717) ;  /* 0x0000000000300947 */ /* 0x000fea0003800000 */
[----:B0-----:R-:W0:Y:S01]  /*1300*/  LDC.64 R2, c[0x0][0x218] ;  /* 0x00008600ff027b82 */ /* 0x001e220000000a00 */
[----:B------:R-:W-:Y:S02]  /*1310*/  IADD3 R11, R6, R7, RZ ;  /* 0x00000007060b7210 */ /* 0x000fe40007ffe0ff */
[----:B------:R-:W-:-:S03]  /*1320*/  IADD3 R7, R7, 0x80, RZ ;  /* 0x0000008007077810 */ /* 0x000fc60007ffe0ff */
[----:B0-----:R-:W-:-:S05]  /*1330*/  IMAD.WIDE.U32 R2, R11, 0x2, R2 ;  /* 0x000000020b027825 */ /* 0x001fca00078e0002 */
[----:B------:R1:W-:Y:S02]  /*1340*/  STG.E.U16 desc[UR4][R2.64], R14 ;  /* 0x0000000e02007986 */ /* 0x0003e4000c101504 */
.L_x_10716:
[----:B------:R-:W-:-:S13]  /*1350*/  ISETP.GE.AND P0, PT, R7, R5, PT ;  /* 0x000000050700720c */ /* 0x000fda0003f06270 */
[----:B------:R-:W-:Y:S05]  /*1360*/  @P0 BRA `(.L_x_10718) ;  /* 0x0000000000340947 */ /* 0x000fea0003800000 */
[----:B01----:R-:W0:Y:S01]  /*1370*/  LDC.64 R2, c[0x0][0x218] ;  /* 0x00008600ff027b82 */ /* 0x003e220000000a00 */
[----:B------:R-:W-:Y:S02]  /*1380*/  IADD3 R11, R6, R7, RZ ;  /* 0x00000007060b7210 */ /* 0x000fe40007ffe0ff */
[----:B------:R-:W-:-:S03]  /*1390*/  IADD3 R7, R7, 0x80, RZ ;  /* 0x0000008007077810 */ /* 0x000fc60007ffe0ff */
[----:B0-----:R-:W-:-:S05]  /*13a0*/  IMAD.WIDE.U32 R2, R11, 0x2, R2 ;  /* 0x000000020b027825 */ /* 0x001fca00078e0002 */
[----:B-----5:R1:W-:Y:S02]  /*13b0*/  STG.E.U16 desc[UR4][R2.64], R4 ;  /* 0x0000000402007986 */ /* 0x0203e4000c101504 */
.L_x_10717:
[----:B------:R-:W-:-:S13]  /*13c0*/  ISETP.GE.AND P0, PT, R7, R5, PT ;  /* 0x000000050700720c */ /* 0x000fda0003f06270 */
[----:B------:R-:W-:Y:S05]  /*13d0*/  @P0 BREAK B1 ;  /* 0x0000000000010942 */ /* 0x000fea0003800000 */
[----:B------:R-:W-:Y:S05]  /*13e0*/  @P0 BRA `(.L_x_10719) ;  /* 0x0000000000300947 */ /* 0x000fea0003800000 */
[----:B01----:R-:W0:Y:S01]  /*13f0*/  LDC.64 R2, c[0x0][0x218] ;  /* 0x00008600ff027b82 */ /* 0x003e220000000a00 */
[----:B------:R-:W-:Y:S02]  /*1400*/  IADD3 R11, R6, R7, RZ ;  /* 0x00000007060b7210 */ /* 0x000fe40007ffe0ff */
[----:B------:R-:W-:-:S03]  /*1410*/  IADD3 R7, R7, 0x80, RZ ;  /* 0x0000008007077810 */ /* 0x000fc60007ffe0ff */
[----:B0-----:R-:W-:-:S05]  /*1420*/  IMAD.WIDE.U32 R2, R11, 0x2, R2 ;  /* 0x000000020b027825 */ /* 0x001fca00078e0002 */
[----:B-----5:R2:W-:Y:S02]  /*1430*/  STG.E.U16 desc[UR4][R2.64], R0 ;  /* 0x0000000002007986 */ /* 0x0205e4000c101504 */
.L_x_10718:
[----:B------:R-:W-:Y:S05]  /*1440*/  BSYNC B1 ;  /* 0x0000000000017941 */ /* 0x000fea0003800000 */
.L_x_10714:
[----:B------:R-:W-:-:S13]  /*1450*/  ISETP.GE.AND P0, PT, R7, R5, PT ;  /* 0x000000050700720c */ /* 0x000fda0003f06270 */
[----:B012---:R-:W0:Y:S01]  /*1460*/  @!P0 LDC.64 R2, c[0x0][0x218] ;  /* 0x00008600ff028b82 */ /* 0x007e220000000a00 */
[----:B------:R-:W-:Y:S02]  /*1470*/  @!P0 IADD3 R11, R6, R7, RZ ;  /* 0x00000007060b8210 */ /* 0x000fe40007ffe0ff */
[----:B------:R-:W-:-:S03]  /*1480*/  @!P0 IADD3 R7, R7, 0x80, RZ ;  /* 0x0000008007078810 */ /* 0x000fc60007ffe0ff */
[----:B0-----:R-:W-:-:S05]  /*1490*/  @!P0 IMAD.WIDE.U32 R2, R11, 0x2, R2 ;  /* 0x000000020b028825 */ /* 0x001fca00078e0002 */
[----:B------:R2:W-:Y:S02]  /*14a0*/  @!P0 STG.E.U16 desc[UR4][R2.64], R9 ;  /* 0x0000000902008986 */ /* 0x0005e4000c101504 */
.L_x_10719:
[----:B------:R-:W-:Y:S05]  /*14b0*/  BSYNC B0 ;  /* 0x0000000000007941 */ /* 0x000fea0003800000 */
.L_x_10713:
        /* <DEDUP_REMOVED lines=8> */
.L_x_10720:
        /* <DEDUP_REMOVED lines=12> */
.L_x_12911:


//--------------------- .text._ZN2at6native29vectorized_elementwise_kernelILi4EZZZNS0_18GeluCUDAKernelImplERNS_18TensorIteratorBaseENS0_8GeluTypeEENKUlvE_clEvENKUlvE2_clEvEUlN3c108BFloat16EE_St5arrayIPcLm2EEEEviT0_T1_ --------------------------
	.section	.text._ZN2at6native29vectorized_elementwise_kernelILi4EZZZNS0_18GeluCUDAKernelImplERNS_18TensorIteratorBaseENS0_8GeluTypeEENKUlvE_clEvENKUlvE2_clEvEUlN3c108BFloat16EE_St5arrayIPcLm2EEEEviT0_T1_,"ax",@progbits
	.align	128
        .global         _ZN2at6native29vectorized_elementwise_kernelILi4EZZZNS0_18GeluCUDAKernelImplERNS_18TensorIteratorBaseENS0_8GeluTypeEENKUlvE_clEvENKUlvE2_clEvEUlN3c108BFloat16EE_St5arrayIPcLm2EEEEviT0_T1_
        .type           _ZN2at6native29vectorized_elementwise_kernelILi4EZZZNS0_18GeluCUDAKernelImplERNS_18TensorIteratorBaseENS0_8GeluTypeEENKUlvE_clEvENKUlvE2_clEvEUlN3c108BFloat16EE_St5arrayIPcLm2EEEEviT0_T1_,@function
        .size           _ZN2at6native29vectorized_elementwise_kernelILi4EZZZNS0_18GeluCUDAKernelImplERNS_18TensorIteratorBaseENS0_8GeluTypeEENKUlvE_clEvENKUlvE2_clEvEUlN3c108BFloat16EE_St5arrayIPcLm2EEEEviT0_T1_,(.L_x_12912 - _ZN2at6native29vectorized_elementwise_kernelILi4EZZZNS0_18GeluCUDAKernelImplERNS_18TensorIteratorBaseENS0_8GeluTypeEENKUlvE_clEvENKUlvE2_clEvEUlN3c108BFloat16EE_St5arrayIPcLm2EEEEviT0_T1_)
        .other          _ZN2at6native29vectorized_elementwise_kernelILi4EZZZNS0_18GeluCUDAKernelImplERNS_18TensorIteratorBaseENS0_8GeluTypeEENKUlvE_clEvENKUlvE2_clEvEUlN3c108BFloat16EE_St5arrayIPcLm2EEEEviT0_T1_,@"STO_CUDA_ENTRY STV_DEFAULT"
_ZN2at6native29vectorized_elementwise_kernelILi4EZZZNS0_18GeluCUDAKernelImplERNS_18TensorIteratorBaseENS0_8GeluTypeEENKUlvE_clEvENKUlvE2_clEvEUlN3c108BFloat16EE_St5arrayIPcLm2EEEEviT0_T1_:
.text._ZN2at6native29vectorized_elementwise_kernelILi4EZZZNS0_18GeluCUDAKernelImplERNS_18TensorIteratorBaseENS0_8GeluTypeEENKUlvE_clEvENKUlvE2_clEvEUlN3c108BFloat16EE_St5arrayIPcLm2EEEEviT0_T1_:
        /* <DEDUP_REMOVED lines=13> */
[----:B------:R-:W3:Y:S01]  /*00d0*/  LDG.E.64 R2, desc[UR4][R10.64+0x400] ;  /* 0x000400040a027981 */ /* 0x000ee2000c1e1b00 */
[C---:B--2---:R-:W-:Y:S02]  /*00e0*/  SHF.L.U32 R8, R12.reuse, 0x10, RZ ;  /* 0x000000100c087819 */ /* 0x044fe400000006ff */
[----:B------:R-:W-:Y:S02]  /*00f0*/  SHF.L.U32 R9, R13, 0x10, RZ ;  /* 0x000000100d097819 */ /* 0x000fe400000006ff */
[----:B------:R-:W-:Y:S01]  /*0100*/  PRMT R17, R12, 0x7632, R17 ;  /* 0x000076320c117816 */ /* 0x000fe20000000011 */
[----:B------:R-:W-:Y:S01]  /*0110*/  FMUL.FTZ R5, R8, R8 ;  /* 0x0000000808057220 */ /* 0x000fe20000410000 */
[----:B---3--:R-:W-:Y:S01]  /*0120*/  SHF.L.U32 R0, R2, 0x10, RZ ;  /* 0x0000001002007819 */ /* 0x008fe200000006ff */
[----:B------:R-:W-:Y:S01]  /*0130*/  FMUL.FTZ R14, R9, R9 ;  /* 0x00000009090e7220 */ /* 0x000fe20000410000 */
[----:B------:R-:W-:Y:S01]  /*0140*/  PRMT R16, R13, 0x7632, R16 ;  /* 0x000076320d107816 */ /* 0x000fe20000000010 */
[----:B------:R-:W-:Y:S01]  /*0150*/  FMUL.FTZ R5, R8, R5 ;  /* 0x0000000508057220 */ /* 0x000fe20000410000 */
[----:B------:R-:W-:Y:S01]  /*0160*/  SHF.L.U32 R17, R17, 0x10, RZ ;  /* 0x0000001011117819 */ /* 0x000fe200000006ff */
[----:B------:R-:W-:Y:S01]  /*0170*/  FMUL.FTZ R14, R9, R14 ;  /* 0x0000000e090e7220 */ /* 0x000fe20000410000 */
[----:B------:R-:W-:Y:S01]  /*0180*/  FMUL.FTZ R15, R0, R0 ;  /* 0x00000000000f7220 */ /* 0x000fe20000410000 */
[----:B------:R-:W-:Y:S01]  /*0190*/  FFMA.FTZ R5, R5, 0.044714998453855514526, R8 ;  /* 0x3d37271305057823 */ /* 0x000fe20000010008 */
[----:B------:R-:W-:Y:S01]  /*01a0*/  SHF.L.U32 R16, R16, 0x10, RZ ;  /* 0x0000001010107819 */ /* 0x000fe200000006ff */
[----:B------:R-:W-:Y:S01]  /*01b0*/  FFMA.FTZ R14, R14, 0.044714998453855514526, R9 ;  /* 0x3d3727130e0e7823 */ /* 0x000fe20000010009 */
[----:B------:R-:W-:Y:S01]  /*01c0*/  FMUL.FTZ R15, R0, R15 ;  /* 0x0000000f000f7220 */ /* 0x000fe20000410000 */
[----:B------:R-:W-:Y:S01]  /*01d0*/  FMUL.FTZ R7, R5, 0.79788458347320556641 ;  /* 0x3f4c422a05077820 */ /* 0x000fe20000410000 */
[C---:B------:R-:W-:Y:S01]  /*01e0*/  SHF.L.U32 R5, R3.reuse, 0x10, RZ ;  /* 0x0000001003057819 */ /* 0x040fe200000006ff */
[----:B------:R-:W-:Y:S01]  /*01f0*/  FMUL.FTZ R11, R14, 0.79788458347320556641 ;  /* 0x3f4c422a0e0b7820 */ /* 0x000fe20000410000 */
[----:B------:R-:W-:Y:S01]  /*0200*/  PRMT R14, R3, 0x7632, R14 ;  /* 0x00007632030e7816 */ /* 0x000fe2000000000e */
[----:B------:R-:W-:Y:S01]  /*0210*/  FFMA.FTZ R15, R15, 0.044714998453855514526, R0 ;  /* 0x3d3727130f0f7823 */ /* 0x000fe20000010000 */
[----:B------:R-:W-:Y:S01]  /*0220*/  FMUL.FTZ R3, R16, R16 ;  /* 0x0000001010037220 */ /* 0x000fe20000410000 */
[C---:B------:R-:W-:Y:S01]  /*0230*/  FMUL.FTZ R12, R5.reuse, R5 ;  /* 0x00000005050c7220 */ /* 0x040fe20000410000 */
[----:B------:R-:W-:Y:S01]  /*0240*/  SHF.L.U32 R14, R14, 0x10, RZ ;  /* 0x000000100e0e7819 */ /* 0x000fe200000006ff */
[----:B------:R0:W1:Y:S01]  /*0250*/  MUFU.TANH R10, R7 ;  /* 0x00000007000a7308 */ /* 0x0000620000002400 */
[----:B------:R-:W-:Y:S01]  /*0260*/  FMUL.FTZ R3, R16, R3 ;  /* 0x0000000310037220 */ /* 0x000fe20000410000 */
[----:B------:R-:W-:Y:S01]  /*0270*/  FMUL.FTZ R12, R5, R12 ;  /* 0x0000000c050c7220 */ /* 0x000fe20000410000 */
[----:B------:R-:W-:Y:S01]  /*0280*/  FMUL.FTZ R18, R17, R17 ;  /* 0x0000001111127220 */ /* 0x000fe20000410000 */
[----:B------:R-:W-:Y:S01]  /*0290*/  FMUL.FTZ R21, R14, R14 ;  /* 0x0000000e0e157220 */ /* 0x000fe20000410000 */
[----:B------:R-:W-:Y:S01]  /*02a0*/  FFMA.FTZ R3, R3, 0.044714998453855514526, R16 ;  /* 0x3d37271303037823 */ /* 0x000fe20000010010 */
[----:B------:R-:W-:Y:S01]  /*02b0*/  FFMA.FTZ R13, R12, 0.044714998453855514526, R5 ;  /* 0x3d3727130c0d7823 */ /* 0x000fe20000010005 */
[----:B------:R-:W-:Y:S01]  /*02c0*/  PRMT R12, R2, 0x7632, R12 ;  /* 0x00007632020c7816 */ /* 0x000fe2000000000c */
[----:B------:R-:W-:Y:S01]  /*02d0*/  FMUL.FTZ R18, R17, R18 ;  /* 0x0000001211127220 */ /* 0x000fe20000410000 */
[----:B0-----:R-:W-:Y:S01]  /*02e0*/  FMUL.FTZ R7, R15, 0.79788458347320556641 ;  /* 0x3f4c422a0f077820 */ /* 0x001fe20000410000 */
[----:B------:R-:W-:Y:S01]  /*02f0*/  FMUL.FTZ R21, R14, R21 ;  /* 0x000000150e157220 */ /* 0x000fe20000410000 */
[----:B------:R-:W-:Y:S01]  /*0300*/  SHF.L.U32 R12, R12, 0x10, RZ ;  /* 0x000000100c0c7819 */ /* 0x000fe200000006ff */
[----:B------:R-:W-:Y:S01]  /*0310*/  FFMA.FTZ R18, R18, 0.044714998453855514526, R17 ;  /* 0x3d37271312127823 */ /* 0x000fe20000010011 */
[----:B------:R-:W-:Y:S01]  /*0320*/  FMUL.FTZ R19, R3, 0.79788458347320556641 ;  /* 0x3f4c422a03137820 */ /* 0x000fe20000410000 */
[----:B------:R-:W-:Y:S01]  /*0330*/  FFMA.FTZ R21, R21, 0.044714998453855514526, R14 ;  /* 0x3d37271315157823 */ /* 0x000fe2000001000e */
[----:B------:R-:W0:Y:S01]  /*0340*/  LDC.64 R2, c[0x0][0x218] ;  /* 0x00008600ff027b82 */ /* 0x000e220000000a00 */
[----:B------:R-:W-:Y:S01]  /*0350*/  FMUL.FTZ R15, R12, R12 ;  /* 0x0000000c0c0f7220 */ /* 0x000fe20000410000 */
[----:B------:R-:W-:Y:S01]  /*0360*/  FMUL.FTZ R13, R13, 0.79788458347320556641 ;  /* 0x3f4c422a0d0d7820 */ /* 0x000fe20000410000 */
[----:B------:R-:W-:Y:S01]  /*0370*/  FMUL.FTZ R20, R8, 0.5 ;  /* 0x3f00000008147820 */ /* 0x000fe20000410000 */
[----:B------:R-:W-:Y:S01]  /*0380*/  FMUL.FTZ R18, R18, 0.79788458347320556641 ;  /* 0x3f4c422a12127820 */ /* 0x000fe20000410000 */
[----:B------:R-:W-:Y:S01]  /*0390*/  FMUL.FTZ R15, R12, R15 ;  /* 0x0000000f0c0f7220 */ /* 0x000fe20000410000 */
[----:B------:R-:W-:Y:S01]  /*03a0*/  FMUL.FTZ R8, R21, 0.79788458347320556641 ;  /* 0x3f4c422a15087820 */ /* 0x000fe20000410000 */
[----:B------:R-:W2:Y:S01]  /*03b0*/  MUFU.TANH R11, R11 ;  /* 0x0000000b000b7308 */ /* 0x000ea20000002400 */
[----:B------:R-:W-:Y:S01]  /*03c0*/  FMUL.FTZ R21, R9, 0.5 ;  /* 0x3f00000009157820 */ /* 0x000fe20000410000 */
[----:B------:R-:W-:Y:S01]  /*03d0*/  FFMA.FTZ R15, R15, 0.044714998453855514526, R12 ;  /* 0x3d3727130f0f7823 */ /* 0x000fe2000001000c */
[----:B-1----:R-:W-:Y:S01]  /*03e0*/  FADD.FTZ R9, R10, 1 ;  /* 0x3f8000000a097421 */ /* 0x002fe20000010000 */
[----:B------:R-:W-:Y:S01]  /*03f0*/  FMUL.FTZ R22, R16, 0.5 ;  /* 0x3f00000010167820 */ /* 0x000fe20000410000 */
[----:B------:R-:W-:Y:S01]  /*0400*/  FMUL.FTZ R17, R17, 0.5 ;  /* 0x3f00000011117820 */ /* 0x000fe20000410000 */
[----:B------:R-:W-:Y:S01]  /*0410*/  FMUL.FTZ R15, R15, 0.79788458347320556641 ;  /* 0x3f4c422a0f0f7820 */ /* 0x000fe20000410000 */
[----:B------:R-:W-:Y:S01]  /*0420*/  FMUL.FTZ R0, R0, 0.5 ;  /* 0x3f00000000007820 */ /* 0x000fe20000410000 */
[----:B------:R-:W1:Y:S01]  /*0430*/  MUFU.TANH R13, R13 ;  /* 0x0000000d000d7308 */ /* 0x000e620000002400 */
[----:B------:R-:W-:Y:S01]  /*0440*/  FMUL.FTZ R5, R5, 0.5 ;  /* 0x3f00000005057820 */ /* 0x000fe20000410000 */
[----:B------:R-:W-:Y:S01]  /*0450*/  FMUL.FTZ R12, R12, 0.5 ;  /* 0x3f0000000c0c7820 */ /* 0x000fe20000410000 */
[----:B------:R-:W-:Y:S01]  /*0460*/  FMUL.FTZ R14, R14, 0.5 ;  /* 0x3f0000000e0e7820 */ /* 0x000fe20000410000 */
[----:B------:R-:W-:-:S04]  /*0470*/  FMUL.FTZ R9, R20, R9 ;  /* 0x0000000914097220 */ /* 0x000fc80000410000 */
[----:B------:R-:W3:Y:S01]  /*0480*/  MUFU.TANH R7, R7 ;  /* 0x0000000700077308 */ /* 0x000ee20000002400 */
[----:B0-----:R-:W-:-:S04]  /*0490*/  IMAD.WIDE.U32 R2, R6, 0x2, R2 ;  /* 0x0000000206027825 */ /* 0x001fc800078e0002 */
[----:B--2---:R-:W-:-:S04]  /*04a0*/  FADD.FTZ R10, R11, 1 ;  /* 0x3f8000000b0a7421 */ /* 0x004fc80000010000 */
[----:B------:R-:W-:Y:S01]  /*04b0*/  FMUL.FTZ R10, R21, R10 ;  /* 0x0000000a150a7220 */ /* 0x000fe20000410000 */
[----:B------:R-:W-:Y:S01]  /*04c0*/  IMAD.WIDE R2, R4, 0x8, R2 ;  /* 0x0000000804027825 */ /* 0x000fe200078e0202 */
[----:B------:R-:W0:Y:S03]  /*04d0*/  MUFU.TANH R18, R18 ;  /* 0x0000001200127308 */ /* 0x000e260000002400 */
[----:B-1----:R-:W-:-:S04]  /*04e0*/  FADD.FTZ R6, R13, 1 ;  /* 0x3f8000000d067421 */ /* 0x002fc80000010000 */
[----:B------:R-:W-:Y:S01]  /*04f0*/  FMUL.FTZ R5, R5, R6 ;  /* 0x0000000605057220 */ /* 0x000fe20000410000 */
[----:B------:R-:W1:Y:S01]  /*0500*/  MUFU.TANH R19, R19 ;  /* 0x0000001300137308 */ /* 0x000e620000002400 */
[----:B---3--:R-:W-:-:S04]  /*0510*/  FADD.FTZ R7, R7, 1 ;  /* 0x3f80000007077421 */ /* 0x008fc80000010000 */
[----:B------:R-:W-:-:S03]  /*0520*/  FMUL.FTZ R0, R0, R7 ;  /* 0x0000000700007220 */ /* 0x000fc60000410000 */
[----:B------:R-:W2:Y:S01]  /*0530*/  MUFU.TANH R15, R15 ;  /* 0x0000000f000f7308 */ /* 0x000ea20000002400 */
[----:B0-----:R-:W-:-:S04]  /*0540*/  FADD.FTZ R16, R18, 1 ;  /* 0x3f80000012107421 */ /* 0x001fc80000010000 */
[----:B------:R-:W-:-:S03]  /*0550*/  FMUL.FTZ R16, R17, R16 ;  /* 0x0000001011107220 */ /* 0x000fc60000410000 */
[----:B------:R-:W0:Y:S01]  /*0560*/  MUFU.TANH R8, R8 ;  /* 0x0000000800087308 */ /* 0x000e220000002400 */
[----:B-1----:R-:W-:Y:S01]  /*0570*/  FADD.FTZ R11, R19, 1 ;  /* 0x3f800000130b7421 */ /* 0x002fe20000010000 */
[----:B------:R-:W-:-:S03]  /*0580*/  F2FP.BF16.F32.PACK_AB R16, R16, R9 ;  /* 0x000000091010723e */ /* 0x000fc600000010ff */
[----:B------:R-:W-:Y:S01]  /*0590*/  FMUL.FTZ R11, R22, R11 ;  /* 0x0000000b160b7220 */ /* 0x000fe20000410000 */
[----:B--2---:R-:W-:-:S04]  /*05a0*/  FADD.FTZ R15, R15, 1 ;  /* 0x3f8000000f0f7421 */ /* 0x004fc80000010000 */
[----:B------:R-:W-:Y:S01]  /*05b0*/  F2FP.BF16.F32.PACK_AB R17, R11, R10 ;  /* 0x0000000a0b11723e */ /* 0x000fe200000010ff */
[----:B------:R-:W-:-:S04]  /*05c0*/  FMUL.FTZ R15, R12, R15 ;  /* 0x0000000f0c0f7220 */ /* 0x000fc80000410000 */
[----:B------:R-:W-:Y:S01]  /*05d0*/  STG.E.64 desc[UR4][R2.64], R16 ;  /* 0x0000001002007986 */ /* 0x000fe2000c101b04 */
[----:B0-----:R-:W-:Y:S01]  /*05e0*/  FADD.FTZ R13, R8, 1 ;  /* 0x3f800000080d7421 */ /* 0x001fe20000010000 */
[----:B------:R-:W-:-:S03]  /*05f0*/  F2FP.BF16.F32.PACK_AB R4, R15, R0 ;  /* 0x000000000f04723e */ /* 0x000fc600000010ff */
[----:B------:R-:W-:-:S05]  /*0600*/  FMUL.FTZ R14, R14, R13 ;  /* 0x0000000d0e0e7220 */ /* 0x000fca0000410000 */
[----:B------:R-:W-:-:S05]  /*0610*/  F2FP.BF16.F32.PACK_AB R5, R14, R5 ;  /* 0x000000050e05723e */ /* 0x000fca00000010ff */
[----:B------:R-:W-:Y:S01]  /*0620*/  STG.E.64 desc[UR4][R2.64+0x400], R4 ;  /* 0x0004000402007986 */ /* 0x000fe2000c101b04 */
[----:B------:R-:W-:Y:S05]  /*0630*/  EXIT ;  /* 0x000000000000794d */ /* 0x000fea0003800000 */
.L_x_10721:
        /* <DEDUP_REMOVED lines=84> */
.L_x_10723:
[----:B------:R-:W-:Y:S05]  /*0b80*/  BSYNC B0 ;  /* 0x0000000000007941 */ /* 0x000fea0003800000 */
.L_x_10722:
        /* <DEDUP_REMOVED lines=15> */
.L_x_10725:
[----:B------:R-:W-:Y:S05]  /*0c80*/  BSYNC B0 ;  /* 0x0000000000007941 */ /* 0x000fea0003800000 */
.L_x_10724:
        /* <DEDUP_REMOVED lines=13> */
.L_x_10727:
[----:B------:R-:W-:Y:S05]  /*0d60*/  BSYNC B0 ;  /* 0x0000000000007941 */ /* 0x000fea0003800000 */
.L_x_10726:
        /* <DEDUP_REMOVED lines=12> */
.L_x_10729:
[----:B------:R-:W-:Y:S05]  /*0e30*/  BSYNC B0 ;  /* 0x0000000000007941 */ /* 0x000fea0003800000 */
.L_x_10728:
        /* <DEDUP_REMOVED lines=12> */
.L_x_10731:
[----:B------:R-:W-:Y:S05]  /*0f00*/  BSYNC B0 ;  /* 0x0000000000007941 */ /* 0x000fea0003800000 */
.L_x_10730:
        /* <DEDUP_REMOVED lines=12> */
.L_x_10733:
[----:B------:R-:W-:Y:S05]  /*0fd0*/  BSYNC B0 ;  /* 0x0000000000007941 */ /* 0x000fea0003800000 */
.L_x_10732:
        /* <DEDUP_REMOVED lines=12> */
.L_x_10735:
[----:B------:R-:W-:Y:S05]  /*10a0*/  BSYNC B0 ;  /* 0x0000000000007941 */ /* 0x000fea0003800000 */
.L_x_10734:
        /* <DEDUP_REMOVED lines=12> */
.L_x_10737:
[----:B------:R-:W-:Y:S05]  /*1170*/  BSYNC B0 ;  /* 0x0000000000007941 */ /* 0x000fea0003800000 */
.L_x_10736:
        /* <DEDUP_REMOVED lines=18> */
.L_x_10740:
[----:B------:R-:W-:-:S13]  /*12a0*/  ISETP.GE.AND P0, PT, R7, R5, PT ;  /* 0x000000050700720c */ /* 0x000fda0003f06270 */
[----:B------:R-:W-:Y:S05]  /*12b0*/  @P0 BRA `(.L_x_10742) ;  /* 0x0000000000300947 */ /* 0x000fea0003800000 */
[----:B0-----:R-:W0:Y:S01]  /*12c0*/  LDC.64 R2, c[0x0][0x218] ;  /* 0x00008600ff027b82 */ /* 0x001e220000000a00 */
[----:B------:R-:W-:Y:S02]  /*12d0*/  IADD3 R11, R6, R7, RZ ;  /* 0x00000007060b7210 */ /* 0x000fe40007ffe0ff */
[----:B------:R-:W-:-:S03]  /*12e0*/  IADD3 R7, R7, 0x80, RZ ;  /* 0x0000008007077810 */ /* 0x000fc60007ffe0ff */
[----:B0-----:R-:W-:-:S05]  /*12f0*/  IMAD.WIDE.U32 R2, R11, 0x2, R2 ;  /* 0x000000020b027825 */ /* 0x001fca00078e0002 */
[----:B------:R1:W-:Y:S02]  /*1300*/  STG.E.U16 desc[UR4][R2.64], R14 ;  /* 0x0000000e02007986 */ /* 0x0003e4000c101504 */
.L_x_10741:
[----:B------:R-:W-:-:S13]  /*1310*/  ISETP.GE.AND P0, PT, R7, R5, PT ;  /* 0x000000050700720c */ /* 0x000fda0003f06270 */
[----:B------:R-:W-:Y:S05]  /*1320*/  @P0 BRA `(.L_x_10743) ;  /* 0x0000000000340947 */ /* 0x000fea0003800000 */
[----:B01----:R-:W0:Y:S01]  /*1330*/  LDC.64 R2, c[0x0][0x218] ;  /* 0x00008600ff027b82 */ /* 0x003e220000000a00 */
[----:B------:R-:W-:Y:S02]  /*1340*/  IADD3 R11, R6, R7, RZ ;  /* 0x00000007060b7210 */ /* 0x000fe40007ffe0ff */
[----:B------:R-:W-:-:S03]  /*1350*/  IADD3 R7, R7, 0x80, RZ ;  /* 0x0000008007077810 */ /* 0x000fc60007ffe0ff */
[----:B0-----:R-:W-:-:S05]  /*1360*/  IMAD.WIDE.U32 R2, R11, 0x2, R2 ;  /* 0x000000020b027825 */ /* 0x001fca00078e0002 */
[----:B-----5:R1:W-:Y:S02]  /*1370*/  STG.E.U16 desc[UR4][R2.64], R4 ;  /* 0x0000000402007986 */ /* 0x0203e4000c101504 */
.L_x_10742:
        /* <DEDUP_REMOVED lines=8> */
.L_x_10743:
[----:B------:R-:W-:Y:S05]  /*1400*/  BSYNC B1 ;  /* 0x0000000000017941 */ /* 0x000fea0003800000 */
.L_x_10739:
[----:B------:R-:W-:-:S13]  /*1410*/  ISETP.GE.AND P0, PT, R7, R5, PT ;  /* 0x000000050700720c */ /* 0x000fda0003f06270 */
[----:B012---:R-:W0:Y:S01]  /*1420*/  @!P0 LDC.64 R2, c[0x0][0x218] ;  /* 0x00008600ff028b82 */ /* 0x007e220000000a00 */
[----:B------:R-:W-:Y:S02]  /*1430*/  @!P0 IADD3 R11, R6, R7, RZ ;  /* 0x00000007060b8210 */ /* 0x000fe40007ffe0ff */
[----:B------:R-:W-:-:S03]  /*1440*/  @!P0 IADD3 R7, R7, 0x80, RZ ;  /* 0x0000008007078810 */ /* 0x000fc60007ffe0ff */
[----:B0-----:R-:W-:-:S05]  /*1450*/  @!P0 IMAD.WIDE.U32 R2, R11, 0x2, R2 ;  /* 0x000000020b028825 */ /* 0x001fca00078e0002 */
[----:B------:R2:W-:Y:S02]  /*1460*/  @!P0 STG.E.U16 desc[UR4][R2.64], R9 ;  /* 0x0000000902008986 */ /* 0x0005e4000c101504 */
.L_x_10744:
[----:B------:R-:W-:Y:S05]  /*1470*/  BSYNC B0 ;  /* 0x0000000000007941 */ /* 0x000fea0003800000 */
.L_x_10738:
        /* <DEDUP_REMOVED lines=8> */
.L_x_10745:
        /* <DEDUP_REMOVED lines=16> */
.L_x_12912:


//--------------------- .text._ZN2at6native29vectorized_elementwise_kernelILi8EZZZNS0_18GeluCUDAKernelImplERNS_18TensorIteratorBaseENS0_8GeluTypeEENKUlvE_clEvENKUlvE2_clEvEUlN3c108BFloat16EE_St5arrayIPcLm2EEEEviT0_T1_ --------------------------
	.section	.text._ZN2at6native29vectorized_elementwise_kernelILi8EZZZNS0_18GeluCUDAKernelImplERNS_18TensorIteratorBaseENS0_8GeluTypeEENKUlvE_clEvENKUlvE2_clEvEUlN3c108BFloat16EE_St5arrayIPcLm2EEEEviT0_T1_,"ax",@progbits
	.align	128
        .global         _ZN2at6native29vectorized_elementwise_kernelILi8EZZZNS0_18GeluCUDAKernelImplERNS_18TensorIteratorBaseENS0_8GeluTypeEENKUlvE_clEvENKUlvE2_clEvEUlN3c108BFloat16EE_St5arrayIPcLm2EEEEviT0_T1_
        .type           _ZN2at6native29vectorized_elementwise_kernelILi8EZZZNS0_18GeluCUDAKernelImplERNS_18TensorIteratorBaseENS0_8GeluTypeEENKUlvE_clEvENKUlvE2_clEvEUlN3c108BFloat16EE_St5arrayIPcLm2EEEEviT0_T1_,@function
        .size           _ZN2at6native29vectorized_elementwise_kernelILi8EZZZNS0_18GeluCUDAKernelImplERNS_18TensorIteratorBaseENS0_8GeluTypeEENKUlvE_clEvENKUlvE2_clEvEUlN3c108BFloat16EE_St5arrayIPcLm2EEEEviT0_T1_,(.L_x_12913 - _ZN2at6native29vectorized_elementwise_kernelILi8EZZZNS0_18GeluCUDAKernelImplERNS_18TensorIteratorBaseENS0_8GeluTypeEENKUlvE_clEvENKUlvE2_clEvEUlN3c108BFloat16EE_St5arrayIPcLm2EEEEviT0_T1_)
        .other          _ZN2at6native29vectorized_elementwise_kernelILi8EZZZNS0_18GeluCUDAKernelImplERNS_18TensorIteratorBaseENS0_8GeluTypeEENKUlvE_clEvENKUlvE2_clEvEUlN3c108BFloat16EE_St5arrayIPcLm2EEEEviT0_T1_,@"STO_CUDA_ENTRY STV_DEFAULT"
_ZN2at6native29vectorized_elementwise_kernelILi8EZZZNS0_18GeluCUDAKernelImplERNS_18TensorIteratorBaseENS0_8GeluTypeEENKUlvE_clEvENKUlvE2_clEvEUlN3c108BFloat16EE_St5arrayIPcLm2EEEEviT0_T1_:
.text._ZN2at6native29vectorized_elementwise_kernelILi8EZZZNS0_18GeluCUDAKernelImplERNS_18TensorIteratorBaseENS0_8GeluTypeEENKUlvE_clEvENKUlvE2_clEvEUlN3c108BFloat16EE_St5arrayIPcLm2EEEEviT0_T1_:
        /* <DEDUP_REMOVED lines=12> */
[----:B------:R-:W2:Y:S02]  /*00c0*/  LDG.E.128 R8, desc[UR4][R2.64] ;  /* 0x0000000402087981 */ /* 0x000ea4000c1e1d00 */
[----:B--2---:R-:W-:Y:S02]  /*00d0*/  SHF.L.U32 R12, R8, 0x10, RZ ;  /* 0x00000010080c7819 */ /* 0x004fe400000006ff */
[----:B------:R-:W-:Y:S02]  /*00e0*/  SHF.L.U32 R7, R9, 0x10, RZ ;  /* 0x0000001009077819 */ /* 0x000fe400000006ff */
[----:B------:R-:W-:Y:S01]  /*00f0*/  SHF.L.U32 R15, R11, 0x10, RZ ;  /* 0x000000100b0f7819 */ /* 0x000fe200000006ff */
[----:B------:R-:W-:Y:S01]  /*0100*/  FMUL.FTZ R5, R12, R12 ;  /* 0x0000000c0c057220 */ /* 0x000fe20000410000 */
[----:B------:R-:W-:Y:S01]  /*0110*/  SHF.L.U32 R13, R10, 0x10, RZ ;  /* 0x000000100a0d7819 */ /* 0x000fe200000006ff */
[----:B------:R-:W-:Y:S02]  /*0120*/  FMUL.FTZ R4, R7, R7 ;  /* 0x0000000707047220 */ /* 0x000fe40000410000 */
[----:B------:R-:W-:Y:S01]  /*0130*/  FMUL.FTZ R5, R12, R5 ;  /* 0x000000050c057220 */ /* 0x000fe20000410000 */
[----:B------:R-:W-:Y:S01]  /*0140*/  FMUL.FTZ R18, R15, R15 ;  /* 0x0000000f0f127220 */ /* 0x000fe20000410000 */
[----:B------:R-:W-:Y:S01]  /*0150*/  FMUL.FTZ R4, R7, R4 ;  /* 0x0000000407047220 */ /* 0x000fe20000410000 */
[----:B------:R-:W-:Y:S01]  /*0160*/  FMUL.FTZ R16, R13, R13 ;  /* 0x0000000d0d107220 */ /* 0x000fe20000410000 */
[----:B------:R-:W-:Y:S01]  /*0170*/  FFMA.FTZ R5, R5, 0.044714998453855514526, R12 ;  /* 0x3d37271305057823 */ /* 0x000fe2000001000c */
[----:B------:R-:W-:Y:S01]  /*0180*/  FMUL.FTZ R18, R15, R18 ;  /* 0x000000120f127220 */ /* 0x000fe20000410000 */
[----:B------:R-:W-:Y:S01]  /*0190*/  FFMA.FTZ R2, R4, 0.044714998453855514526, R7 ;  /* 0x3d37271304027823 */ /* 0x000fe20000010007 */
[----:B------:R-:W-:Y:S01]  /*01a0*/  PRMT R4, R8, 0x7632, R4 ;  /* 0x0000763208047816 */ /* 0x000fe20000000004 */
[----:B------:R-:W-:Y:S01]  /*01b0*/  FMUL.FTZ R14, R5, 0.79788458347320556641 ;  /* 0x3f4c422a050e7820 */ /* 0x000fe20000410000 */
[----:B------:R-:W-:Y:S01]  /*01c0*/  PRMT R5, R9, 0x7632, R5 ;  /* 0x0000763209057816 */ /* 0x000fe20000000005 */
[----:B------:R-:W-:Y:S01]  /*01d0*/  FMUL.FTZ R2, R2, 0.79788458347320556641 ;  /* 0x3f4c422a02027820 */ /* 0x000fe20000410000 */
[----:B------:R-:W-:Y:S01]  /*01e0*/  SHF.L.U32 R4, R4, 0x10, RZ ;  /* 0x0000001004047819 */ /* 0x000fe200000006ff */
[----:B------:R-:W-:Y:S01]  /*01f0*/  FMUL.FTZ R16, R13, R16 ;  /* 0x000000100d107220 */ /* 0x000fe20000410000 */
[----:B------:R-:W-:Y:S01]  /*0200*/  SHF.L.U32 R5, R5, 0x10, RZ ;  /* 0x0000001005057819 */ /* 0x000fe200000006ff */
[----:B------:R0:W1:Y:S01]  /*0210*/  MUFU.TANH R8, R2 ;  /* 0x0000000200087308 */ /* 0x0000620000002400 */
[----:B------:R-:W-:Y:S01]  /*0220*/  PRMT R9, R10, 0x7632, R9 ;  /* 0x000076320a097816 */ /* 0x000fe20000000009 */
[----:B------:R-:W-:Y:S01]  /*0230*/  FMUL.FTZ R3, R4, R4 ;  /* 0x0000000404037220 */ /* 0x000fe20000410000 */
[----:B------:R-:W-:Y:S01]  /*0240*/  PRMT R10, R11, 0x7632, R10 ;  /* 0x000076320b0a7816 */ /* 0x000fe2000000000a */
[----:B------:R-:W-:Y:S01]  /*0250*/  FFMA.FTZ R18, R18, 0.044714998453855514526, R15 ;  /* 0x3d37271312127823 */ /* 0x000fe2000001000f */
[----:B------:R-:W-:Y:S01]  /*0260*/  SHF.L.U32 R9, R9, 0x10, RZ ;  /* 0x0000001009097819 */ /* 0x000fe200000006ff */
[----:B------:R-:W-:Y:S01]  /*0270*/  FMUL.FTZ R3, R4, R3 ;  /* 0x0000000304037220 */ /* 0x000fe20000410000 */
[----:B------:R-:W-:Y:S01]  /*0280*/  SHF.L.U32 R10, R10, 0x10, RZ ;  /* 0x000000100a0a7819 */ /* 0x000fe200000006ff */
[----:B------:R-:W-:Y:S01]  /*0290*/  FFMA.FTZ R16, R16, 0.044714998453855514526, R13 ;  /* 0x3d37271310107823 */ /* 0x000fe2000001000d */
[----:B0-----:R-:W-:Y:S01]  /*02a0*/  FMUL.FTZ R2, R5, R5 ;  /* 0x0000000505027220 */ /* 0x001fe20000410000 */
[----:B------:R-:W-:Y:S01]  /*02b0*/  FMUL.FTZ R20, R9, R9 ;  /* 0x0000000909147220 */ /* 0x000fe20000410000 */
[----:B------:R-:W-:Y:S01]  /*02c0*/  FFMA.FTZ R3, R3, 0.044714998453855514526, R4 ;  /* 0x3d37271303037823 */ /* 0x000fe20000010004 */
[----:B------:R-:W-:Y:S01]  /*02d0*/  FMUL.FTZ R11, R10, R10 ;  /* 0x0000000a0a0b7220 */ /* 0x000fe20000410000 */
[----:B------:R-:W-:Y:S01]  /*02e0*/  FMUL.FTZ R2, R5, R2 ;  /* 0x0000000205027220 */ /* 0x000fe20000410000 */
[----:B------:R-:W-:Y:S01]  /*02f0*/  FMUL.FTZ R20, R9, R20 ;  /* 0x0000001409147220 */ /* 0x000fe20000410000 */
[----:B------:R-:W-:Y:S01]  /*0300*/  FMUL.FTZ R19, R18, 0.79788458347320556641 ;  /* 0x3f4c422a12137820 */ /* 0x000fe20000410000 */
[----:B------:R-:W-:Y:S01]  /*0310*/  FMUL.FTZ R21, R10, R11 ;  /* 0x0000000b0a157220 */ /* 0x000fe20000410000 */
[----:B------:R-:W-:Y:S01]  /*0320*/  FFMA.FTZ R2, R2, 0.044714998453855514526, R5 ;  /* 0x3d37271302027823 */ /* 0x000fe20000010005 */
[----:B------:R-:W-:Y:S01]  /*0330*/  FMUL.FTZ R18, R3, 0.79788458347320556641 ;  /* 0x3f4c422a03127820 */ /* 0x000fe20000410000 */
[----:B------:R-:W-:Y:S01]  /*0340*/  FFMA.FTZ R20, R20, 0.044714998453855514526, R9 ;  /* 0x3d37271314147823 */ /* 0x000fe20000010009 */
[----:B------:R-:W-:Y:S01]  /*0350*/  FFMA.FTZ R21, R21, 0.044714998453855514526, R10 ;  /* 0x3d37271315157823 */ /* 0x000fe2000001000a */
[----:B------:R-:W-:Y:S01]  /*0360*/  FMUL.FTZ R17, R2, 0.79788458347320556641 ;  /* 0x3f4c422a02117820 */ /* 0x000fe20000410000 */
[----:B------:R-:W0:Y:S01]  /*0370*/  MUFU.TANH R14, R14 ;  /* 0x0000000e000e7308 */ /* 0x000e220000002400 */
[----:B------:R-:W2:Y:S01]  /*0380*/  LDC.64 R2, c[0x0][0x218] ;  /* 0x00008600ff027b82 */ /* 0x000ea20000000a00 */
[----:B------:R-:W-:Y:S01]  /*0390*/  FMUL.FTZ R16, R16, 0.79788458347320556641 ;  /* 0x3f4c422a10107820 */ /* 0x000fe20000410000 */
[----:B------:R-:W-:Y:S01]  /*03a0*/  FMUL.FTZ R11, R20, 0.79788458347320556641 ;  /* 0x3f4c422a140b7820 */ /* 0x000fe20000410000 */
[----:B------:R-:W-:Y:S01]  /*03b0*/  FMUL.FTZ R23, R21, 0.79788458347320556641 ;  /* 0x3f4c422a15177820 */ /* 0x000fe20000410000 */
[----:B------:R-:W-:Y:S01]  /*03c0*/  FMUL.FTZ R20, R7, 0.5 ;  /* 0x3f00000007147820 */ /* 0x000fe20000410000 */
[----:B------:R-:W-:Y:S01]  /*03d0*/  FMUL.FTZ R21, R13, 0.5 ;  /* 0x3f0000000d157820 */ /* 0x000fe20000410000 */
[----:B------:R-:W-:Y:S01]  /*03e0*/  FMUL.FTZ R12, R12, 0.5 ;  /* 0x3f0000000c0c7820 */ /* 0x000fe20000410000 */
[----:B------:R-:W3:Y:S01]  /*03f0*/  MUFU.TANH R16, R16 ;  /* 0x0000001000107308 */ /* 0x000ee20000002400 */
[----:B------:R-:W-:Y:S01]  /*0400*/  FMUL.FTZ R22, R15, 0.5 ;  /* 0x3f0000000f167820 */ /* 0x000fe20000410000 */
[----:B-1----:R-:W-:Y:S01]  /*0410*/  FADD.FTZ R15, R8, 1 ;  /* 0x3f800000080f7421 */ /* 0x002fe20000010000 */
[----:B------:R-:W-:Y:S01]  /*0420*/  FMUL.FTZ R4, R4, 0.5 ;  /* 0x3f00000004047820 */ /* 0x000fe20000410000 */
[----:B------:R-:W-:-:S04]  /*0430*/  FMUL.FTZ R9, R9, 0.5 ;  /* 0x3f00000009097820 */ /* 0x000fc80000410000 */
[----:B------:R-:W1:Y:S01]  /*0440*/  MUFU.TANH R19, R19 ;  /* 0x0000001300137308 */ /* 0x000e620000002400 */
[----:B0-----:R-:W-:-:S04]  /*0450*/  FADD.FTZ R13, R14, 1 ;  /* 0x3f8000000e0d7421 */ /* 0x001fc80000010000 */
[----:B------:R-:W-:Y:S01]  /*0460*/  FMUL.FTZ R8, R12, R13 ;  /* 0x0000000d0c087220 */ /* 0x000fe20000410000 */
[----:B------:R-:W-:Y:S01]  /*0470*/  FMUL.FTZ R13, R20, R15 ;  /* 0x0000000f140d7220 */ /* 0x000fe20000410000 */
[----:B------:R-:W-:Y:S01]  /*0480*/  FMUL.FTZ R15, R10, 0.5 ;  /* 0x3f0000000a0f7820 */ /* 0x000fe20000410000 */
[----:B------:R-:W0:Y:S01]  /*0490*/  MUFU.TANH R18, R18 ;  /* 0x0000001200127308 */ /* 0x000e220000002400 */
[----:B--2---:R-:W-:-:S04]  /*04a0*/  IMAD.WIDE.U32 R2, R6, 0x2, R2 ;  /* 0x0000000206027825 */ /* 0x004fc800078e0002 */
[----:B---3--:R-:W-:Y:S01]  /*04b0*/  FADD.FTZ R14, R16, 1 ;  /* 0x3f800000100e7421 */ /* 0x008fe20000010000 */
[----:B------:R-:W-:-:S03]  /*04c0*/  FMUL.FTZ R6, R5, 0.5 ;  /* 0x3f00000005067820 */ /* 0x000fc60000410000 */
[----:B------:R-:W-:Y:S01]  /*04d0*/  FMUL.FTZ R14, R21, R14 ;  /* 0x0000000e150e7220 */ /* 0x000fe20000410000 */
[----:B------:R-:W-:Y:S01]  /*04e0*/  IMAD.WIDE R2, R0, 0x10, R2 ;  /* 0x0000001000027825 */ /* 0x000fe200078e0202 */
[----:B------:R-:W2:Y:S03]  /*04f0*/  MUFU.TANH R17, R17 ;  /* 0x0000001100117308 */ /* 0x000ea60000002400 */
[----:B-1----:R-:W-:-:S04]  /*0500*/  FADD.FTZ R19, R19, 1 ;  /* 0x3f80000013137421 */ /* 0x002fc80000010000 */
[----:B------:R-:W-:Y:S01]  /*0510*/  FMUL.FTZ R12, R22, R19 ;  /* 0x00000013160c7220 */ /* 0x000fe20000410000 */
[----:B------:R-:W1:Y:S01]  /*0520*/  MUFU.TANH R11, R11 ;  /* 0x0000000b000b7308 */ /* 0x000e620000002400 */
[----:B0-----:R-:W-:-:S04]  /*0530*/  FADD.FTZ R5, R18, 1 ;  /* 0x3f80000012057421 */ /* 0x001fc80000010000 */
[----:B------:R-:W-:-:S03]  /*0540*/  FMUL.FTZ R5, R4, R5 ;  /* 0x0000000504057220 */ /* 0x000fc60000410000 */
[----:B------:R-:W0:Y:S01]  /*0550*/  MUFU.TANH R7, R23 ;  /* 0x0000001700077308 */ /* 0x000e220000002400 */
[----:B--2---:R-:W-:Y:S01]  /*0560*/  FADD.FTZ R17, R17, 1 ;  /* 0x3f80000011117421 */ /* 0x004fe20000010000 */
[----:B------:R-:W-:-:S03]  /*0570*/  F2FP.BF16.F32.PACK_AB R8, R5, R8 ;  /* 0x000000080508723e */ /* 0x000fc600000010ff */
[----:B------:R-:W-:Y:S01]  /*0580*/  FMUL.FTZ R6, R6, R17 ;  /* 0x0000001106067220 */ /* 0x000fe20000410000 */
[----:B-1----:R-:W-:Y:S01]  /*0590*/  FADD.FTZ R10, R11, 1 ;  /* 0x3f8000000b0a7421 */ /* 0x002fe20000010000 */
[----:B0-----:R-:W-:-:S03]  /*05a0*/  FADD.FTZ R16, R7, 1 ;  /* 0x3f80000007107421 */ /* 0x001fc60000010000 */
[----:B------:R-:W-:Y:S01]  /*05b0*/  FMUL.FTZ R7, R9, R10 ;  /* 0x0000000a09077220 */ /* 0x000fe20000410000 */
[----:B------:R-:W-:Y:S01]  /*05c0*/  F2FP.BF16.F32.PACK_AB R9, R6, R13 ;  /* 0x0000000d0609723e */ /* 0x000fe200000010ff */
[----:B------:R-:W-:-:S03]  /*05d0*/  FMUL.FTZ R11, R15, R16 ;  /* 0x000000100f0b7220 */ /* 0x000fc60000410000 */
[----:B------:R-:W-:Y:S02]  /*05e0*/  F2FP.BF16.F32.PACK_AB R10, R7, R14 ;  /* 0x0000000e070a723e */ /* 0x000fe400000010ff */
[----:B------:R-:W-:-:S05]  /*05f0*/  F2FP.BF16.F32.PACK_AB R11, R11, R12 ;  /* 0x0000000c0b0b723e */ /* 0x000fca00000010ff */
[----:B------:R-:W-:Y:S01]  /*0600*/  STG.E.128 desc[UR4][R2.64], R8 ;  /* 0x0000000802007986 */ /* 0x000fe2000c101d04 */
[----:B------:R-:W-:Y:S05]  /*0610*/  EXIT ;  /* 0x000000000000794d */ /* 0x000fea0003800000 */
.L_x_10746:
        /* <DEDUP_REMOVED lines=84> */
.L_x_10748:
[----:B------:R-:W-:Y:S05]  /*0b60*/  BSYNC B0 ;  /* 0x0000000000007941 */ /* 0x000fea0003800000 */
.L_x_10747:
        /* <DEDUP_REMOVED lines=15> */
.L_x_10750:
[----:B------:R-:W-:Y:S05]  /*0c60*/  BSYNC B0 ;  /* 0x0000000000007941 */ /* 0x000fea0003800000 */
.L_x_10749:
        /* <DEDUP_REMOVED lines=13> */
.L_x_10752:
[----:B------:R-:W-:Y:S05]  /*0d40*/  BSYNC B0 ;  /* 0x0000000000007941 */ /* 0x000fea0003800000 */
.L_x_10751:
        /* <DEDUP_REMOVED lines=12> */
.L_x_10754:
[----:B------:R-:W-:Y:S05]  /*0e10*/  BSYNC B0 ;  /* 0x0000000000007941 */ /* 0x000fea0003800000 */
.L_x_10753:
        /* <DEDUP_REMOVED lines=12> */
.L_x_10756:
[----:B------:R-:W-:Y:S05]  /*0ee0*/  BSYNC B0 ;  /* 0x0000000000007941 */ /* 0x000fea0003800000 */
.L_x_10755:
        /* <DEDUP_REMOVED lines=12> */
.L_x_10758:
[----:B------:R-:W-:Y:S05]  /*0fb0*/  BSYNC B0 ;  /* 0x0000000000007941 */ /* 0x000fea0003800000 */
.L_x_10757:
        /* <DEDUP_REMOVED lines=12> */
.L_x_10760:
[----:B------:R-:W-:Y:S05]  /*1080*/  BSYNC B0 ;  /* 0x0000000000007941 */ /* 0x000fea0003800000 */
.L_x_10759:
        /* <DEDUP_REMOVED lines=12> */
.L_x_10762:
[----:B------:R-:W-:Y:S05]  /*1150*/  BSYNC B0 ;  /* 0x0000000000007941 */ /* 0x000fea0003800000 */
.L_x_10761:
        /* <DEDUP_REMOVED lines=18> */
.L_x_10765:
[----:B------:R-:W-:-:S13]  /*1280*/  ISETP.GE.AND P0, PT, R7, R5, PT ;  /* 0x000000050700720c */ /* 0x000fda0003f06270 */
[----:B------:R-:W-:Y:S05]  /*1290*/  @P0 BRA `(.L_x_10767) ;  /* 0x0000000000300947 */ /* 0x000fea0003800000 */
[----:B0-----:R-:W0:Y:S01]  /*12a0*/  LDC.64 R2, c[0x0][0x218] ;  /* 0x00008600ff027b82 */ /* 0x001e220000000a00 */
[----:B------:R-:W-:Y:S02]  /*12b0*/  IADD3 R11, R6, R7, RZ ;  /* 0x00000007060b7210 */ /* 0x000fe40007ffe0ff */
[----:B------:R-:W-:-:S03]  /*12c0*/  IADD3 R7, R7, 0x80, RZ ;  /* 0x0000008007077810 */ /* 0x000fc60007ffe0ff */
[----:B0-----:R-:W-:-:S05]  /*12d0*/  IMAD.WIDE.U32 R2, R11, 0x2, R2 ;  /* 0x000000020b027825 */ /* 0x001fca00078e0002 */
[----:B------:R1:W-:Y:S02]  /*12e0*/  STG.E.U16 desc[UR4][R2.64], R14 ;  /* 0x0000000e02007986 */ /* 0x0003e4000c101504 */
.L_x_10766:
[----:B------:R-:W-:-:S13]  /*12f0*/  ISETP.GE.AND P0, PT, R7, R5, PT ;  /* 0x000000050700720c */ /* 0x000fda0003f06270 */
[----:B------:R-:W-:Y:S05]  /*1300*/  @P0 BRA `(.L_x_10768) ;  /* 0x0000000000340947 */ /* 0x000fea0003800000 */
[----:B01----:R-:W0:Y:S01]  /*1310*/  LDC.64 R2, c[0x0][0x218] ;  /* 0x00008600ff027b82 */ /* 0x003e220000000a00 */
[----:B------:R-:W-:Y:S02]  /*1320*/  IADD3 R11, R6, R7, RZ ;  /* 0x00000007060b7210 */ /* 0x000fe40007ffe0ff */
[----:B------:R-:W-:-:S03]  /*1330*/  IADD3 R7, R7, 0x80, RZ ;  /* 0x0000008007077810 */ /* 0x000fc60007ffe0ff */
[----:B0-----:R-:W-:-:S05]  /*1340*/  IMAD.WIDE.U32 R2, R11, 0x2, R2 ;  /* 0x000000020b027825 */ /* 0x001fca00078e0002 */
[----:B-----5:R1:W-:Y:S02]  /*1350*/  STG.E.U16 desc[UR4][R2.64], R4 ;  /* 0x0000000402007986 */ /* 0x0203e4000c101504 */
.L_x_10767:
        /* <DEDUP_REMOVED lines=8> */
.L_x_10768:
[----:B------:R-:W-:Y:S05]  /*13e0*/  BSYNC B1 ;  /* 0x0000000000017941 */ /* 0x000fea0003800000 */
.L_x_10764:
[----:B------:R-:W-:-:S13]  /*13f0*/  ISETP.GE.AND P0, PT, R7, R5, PT ;  /* 0x000000050700720c */ /* 0x000fda0003f06270 */
[----:B012---:R-:W0:Y:S01]  /*1400*/  @!P0 LDC.64 R2, c[0x0][0x218] ;  /* 0x00008600ff028b82 */ /* 0x007e220000000a00 */
[----:B------:R-:W-:Y:S02]  /*1410*/  @!P0 IADD3 R11, R6, R7, RZ ;  /* 0x00000007060b8210 */ /* 0x000fe40007ffe0ff */
[----:B------:R-:W-:-:S03]  /*1420*/  @!P0 IADD3 R7, R7, 0x80, RZ ;  /* 0x0000008007078810 */ /* 0x000fc60007ffe0ff */
[----:B0-----:R-:W-:-:S05]  /*1430*/  @!P0 IMAD.WIDE.U32 R2, R11, 0x2, R2 ;  /* 0x000000020b028825 */ /* 0x001fca00078e0002 */
[----:B------:R2:W-:Y:S02]  /*1440*/  @!P0 STG.E.U16 desc[UR4][R2.64], R9 ;  /* 0x0000000902008986 */ /* 0x0005e4000c101504 */
.L_x_10769:
[----:B------:R-:W-:Y:S05]  /*1450*/  BSYNC B0 ;  /* 0x0000000000007941 */ /* 0x000fea0003800000 */
.L_x_10763:
        /* <DEDUP_REMOVED lines=8> */
.L_x_10770:
        /* <DEDUP_REMOVED lines=10> */
.L_x_12913:


//--------------------- .text._ZN2at6native18elementwise_kernelILi128ELi4EZNS0_15gpu_kernel_implIZZZNS0_18GeluCUDAKernelImplERNS_18TensorIteratorBaseENS0_8GeluTypeEENKUlvE_clEvENKUlvE1_clEvEUlN3c104HalfEE_EEvS4_RKT_EUliE_EEviT1_ --------------------------
	.section	.text._ZN2at6native18elementwise_kernelILi128ELi4EZNS0_15gpu_kernel_implIZZZNS0_18GeluCUDAKernelImplERNS_18TensorIteratorBaseENS0_8GeluTypeEENKUlvE_clEvENKUlvE1_clEvEUlN3c104HalfEE_EEvS4_RKT_EUliE_EEviT1_,"ax",@progbits
	.align	128
        .global         _ZN2at6native18elementwise_kernelILi128ELi4EZNS0_15gpu_kernel_implIZZZNS0_18GeluCUDAKernelImplERNS_18TensorIteratorBaseENS0_8GeluTypeEENKUlvE_clEvENKUlvE1_clEvEUlN3c104HalfEE_EEvS4_RKT_EUliE_EEviT1_
        .type           _ZN2at6native18elementwise_kernelILi128ELi4EZNS0_15gpu_kernel_implIZZZNS0_18GeluCUDAKernelImplERNS_18TensorIteratorBaseENS0_8GeluTypeEENKUlvE_clEvENKUlvE1_clEvEUlN3c104HalfEE_EEvS4_RKT_EUliE_EEviT1_,@function
        .size           _ZN2at6native18elementwise_kernelILi128ELi4EZNS0_15gpu_kernel_implIZZZNS0_18GeluCUDAKernelImplERNS_18TensorIteratorBaseENS0_8GeluTypeEENKUlvE_clEvENKUlvE1_clEvEUlN3c104HalfEE_EEvS4_RKT_EUliE_EEviT1_,(.L_x_12914 - _ZN2at6native18elementwise_kernelILi128ELi4EZNS0_15gpu_kernel_implIZZZNS0_18GeluCUDAKernelImplERNS_18TensorIteratorBaseENS0_8GeluTypeEENKUlvE_clEvENKUlvE1_clEvEUlN3c104HalfEE_EEvS4_RKT_EUliE_EEviT1_)
        .other          _ZN2at6native18elementwise_kernelILi128ELi4EZNS0_15gpu_kernel_implIZZZNS0_18GeluCUDAKernelImplERNS_18TensorIteratorBaseENS0_8GeluTypeEENKUlvE_clEvENKUlvE1_clEvEUlN3c104HalfEE_EEvS4_RKT_EUliE_EEviT1_,@"STO_CUDA_ENTRY STV_DEFAULT"
_ZN2at6native18elementwise_kernelILi128ELi4EZNS0_15gpu_kernel_implIZZZNS0_18GeluCUDAKernelImplERNS_18TensorIteratorBaseENS0_8GeluTypeEENKUlvE_clEvENKUlvE1_clEvEUlN3c104HalfEE_EEvS4_RKT_EUliE_EEviT1_:
.text._ZN2at6native18elementwise_kernelILi128ELi4EZNS0_15gpu_kernel_implIZZZNS0_18GeluCUDAKernelImplERNS_18TensorIteratorBaseENS0_8GeluTypeEENKUlvE_clEvENKUlvE1_clEvEUlN3c104HalfEE_EEvS4_RKT_EUliE_EEviT1_:
        /* <DEDUP_REMOVED lines=313> */
.L_x_10773:
        /* <DEDUP_REMOVED lines=22> */
.L_x_10777:
[----:B------:R-:W2:Y:S02]  /*14f0*/  LDG.E.U8 R2, desc[UR36][R2.64] ;  /* 0x0000002402027981 */ /* 0x000ea4000c1e1100 */
[----:B--2---:R-:W-:-:S04]  /*1500*/  I2FP.F32.U32 R0, R2 ;  /* 0x0000000200007245 */ /* 0x004fc80000201000 */
[----:B------:R-:W-:Y:S01]  /*1510*/  F2FP.F16.F32.PACK_AB R0, RZ, R0 ;  /* 0x00000000ff00723e */ /* 0x000fe200000000ff */
[----:B------:R-:W-:Y:S06]  /*1520*/  BRA `(.L_x_10779) ;  /* 0x0000000c00887947 */ /* 0x000fec0003800000 */
.L_x_10776:
        /* <DEDUP_REMOVED lines=10> */
.L_x_10781:
[----:B------:R-:W2:Y:S02]  /*15d0*/  LDG.E R2, desc[UR36][R2.64] ;  /* 0x0000002402027981 */ /* 0x000ea4000c1e1900 */
[----:B--2---:R-:W-:-:S04]  /*15e0*/  I2FP.F32.S32 R0, R2 ;  /* 0x0000000200007245 */ /* 0x004fc80000201400 */
[----:B------:R-:W-:Y:S01]  /*15f0*/  F2FP.F16.F32.PACK_AB R0, RZ, R0 ;  /* 0x00000000ff00723e */ /* 0x000fe200000000ff */
[----:B------:R-:W-:Y:S06]  /*1600*/  BRA `(.L_x_10779) ;  /* 0x0000000c00507947 */ /* 0x000fec0003800000 */
.L_x_10780:
[----:B------:R-:W2:Y:S02]  /*1610*/  LDG.E.U16 R2, desc[UR36][R2.64] ;  /* 0x0000002402027981 */ /* 0x000ea4000c1e1500 */
[----:B--2---:R-:W0:Y:S02]  /*1620*/  I2F.S16 R0, R2 ;  /* 0x0000000200007306 */ /* 0x004e240000101400 */
[----:B0-----:R-:W-:Y:S01]  /*1630*/  F2FP.F16.F32.PACK_AB R0, RZ, R0 ;  /* 0x00000000ff00723e */ /* 0x001fe200000000ff */
[----:B------:R-:W-:Y:S06]  /*1640*/  BRA `(.L_x_10779) ;  /* 0x0000000c00407947 */ /* 0x000fec0003800000 */
.L_x_10775:
        /* <DEDUP_REMOVED lines=9> */
.L_x_10783:
[----:B------:R0:W5:Y:S01]  /*16e0*/  LDG.E.U16 R0, desc[UR36][R2.64] ;  /* 0x0000002402007981 */ /* 0x000162000c1e1500 */
[----:B------:R-:W-:Y:S05]  /*16f0*/  BRA `(.L_x_10779) ;  /* 0x0000000c00147947 */ /* 0x000fea0003800000 */
.L_x_10782:
        /* <DEDUP_REMOVED lines=9> */
.L_x_10785:
[----:B------:R1:W5:Y:S01]  /*1790*/  LDG.E.U16 R0, desc[UR36][R2.64] ;  /* 0x0000002402007981 */ /* 0x000362000c1e1500 */
[----:B------:R-:W-:Y:S05]  /*17a0*/  BRA `(.L_x_10779) ;  /* 0x0000000800e87947 */ /* 0x000fea0003800000 */
.L_x_10784:
        /* <DEDUP_REMOVED lines=8> */
.L_x_10774:
        /* <DEDUP_REMOVED lines=13> */
.L_x_10788:
        /* <DEDUP_REMOVED lines=8> */
.L_x_10787:
        /* <DEDUP_REMOVED lines=28> */
.L_x_10790:
        /* <DEDUP_REMOVED lines=15> */
.L_x_10789:
[----:B------:R-:W2:Y:S02]  /*1c30*/  LDG.E.U16 R0, desc[UR36][R2.64] ;  /* 0x0000002402007981 */ /* 0x000ea4000c1e1500 */
[----:B--2---:R-:W-:-:S05]  /*1c40*/  IMAD.U32 R0, R0, 0x10000, RZ ;  /* 0x0001000000007824 */ /* 0x004fca00078e00ff */
[----:B------:R-:W-:Y:S01]  /*1c50*/  F2FP.F16.F32.PACK_AB R0, RZ, R0 ;  /* 0x00000000ff00723e */ /* 0x000fe200000000ff */
[----:B------:R-:W-:Y:S06]  /*1c60*/  BRA `(.L_x_10779) ;  /* 0x0000000400b87947 */ /* 0x000fec0003800000 */
.L_x_10786:
        /* <DEDUP_REMOVED lines=12> */
.L_x_10793:
        /* <DEDUP_REMOVED lines=21> */
.L_x_10797:
[----:B------:R-:W-:Y:S05]  /*1e80*/  BSYNC B1 ;  /* 0x0000000000017941 */ /* 0x000fea0003800000 */
.L_x_10796:
[----:B------:R-:W-:Y:S01]  /*1e90*/  LEA R3, R0, 0x3b800000, 0x17 ;  /* 0x3b80000000037811 */ /* 0x000fe200078eb8ff */
[----:B------:R-:W-:-:S05]  /*1ea0*/  IMAD.SHL.U32 R0, R2, 0x100000, RZ ;  /* 0x0010000002007824 */ /* 0x000fca00078e00ff */
[----:B------:R-:W-:-:S07]  /*1eb0*/  LOP3.LUT R0, R3, R0, R4, 0xfe, !PT ;  /* 0x0000000003007212 */ /* 0x000fce00078efe04 */
.L_x_10795:
[----:B------:R-:W-:Y:S05]  /*1ec0*/  BSYNC B0 ;  /* 0x0000000000007941 */ /* 0x000fea0003800000 */
.L_x_10794:
[----:B------:R-:W-:Y:S01]  /*1ed0*/  F2FP.F16.F32.PACK_AB R0, RZ, R0 ;  /* 0x00000000ff00723e */ /* 0x000fe200000000ff */
[----:B------:R-:W-:Y:S06]  /*1ee0*/  BRA `(.L_x_10779) ;  /* 0x0000000400187947 */ /* 0x000fec0003800000 */
.L_x_10792:
        /* <DEDUP_REMOVED lines=21> */
.L_x_10801:
[----:B------:R-:W-:Y:S05]  /*2040*/  BSYNC B1 ;  /* 0x0000000000017941 */ /* 0x000fea0003800000 */
.L_x_10800:
[----:B------:R-:W-:Y:S01]  /*2050*/  LEA R3, R0, 0x37800000, 0x17 ;  /* 0x3780000000037811 */ /* 0x000fe200078eb8ff */
[----:B------:R-:W-:-:S05]  /*2060*/  IMAD.SHL.U32 R0, R2, 0x200000, RZ ;  /* 0x0020000002007824 */ /* 0x000fca00078e00ff */
[----:B------:R-:W-:-:S07]  /*2070*/  LOP3.LUT R0, R3, R0, R4, 0xfe, !PT ;  /* 0x0000000003007212 */ /* 0x000fce00078efe04 */
.L_x_10799:
[----:B------:R-:W-:Y:S05]  /*2080*/  BSYNC B0 ;  /* 0x0000000000007941 */ /* 0x000fea0003800000 */
.L_x_10798:
[----:B------:R-:W-:Y:S01]  /*2090*/  F2FP.F16.F32.PACK_AB R0, RZ, R0 ;  /* 0x00000000ff00723e */ /* 0x000fe200000000ff */
[----:B------:R-:W-:Y:S06]  /*20a0*/  BRA `(.L_x_10779) ;  /* 0x0000000000a87947 */ /* 0x000fec0003800000 */
.L_x_10791:
        /* <DEDUP_REMOVED lines=14> */
.L_x_10805:
[----:B------:R-:W-:Y:S05]  /*2190*/  BSYNC B0 ;  /* 0x0000000000007941 */ /* 0x000fea0003800000 */
.L_x_10804:
[----:B------:R-:W-:Y:S01]  /*21a0*/  F2FP.F16.F32.PACK_AB R0, RZ, R0 ;  /* 0x00000000ff00723e */ /* 0x000fe200000000ff */
[----:B------:R-:W-:Y:S06]  /*21b0*/  BRA `(.L_x_10779) ;  /* 0x0000000000647947 */ /* 0x000fec0003800000 */
.L_x_10778:
        /* <DEDUP_REMOVED lines=16> */
.L_x_10806:
[----:B------:R-:W-:Y:S01]  /*22c0*/  PRMT R0, RZ, 0x7610, R0 ;  /* 0x00007610ff007816 */ /* 0x000fe20000000000 */
[----:B------:R-:W-:Y:S06]  /*22d0*/  BRA `(.L_x_10779) ;  /* 0x00000000001c7947 */ /* 0x000fec0003800000 */
.L_x_10803:
[----:B------:R-:W2:Y:S02]  /*22e0*/  LDG.E.64 R2, desc[UR36][R2.64] ;  /* 0x0000002402027981 */ /* 0x000ea4000c1e1b00 */
[----:B--2---:R-:W0:Y:S02]  /*22f0*/  I2F.U64 R0, R2 ;  /* 0x0000000200007312 */ /* 0x004e240000301000 */
[----:B0-----:R-:W-:Y:S01]  /*2300*/  F2FP.F16.F32.PACK_AB R0, RZ, R0 ;  /* 0x00000000ff00723e */ /* 0x001fe200000000ff */
[----:B------:R-:W-:Y:S06]  /*2310*/  BRA `(.L_x_10779) ;  /* 0x00000000000c7947 */ /* 0x000fec0003800000 */
.L_x_10802:
[----:B------:R-:W2:Y:S02]  /*2320*/  LDG.E R2, desc[UR36][R2.64] ;  /* 0x0000002402027981 */ /* 0x000ea4000c1e1900 */
[----:B--2---:R-:W-:-:S04]  /*2330*/  I2FP.F32.U32 R0, R2 ;  /* 0x0000000200007245 */ /* 0x004fc80000201000 */
[----:B------:R-:W-:-:S07]  /*2340*/  F2FP.F16.F32.PACK_AB R0, RZ, R0 ;  /* 0x00000000ff00723e */ /* 0x000fce00000000ff */
.L_x_10779:
[----:B-----5:R-:W-:Y:S01]  /*2350*/  HADD2.F32 R0, -RZ, R0.H0_H0 ;  /* 0x20000000ff007230 */ /* 0x020fe20000004100 */
[----:B------:R-:W2:Y:S04]  /*2360*/  LDC.U8 R4, c[0x0][0x421] ;  /* 0x00010840ff047b82 */ /* 0x000ea80000000000 */
[----:B01----:R-:W-:-:S04]  /*2370*/  FMUL.FTZ R3, R0, R0 ;  /* 0x0000000000037220 */ /* 0x003fc80000410000 */
[----:B------:R-:W-:-:S04]  /*2380*/  FMUL.FTZ R3, R0, R3 ;  /* 0x0000000300037220 */ /* 0x000fc80000410000 */
[----:B------:R-:W-:Y:S01]  /*2390*/  FFMA.FTZ R3, R3, 0.044714998453855514526, R0 ;  /* 0x3d37271303037823 */ /* 0x000fe20000010000 */
[----:B------:R-:W-:-:S03]  /*23a0*/  FMUL.FTZ R0, R0, 0.5 ;  /* 0x3f00000000007820 */ /* 0x000fc60000410000 */
[----:B------:R-:W-:-:S06]  /*23b0*/  FMUL.FTZ R3, R3, 0.79788458347320556641 ;  /* 0x3f4c422a03037820 */ /* 0x000fcc0000410000 */
[----:B------:R-:W0:Y:S01]  /*23c0*/  MUFU.TANH R3, R3 ;  /* 0x0000000300037308 */ /* 0x000e220000002400 */
[----:B--2---:R-:W-:-:S04]  /*23d0*/  PRMT R2, R4, 0x9910, RZ ;  /* 0x0000991004027816 */ /* 0x004fc800000000ff */
[----:B------:R-:W-:Y:S01]  /*23e0*/  ISETP.GT.AND P0, PT, R2, 0x9, PT ;  /* 0x000000090200780c */ /* 0x000fe20003f04270 */
[----:B0-----:R-:W-:-:S04]  /*23f0*/  FADD.FTZ R5, R3, 1 ;  /* 0x3f80000003057421 */ /* 0x001fc80000010000 */
[----:B------:R-:W-:-:S05]  /*2400*/  FMUL.FTZ R0, R0, R5 ;  /* 0x0000000500007220 */ /* 0x000fca0000410000 */
[----:B------:R-:W-:-:S03]  /*2410*/  F2FP.F16.F32.PACK_AB R0, RZ, R0 ;  /* 0x00000000ff00723e */ /* 0x000fc600000000ff */
        /* <DEDUP_REMOVED lines=13> */
.L_x_10810:
[----:B------:R-:W-:-:S06]  /*24f0*/  HADD2.F32 R3, -RZ, R0.H0_H0 ;  /* 0x20000000ff037230 */ /* 0x000fcc0000004100 */
[----:B------:R-:W0:Y:S02]  /*2500*/  F2I.S64.TRUNC R2, R3 ;  /* 0x0000000300027311 */ /* 0x000e24000020d900 */
[----:B0-----:R3:W-:Y:S01]  /*2510*/  STG.E.U8 desc[UR36][R16.64], R2 ;  /* 0x0000000210007986 */ /* 0x0017e2000c101124 */
[----:B------:R-:W-:Y:S05]  /*2520*/  BRA `(.L_x_10812) ;  /* 0x0000000c00847947 */ /* 0x000fea0003800000 */
.L_x_10809:
        /* <DEDUP_REMOVED lines=10> */
.L_x_10814:
[----:B------:R-:W-:-:S04]  /*25d0*/  HADD2.F32 R0, -RZ, R0.H0_H0 ;  /* 0x20000000ff007230 */ /* 0x000fc80000004100 */
[----:B------:R-:W0:Y:S02]  /*25e0*/  F2I.FTZ.TRUNC.NTZ R3, R0 ;  /* 0x0000000000037305 */ /* 0x000e24000021f100 */
[----:B0-----:R1:W-:Y:S01]  /*25f0*/  STG.E desc[UR36][R16.64], R3 ;  /* 0x0000000310007986 */ /* 0x0013e2000c101924 */
[----:B------:R-:W-:Y:S05]  /*2600*/  BRA `(.L_x_10812) ;  /* 0x0000000c004c7947 */ /* 0x000fea0003800000 */
.L_x_10813:
[----:B------:R-:W-:-:S04]  /*2610*/  HADD2.F32 R0, -RZ, R0.H0_H0 ;  /* 0x20000000ff007230 */ /* 0x000fc80000004100 */
[----:B------:R-:W0:Y:S02]  /*2620*/  F2I.FTZ.TRUNC.NTZ R3, R0 ;  /* 0x0000000000037305 */ /* 0x000e24000021f100 */
[----:B0-----:R2:W-:Y:S01]  /*2630*/  STG.E.U16 desc[UR36][R16.64], R3 ;  /* 0x0000000310007986 */ /* 0x0015e2000c101524 */
[----:B------:R-:W-:Y:S05]  /*2640*/  BRA `(.L_x_10812) ;  /* 0x0000000c003c7947 */ /* 0x000fea0003800000 */
.L_x_10808:
        /* <DEDUP_REMOVED lines=9> */
.L_x_10816:
[----:B------:R0:W-:Y:S01]  /*26e0*/  STG.E.U16 desc[UR36][R16.64], R0 ;  /* 0x0000000010007986 */ /* 0x0001e2000c101524 */
[----:B------:R-:W-:Y:S05]  /*26f0*/  BRA `(.L_x_10812) ;  /* 0x0000000c00107947 */ /* 0x000fea0003800000 */
.L_x_10815:
        /* <DEDUP_REMOVED lines=10> */
.L_x_10818:
[----:B------:R-:W-:-:S05]  /*27a0*/  HADD2.F32 R0, -RZ, R0.H0_H0 ;  /* 0x20000000ff007230 */ /* 0x000fca0000004100 */
[----:B------:R-:W-:-:S04]  /*27b0*/  F2FP.F16.F32.PACK_AB R0, RZ, R0 ;  /* 0x00000000ff00723e */ /* 0x000fc800000000ff */
[----:B------:R-:W-:-:S05]  /*27c0*/  PRMT R0, R0, 0x5410, RZ ;  /* 0x0000541000007816 */ /* 0x000fca00000000ff */
[----:B------:R0:W-:Y:S01]  /*27d0*/  STG.E desc[UR36][R16.64], R0 ;  /* 0x0000000010007986 */ /* 0x0001e2000c101924 */
[----:B------:R-:W-:Y:S05]  /*27e0*/  BRA `(.L_x_10812) ;  /* 0x0000000800d47947 */ /* 0x000fea0003800000 */
.L_x_10817:
[----:B------:R-:W-:-:S05]  /*27f0*/  HADD2.F32 R2, -RZ, R0.H0_H0 ;  /* 0x20000000ff027230 */ /* 0x000fca0000004100 */
[----:B------:R-:W-:-:S06]  /*2800*/  FMUL.FTZ R2, R2, 1 ;  /* 0x3f80000002027820 */ /* 0x000fcc0000410000 */
[----:B------:R-:W0:Y:S02]  /*2810*/  F2F.F64.F32 R2, R2 ;  /* 0x0000000200027310 */ /* 0x000e240000201800 */
[----:B0-----:R0:W-:Y:S01]  /*2820*/  STG.E.64 desc[UR36][R16.64], R2 ;  /* 0x0000000210007986 */ /* 0x0011e2000c101b24 */
[----:B------:R-:W-:Y:S05]  /*2830*/  BRA `(.L_x_10812) ;  /* 0x0000000800c07947 */ /* 0x000fea0003800000 */
.L_x_10807:
        /* <DEDUP_REMOVED lines=13> */
.L_x_10821:
[----:B------:R-:W-:Y:S01]  /*2910*/  HADD2.F32 R0, -RZ, R0.H0_H0 ;  /* 0x20000000ff007230 */ /* 0x000fe20000004100 */
[----:B------:R-:W-:-:S04]  /*2920*/  CS2R R6, SRZ ;  /* 0x0000000000067805 */ /* 0x000fc8000001ff00 */
[----:B------:R-:W-:-:S04]  /*2930*/  FMUL.FTZ R0, R0, 1 ;  /* 0x3f80000000007820 */ /* 0x000fc80000410000 */
[----:B------:R-:W0:Y:S02]  /*2940*/  F2F.F64.F32 R4, R0 ;  /* 0x0000000000047310 */ /* 0x000e240000201800 */
[----:B0-----:R0:W-:Y:S01]  /*2950*/  STG.E.128 desc[UR36][R16.64], R4 ;  /* 0x0000000410007986 */ /* 0x0011e2000c101d24 */
[----:B------:R-:W-:Y:S05]  /*2960*/  BRA `(.L_x_10812) ;  /* 0x0000000800747947 */ /* 0x000fea0003800000 */
.L_x_10820:
        /* <DEDUP_REMOVED lines=21> */
.L_x_10825:
[----:B------:R-:W-:Y:S05]  /*2ac0*/  BSYNC B0 ;  /* 0x0000000000007941 */ /* 0x000fea0003800000 */
.L_x_10824:
[----:B------:R-:W-:-:S05]  /*2ad0*/  LOP3.LUT R3, R0, R3, RZ, 0xfc, !PT ;  /* 0x0000000300037212 */ /* 0x000fca00078efcff */
[----:B------:R0:W-:Y:S01]  /*2ae0*/  STG.E.U8 desc[UR36][R16.64], R3 ;  /* 0x0000000310007986 */ /* 0x0001e2000c101124 */
[----:B------:R-:W-:Y:S05]  /*2af0*/  BRA `(.L_x_10812) ;  /* 0x0000000800107947 */ /* 0x000fea0003800000 */
.L_x_10823:
        /* <DEDUP_REMOVED lines=13> */
.L_x_10827:
[----:B------:R-:W-:Y:S01]  /*2bd0*/  IMAD.MOV.U32 R0, RZ, RZ, 0x7f ;  /* 0x0000007fff007424 */ /* 0x000fe200078e00ff */
[----:B------:R-:W-:-:S04]  /*2be0*/  ISETP.GT.U32.AND P0, PT, R2, 0x7f800000, PT ;  /* 0x7f8000000200780c */ /* 0x000fc80003f04070 */
[----:B------:R-:W-:-:S09]  /*2bf0*/  SEL R0, R0, 0x7c, P0 ;  /* 0x0000007c00007807 */ /* 0x000fd20000000000 */
.L_x_10828:
[----:B------:R-:W-:Y:S05]  /*2c00*/  BSYNC B0 ;  /* 0x0000000000007941 */ /* 0x000fea0003800000 */
.L_x_10826:
[----:B------:R-:W-:-:S04]  /*2c10*/  LOP3.LUT R2, R3, 0x80000000, RZ, 0xc0, !PT ;  /* 0x8000000003027812 */ /* 0x000fc800078ec0ff */
[----:B------:R-:W-:-:S04]  /*2c20*/  SHF.R.U32.HI R3, RZ, 0x18, R2 ;  /* 0x00000018ff037819 */ /* 0x000fc80000011602 */
[----:B------:R-:W-:-:S05]  /*2c30*/  LOP3.LUT R3, R0, R3, RZ, 0xfc, !PT ;  /* 0x0000000300037212 */ /* 0x000fca00078efcff */
[----:B------:R0:W-:Y:S01]  /*2c40*/  STG.E.U8 desc[UR36][R16.64], R3 ;  /* 0x0000000310007986 */ /* 0x0001e2000c101124 */
[----:B------:R-:W-:Y:S05]  /*2c50*/  BRA `(.L_x_10812) ;  /* 0x0000000400b87947 */ /* 0x000fea0003800000 */
.L_x_10822:
[----:B------:R-:W-:-:S05]  /*2c60*/  HADD2.F32 R0, -RZ, R0.H0_H0 ;  /* 0x20000000ff007230 */ /* 0x000fca0000004100 */
[----:B------:R-:W-:-:S05]  /*2c70*/  F2FP.BF16.F32.PACK_AB R0, RZ, R0 ;  /* 0x00000000ff00723e */ /* 0x000fca00000010ff */
[----:B------:R0:W-:Y:S01]  /*2c80*/  STG.E.U16 desc[UR36][R16.64], R0 ;  /* 0x0000000010007986 */ /* 0x0001e2000c101524 */
[----:B------:R-:W-:Y:S05]  /*2c90*/  BRA `(.L_x_10812) ;  /* 0x0000000400a87947 */ /* 0x000fea0003800000 */
.L_x_10819:
        /* <DEDUP_REMOVED lines=12> */
.L_x_10831:
        /* <DEDUP_REMOVED lines=17> */
.L_x_10834:
[----:B------:R-:W-:-:S04]  /*2e70*/  LOP3.LUT R2, R3, 0x80000000, RZ, 0xc0, !PT ;  /* 0x8000000003027812 */ /* 0x000fc800078ec0ff */
[----:B------:R-:W-:-:S04]  /*2e80*/  SHF.R.U32.HI R3, RZ, 0x18, R2 ;  /* 0x00000018ff037819 */ /* 0x000fc80000011602 */
[----:B------:R-:W-:-:S04]  /*2e90*/  LOP3.LUT R0, R0, R3, RZ, 0xfc, !PT ;  /* 0x0000000300007212 */ /* 0x000fc800078efcff */
[----:B------:R-:W-:-:S07]  /*2ea0*/  PRMT R8, R0, 0x7610, R8 ;  /* 0x0000761000087816 */ /* 0x000fce0000000008 */
.L_x_10833:
[----:B------:R-:W-:Y:S05]  /*2eb0*/  BSYNC B0 ;  /* 0x0000000000007941 */ /* 0x000fea0003800000 */
.L_x_10832:
[----:B------:R0:W-:Y:S01]  /*2ec0*/  STG.E.U8 desc[UR36][R16.64], R8 ;  /* 0x0000000810007986 */ /* 0x0001e2000c101124 */
[----:B------:R-:W-:Y:S05]  /*2ed0*/  BRA `(.L_x_10812) ;  /* 0x0000000400187947 */ /* 0x000fea0003800000 */
.L_x_10830:
        /* <DEDUP_REMOVED lines=17> */
.L_x_10837:
[----:B------:R-:W-:-:S04]  /*2ff0*/  LOP3.LUT R2, R3, 0x80000000, RZ, 0xc0, !PT ;  /* 0x8000000003027812 */ /* 0x000fc800078ec0ff */
[----:B------:R-:W-:-:S04]  /*3000*/  SHF.R.U32.HI R3, RZ, 0x18, R2 ;  /* 0x00000018ff037819 */ /* 0x000fc80000011602 */
[----:B------:R-:W-:-:S04]  /*3010*/  LOP3.LUT R0, R0, R3, RZ, 0xfc, !PT ;  /* 0x0000000300007212 */ /* 0x000fc800078efcff */
[----:B------:R-:W-:-:S07]  /*3020*/  PRMT R8, R0, 0x7610, R8 ;  /* 0x0000761000087816 */ /* 0x000fce0000000008 */
.L_x_10836:
[----:B------:R-:W-:Y:S05]  /*3030*/  BSYNC B0 ;  /* 0x0000000000007941 */ /* 0x000fea0003800000 */
.L_x_10835:
[----:B------:R0:W-:Y:S01]  /*3040*/  STG.E.U8 desc[UR36][R16.64], R8 ;  /* 0x0000000810007986 */ /* 0x0001e2000c101124 */
[----:B------:R-:W-:Y:S05]  /*3050*/  BRA `(.L_x_10812) ;  /* 0x0000000000b87947 */ /* 0x000fea0003800000 */
.L_x_10829:
        /* <DEDUP_REMOVED lines=22> */
.L_x_10811:
        /* <DEDUP_REMOVED lines=16> */
.L_x_10840:
[----:B------:R-:W-:Y:S05]  /*32c0*/  BRA `(.L_x_10812) ;  /* 0x00000000001c7947 */ /* 0x000fea0003800000 */
.L_x_10839:
[----:B------:R-:W-:-:S06]  /*32d0*/  HADD2.F32 R2, -RZ, R0.H0_H0 ;  /* 0x20000000ff027230 */ /* 0x000fcc0000004100 */
[----:B------:R-:W0:Y:S02]  /*32e0*/  F2I.U64.TRUNC R2, R2 ;  /* 0x0000000200027311 */ /* 0x000e24000020d800 */
[----:B0-----:R0:W-:Y:S01]  /*32f0*/  STG.E.64 desc[UR36][R16.64], R2 ;  /* 0x0000000210007986 */ /* 0x0011e2000c101b24 */
[----:B------:R-:W-:Y:S05]  /*3300*/  BRA `(.L_x_10812) ;  /* 0x00000000000c7947 */ /* 0x000fea0003800000 */
.L_x_10838:
[----:B------:R-:W-:-:S04]  /*3310*/  HADD2.F32 R0, -RZ, R0.H0_H0 ;  /* 0x20000000ff007230 */ /* 0x000fc80000004100 */
[----:B------:R-:W0:Y:S02]  /*3320*/  F2I.FTZ.U32.TRUNC.NTZ R3, R0 ;  /* 0x0000000000037305 */ /* 0x000e24000021f000 */
[----:B0-----:R0:W-:Y:S02]  /*3330*/  STG.E desc[UR36][R16.64], R3 ;  /* 0x0000000310007986 */ /* 0x0011e4000c101924 */
.L_x_10812:
[----:B------:R-:W-:-:S04]  /*3340*/  IMAD R18, R23, 0x200, R18 ;  /* 0x0000020017127824 */ /* 0x000fc800078e0212 */
[----:B------:R-:W-:-:S07]  /*3350*/  VIADD R19, R18, 0x80 ;  /* 0x0000008012137836 */ /* 0x000fce0000000000 */
.L_x_10772:
[----:B------:R-:W-:Y:S05]  /*3360*/  BSYNC B6 ;  /* 0x0000000000067941 */ /* 0x000fea0003800000 */
.L_x_10771:
        /* <DEDUP_REMOVED lines=307> */
.L_x_10843:
        /* <DEDUP_REMOVED lines=22> */
.L_x_10847:
[----:B------:R-:W2:Y:S02]  /*4800*/  LDG.E.U8 R2, desc[UR36][R2.64] ;  /* 0x0000002402027981 */ /* 0x000ea4000c1e1100 */
[----:B--2---:R-:W-:-:S04]  /*4810*/  I2FP.F32.U32 R0, R2 ;  /* 0x0000000200007245 */ /* 0x004fc80000201000 */
[----:B------:R-:W-:Y:S01]  /*4820*/  F2FP.F16.F32.PACK_AB R0, RZ, R0 ;  /* 0x00000000ff00723e */ /* 0x000fe200000000ff */
[----:B------:R-:W-:Y:S06]  /*4830*/  BRA `(.L_x_10849) ;  /* 0x0000000c00887947 */ /* 0x000fec0003800000 */
.L_x_10846:
        /* <DEDUP_REMOVED lines=10> */
.L_x_10851:
[----:B------:R-:W2:Y:S02]  /*48e0*/  LDG.E R2, desc[UR36][R2.64] ;  /* 0x0000002402027981 */ /* 0x000ea4000c1e1900 */
[----:B--2---:R-:W-:-:S04]  /*48f0*/  I2FP.F32.S32 R0, R2 ;  /* 0x0000000200007245 */ /* 0x004fc80000201400 */
[----:B------:R-:W-:Y:S01]  /*4900*/  F2FP.F16.F32.PACK_AB R0, RZ, R0 ;  /* 0x00000000ff00723e */ /* 0x000fe200000000ff */
[----:B------:R-:W-:Y:S06]  /*4910*/  BRA `(.L_x_10849) ;  /* 0x0000000c00507947 */ /* 0x000fec0003800000 */
.L_x_10850:
[----:B------:R-:W2:Y:S02]  /*4920*/  LDG.E.U16 R2, desc[UR36][R2.64] ;  /* 0x0000002402027981 */ /* 0x000ea4000c1e1500 */
[----:B--2---:R-:W0:Y:S02]  /*4930*/  I2F.S16 R0, R2 ;  /* 0x0000000200007306 */ /* 0x004e240000101400 */
[----:B0-----:R-:W-:Y:S01]  /*4940*/  F2FP.F16.F32.PACK_AB R0, RZ, R0 ;  /* 0x00000000ff00723e */ /* 0x001fe200000000ff */
[----:B------:R-:W-:Y:S06]  /*4950*/  BRA `(.L_x_10849) ;  /* 0x0000000c00407947 */ /* 0x000fec0003800000 */
.L_x_10845:
        /* <DEDUP_REMOVED lines=9> */
.L_x_10853:
[----:B------:R0:W5:Y:S01]  /*49f0*/  LDG.E.U16 R0, desc[UR36][R2.64] ;  /* 0x0000002402007981 */ /* 0x000162000c1e1500 */
[----:B------:R-:W-:Y:S05]  /*4a00*/  BRA `(.L_x_10849) ;  /* 0x0000000c00147947 */ /* 0x000fea0003800000 */
.L_x_10852:
        /* <DEDUP_REMOVED lines=9> */
.L_x_10855:
[----:B------:R1:W5:Y:S01]  /*4aa0*/  LDG.E.U16 R0, desc[UR36][R2.64] ;  /* 0x0000002402007981 */ /* 0x000362000c1e1500 */
[----:B------:R-:W-:Y:S05]  /*4ab0*/  BRA `(.L_x_10849) ;  /* 0x0000000800e87947 */ /* 0x000fea0003800000 */
.L_x_10854:
        /* <DEDUP_REMOVED lines=8> */
.L_x_10844:
        /* <DEDUP_REMOVED lines=13> */
.L_x_10858:
        /* <DEDUP_REMOVED lines=8> */
.L_x_10857:
        /* <DEDUP_REMOVED lines=28> */
.L_x_10860:
        /* <DEDUP_REMOVED lines=15> */
.L_x_10859:
[----:B------:R-:W2:Y:S02]  /*4f40*/  LDG.E.U16 R0, desc[UR36][R2.64] ;  /* 0x0000002402007981 */ /* 0x000ea4000c1e1500 */
[----:B--2---:R-:W-:-:S05]  /*4f50*/  IMAD.U32 R0, R0, 0x10000, RZ ;  /* 0x0001000000007824 */ /* 0x004fca00078e00ff */
[----:B------:R-:W-:Y:S01]  /*4f60*/  F2FP.F16.F32.PACK_AB R0, RZ, R0 ;  /* 0x00000000ff00723e */ /* 0x000fe200000000ff */
[----:B------:R-:W-:Y:S06]  /*4f70*/  BRA `(.L_x_10849) ;  /* 0x0000000400b87947 */ /* 0x000fec0003800000 */
.L_x_10856:
        /* <DEDUP_REMOVED lines=12> */
.L_x_10863:
        /* <DEDUP_REMOVED lines=21> */
.L_x_10867:
[----:B------:R-:W-:Y:S05]  /*5190*/  BSYNC B1 ;  /* 0x0000000000017941 */ /* 0x000fea0003800000 */
.L_x_10866:
[----:B------:R-:W-:Y:S01]  /*51a0*/  LEA R3, R0, 0x3b800000, 0x17 ;  /* 0x3b80000000037811 */ /* 0x000fe200078eb8ff */
[----:B------:R-:W-:-:S05]  /*51b0*/  IMAD.SHL.U32 R0, R2, 0x100000, RZ ;  /* 0x0010000002007824 */ /* 0x000fca00078e00ff */
[----:B------:R-:W-:-:S07]  /*51c0*/  LOP3.LUT R0, R3, R0, R4, 0xfe, !PT ;  /* 0x0000000003007212 */ /* 0x000fce00078efe04 */
.L_x_10865:
[----:B------:R-:W-:Y:S05]  /*51d0*/  BSYNC B0 ;  /* 0x0000000000007941 */ /* 0x000fea0003800000 */
.L_x_10864:
[----:B------:R-:W-:Y:S01]  /*51e0*/  F2FP.F16.F32.PACK_AB R0, RZ, R0 ;  /* 0x00000000ff00723e */ /* 0x000fe200000000ff */
[----:B------:R-:W-:Y:S06]  /*51f0*/  BRA `(.L_x_10849) ;  /* 0x0000000400187947 */ /* 0x000fec0003800000 */
.L_x_10862:
        /* <DEDUP_REMOVED lines=21> */
.L_x_10871:
[----:B------:R-:W-:Y:S05]  /*5350*/  BSYNC B1 ;  /* 0x0000000000017941 */ /* 0x000fea0003800000 */
.L_x_10870:
[----:B------:R-:W-:Y:S01]  /*5360*/  LEA R3, R0, 0x37800000, 0x17 ;  /* 0x3780000000037811 */ /* 0x000fe200078eb8ff */
[----:B------:R-:W-:-:S05]  /*5370*/  IMAD.SHL.U32 R0, R2, 0x200000, RZ ;  /* 0x0020000002007824 */ /* 0x000fca00078e00ff */
[----:B------:R-:W-:-:S07]  /*5380*/  LOP3.LUT R0, R3, R0, R4, 0xfe, !PT ;  /* 0x0000000003007212 */ /* 0x000fce00078efe04 */
.L_x_10869:
[----:B------:R-:W-:Y:S05]  /*5390*/  BSYNC B0 ;  /* 0x0000000000007941 */ /* 0x000fea0003800000 */
.L_x_10868:
[----:B------:R-:W-:Y:S01]  /*53a0*/  F2FP.F16.F32.PACK_AB R0, RZ, R0 ;  /* 0x00000000ff00723e */ /* 0x000fe200000000ff */
[----:B------:R-:W-:Y:S06]  /*53b0*/  BRA `(.L_x_10849) ;  /* 0x0000000000a87947 */ /* 0x000fec0003800000 */
.L_x_10861:
        /* <DEDUP_REMOVED lines=14> */
.L_x_10875:
[----:B------:R-:W-:Y:S05]  /*54a0*/  BSYNC B0 ;  /* 0x0000000000007941 */ /* 0x000fea0003800000 */
.L_x_10874:
[----:B------:R-:W-:Y:S01]  /*54b0*/  F2FP.F16.F32.PACK_AB R0, RZ, R0 ;  /* 0x00000000ff00723e */ /* 0x000fe200000000ff */
[----:B------:R-:W-:Y:S06]  /*54c0*/  BRA `(.L_x_10849) ;  /* 0x0000000000647947 */ /* 0x000fec0003800000 */
.L_x_10848:
        /* <DEDUP_REMOVED lines=16> */
.L_x_10876:
[----:B------:R-:W-:Y:S01]  /*55d0*/  PRMT R0, RZ, 0x7610, R0 ;  /* 0x00007610ff007816 */ /* 0x000fe20000000000 */
[----:B------:R-:W-:Y:S06]  /*55e0*/  BRA `(.L_x_10849) ;  /* 0x00000000001c7947 */ /* 0x000fec0003800000 */
.L_x_10873:
[----:B------:R-:W2:Y:S02]  /*55f0*/  LDG.E.64 R2, desc[UR36][R2.64] ;  /* 0x0000002402027981 */ /* 0x000ea4000c1e1b00 */
[----:B--2---:R-:W0:Y:S02]  /*5600*/  I2F.U64 R0, R2 ;  /* 0x0000000200007312 */ /* 0x004e240000301000 */
[----:B0-----:R-:W-:Y:S01]  /*5610*/  F2FP.F16.F32.PACK_AB R0, RZ, R0 ;  /* 0x00000000ff00723e */ /* 0x001fe200000000ff */
[----:B------:R-:W-:Y:S06]  /*5620*/  BRA `(.L_x_10849) ;  /* 0x00000000000c7947 */ /* 0x000fec0003800000 */
.L_x_10872:
[----:B------:R-:W2:Y:S02]  /*5630*/  LDG.E R2, desc[UR36][R2.64] ;  /* 0x0000002402027981 */ /* 0x000ea4000c1e1900 */
[----:B--2---:R-:W-:-:S04]  /*5640*/  I2FP.F32.U32 R0, R2 ;  /* 0x0000000200007245 */ /* 0x004fc80000201000 */
[----:B------:R-:W-:-:S07]  /*5650*/  F2FP.F16.F32.PACK_AB R0, RZ, R0 ;  /* 0x00000000ff00723e */ /* 0x000fce00000000ff */
.L_x_10849:
        /* <DEDUP_REMOVED lines=26> */
.L_x_10880:
[----:B------:R-:W-:-:S06]  /*5800*/  HADD2.F32 R3, -RZ, R0.H0_H0 ;  /* 0x20000000ff037230 */ /* 0x000fcc0000004100 */
[----:B------:R-:W0:Y:S02]  /*5810*/  F2I.S64.TRUNC R2, R3 ;  /* 0x0000000300027311 */ /* 0x000e24000020d900 */
[----:B0-----:R0:W-:Y:S01]  /*5820*/  STG.E.U8 desc[UR36][R16.64], R2 ;  /* 0x0000000210007986 */ /* 0x0011e2000c101124 */
[----:B------:R-:W-:Y:S05]  /*5830*/  BRA `(.L_x_10882) ;  /* 0x0000000c00847947 */ /* 0x000fea0003800000 */
.L_x_10879:
        /* <DEDUP_REMOVED lines=10> */
.L_x_10884:
[----:B------:R-:W-:-:S04]  /*58e0*/  HADD2.F32 R0, -RZ, R0.H0_H0 ;  /* 0x20000000ff007230 */ /* 0x000fc80000004100 */
[----:B------:R-:W0:Y:S02]  /*58f0*/  F2I.FTZ.TRUNC.NTZ R3, R0 ;  /* 0x0000000000037305 */ /* 0x000e24000021f100 */
[----:B0-----:R0:W-:Y:S01]  /*5900*/  STG.E desc[UR36][R16.64], R3 ;  /* 0x0000000310007986 */ /* 0x0011e2000c101924 */
[----:B------:R-:W-:Y:S05]  /*5910*/  BRA `(.L_x_10882) ;  /* 0x0000000c004c7947 */ /* 0x000fea0003800000 */
.L_x_10883:
[----:B------:R-:W-:-:S04]  /*5920*/  HADD2.F32 R0, -RZ, R0.H0_H0 ;  /* 0x20000000ff007230 */ /* 0x000fc80000004100 */
[----:B------:R-:W0:Y:S02]  /*5930*/  F2I.FTZ.TRUNC.NTZ R3, R0 ;  /* 0x0000000000037305 */ /* 0x000e24000021f100 */
[----:B0-----:R0:W-:Y:S01]  /*5940*/  STG.E.U16 desc[UR36][R16.64], R3 ;  /* 0x0000000310007986 */ /* 0x0011e2000c101524 */
[----:B------:R-:W-:Y:S05]  /*5950*/  BRA `(.L_x_10882) ;  /* 0x0000000c003c7947 */ /* 0x000fea0003800000 */
.L_x_10878:
        /* <DEDUP_REMOVED lines=9> */
.L_x_10886:
[----:B------:R0:W-:Y:S01]  /*59f0*/  STG.E.U16 desc[UR36][R16.64], R0 ;  /* 0x0000000010007986 */ /* 0x0001e2000c101524 */
[----:B------:R-:W-:Y:S05]  /*5a00*/  BRA `(.L_x_10882) ;  /* 0x0000000c00107947 */ /* 0x000fea0003800000 */
.L_x_10885:
        /* <DEDUP_REMOVED lines=10> */
.L_x_10888:
[----:B------:R-:W-:-:S05]  /*5ab0*/  HADD2.F32 R0, -RZ, R0.H0_H0 ;  /* 0x20000000ff007230 */ /* 0x000fca0000004100 */
[----:B------:R-:W-:-:S04]  /*5ac0*/  F2FP.F16.F32.PACK_AB R0, RZ, R0 ;  /* 0x00000000ff00723e */ /* 0x000fc800000000ff */
[----:B------:R-:W-:-:S05]  /*5ad0*/  PRMT R0, R0, 0x5410, RZ ;  /* 0x0000541000007816 */ /* 0x000fca00000000ff */
[----:B------:R0:W-:Y:S01]  /*5ae0*/  STG.E desc[UR36][R16.64], R0 ;  /* 0x0000000010007986 */ /* 0x0001e2000c101924 */
[----:B------:R-:W-:Y:S05]  /*5af0*/  BRA `(.L_x_10882) ;  /* 0x0000000800d47947 */ /* 0x000fea0003800000 */
.L_x_10887:
[----:B------:R-:W-:-:S05]  /*5b00*/  HADD2.F32 R2, -RZ, R0.H0_H0 ;  /* 0x20000000ff027230 */ /* 0x000fca0000004100 */
[----:B------:R-:W-:-:S06]  /*5b10*/  FMUL.FTZ R2, R2, 1 ;  /* 0x3f80000002027820 */ /* 0x000fcc0000410000 */
[----:B------:R-:W0:Y:S02]  /*5b20*/  F2F.F64.F32 R2, R2 ;  /* 0x0000000200027310 */ /* 0x000e240000201800 */
[----:B0-----:R0:W-:Y:S01]  /*5b30*/  STG.E.64 desc[UR36][R16.64], R2 ;  /* 0x0000000210007986 */ /* 0x0011e2000c101b24 */
[----:B------:R-:W-:Y:S05]  /*5b40*/  BRA `(.L_x_10882) ;  /* 0x0000000800c07947 */ /* 0x000fea0003800000 */
.L_x_10877:
        /* <DEDUP_REMOVED lines=13> */
.L_x_10891:
[----:B------:R-:W-:Y:S01]  /*5c20*/  HADD2.F32 R0, -RZ, R0.H0_H0 ;  /* 0x20000000ff007230 */ /* 0x000fe20000004100 */
[----:B------:R-:W-:-:S04]  /*5c30*/  CS2R R6, SRZ ;  /* 0x0000000000067805 */ /* 0x000fc8000001ff00 */
[----:B------:R-:W-:-:S04]  /*5c40*/  FMUL.FTZ R0, R0, 1 ;  /* 0x3f80000000007820 */ /* 0x000fc80000410000 */
[----:B------:R-:W0:Y:S02]  /*5c50*/  F2F.F64.F32 R4, R0 ;  /* 0x0000000000047310 */ /* 0x000e240000201800 */
[----:B0-----:R0:W-:Y:S01]  /*5c60*/  STG.E.128 desc[UR36][R16.64], R4 ;  /* 0x0000000410007986 */ /* 0x0011e2000c101d24 */
[----:B------:R-:W-:Y:S05]  /*5c70*/  BRA `(.L_x_10882) ;  /* 0x0000000800747947 */ /* 0x000fea0003800000 */
.L_x_10890:
        /* <DEDUP_REMOVED lines=21> */
.L_x_10895:
[----:B------:R-:W-:Y:S05]  /*5dd0*/  BSYNC B0 ;  /* 0x0000000000007941 */ /* 0x000fea0003800000 */
.L_x_10894:
[----:B------:R-:W-:-:S05]  /*5de0*/  LOP3.LUT R3, R0, R3, RZ, 0xfc, !PT ;  /* 0x0000000300037212 */ /* 0x000fca00078efcff */
[----:B------:R0:W-:Y:S01]  /*5df0*/  STG.E.U8 desc[UR36][R16.64], R3 ;  /* 0x0000000310007986 */ /* 0x0001e2000c101124 */
[----:B------:R-:W-:Y:S05]  /*5e00*/  BRA `(.L_x_10882) ;  /* 0x0000000800107947 */ /* 0x000fea0003800000 */
.L_x_10893:
        /* <DEDUP_REMOVED lines=13> */
.L_x_10897:
[----:B------:R-:W-:Y:S01]  /*5ee0*/  IMAD.MOV.U32 R0, RZ, RZ, 0x7f ;  /* 0x0000007fff007424 */ /* 0x000fe200078e00ff */
[----:B------:R-:W-:-:S04]  /*5ef0*/  ISETP.GT.U32.AND P0, PT, R2, 0x7f800000, PT ;  /* 0x7f8000000200780c */ /* 0x000fc80003f04070 */
[----:B------:R-:W-:-:S09]  /*5f00*/  SEL R0, R0, 0x7c, P0 ;  /* 0x0000007c00007807 */ /* 0x000fd20000000000 */
.L_x_10898:
[----:B------:R-:W-:Y:S05]  /*5f10*/  BSYNC B0 ;  /* 0x0000000000007941 */ /* 0x000fea0003800000 */
.L_x_10896:
[----:B------:R-:W-:-:S04]  /*5f20*/  LOP3.LUT R2, R3, 0x80000000, RZ, 0xc0, !PT ;  /* 0x8000000003027812 */ /* 0x000fc800078ec0ff */
[----:B------:R-:W-:-:S04]  /*5f30*/  SHF.R.U32.HI R3, RZ, 0x18, R2 ;  /* 0x00000018ff037819 */ /* 0x000fc80000011602 */
[----:B------:R-:W-:-:S05]  /*5f40*/  LOP3.LUT R3, R0, R3, RZ, 0xfc, !PT ;  /* 0x0000000300037212 */ /* 0x000fca00078efcff */
[----:B------:R0:W-:Y:S01]  /*5f50*/  STG.E.U8 desc[UR36][R16.64], R3 ;  /* 0x0000000310007986 */ /* 0x0001e2000c101124 */
[----:B------:R-:W-:Y:S05]  /*5f60*/  BRA `(.L_x_10882) ;  /* 0x0000000400b87947 */ /* 0x000fea0003800000 */
.L_x_10892:
[----:B------:R-:W-:-:S05]  /*5f70*/  HADD2.F32 R0, -RZ, R0.H0_H0 ;  /* 0x20000000ff007230 */ /* 0x000fca0000004100 */
[----:B------:R-:W-:-:S05]  /*5f80*/  F2FP.BF16.F32.PACK_AB R0, RZ, R0 ;  /* 0x00000000ff00723e */ /* 0x000fca00000010ff */
[----:B------:R0:W-:Y:S01]  /*5f90*/  STG.E.U16 desc[UR36][R16.64], R0 ;  /* 0x0000000010007986 */ /* 0x0001e2000c101524 */
[----:B------:R-:W-:Y:S05]  /*5fa0*/  BRA `(.L_x_10882) ;  /* 0x0000000400a87947 */ /* 0x000fea0003800000 */
.L_x_10889:
        /* <DEDUP_REMOVED lines=12> */
.L_x_10901:
        /* <DEDUP_REMOVED lines=17> */
.L_x_10904:
[----:B------:R-:W-:-:S04]  /*6180*/  LOP3.LUT R2, R3, 0x80000000, RZ, 0xc0, !PT ;  /* 0x8000000003027812 */ /* 0x000fc800078ec0ff */
[----:B------:R-:W-:-:S04]  /*6190*/  SHF.R.U32.HI R3, RZ, 0x18, R2 ;  /* 0x00000018ff037819 */ /* 0x000fc80000011602 */
[----:B------:R-:W-:-:S04]  /*61a0*/  LOP3.LUT R0, R0, R3, RZ, 0xfc, !PT ;  /* 0x0000000300007212 */ /* 0x000fc800078efcff */
[----:B------:R-:W-:-:S07]  /*61b0*/  PRMT R8, R0, 0x7610, R8 ;  /* 0x0000761000087816 */ /* 0x000fce0000000008 */
.L_x_10903:
[----:B------:R-:W-:Y:S05]  /*61c0*/  BSYNC B0 ;  /* 0x0000000000007941 */ /* 0x000fea0003800000 */
.L_x_10902:
[----:B------:R3:W-:Y:S01]  /*61d0*/  STG.E.U8 desc[UR36][R16.64], R8 ;  /* 0x0000000810007986 */ /* 0x0007e2000c101124 */
[----:B------:R-:W-:Y:S05]  /*61e0*/  BRA `(.L_x_10882) ;  /* 0x0000000400187947 */ /* 0x000fea0003800000 */
.L_x_10900:
        /* <DEDUP_REMOVED lines=17> */
.L_x_10907:
[----:B------:R-:W-:-:S04]  /*6300*/  LOP3.LUT R2, R3, 0x80000000, RZ, 0xc0, !PT ;  /* 0x8000000003027812 */ /* 0x000fc800078ec0ff */
[----:B------:R-:W-:-:S04]  /*6310*/  SHF.R.U32.HI R3, RZ, 0x18, R2 ;  /* 0x00000018ff037819 */ /* 0x000fc80000011602 */
[----:B------:R-:W-:-:S04]  /*6320*/  LOP3.LUT R0, R0, R3, RZ, 0xfc, !PT ;  /* 0x0000000300007212 */ /* 0x000fc800078efcff */
[----:B------:R-:W-:-:S07]  /*6330*/  PRMT R8, R0, 0x7610, R8 ;  /* 0x0000761000087816 */ /* 0x000fce0000000008 */
.L_x_10906:
[----:B------:R-:W-:Y:S05]  /*6340*/  BSYNC B0 ;  /* 0x0000000000007941 */ /* 0x000fea0003800000 */
.L_x_10905:
[----:B------:R0:W-:Y:S01]  /*6350*/  STG.E.U8 desc[UR36][R16.64], R8 ;  /* 0x0000000810007986 */ /* 0x0001e2000c101124 */
[----:B------:R-:W-:Y:S05]  /*6360*/  BRA `(.L_x_10882) ;  /* 0x0000000000b87947 */ /* 0x000fea0003800000 */
.L_x_10899:
        /* <DEDUP_REMOVED lines=22> */
.L_x_10881:
        /* <DEDUP_REMOVED lines=16> */
.L_x_10910:
[----:B------:R-:W-:Y:S05]  /*65d0*/  BRA `(.L_x_10882) ;  /* 0x00000000001c7947 */ /* 0x000fea0003800000 */
.L_x_10909:
[----:B------:R-:W-:-:S06]  /*65e0*/  HADD2.F32 R2, -RZ, R0.H0_H0 ;  /* 0x20000000ff027230 */ /* 0x000fcc0000004100 */
[----:B------:R-:W0:Y:S02]  /*65f0*/  F2I.U64.TRUNC R2, R2 ;  /* 0x0000000200027311 */ /* 0x000e24000020d800 */
[----:B0-----:R2:W-:Y:S01]  /*6600*/  STG.E.64 desc[UR36][R16.64], R2 ;  /* 0x0000000210007986 */ /* 0x0015e2000c101b24 */
[----:B------:R-:W-:Y:S05]  /*6610*/  BRA `(.L_x_10882) ;  /* 0x00000000000c7947 */ /* 0x000fea0003800000 */
.L_x_10908:
[----:B------:R-:W-:-:S04]  /*6620*/  HADD2.F32 R0, -RZ, R0.H0_H0 ;  /* 0x20000000ff007230 */ /* 0x000fc80000004100 */
[----:B------:R-:W0:Y:S02]  /*6630*/  F2I.FTZ.U32.TRUNC.NTZ R3, R0 ;  /* 0x0000000000037305 */ /* 0x000e24000021f000 */
[----:B0-----:R0:W-:Y:S02]  /*6640*/  STG.E desc[UR36][R16.64], R3 ;  /* 0x0000000310007986 */ /* 0x0011e4000c101924 */
.L_x_10882:
[----:B------:R-:W-:-:S07]  /*6650*/  VIADD R19, R19, 0x80 ;  /* 0x0000008013137836 */ /* 0x000fce0000000000 */
.L_x_10842:
[----:B------:R-:W-:Y:S05]  /*6660*/  BSYNC B6 ;  /* 0x0000000000067941 */ /* 0x000fea0003800000 */
.L_x_10841:
        /* <DEDUP_REMOVED lines=307> */
.L_x_10913:
        /* <DEDUP_REMOVED lines=22> */
.L_x_10917:
[----:B------:R-:W2:Y:S02]  /*7b00*/  LDG.E.U8 R2, desc[UR36][R2.64] ;  /* 0x0000002402027981 */ /* 0x000ea4000c1e1100 */
[----:B--2---:R-:W-:-:S04]  /*7b10*/  I2FP.F32.U32 R0, R2 ;  /* 0x0000000200007245 */ /* 0x004fc80000201000 */
[----:B------:R-:W-:Y:S01]  /*7b20*/  F2FP.F16.F32.PACK_AB R0, RZ, R0 ;  /* 0x00000000ff00723e */ /* 0x000fe200000000ff */
[----:B------:R-:W-:Y:S06]  /*7b30*/  BRA `(.L_x_10919) ;  /* 0x0000000c00887947 */ /* 0x000fec0003800000 */
.L_x_10916:
        /* <DEDUP_REMOVED lines=10> */
.L_x_10921:
[----:B------:R-:W2:Y:S02]  /*7be0*/  LDG.E R2, desc[UR36][R2.64] ;  /* 0x0000002402027981 */ /* 0x000ea4000c1e1900 */
[----:B--2---:R-:W-:-:S04]  /*7bf0*/  I2FP.F32.S32 R0, R2 ;  /* 0x0000000200007245 */ /* 0x004fc80000201400 */
[----:B------:R-:W-:Y:S01]  /*7c00*/  F2FP.F16.F32.PACK_AB R0, RZ, R0 ;  /* 0x00000000ff00723e */ /* 0x000fe200000000ff */
[----:B------:R-:W-:Y:S06]  /*7c10*/  BRA `(.L_x_10919) ;  /* 0x0000000c00507947 */ /* 0x000fec0003800000 */
.L_x_10920:
[----:B------:R-:W2:Y:S02]  /*7c20*/  LDG.E.U16 R2, desc[UR36][R2.64] ;  /* 0x0000002402027981 */ /* 0x000ea4000c1e1500 */
[----:B--2---:R-:W0:Y:S02]  /*7c30*/  I2F.S16 R0, R2 ;  /* 0x0000000200007306 */ /* 0x004e240000101400 */
[----:B0-----:R-:W-:Y:S01]  /*7c40*/  F2FP.F16.F32.PACK_AB R0, RZ, R0 ;  /* 0x00000000ff00723e */ /* 0x001fe200000000ff */
[----:B------:R-:W-:Y:S06]  /*7c50*/  BRA `(.L_x_10919) ;  /* 0x0000000c00407947 */ /* 0x000fec0003800000 */
.L_x_10915:
        /* <DEDUP_REMOVED lines=9> */
.L_x_10923:
[----:B------:R1:W5:Y:S01]  /*7cf0*/  LDG.E.U16 R0, desc[UR36][R2.64] ;  /* 0x0000002402007981 */ /* 0x000362000c1e1500 */
[----:B------:R-:W-:Y:S05]  /*7d00*/  BRA `(.L_x_10919) ;  /* 0x0000000c00147947 */ /* 0x000fea0003800000 */
.L_x_10922:
        /* <DEDUP_REMOVED lines=9> */
.L_x_10925:
[----:B------:R0:W5:Y:S01]  /*7da0*/  LDG.E.U16 R0, desc[UR36][R2.64] ;  /* 0x0000002402007981 */ /* 0x000162000c1e1500 */
[----:B------:R-:W-:Y:S05]  /*7db0*/  BRA `(.L_x_10919) ;  /* 0x0000000800e87947 */ /* 0x000fea0003800000 */
.L_x_10924:
        /* <DEDUP_REMOVED lines=8> */
.L_x_10914:
        /* <DEDUP_REMOVED lines=13> */
.L_x_10928:
        /* <DEDUP_REMOVED lines=8> */
.L_x_10927:
        /* <DEDUP_REMOVED lines=28> */
.L_x_10930:
        /* <DEDUP_REMOVED lines=15> */
.L_x_10929:
[----:B------:R-:W2:Y:S02]  /*8240*/  LDG.E.U16 R0, desc[UR36][R2.64] ;  /* 0x0000002402007981 */ /* 0x000ea4000c1e1500 */
[----:B--2---:R-:W-:-:S05]  /*8250*/  IMAD.U32 R0, R0, 0x10000, RZ ;  /* 0x0001000000007824 */ /* 0x004fca00078e00ff */
[----:B------:R-:W-:Y:S01]  /*8260*/  F2FP.F16.F32.PACK_AB R0, RZ, R0 ;  /* 0x00000000ff00723e */ /* 0x000fe200000000ff */
[----:B------:R-:W-:Y:S06]  /*8270*/  BRA `(.L_x_10919) ;  /* 0x0000000400b87947 */ /* 0x000fec0003800000 */
.L_x_10926:
        /* <DEDUP_REMOVED lines=12> */
.L_x_10933:
        /* <DEDUP_REMOVED lines=21> */
.L_x_10937:
[----:B------:R-:W-:Y:S05]  /*8490*/  BSYNC B1 ;  /* 0x0000000000017941 */ /* 0x000fea0003800000 */
.L_x_10936:
[----:B------:R-:W-:Y:S01]  /*84a0*/  LEA R3, R0, 0x3b800000, 0x17 ;  /* 0x3b80000000037811 */ /* 0x000fe200078eb8ff */
[----:B------:R-:W-:-:S05]  /*84b0*/  IMAD.SHL.U32 R0, R2, 0x100000, RZ ;  /* 0x0010000002007824 */ /* 0x000fca00078e00ff */
[----:B------:R-:W-:-:S07]  /*84c0*/  LOP3.LUT R0, R3, R0, R4, 0xfe, !PT ;  /* 0x0000000003007212 */ /* 0x000fce00078efe04 */
.L_x_10935:
[----:B------:R-:W-:Y:S05]  /*84d0*/  BSYNC B0 ;  /* 0x0000000000007941 */ /* 0x000fea0003800000 */
.L_x_10934:
[----:B------:R-:W-:Y:S01]  /*84e0*/  F2FP.F16.F32.PACK_AB R0, RZ, R0 ;  /* 0x00000000ff00723e */ /* 0x000fe200000000ff */
[----:B------:R-:W-:Y:S06]  /*84f0*/  BRA `(.L_x_10919) ;  /* 0x0000000400187947 */ /* 0x000fec0003800000 */
.L_x_10932:
        /* <DEDUP_REMOVED lines=21> */
.L_x_10941:
[----:B------:R-:W-:Y:S05]  /*8650*/  BSYNC B1 ;  /* 0x0000000000017941 */ /* 0x000fea0003800000 */
.L_x_10940:
[----:B------:R-:W-:Y:S01]  /*8660*/  LEA R3, R0, 0x37800000, 0x17 ;  /* 0x3780000000037811 */ /* 0x000fe200078eb8ff */
[----:B------:R-:W-:-:S05]  /*8670*/  IMAD.SHL.U32 R0, R2, 0x200000, RZ ;  /* 0x0020000002007824 */ /* 0x000fca00078e00ff */
[----:B------:R-:W-:-:S07]  /*8680*/  LOP3.LUT R0, R3, R0, R4, 0xfe, !PT ;  /* 0x0000000003007212 */ /* 0x000fce00078efe04 */
.L_x_10939:
[----:B------:R-:W-:Y:S05]  /*8690*/  BSYNC B0 ;  /* 0x0000000000007941 */ /* 0x000fea0003800000 */
.L_x_10938:
[----:B------:R-:W-:Y:S01]  /*86a0*/  F2FP.F16.F32.PACK_AB R0, RZ, R0 ;  /* 0x00000000ff00723e */ /* 0x000fe200000000ff */
[----:B------:R-:W-:Y:S06]  /*86b0*/  BRA `(.L_x_10919) ;  /* 0x0000000000a87947 */ /* 0x000fec0003800000 */
.L_x_10931:
        /* <DEDUP_REMOVED lines=14> */
.L_x_10945:
[----:B------:R-:W-:Y:S05]  /*87a0*/  BSYNC B0 ;  /* 0x0000000000007941 */ /* 0x000fea0003800000 */
.L_x_10944:
[----:B------:R-:W-:Y:S01]  /*87b0*/  F2FP.F16.F32.PACK_AB R0, RZ, R0 ;  /* 0x00000000ff00723e */ /* 0x000fe200000000ff */
[----:B------:R-:W-:Y:S06]  /*87c0*/  BRA `(.L_x_10919) ;  /* 0x0000000000647947 */ /* 0x000fec0003800000 */
.L_x_10918:
        /* <DEDUP_REMOVED lines=16> */
.L_x_10946:
[----:B------:R-:W-:Y:S01]  /*88d0*/  PRMT R0, RZ, 0x7610, R0 ;  /* 0x00007610ff007816 */ /* 0x000fe20000000000 */
[----:B------:R-:W-:Y:S06]  /*88e0*/  BRA `(.L_x_10919) ;  /* 0x00000000001c7947 */ /* 0x000fec0003800000 */
.L_x_10943:
[----:B------:R-:W2:Y:S02]  /*88f0*/  LDG.E.64 R2, desc[UR36][R2.64] ;  /* 0x0000002402027981 */ /* 0x000ea4000c1e1b00 */
[----:B--2---:R-:W0:Y:S02]  /*8900*/  I2F.U64 R0, R2 ;  /* 0x0000000200007312 */ /* 0x004e240000301000 */
[----:B0-----:R-:W-:Y:S01]  /*8910*/  F2FP.F16.F32.PACK_AB R0, RZ, R0 ;  /* 0x00000000ff00723e */ /* 0x001fe200000000ff */
[----:B------:R-:W-:Y:S06]  /*8920*/  BRA `(.L_x_10919) ;  /* 0x00000000000c7947 */ /* 0x000fec0003800000 */
.L_x_10942:
[----:B------:R-:W2:Y:S02]  /*8930*/  LDG.E R2, desc[UR36][R2.64] ;  /* 0x0000002402027981 */ /* 0x000ea4000c1e1900 */
[----:B--2---:R-:W-:-:S04]  /*8940*/  I2FP.F32.U32 R0, R2 ;  /* 0x0000000200007245 */ /* 0x004fc80000201000 */
[----:B------:R-:W-:-:S07]  /*8950*/  F2FP.F16.F32.PACK_AB R0, RZ, R0 ;  /* 0x00000000ff00723e */ /* 0x000fce00000000ff */
.L_x_10919:
        /* <DEDUP_REMOVED lines=26> */
.L_x_10950:
[----:B------:R-:W-:-:S06]  /*8b00*/  HADD2.F32 R3, -RZ, R0.H0_H0 ;  /* 0x20000000ff037230 */ /* 0x000fcc0000004100 */
[----:B------:R-:W0:Y:S02]  /*8b10*/  F2I.S64.TRUNC R2, R3 ;  /* 0x0000000300027311 */ /* 0x000e24000020d900 */
[----:B0-----:R3:W-:Y:S01]  /*8b20*/  STG.E.U8 desc[UR36][R16.64], R2 ;  /* 0x0000000210007986 */ /* 0x0017e2000c101124 */
[----:B------:R-:W-:Y:S05]  /*8b30*/  BRA `(.L_x_10952) ;  /* 0x0000000c00847947 */ /* 0x000fea0003800000 */
.L_x_10949:
        /* <DEDUP_REMOVED lines=10> */
.L_x_10954:
[----:B------:R-:W-:-:S04]  /*8be0*/  HADD2.F32 R0, -RZ, R0.H0_H0 ;  /* 0x20000000ff007230 */ /* 0x000fc80000004100 */
[----:B------:R-:W0:Y:S02]  /*8bf0*/  F2I.FTZ.TRUNC.NTZ R3, R0 ;  /* 0x0000000000037305 */ /* 0x000e24000021f100 */
[----:B0-----:R2:W-:Y:S01]  /*8c00*/  STG.E desc[UR36][R16.64], R3 ;  /* 0x0000000310007986 */ /* 0x0015e2000c101924 */
[----:B------:R-:W-:Y:S05]  /*8c10*/  BRA `(.L_x_10952) ;  /* 0x0000000c004c7947 */ /* 0x000fea0003800000 */
.L_x_10953:
[----:B------:R-:W-:-:S04]  /*8c20*/  HADD2.F32 R0, -RZ, R0.H0_H0 ;  /* 0x20000000ff007230 */ /* 0x000fc80000004100 */
[----:B------:R-:W0:Y:S02]  /*8c30*/  F2I.FTZ.TRUNC.NTZ R3, R0 ;  /* 0x0000000000037305 */ /* 0x000e24000021f100 */
[----:B0-----:R0:W-:Y:S01]  /*8c40*/  STG.E.U16 desc[UR36][R16.64], R3 ;  /* 0x0000000310007986 */ /* 0x0011e2000c101524 */
[----:B------:R-:W-:Y:S05]  /*8c50*/  BRA `(.L_x_10952) ;  /* 0x0000000c003c7947 */ /* 0x000fea0003800000 */
.L_x_10948:
        /* <DEDUP_REMOVED lines=9> */
.L_x_10956:
[----:B------:R0:W-:Y:S01]  /*8cf0*/  STG.E.U16 desc[UR36][R16.64], R0 ;  /* 0x0000000010007986 */ /* 0x0001e2000c101524 */
[----:B------:R-:W-:Y:S05]  /*8d00*/  BRA `(.L_x_10952) ;  /* 0x0000000c00107947 */ /* 0x000fea0003800000 */
.L_x_10955:
        /* <DEDUP_REMOVED lines=10> */
.L_x_10958:
[----:B------:R-:W-:-:S05]  /*8db0*/  HADD2.F32 R0, -RZ, R0.H0_H0 ;  /* 0x20000000ff007230 */ /* 0x000fca0000004100 */
[----:B------:R-:W-:-:S04]  /*8dc0*/  F2FP.F16.F32.PACK_AB R0, RZ, R0 ;  /* 0x00000000ff00723e */ /* 0x000fc800000000ff */
[----:B------:R-:W-:-:S05]  /*8dd0*/  PRMT R0, R0, 0x5410, RZ ;  /* 0x0000541000007816 */ /* 0x000fca00000000ff */
[----:B------:R0:W-:Y:S01]  /*8de0*/  STG.E desc[UR36][R16.64], R0 ;  /* 0x0000000010007986 */ /* 0x0001e2000c101924 */
[----:B------:R-:W-:Y:S05]  /*8df0*/  BRA `(.L_x_10952) ;  /* 0x0000000800d47947 */ /* 0x000fea0003800000 */
.L_x_10957:
[----:B------:R-:W-:-:S05]  /*8e00*/  HADD2.F32 R2, -RZ, R0.H0_H0 ;  /* 0x20000000ff027230 */ /* 0x000fca0000004100 */
[----:B------:R-:W-:-:S06]  /*8e10*/  FMUL.FTZ R2, R2, 1 ;  /* 0x3f80000002027820 */ /* 0x000fcc0000410000 */
[----:B------:R-:W0:Y:S02]  /*8e20*/  F2F.F64.F32 R2, R2 ;  /* 0x0000000200027310 */ /* 0x000e240000201800 */
[----:B0-----:R0:W-:Y:S01]  /*8e30*/  STG.E.64 desc[UR36][R16.64], R2 ;  /* 0x0000000210007986 */ /* 0x0011e2000c101b24 */
[----:B------:R-:W-:Y:S05]  /*8e40*/  BRA `(.L_x_10952) ;  /* 0x0000000800c07947 */ /* 0x000fea0003800000 */
.L_x_10947:
        /* <DEDUP_REMOVED lines=13> */
.L_x_10961:
[----:B------:R-:W-:Y:S01]  /*8f20*/  HADD2.F32 R0, -RZ, R0.H0_H0 ;  /* 0x20000000ff007230 */ /* 0x000fe20000004100 */
[----:B------:R-:W-:-:S04]  /*8f30*/  CS2R R6, SRZ ;  /* 0x0000000000067805 */ /* 0x000fc8000001ff00 */
[----:B------:R-:W-:-:S04]  /*8f40*/  FMUL.FTZ R0, R0, 1 ;  /* 0x3f80000000007820 */ /* 0x000fc80000410000 */
[----:B------:R-:W0:Y:S02]  /*8f50*/  F2F.F64.F32 R4, R0 ;  /* 0x0000000000047310 */ /* 0x000e240000201800 */
[----:B0-----:R0:W-:Y:S01]  /*8f60*/  STG.E.128 desc[UR36][R16.64], R4 ;  /* 0x0000000410007986 */ /* 0x0011e2000c101d24 */
[----:B------:R-:W-:Y:S05]  /*8f70*/  BRA `(.L_x_10952) ;  /* 0x0000000800747947 */ /* 0x000fea0003800000 */
.L_x_10960:
        /* <DEDUP_REMOVED lines=21> */
.L_x_10965:
[----:B------:R-:W-:Y:S05]  /*90d0*/  BSYNC B0 ;  /* 0x0000000000007941 */ /* 0x000fea0003800000 */
.L_x_10964:
[----:B------:R-:W-:-:S05]  /*90e0*/  LOP3.LUT R3, R0, R3, RZ, 0xfc, !PT ;  /* 0x0000000300037212 */ /* 0x000fca00078efcff */
[----:B------:R0:W-:Y:S01]  /*90f0*/  STG.E.U8 desc[UR36][R16.64], R3 ;  /* 0x0000000310007986 */ /* 0x0001e2000c101124 */
[----:B------:R-:W-:Y:S05]  /*9100*/  BRA `(.L_x_10952) ;  /* 0x0000000800107947 */ /* 0x000fea0003800000 */
.L_x_10963:
        /* <DEDUP_REMOVED lines=13> */
.L_x_10967:
[----:B------:R-:W-:Y:S01]  /*91e0*/  IMAD.MOV.U32 R0, RZ, RZ, 0x7f ;  /* 0x0000007fff007424 */ /* 0x000fe200078e00ff */
[----:B------:R-:W-:-:S04]  /*91f0*/  ISETP.GT.U32.AND P0, PT, R2, 0x7f800000, PT ;  /* 0x7f8000000200780c */ /* 0x000fc80003f04070 */
[----:B------:R-:W-:-:S09]  /*9200*/  SEL R0, R0, 0x7c, P0 ;  /* 0x0000007c00007807 */ /* 0x000fd20000000000 */
.L_x_10968:
[----:B------:R-:W-:Y:S05]  /*9210*/  BSYNC B0 ;  /* 0x0000000000007941 */ /* 0x000fea0003800000 */
.L_x_10966:
[----:B------:R-:W-:-:S04]  /*9220*/  LOP3.LUT R2, R3, 0x80000000, RZ, 0xc0, !PT ;  /* 0x8000000003027812 */ /* 0x000fc800078ec0ff */
[----:B------:R-:W-:-:S04]  /*9230*/  SHF.R.U32.HI R3, RZ, 0x18, R2 ;  /* 0x00000018ff037819 */ /* 0x000fc80000011602 */
[----:B------:R-:W-:-:S05]  /*9240*/  LOP3.LUT R3, R0, R3, RZ, 0xfc, !PT ;  /* 0x0000000300037212 */ /* 0x000fca00078efcff */
[----:B------:R0:W-:Y:S01]  /*9250*/  STG.E.U8 desc[UR36][R16.64], R3 ;  /* 0x0000000310007986 */ /* 0x0001e2000c101124 */
[----:B------:R-:W-:Y:S05]  /*9260*/  BRA `(.L_x_10952) ;  /* 0x0000000400b87947 */ /* 0x000fea0003800000 */
.L_x_10962:
[----:B------:R-:W-:-:S05]  /*9270*/  HADD2.F32 R0, -RZ, R0.H0_H0 ;  /* 0x20000000ff007230 */ /* 0x000fca0000004100 */
[----:B------:R-:W-:-:S05]  /*9280*/  F2FP.BF16.F32.PACK_AB R0, RZ, R0 ;  /* 0x00000000ff00723e */ /* 0x000fca00000010ff */
[----:B------:R0:W-:Y:S01]  /*9290*/  STG.E.U16 desc[UR36][R16.64], R0 ;  /* 0x0000000010007986 */ /* 0x0001e2000c101524 */
[----:B------:R-:W-:Y:S05]  /*92a0*/  BRA `(.L_x_10952) ;  /* 0x0000000400a87947 */ /* 0x000fea0003800000 */
.L_x_10959:
        /* <DEDUP_REMOVED lines=12> */
.L_x_10971:
        /* <DEDUP_REMOVED lines=17> */
.L_x_10974:
[----:B------:R-:W-:-:S04]  /*9480*/  LOP3.LUT R2, R3, 0x80000000, RZ, 0xc0, !PT ;  /* 0x8000000003027812 */ /* 0x000fc800078ec0ff */
[----:B------:R-:W-:-:S04]  /*9490*/  SHF.R.U32.HI R3, RZ, 0x18, R2 ;  /* 0x00000018ff037819 */ /* 0x000fc80000011602 */
[----:B------:R-:W-:-:S04]  /*94a0*/  LOP3.LUT R0, R0, R3, RZ, 0xfc, !PT ;  /* 0x0000000300007212 */ /* 0x000fc800078efcff */
[----:B------:R-:W-:-:S07]  /*94b0*/  PRMT R8, R0, 0x7610, R8 ;  /* 0x0000761000087816 */ /* 0x000fce0000000008 */
.L_x_10973:
[----:B------:R-:W-:Y:S05]  /*94c0*/  BSYNC B0 ;  /* 0x0000000000007941 */ /* 0x000fea0003800000 */
.L_x_10972:
[----:B------:R0:W-:Y:S01]  /*94d0*/  STG.E.U8 desc[UR36][R16.64], R8 ;  /* 0x0000000810007986 */ /* 0x0001e2000c101124 */
[----:B------:R-:W-:Y:S05]  /*94e0*/  BRA `(.L_x_10952) ;  /* 0x0000000400187947 */ /* 0x000fea0003800000 */
.L_x_10970:
        /* <DEDUP_REMOVED lines=17> */
.L_x_10977:
[----:B------:R-:W-:-:S04]  /*9600*/  LOP3.LUT R2, R3, 0x80000000, RZ, 0xc0, !PT ;  /* 0x8000000003027812 */ /* 0x000fc800078ec0ff */
[----:B------:R-:W-:-:S04]  /*9610*/  SHF.R.U32.HI R3, RZ, 0x18, R2 ;  /* 0x00000018ff037819 */ /* 0x000fc80000011602 */
[----:B------:R-:W-:-:S04]  /*9620*/  LOP3.LUT R0, R0, R3, RZ, 0xfc, !PT ;  /* 0x0000000300007212 */ /* 0x000fc800078efcff */
[----:B------:R-:W-:-:S07]  /*9630*/  PRMT R8, R0, 0x7610, R8 ;  /* 0x0000761000087816 */ /* 0x000fce0000000008 */
.L_x_10976:
[----:B------:R-:W-:Y:S05]  /*9640*/  BSYNC B0 ;  /* 0x0000000000007941 */ /* 0x000fea0003800000 */
.L_x_10975:
[----:B------:R0:W-:Y:S01]  /*9650*/  STG.E.U8 desc[UR36][R16.64], R8 ;  /* 0x0000000810007986 */ /* 0x0001e2000c101124 */
[----:B------:R-:W-:Y:S05]  /*9660*/  BRA `(.L_x_10952) ;  /* 0x0000000000b87947 */ /* 0x000fea0003800000 */
.L_x_10969:
        /* <DEDUP_REMOVED lines=22> */
.L_x_10951:
        /* <DEDUP_REMOVED lines=16> */
.L_x_10980:
[----:B------:R-:W-:Y:S05]  /*98d0*/  BRA `(.L_x_10952) ;  /* 0x00000000001c7947 */ /* 0x000fea0003800000 */
.L_x_10979:
[----:B------:R-:W-:-:S06]  /*98e0*/  HADD2.F32 R2, -RZ, R0.H0_H0 ;  /* 0x20000000ff027230 */ /* 0x000fcc0000004100 */
[----:B------:R-:W0:Y:S02]  /*98f0*/  F2I.U64.TRUNC R2, R2 ;  /* 0x0000000200027311 */ /* 0x000e24000020d800 */
[----:B0-----:R0:W-:Y:S01]  /*9900*/  STG.E.64 desc[UR36][R16.64], R2 ;  /* 0x0000000210007986 */ /* 0x0011e2000c101b24 */
[----:B------:R-:W-:Y:S05]  /*9910*/  BRA `(.L_x_10952) ;  /* 0x00000000000c7947 */ /* 0x000fea0003800000 */
.L_x_10978:
[----:B------:R-:W-:-:S04]  /*9920*/  HADD2.F32 R0, -RZ, R0.H0_H0 ;  /* 0x20000000ff007230 */ /* 0x000fc80000004100 */
[----:B------:R-:W0:Y:S02]  /*9930*/  F2I.FTZ.U32.TRUNC.NTZ R3, R0 ;  /* 0x0000000000037305 */ /* 0x000e24000021f000 */
[----:B0-----:R0:W-:Y:S02]  /*9940*/  STG.E desc[UR36][R16.64], R3 ;  /* 0x0000000310007986 */ /* 0x0011e4000c101924 */
.L_x_10952:
[----:B------:R-:W-:-:S07]  /*9950*/  VIADD R19, R19, 0x80 ;  /* 0x0000008013137836 */ /* 0x000fce0000000000 */
.L_x_10912:
[----:B------:R-:W-:Y:S05]  /*9960*/  BSYNC B6 ;  /* 0x0000000000067941 */ /* 0x000fea0003800000 */
.L_x_10911:
        /* <DEDUP_REMOVED lines=306> */
.L_x_10981:
        /* <DEDUP_REMOVED lines=22> */
.L_x_10985:
[----:B------:R-:W2:Y:S02]  /*adf0*/  LDG.E.U8 R2, desc[UR36][R2.64] ;  /* 0x0000002402027981 */ /* 0x000ea4000c1e1100 */
[----:B--2---:R-:W-:-:S04]  /*ae00*/  I2FP.F32.U32 R0, R2 ;  /* 0x0000000200007245 */ /* 0x004fc80000201000 */
[----:B------:R-:W-:Y:S01]  /*ae10*/  F2FP.F16.F32.PACK_AB R0, RZ, R0 ;  /* 0x00000000ff00723e */ /* 0x000fe200000000ff */
[----:B------:R-:W-:Y:S06]  /*ae20*/  BRA `(.L_x_10987) ;  /* 0x0000000c00887947 */ /* 0x000fec0003800000 */
.L_x_10984:
        /* <DEDUP_REMOVED lines=10> */
.L_x_10989:
[----:B------:R-:W2:Y:S02]  /*aed0*/  LDG.E R2, desc[UR36][R2.64] ;  /* 0x0000002402027981 */ /* 0x000ea4000c1e1900 */
[----:B--2---:R-:W-:-:S04]  /*aee0*/  I2FP.F32.S32 R0, R2 ;  /* 0x0000000200007245 */ /* 0x004fc80000201400 */
[----:B------:R-:W-:Y:S01]  /*aef0*/  F2FP.F16.F32.PACK_AB R0, RZ, R0 ;  /* 0x00000000ff00723e */ /* 0x000fe200000000ff */
[----:B------:R-:W-:Y:S06]  /*af00*/  BRA `(.L_x_10987) ;  /* 0x0000000c00507947 */ /* 0x000fec0003800000 */
.L_x_10988:
[----:B------:R-:W2:Y:S02]  /*af10*/  LDG.E.U16 R2, desc[UR36][R2.64] ;  /* 0x0000002402027981 */ /* 0x000ea4000c1e1500 */
[----:B--2---:R-:W0:Y:S02]  /*af20*/  I2F.S16 R0, R2 ;  /* 0x0000000200007306 */ /* 0x004e240000101400 */
[----:B0-----:R-:W-:Y:S01]  /*af30*/  F2FP.F16.F32.PACK_AB R0, RZ, R0 ;  /* 0x00000000ff00723e */ /* 0x001fe200000000ff */
[----:B------:R-:W-:Y:S06]  /*af40*/  BRA `(.L_x_10987) ;  /* 0x0000000c00407947 */ /* 0x000fec0003800000 */
.L_x_10983:
        /* <DEDUP_REMOVED lines=9> */
.L_x_10991:
[----:B------:R1:W5:Y:S01]  /*afe0*/  LDG.E.U16 R0, desc[UR36][R2.64] ;  /* 0x0000002402007981 */ /* 0x000362000c1e1500 */
[----:B------:R-:W-:Y:S05]  /*aff0*/  BRA `(.L_x_10987) ;  /* 0x0000000c00147947 */ /* 0x000fea0003800000 */
.L_x_10990:
        /* <DEDUP_REMOVED lines=9> */
.L_x_10993:
[----:B------:R0:W5:Y:S01]  /*b090*/  LDG.E.U16 R0, desc[UR36][R2.64] ;  /* 0x0000002402007981 */ /* 0x000162000c1e1500 */
[----:B------:R-:W-:Y:S05]  /*b0a0*/  BRA `(.L_x_10987) ;  /* 0x0000000800e87947 */ /* 0x000fea0003800000 */
.L_x_10992:
        /* <DEDUP_REMOVED lines=8> */
.L_x_10982:
        /* <DEDUP_REMOVED lines=13> */
.L_x_10996:
        /* <DEDUP_REMOVED lines=8> */
.L_x_10995:
        /* <DEDUP_REMOVED lines=28> */
.L_x_10998:
        /* <DEDUP_REMOVED lines=15> */
.L_x_10997:
[----:B------:R-:W2:Y:S02]  /*b530*/  LDG.E.U16 R0, desc[UR36][R2.64] ;  /* 0x0000002402007981 */ /* 0x000ea4000c1e1500 */
[----:B--2---:R-:W-:-:S05]  /*b540*/  IMAD.U32 R0, R0, 0x10000, RZ ;  /* 0x0001000000007824 */ /* 0x004fca00078e00ff */
[----:B------:R-:W-:Y:S01]  /*b550*/  F2FP.F16.F32.PACK_AB R0, RZ, R0 ;  /* 0x00000000ff00723e */ /* 0x000fe200000000ff */
[----:B------:R-:W-:Y:S06]  /*b560*/  BRA `(.L_x_10987) ;  /* 0x0000000400b87947 */ /* 0x000fec0003800000 */
.L_x_10994:
        /* <DEDUP_REMOVED lines=12> */
.L_x_11001:
        /* <DEDUP_REMOVED lines=21> */
.L_x_11005:
[----:B------:R-:W-:Y:S05]  /*b780*/  BSYNC B1 ;  /* 0x0000000000017941 */ /* 0x000fea0003800000 */
.L_x_11004:
[----:B------:R-:W-:Y:S01]  /*b790*/  LEA R3, R0, 0x3b800000, 0x17 ;  /* 0x3b80000000037811 */ /* 0x000fe200078eb8ff */
[----:B------:R-:W-:-:S05]  /*b7a0*/  IMAD.SHL.U32 R0, R2, 0x100000, RZ ;  /* 0x0010000002007824 */ /* 0x000fca00078e00ff */
[----:B------:R-:W-:-:S07]  /*b7b0*/  LOP3.LUT R0, R3, R0, R4, 0xfe, !PT ;  /* 0x0000000003007212 */ /* 0x000fce00078efe04 */
.L_x_11003:
[----:B------:R-:W-:Y:S05]  /*b7c0*/  BSYNC B0 ;  /* 0x0000000000007941 */ /* 0x000fea0003800000 */
.L_x_11002:
[----:B------:R-:W-:Y:S01]  /*b7d0*/  F2FP.F16.F32.PACK_AB R0, RZ, R0 ;  /* 0x00000000ff00723e */ /* 0x000fe200000000ff */
[----:B------:R-:W-:Y:S06]  /*b7e0*/  BRA `(.L_x_10987) ;  /* 0x0000000400187947 */ /* 0x000fec0003800000 */
.L_x_11000:
        /* <DEDUP_REMOVED lines=21> */
.L_x_11009:
[----:B------:R-:W-:Y:S05]  /*b940*/  BSYNC B1 ;  /* 0x0000000000017941 */ /* 0x000fea0003800000 */
.L_x_11008:
[----:B------:R-:W-:Y:S01]  /*b950*/  LEA R3, R0, 0x37800000, 0x17 ;  /* 0x3780000000037811 */ /* 0x000fe200078eb8ff */
[----:B------:R-:W-:-:S05]  /*b960*/  IMAD.SHL.U32 R0, R2, 0x200000, RZ ;  /* 0x0020000002007824 */ /* 0x000fca00078e00ff */
[----:B------:R-:W-:-:S07]  /*b970*/  LOP3.LUT R0, R3, R0, R4, 0xfe, !PT ;  /* 0x0000000003007212 */ /* 0x000fce00078efe04 */
.L_x_11007:
[----:B------:R-:W-:Y:S05]  /*b980*/  BSYNC B0 ;  /* 0x0000000000007941 */ /* 0x000fea0003800000 */
.L_x_11006:
[----:B------:R-:W-:Y:S01]  /*b990*/  F2FP.F16.F32.PACK_AB R0, RZ, R0 ;  /* 0x00000000ff00723e */ /* 0x000fe200000000ff */
[----:B------:R-:W-:Y:S06]  /*b9a0*/  BRA `(.L_x_10987) ;  /* 0x0000000000a87947 */ /* 0x000fec0003800000 */
.L_x_10999:
        /* <DEDUP_REMOVED lines=14> */
.L_x_11013:
[----:B------:R-:W-:Y:S05]  /*ba90*/  BSYNC B0 ;  /* 0x0000000000007941 */ /* 0x000fea0003800000 */
.L_x_11012:
[----:B------:R-:W-:Y:S01]  /*baa0*/  F2FP.F16.F32.PACK_AB R0, RZ, R0 ;  /* 0x00000000ff00723e */ /* 0x000fe200000000ff */
[----:B------:R-:W-:Y:S06]  /*bab0*/  BRA `(.L_x_10987) ;  /* 0x0000000000647947 */ /* 0x000fec0003800000 */
.L_x_10986:
        /* <DEDUP_REMOVED lines=16> */
.L_x_11014:
[----:B------:R-:W-:Y:S01]  /*bbc0*/  PRMT R0, RZ, 0x7610, R0 ;  /* 0x00007610ff007816 */ /* 0x000fe20000000000 */
[----:B------:R-:W-:Y:S06]  /*bbd0*/  BRA `(.L_x_10987) ;  /* 0x00000000001c7947 */ /* 0x000fec0003800000 */
.L_x_11011:
[----:B------:R-:W2:Y:S02]  /*bbe0*/  LDG.E.64 R2, desc[UR36][R2.64] ;  /* 0x0000002402027981 */ /* 0x000ea4000c1e1b00 */
[----:B--2---:R-:W0:Y:S02]  /*bbf0*/  I2F.U64 R0, R2 ;  /* 0x0000000200007312 */ /* 0x004e240000301000 */
[----:B0-----:R-:W-:Y:S01]  /*bc00*/  F2FP.F16.F32.PACK_AB R0, RZ, R0 ;  /* 0x00000000ff00723e */ /* 0x001fe200000000ff */
[----:B------:R-:W-:Y:S06]  /*bc10*/  BRA `(.L_x_10987) ;  /* 0x00000000000c7947 */ /* 0x000fec0003800000 */
.L_x_11010:
[----:B------:R-:W2:Y:S02]  /*bc20*/  LDG.E R2, desc[UR36][R2.64] ;  /* 0x0000002402027981 */ /* 0x000ea4000c1e1900 */
[----:B--2---:R-:W-:-:S04]  /*bc30*/  I2FP.F32.U32 R0, R2 ;  /* 0x0000000200007245 */ /* 0x004fc80000201000 */
[----:B------:R-:W-:-:S07]  /*bc40*/  F2FP.F16.F32.PACK_AB R0, RZ, R0 ;  /* 0x00000000ff00723e */ /* 0x000fce00000000ff */
.L_x_10987:
        /* <DEDUP_REMOVED lines=26> */
.L_x_11018:
[----:B------:R-:W-:-:S06]  /*bdf0*/  HADD2.F32 R3, -RZ, R0.H0_H0 ;  /* 0x20000000ff037230 */ /* 0x000fcc0000004100 */
[----:B------:R-:W0:Y:S02]  /*be00*/  F2I.S64.TRUNC R2, R3 ;  /* 0x0000000300027311 */ /* 0x000e24000020d900 */
[----:B0-----:R-:W-:Y:S01]  /*be10*/  STG.E.U8 desc[UR36][R16.64], R2 ;  /* 0x0000000210007986 */ /* 0x001fe2000c101124 */
[----:B------:R-:W-:Y:S05]  /*be20*/  EXIT ;  /* 0x000000000000794d */ /* 0x000fea0003800000 */
.L_x_11017:
        /* <DEDUP_REMOVED lines=10> */
.L_x_11021:
[----:B------:R-:W-:-:S04]  /*bed0*/  HADD2.F32 R0, -RZ, R0.H0_H0 ;  /* 0x20000000ff007230 */ /* 0x000fc80000004100 */
[----:B------:R-:W0:Y:S02]  /*bee0*/  F2I.FTZ.TRUNC.NTZ R3, R0 ;  /* 0x0000000000037305 */ /* 0x000e24000021f100 */
[----:B0-----:R-:W-:Y:S01]  /*bef0*/  STG.E desc[UR36][R16.64], R3 ;  /* 0x0000000310007986 */ /* 0x001fe2000c101924 */
[----:B------:R-:W-:Y:S05]  /*bf00*/  EXIT ;  /* 0x000000000000794d */ /* 0x000fea0003800000 */
.L_x_11020:
[----:B------:R-:W-:-:S04]  /*bf10*/  HADD2.F32 R0, -RZ, R0.H0_H0 ;  /* 0x20000000ff007230 */ /* 0x000fc80000004100 */
[----:B------:R-:W0:Y:S02]  /*bf20*/  F2I.FTZ.TRUNC.NTZ R3, R0 ;  /* 0x0000000000037305 */ /* 0x000e24000021f100 */
[----:B0-----:R-:W-:Y:S01]  /*bf30*/  STG.E.U16 desc[UR36][R16.64], R3 ;  /* 0x0000000310007986 */ /* 0x001fe2000c101524 */
[----:B------:R-:W-:Y:S05]  /*bf40*/  EXIT ;  /* 0x000000000000794d */ /* 0x000fea0003800000 */
.L_x_11016:
        /* <DEDUP_REMOVED lines=9> */
.L_x_11023:
[----:B------:R-:W-:Y:S01]  /*bfe0*/  STG.E.U16 desc[UR36][R16.64], R0 ;  /* 0x0000000010007986 */ /* 0x000fe2000c101524 */
[----:B------:R-:W-:Y:S05]  /*bff0*/  EXIT ;  /* 0x000000000000794d */ /* 0x000fea0003800000 */
.L_x_11022:
        /* <DEDUP_REMOVED lines=10> */
.L_x_11025:
[----:B------:R-:W-:-:S05]  /*c0a0*/  HADD2.F32 R0, -RZ, R0.H0_H0 ;  /* 0x20000000ff007230 */ /* 0x000fca0000004100 */
[----:B------:R-:W-:-:S04]  /*c0b0*/  F2FP.F16.F32.PACK_AB R0, RZ, R0 ;  /* 0x00000000ff00723e */ /* 0x000fc800000000ff */
[----:B------:R-:W-:-:S05]  /*c0c0*/  PRMT R0, R0, 0x5410, RZ ;  /* 0x0000541000007816 */ /* 0x000fca00000000ff */
[----:B------:R-:W-:Y:S01]  /*c0d0*/  STG.E desc[UR36][R16.64], R0 ;  /* 0x0000000010007986 */ /* 0x000fe2000c101924 */
[----:B------:R-:W-:Y:S05]  /*c0e0*/  EXIT ;  /* 0x000000000000794d */ /* 0x000fea0003800000 */
.L_x_11024:
[----:B------:R-:W-:-:S05]  /*c0f0*/  HADD2.F32 R2, -RZ, R0.H0_H0 ;  /* 0x20000000ff027230 */ /* 0x000fca0000004100 */
[----:B------:R-:W-:-:S06]  /*c100*/  FMUL.FTZ R2, R2, 1 ;  /* 0x3f80000002027820 */ /* 0x000fcc0000410000 */
[----:B------:R-:W0:Y:S02]  /*c110*/  F2F.F64.F32 R2, R2 ;  /* 0x0000000200027310 */ /* 0x000e240000201800 */
[----:B0-----:R-:W-:Y:S01]  /*c120*/  STG.E.64 desc[UR36][R16.64], R2 ;  /* 0x0000000210007986 */ /* 0x001fe2000c101b24 */
[----:B------:R-:W-:Y:S05]  /*c130*/  EXIT ;  /* 0x000000000000794d */ /* 0x000fea0003800000 */
.L_x_11015:
        /* <DEDUP_REMOVED lines=13> */
.L_x_11028:
[----:B------:R-:W-:Y:S01]  /*c210*/  HADD2.F32 R0, -RZ, R0.H0_H0 ;  /* 0x20000000ff007230 */ /* 0x000fe20000004100 */
[----:B------:R-:W-:-:S04]  /*c220*/  CS2R R6, SRZ ;  /* 0x0000000000067805 */ /* 0x000fc8000001ff00 */
[----:B------:R-:W-:-:S04]  /*c230*/  FMUL.FTZ R0, R0, 1 ;  /* 0x3f80000000007820 */ /* 0x000fc80000410000 */
[----:B------:R-:W0:Y:S02]  /*c240*/  F2F.F64.F32 R4, R0 ;  /* 0x0000000000047310 */ /* 0x000e240000201800 */
[----:B0-----:R-:W-:Y:S01]  /*c250*/  STG.E.128 desc[UR36][R16.64], R4 ;  /* 0x0000000410007986 */ /* 0x001fe2000c101d24 */
[----:B------:R-:W-:Y:S05]  /*c260*/  EXIT ;  /* 0x000000000000794d */ /* 0x000fea0003800000 */
.L_x_11027:
        /* <DEDUP_REMOVED lines=21> */
.L_x_11032:
[----:B------:R-:W-:Y:S05]  /*c3c0*/  BSYNC B0 ;  /* 0x0000000000007941 */ /* 0x000fea0003800000 */
.L_x_11031:
[----:B------:R-:W-:-:S05]  /*c3d0*/  LOP3.LUT R3, R0, R3, RZ, 0xfc, !PT ;  /* 0x0000000300037212 */ /* 0x000fca00078efcff */
[----:B------:R-:W-:Y:S01]  /*c3e0*/  STG.E.U8 desc[UR36][R16.64], R3 ;  /* 0x0000000310007986 */ /* 0x000fe2000c101124 */
[----:B------:R-:W-:Y:S05]  /*c3f0*/  EXIT ;  /* 0x000000000000794d */ /* 0x000fea0003800000 */
.L_x_11030:
        /* <DEDUP_REMOVED lines=13> */
.L_x_11034:
[----:B------:R-:W-:Y:S01]  /*c4d0*/  IMAD.MOV.U32 R0, RZ, RZ, 0x7f ;  /* 0x0000007fff007424 */ /* 0x000fe200078e00ff */
[----:B------:R-:W-:-:S04]  /*c4e0*/  ISETP.GT.U32.AND P0, PT, R2, 0x7f800000, PT ;  /* 0x7f8000000200780c */ /* 0x000fc80003f04070 */
[----:B------:R-:W-:-:S09]  /*c4f0*/  SEL R0, R0, 0x7c, P0 ;  /* 0x0000007c00007807 */ /* 0x000fd20000000000 */
.L_x_11035:
[----:B------:R-:W-:Y:S05]  /*c500*/  BSYNC B0 ;  /* 0x0000000000007941 */ /* 0x000fea0003800000 */
.L_x_11033:
[----:B------:R-:W-:-:S04]  /*c510*/  LOP3.LUT R2, R3, 0x80000000, RZ, 0xc0, !PT ;  /* 0x8000000003027812 */ /* 0x000fc800078ec0ff */
[----:B------:R-:W-:-:S04]  /*c520*/  SHF.R.U32.HI R3, RZ, 0x18, R2 ;  /* 0x00000018ff037819 */ /* 0x000fc80000011602 */
[----:B------:R-:W-:-:S05]  /*c530*/  LOP3.LUT R3, R0, R3, RZ, 0xfc, !PT ;  /* 0x0000000300037212 */ /* 0x000fca00078efcff */
[----:B------:R-:W-:Y:S01]  /*c540*/  STG.E.U8 desc[UR36][R16.64], R3 ;  /* 0x0000000310007986 */ /* 0x000fe2000c101124 */
[----:B------:R-:W-:Y:S05]  /*c550*/  EXIT ;  /* 0x000000000000794d */ /* 0x000fea0003800000 */
.L_x_11029:
[----:B------:R-:W-:-:S05]  /*c560*/  HADD2.F32 R0, -RZ, R0.H0_H0 ;  /* 0x20000000ff007230 */ /* 0x000fca0000004100 */
[----:B------:R-:W-:-:S05]  /*c570*/  F2FP.BF16.F32.PACK_AB R0, RZ, R0 ;  /* 0x00000000ff00723e */ /* 0x000fca00000010ff */
[----:B------:R-:W-:Y:S01]  /*c580*/  STG.E.U16 desc[UR36][R16.64], R0 ;  /* 0x0000000010007986 */ /* 0x000fe2000c101524 */
[----:B------:R-:W-:Y:S05]  /*c590*/  EXIT ;  /* 0x000000000000794d */ /* 0x000fea0003800000 */
.L_x_11026:
        /* <DEDUP_REMOVED lines=12> */
.L_x_11038:
        /* <DEDUP_REMOVED lines=17> */
.L_x_11041:
[----:B------:R-:W-:-:S04]  /*c770*/  LOP3.LUT R2, R3, 0x80000000, RZ, 0xc0, !PT ;  /* 0x8000000003027812 */ /* 0x000fc800078ec0ff */
[----:B------:R-:W-:-:S04]  /*c780*/  SHF.R.U32.HI R3, RZ, 0x18, R2 ;  /* 0x00000018ff037819 */ /* 0x000fc80000011602 */
[----:B------:R-:W-:-:S04]  /*c790*/  LOP3.LUT R0, R0, R3, RZ, 0xfc, !PT ;  /* 0x0000000300007212 */ /* 0x000fc800078efcff */
[----:B------:R-:W-:-:S07]  /*c7a0*/  PRMT R8, R0, 0x7610, R8 ;  /* 0x0000761000087816 */ /* 0x000fce0000000008 */
.L_x_11040:
[----:B------:R-:W-:Y:S05]  /*c7b0*/  BSYNC B0 ;  /* 0x0000000000007941 */ /* 0x000fea0003800000 */
.L_x_11039:
[----:B------:R-:W-:Y:S01]  /*c7c0*/  STG.E.U8 desc[UR36][R16.64], R8 ;  /* 0x0000000810007986 */ /* 0x000fe2000c101124 */
[----:B------:R-:W-:Y:S05]  /*c7d0*/  EXIT ;  /* 0x000000000000794d */ /* 0x000fea0003800000 */
.L_x_11037:
        /* <DEDUP_REMOVED lines=17> */
.L_x_11044:
[----:B------:R-:W-:-:S04]  /*c8f0*/  LOP3.LUT R2, R3, 0x80000000, RZ, 0xc0, !PT ;  /* 0x8000000003027812 */ /* 0x000fc800078ec0ff */
[----:B------:R-:W-:-:S04]  /*c900*/  SHF.R.U32.HI R3, RZ, 0x18, R2 ;  /* 0x00000018ff037819 */ /* 0x000fc80000011602 */
[----:B------:R-:W-:-:S04]  /*c910*/  LOP3.LUT R0, R0, R3, RZ, 0xfc, !PT ;  /* 0x0000000300007212 */ /* 0x000fc800078efcff */
[----:B------:R-:W-:-:S07]  /*c920*/  PRMT R8, R0, 0x7610, R8 ;  /* 0x0000761000087816 */ /* 0x000fce0000000008 */
.L_x_11043:
[----:B------:R-:W-:Y:S05]  /*c930*/  BSYNC B0 ;  /* 0x0000000000007941 */ /* 0x000fea0003800000 */
.L_x_11042:
[----:B------:R-:W-:Y:S01]  /*c940*/  STG.E.U8 desc[UR36][R16.64], R8 ;  /* 0x0000000810007986 */ /* 0x000fe2000c101124 */
[----:B------:R-:W-:Y:S05]  /*c950*/  EXIT ;  /* 0x000000000000794d */ /* 0x000fea0003800000 */
.L_x_11036:
        /* <DEDUP_REMOVED lines=22> */
.L_x_11019:
        /* <DEDUP_REMOVED lines=16> */
.L_x_11047:
[----:B------:R-:W-:Y:S05]  /*cbc0*/  EXIT ;  /* 0x000000000000794d */ /* 0x000fea0003800000 */
.L_x_11046:
[----:B------:R-:W-:-:S06]  /*cbd0*/  HADD2.F32 R2, -RZ, R0.H0_H0 ;  /* 0x20000000ff027230 */ /* 0x000fcc0000004100 */
[----:B------:R-:W0:Y:S02]  /*cbe0*/  F2I.U64.TRUNC R2, R2 ;  /* 0x0000000200027311 */ /* 0x000e24000020d800 */
[----:B0-----:R-:W-:Y:S01]  /*cbf0*/  STG.E.64 desc[UR36][R16.64], R2 ;  /* 0x0000000210007986 */ /* 0x001fe2000c101b24 */
[----:B------:R-:W-:Y:S05]  /*cc00*/  EXIT ;  /* 0x000000000000794d */ /* 0x000fea0003800000 */
.L_x_11045:
[----:B------:R-:W-:-:S04]  /*cc10*/  HADD2.F32 R0, -RZ, R0.H0_H0 ;  /* 0x20000000ff007230 */ /* 0x000fc80000004100 */
[----:B------:R-:W0:Y:S02]  /*cc20*/  F2I.FTZ.U32.TRUNC.NTZ R3, R0 ;  /* 0x0000000000037305 */ /* 0x000e24000021f000 */
[----:B0-----:R-:W-:Y:S01]  /*cc30*/  STG.E desc[UR36][R16.64], R3 ;  /* 0x0000000310007986 */ /* 0x001fe2000c101924 */
[----:B------:R-:W-:Y:S05]  /*cc40*/  EXIT ;  /* 0x000000000000794d */ /* 0x000fea0003800000 */
.L_x_11048:
        /* <DEDUP_REMOVED lines=11> */
.L_x_12914:


//--------------------- .text._ZN2at6native27unrolled_elementwise_kernelIZZZNS0_18GeluCUDAKernelImplERNS_18TensorIteratorBaseENS0_8GeluTypeEENKUlvE_clEvENKUlvE1_clEvEUlN3c104HalfEE_St5arrayIPcLm2EELi4E23TrivialOffsetCalculatorILi1EjESE_NS0_6memory12LoadWithCastILi1EEENSF_13StoreWithCastILi1EEEEEviT_T0_T2_T3_T4_T5_ --------------------------
	.section	.text._ZN2at6native27unrolled_elementwise_kernelIZZZNS0_18GeluCUDAKernelImplERNS_18TensorIteratorBaseENS0_8GeluTypeEENKUlvE_clEvENKUlvE1_clEvEUlN3c104HalfEE_St5arrayIPcLm2EELi4E23TrivialOffsetCalculatorILi1EjESE_NS0_6memory12LoadWithCastILi1EEENSF_13StoreWithCastILi1EEEEEviT_T0_T2_T3_T4_T5_,"ax",@progbits
	.align	128
        .global         _ZN2at6native27unrolled_elementwise_kernelIZZZNS0_18GeluCUDAKernelImplERNS_18TensorIteratorBaseENS0_8GeluTypeEENKUlvE_clEvENKUlvE1_clEvEUlN3c104HalfEE_St5arrayIPcLm2EELi4E23TrivialOffsetCalculatorILi1EjESE_NS0_6memory12LoadWithCastILi1EEENSF_13StoreWithCastILi1EEEEEviT_T0_T2_T3_T4_T5_
        .type           _ZN2at6native27unrolled_elementwise_kernelIZZZNS0_18GeluCUDAKernelImplERNS_18TensorIteratorBaseENS0_8GeluTypeEENKUlvE_clEvENKUlvE1_clEvEUlN3c104HalfEE_St5arrayIPcLm2EELi4E23TrivialOffsetCalculatorILi1EjESE_NS0_6memory12LoadWithCastILi1EEENSF_13StoreWithCastILi1EEEEEviT_T0_T2_T3_T4_T5_,@function
        .size           _ZN2at6native27unrolled_elementwise_kernelIZZZNS0_18GeluCUDAKernelImplERNS_18TensorIteratorBaseENS0_8GeluTypeEENKUlvE_clEvENKUlvE1_clEvEUlN3c104HalfEE_St5arrayIPcLm2EELi4E23TrivialOffsetCalculatorILi1EjESE_NS0_6memory12LoadWithCastILi1EEENSF_13StoreWithCastILi1EEEEEviT_T0_T2_T3_T4_T5_,(.L_x_12915 - _ZN2at6native27unrolled_elementwise_kernelIZZZNS0_18GeluCUDAKernelImplERNS_18TensorIteratorBaseENS0_8GeluTypeEENKUlvE_clEvENKUlvE1_clEvEUlN3c104HalfEE_St5arrayIPcLm2EELi4E23TrivialOffsetCalculatorILi1EjESE_NS0_6memory12LoadWithCastILi1EEENSF_13StoreWithCastILi1EEEEEviT_T0_T2_T3_T4_T5_)
        .other          _ZN2at6native27unrolled_elementwise_kernelIZZZNS0_18GeluCUDAKernelImplERNS_18TensorIteratorBaseENS0_8GeluTypeEENKUlvE_clEvENKUlvE1_clEvEUlN3c104HalfEE_St5arrayIPcLm2EELi4E23TrivialOffsetCalculatorILi1EjESE_NS0_6memory12LoadWithCastILi1EEENSF_13StoreWithCastILi1EEEEEviT_T0_T2_T3_T4_T5_,@"STO_CUDA_ENTRY STV_DEFAULT"
_ZN2at6native27unrolled_elementwise_kernelIZZZNS0_18GeluCUDAKernelImplERNS_18TensorIteratorBaseENS0_8GeluTypeEENKUlvE_clEvENKUlvE1_clEvEUlN3c104HalfEE_St5arrayIPcLm2EELi4E23TrivialOffsetCalculatorILi1EjESE_NS0_6memory12LoadWithCastILi1EEENSF_13StoreWithCastILi1EEEEEviT_T0_T2_T3_T4_T5_:
.text._ZN2at6native27unrolled_elementwise_kernelIZZZNS0_18GeluCUDAKernelImplERNS_18TensorIteratorBaseENS0_8GeluTypeEENKUlvE_clEvENKUlvE1_clEvEUlN3c104HalfEE_St5arrayIPcLm2EELi4E23TrivialOffsetCalculatorILi1EjESE_NS0_6memory12LoadWithCastILi1EEENSF_13StoreWithCastILi1EEEEEviT_T0_T2_T3_T4_T5_:
        /* <DEDUP_REMOVED lines=34> */
.L_x_11054:
[----:B------:R-:W2:Y:S02]  /*0220*/  LDG.E.U8 R2, desc[UR36][R2.64] ;  /* 0x0000002402027981 */ /* 0x000ea4000c1e1100 */
[----:B--2---:R-:W-:-:S04]  /*0230*/  I2FP.F32.U32 R0, R2 ;  /* 0x0000000200007245 */ /* 0x004fc80000201000 */
[----:B------:R-:W-:-:S04]  /*0240*/  F2FP.F16.F32.PACK_AB R0, RZ, R0 ;  /* 0x00000000ff00723e */ /* 0x000fc800000000ff */
[----:B------:R-:W-:Y:S01]  /*0250*/  PRMT R25, R0, 0x7610, R25 ;  /* 0x0000761000197816 */ /* 0x000fe20000000019 */
[----:B------:R-:W-:Y:S06]  /*0260*/  BRA `(.L_x_11056) ;  /* 0x0000000c00c07947 */ /* 0x000fec0003800000 */
.L_x_11053:
        /* <DEDUP_REMOVED lines=11> */
.L_x_11058:
[----:B------:R-:W2:Y:S02]  /*0320*/  LDG.E R2, desc[UR36][R2.64] ;  /* 0x0000002402027981 */ /* 0x000ea4000c1e1900 */
[----:B--2---:R-:W-:-:S04]  /*0330*/  I2FP.F32.S32 R0, R2 ;  /* 0x0000000200007245 */ /* 0x004fc80000201400 */
[----:B------:R-:W-:-:S04]  /*0340*/  F2FP.F16.F32.PACK_AB R0, RZ, R0 ;  /* 0x00000000ff00723e */ /* 0x000fc800000000ff */
[----:B------:R-:W-:Y:S01]  /*0350*/  PRMT R25, R0, 0x7610, R25 ;  /* 0x0000761000197816 */ /* 0x000fe20000000019 */
[----:B------:R-:W-:Y:S06]  /*0360*/  BRA `(.L_x_11056) ;  /* 0x0000000c00807947 */ /* 0x000fec0003800000 */
.L_x_11057:
[----:B------:R-:W2:Y:S02]  /*0370*/  LDG.E.U16 R2, desc[UR36][R2.64] ;  /* 0x0000002402027981 */ /* 0x000ea4000c1e1500 */
[----:B--2---:R-:W0:Y:S02]  /*0380*/  I2F.S16 R0, R2 ;  /* 0x0000000200007306 */ /* 0x004e240000101400 */
[----:B0-----:R-:W-:-:S04]  /*0390*/  F2FP.F16.F32.PACK_AB R0, RZ, R0 ;  /* 0x00000000ff00723e */ /* 0x001fc800000000ff */
[----:B------:R-:W-:Y:S01]  /*03a0*/  PRMT R25, R0, 0x7610, R25 ;  /* 0x0000761000197816 */ /* 0x000fe20000000019 */
[----:B------:R-:W-:Y:S06]  /*03b0*/  BRA `(.L_x_11056) ;  /* 0x0000000c006c7947 */ /* 0x000fec0003800000 */
.L_x_11052:
        /* <DEDUP_REMOVED lines=9> */
.L_x_11060:
[----:B------:R1:W5:Y:S01]  /*0450*/  LDG.E.U16 R25, desc[UR36][R2.64] ;  /* 0x0000002402197981 */ /* 0x000362000c1e1500 */
[----:B------:R-:W-:Y:S05]  /*0460*/  BRA `(.L_x_11056) ;  /* 0x0000000c00407947 */ /* 0x000fea0003800000 */
.L_x_11059:
        /* <DEDUP_REMOVED lines=9> */
.L_x_11062:
[----:B------:R0:W5:Y:S01]  /*0500*/  LDG.E.U16 R25, desc[UR36][R2.64] ;  /* 0x0000002402197981 */ /* 0x000162000c1e1500 */
[----:B------:R-:W-:Y:S05]  /*0510*/  BRA `(.L_x_11056) ;  /* 0x0000000c00147947 */ /* 0x000fea0003800000 */
.L_x_11061:
        /* <DEDUP_REMOVED lines=9> */
.L_x_11051:
        /* <DEDUP_REMOVED lines=14> */
.L_x_11065:
        /* <DEDUP_REMOVED lines=9> */
.L_x_11064:
        /* <DEDUP_REMOVED lines=28> */
.L_x_11067:
        /* <DEDUP_REMOVED lines=16> */
.L_x_11066:
[----:B------:R-:W2:Y:S02]  /*09e0*/  LDG.E.U16 R0, desc[UR36][R2.64] ;  /* 0x0000002402007981 */ /* 0x000ea4000c1e1500 */
[----:B--2---:R-:W-:-:S05]  /*09f0*/  IMAD.U32 R0, R0, 0x10000, RZ ;  /* 0x0001000000007824 */ /* 0x004fca00078e00ff */
[----:B------:R-:W-:-:S04]  /*0a00*/  F2FP.F16.F32.PACK_AB R0, RZ, R0 ;  /* 0x00000000ff00723e */ /* 0x000fc800000000ff */
[----:B------:R-:W-:Y:S01]  /*0a10*/  PRMT R25, R0, 0x7610, R25 ;  /* 0x0000761000197816 */ /* 0x000fe20000000019 */
[----:B------:R-:W-:Y:S06]  /*0a20*/  BRA `(.L_x_11056) ;  /* 0x0000000400d07947 */ /* 0x000fec0003800000 */
.L_x_11063:
        /* <DEDUP_REMOVED lines=13> */
.L_x_11070:
        /* <DEDUP_REMOVED lines=21> */
.L_x_11074:
[----:B------:R-:W-:Y:S05]  /*0c50*/  BSYNC B1 ;  /* 0x0000000000017941 */ /* 0x000fea0003800000 */
.L_x_11073:
[----:B------:R-:W-:Y:S01]  /*0c60*/  LEA R3, R0, 0x3b800000, 0x17 ;  /* 0x3b80000000037811 */ /* 0x000fe200078eb8ff */
[----:B------:R-:W-:-:S05]  /*0c70*/  IMAD.SHL.U32 R0, R2, 0x100000, RZ ;  /* 0x0010000002007824 */ /* 0x000fca00078e00ff */
[----:B------:R-:W-:-:S07]  /*0c80*/  LOP3.LUT R0, R3, R0, R4, 0xfe, !PT ;  /* 0x0000000003007212 */ /* 0x000fce00078efe04 */
.L_x_11072:
[----:B------:R-:W-:Y:S05]  /*0c90*/  BSYNC B0 ;  /* 0x0000000000007941 */ /* 0x000fea0003800000 */
.L_x_11071:
[----:B------:R-:W-:-:S04]  /*0ca0*/  F2FP.F16.F32.PACK_AB R0, RZ, R0 ;  /* 0x00000000ff00723e */ /* 0x000fc800000000ff */
[----:B------:R-:W-:Y:S01]  /*0cb0*/  PRMT R25, R0, 0x7610, R25 ;  /* 0x0000761000197816 */ /* 0x000fe20000000019 */
[----:B------:R-:W-:Y:S06]  /*0cc0*/  BRA `(.L_x_11056) ;  /* 0x0000000400287947 */ /* 0x000fec0003800000 */
.L_x_11069:
        /* <DEDUP_REMOVED lines=21> */
.L_x_11078:
[----:B------:R-:W-:Y:S05]  /*0e20*/  BSYNC B1 ;  /* 0x0000000000017941 */ /* 0x000fea0003800000 */
.L_x_11077:
[----:B------:R-:W-:Y:S01]  /*0e30*/  LEA R3, R0, 0x37800000, 0x17 ;  /* 0x3780000000037811 */ /* 0x000fe200078eb8ff */
[----:B------:R-:W-:-:S05]  /*0e40*/  IMAD.SHL.U32 R0, R2, 0x200000, RZ ;  /* 0x0020000002007824 */ /* 0x000fca00078e00ff */
[----:B------:R-:W-:-:S07]  /*0e50*/  LOP3.LUT R0, R3, R0, R4, 0xfe, !PT ;  /* 0x0000000003007212 */ /* 0x000fce00078efe04 */
.L_x_11076:
[----:B------:R-:W-:Y:S05]  /*0e60*/  BSYNC B0 ;  /* 0x0000000000007941 */ /* 0x000fea0003800000 */
.L_x_11075:
[----:B------:R-:W-:-:S04]  /*0e70*/  F2FP.F16.F32.PACK_AB R0, RZ, R0 ;  /* 0x00000000ff00723e */ /* 0x000fc800000000ff */
[----:B------:R-:W-:Y:S01]  /*0e80*/  PRMT R25, R0, 0x7610, R25 ;  /* 0x0000761000197816 */ /* 0x000fe20000000019 */
[----:B------:R-:W-:Y:S06]  /*0e90*/  BRA `(.L_x_11056) ;  /* 0x0000000000b47947 */ /* 0x000fec0003800000 */
.L_x_11068:
        /* <DEDUP_REMOVED lines=14> */
.L_x_11082:
[----:B------:R-:W-:Y:S05]  /*0f80*/  BSYNC B0 ;  /* 0x0000000000007941 */ /* 0x000fea0003800000 */
.L_x_11081:
[----:B------:R-:W-:-:S04]  /*0f90*/  F2FP.F16.F32.PACK_AB R0, RZ, R0 ;  /* 0x00000000ff00723e */ /* 0x000fc800000000ff */
[----:B------:R-:W-:Y:S01]  /*0fa0*/  PRMT R25, R0, 0x7610, R25 ;  /* 0x0000761000197816 */ /* 0x000fe20000000019 */
[----:B------:R-:W-:Y:S06]  /*0fb0*/  BRA `(.L_x_11056) ;  /* 0x00000000006c7947 */ /* 0x000fec0003800000 */
.L_x_11055:
        /* <DEDUP_REMOVED lines=16> */
.L_x_11083:
[----:B------:R-:W-:Y:S01]  /*10c0*/  PRMT R25, RZ, 0x7610, R25 ;  /* 0x00007610ff197816 */ /* 0x000fe20000000019 */
[----:B------:R-:W-:Y:S06]  /*10d0*/  BRA `(.L_x_11056) ;  /* 0x0000000000247947 */ /* 0x000fec0003800000 */
.L_x_11080:
[----:B------:R-:W2:Y:S02]  /*10e0*/  LDG.E.64 R2, desc[UR36][R2.64] ;  /* 0x0000002402027981 */ /* 0x000ea4000c1e1b00 */
[----:B--2---:R-:W0:Y:S02]  /*10f0*/  I2F.U64 R0, R2 ;  /* 0x0000000200007312 */ /* 0x004e240000301000 */
[----:B0-----:R-:W-:-:S04]  /*1100*/  F2FP.F16.F32.PACK_AB R0, RZ, R0 ;  /* 0x00000000ff00723e */ /* 0x001fc800000000ff */
[----:B------:R-:W-:Y:S01]  /*1110*/  PRMT R25, R0, 0x7610, R25 ;  /* 0x0000761000197816 */ /* 0x000fe20000000019 */
[----:B------:R-:W-:Y:S06]  /*1120*/  BRA `(.L_x_11056) ;  /* 0x0000000000107947 */ /* 0x000fec0003800000 */
.L_x_11079:
[----:B------:R-:W2:Y:S02]  /*1130*/  LDG.E R2, desc[UR36][R2.64] ;  /* 0x0000002402027981 */ /* 0x000ea4000c1e1900 */
[----:B--2---:R-:W-:-:S04]  /*1140*/  I2FP.F32.U32 R0, R2 ;  /* 0x0000000200007245 */ /* 0x004fc80000201000 */
[----:B------:R-:W-:-:S04]  /*1150*/  F2FP.F16.F32.PACK_AB R0, RZ, R0 ;  /* 0x00000000ff00723e */ /* 0x000fc800000000ff */
[----:B------:R-:W-:-:S07]  /*1160*/  PRMT R25, R0, 0x7610, R25 ;  /* 0x0000761000197816 */ /* 0x000fce0000000019 */
.L_x_11056:
[----:B------:R-:W2:Y:S02]  /*1170*/  S2R R19, SR_TID.X ;  /* 0x0000000000137919 */ /* 0x000ea40000002100 */
[----:B--2---:R-:W-:-:S07]  /*1180*/  VIADD R19, R19, 0x80 ;  /* 0x0000008013137836 */ /* 0x004fce0000000000 */
.L_x_11050:
[----:B------:R-:W-:Y:S05]  /*1190*/  BSYNC B6 ;  /* 0x0000000000067941 */ /* 0x000fea0003800000 */
.L_x_11049:
        /* <DEDUP_REMOVED lines=26> */
.L_x_11089:
[----:B------:R-:W2:Y:S02]  /*1340*/  LDG.E.U8 R2, desc[UR36][R2.64] ;  /* 0x0000002402027981 */ /* 0x000ea4000c1e1100 */
[----:B--2---:R-:W-:-:S04]  /*1350*/  I2FP.F32.U32 R0, R2 ;  /* 0x0000000200007245 */ /* 0x004fc80000201000 */
[----:B------:R-:W-:-:S04]  /*1360*/  F2FP.F16.F32.PACK_AB R0, RZ, R0 ;  /* 0x00000000ff00723e */ /* 0x000fc800000000ff */
[----:B------:R-:W-:Y:S01]  /*1370*/  PRMT R24, R0, 0x7610, R24 ;  /* 0x0000761000187816 */ /* 0x000fe20000000018 */
[----:B------:R-:W-:Y:S06]  /*1380*/  BRA `(.L_x_11091) ;  /* 0x0000000c00bc7947 */ /* 0x000fec0003800000 */
.L_x_11088:
        /* <DEDUP_REMOVED lines=11> */
.L_x_11093:
[----:B------:R-:W2:Y:S02]  /*1440*/  LDG.E R2, desc[UR36][R2.64] ;  /* 0x0000002402027981 */ /* 0x000ea4000c1e1900 */
[----:B--2---:R-:W-:-:S04]  /*1450*/  I2FP.F32.S32 R0, R2 ;  /* 0x0000000200007245 */ /* 0x004fc80000201400 */
[----:B------:R-:W-:-:S04]  /*1460*/  F2FP.F16.F32.PACK_AB R0, RZ, R0 ;  /* 0x00000000ff00723e */ /* 0x000fc800000000ff */
[----:B------:R-:W-:Y:S01]  /*1470*/  PRMT R24, R0, 0x7610, R24 ;  /* 0x0000761000187816 */ /* 0x000fe20000000018 */
[----:B------:R-:W-:Y:S06]  /*1480*/  BRA `(.L_x_11091) ;  /* 0x0000000c007c7947 */ /* 0x000fec0003800000 */
.L_x_11092:
[----:B------:R-:W2:Y:S02]  /*1490*/  LDG.E.U16 R2, desc[UR36][R2.64] ;  /* 0x0000002402027981 */ /* 0x000ea4000c1e1500 */
[----:B--2---:R-:W0:Y:S02]  /*14a0*/  I2F.S16 R0, R2 ;  /* 0x0000000200007306 */ /* 0x004e240000101400 */
[----:B0-----:R-:W-:-:S04]  /*14b0*/  F2FP.F16.F32.PACK_AB R0, RZ, R0 ;  /* 0x00000000ff00723e */ /* 0x001fc800000000ff */
[----:B------:R-:W-:Y:S01]  /*14c0*/  PRMT R24, R0, 0x7610, R24 ;  /* 0x0000761000187816 */ /* 0x000fe20000000018 */
[----:B------:R-:W-:Y:S06]  /*14d0*/  BRA `(.L_x_11091) ;  /* 0x0000000c00687947 */ /* 0x000fec0003800000 */
.L_x_11087:
        /* <DEDUP_REMOVED lines=9> */
.L_x_11095:
[----:B------:R0:W5:Y:S01]  /*1570*/  LDG.E.U16 R24, desc[UR36][R2.64] ;  /* 0x0000002402187981 */ /* 0x000162000c1e1500 */
[----:B------:R-:W-:Y:S05]  /*1580*/  BRA `(.L_x_11091) ;  /* 0x0000000c003c7947 */ /* 0x000fea0003800000 */
.L_x_11094:
        /* <DEDUP_REMOVED lines=9> */
.L_x_11097:
[----:B------:R1:W5:Y:S01]  /*1620*/  LDG.E.U16 R24, desc[UR36][R2.64] ;  /* 0x0000002402187981 */ /* 0x000362000c1e1500 */
[----:B------:R-:W-:Y:S05]  /*1630*/  BRA `(.L_x_11091) ;  /* 0x0000000c00107947 */ /* 0x000fea0003800000 */
.L_x_11096:
        /* <DEDUP_REMOVED lines=9> */
.L_x_11086:
        /* <DEDUP_REMOVED lines=14> */
.L_x_11100:
        /* <DEDUP_REMOVED lines=9> */
.L_x_11099:
        /* <DEDUP_REMOVED lines=28> */
.L_x_11102:
        /* <DEDUP_REMOVED lines=15> */
.L_x_11101:
[----:B------:R-:W2:Y:S02]  /*1af0*/  LDG.E.U16 R0, desc[UR36][R2.64] ;  /* 0x0000002402007981 */ /* 0x000ea4000c1e1500 */
[----:B--2---:R-:W-:-:S05]  /*1b00*/  IMAD.U32 R0, R0, 0x10000, RZ ;  /* 0x0001000000007824 */ /* 0x004fca00078e00ff */
[----:B------:R-:W-:-:S04]  /*1b10*/  F2FP.F16.F32.PACK_AB R0, RZ, R0 ;  /* 0x00000000ff00723e */ /* 0x000fc800000000ff */
[----:B------:R-:W-:Y:S01]  /*1b20*/  PRMT R24, R0, 0x7610, R24 ;  /* 0x0000761000187816 */ /* 0x000fe20000000018 */
[----:B------:R-:W-:Y:S06]  /*1b30*/  BRA `(.L_x_11091) ;  /* 0x0000000400d07947 */ /* 0x000fec0003800000 */
.L_x_11098:
        /* <DEDUP_REMOVED lines=13> */
.L_x_11105:
        /* <DEDUP_REMOVED lines=21> */
.L_x_11109:
[----:B------:R-:W-:Y:S05]  /*1d60*/  BSYNC B1 ;  /* 0x0000000000017941 */ /* 0x000fea0003800000 */
.L_x_11108:
[----:B------:R-:W-:Y:S01]  /*1d70*/  LEA R3, R0, 0x3b800000, 0x17 ;  /* 0x3b80000000037811 */ /* 0x000fe200078eb8ff */
[----:B------:R-:W-:-:S05]  /*1d80*/  IMAD.SHL.U32 R0, R2, 0x100000, RZ ;  /* 0x0010000002007824 */ /* 0x000fca00078e00ff */
[----:B------:R-:W-:-:S07]  /*1d90*/  LOP3.LUT R0, R3, R0, R4, 0xfe, !PT ;  /* 0x0000000003007212 */ /* 0x000fce00078efe04 */
.L_x_11107:
[----:B------:R-:W-:Y:S05]  /*1da0*/  BSYNC B0 ;  /* 0x0000000000007941 */ /* 0x000fea0003800000 */
.L_x_11106:
[----:B------:R-:W-:-:S04]  /*1db0*/  F2FP.F16.F32.PACK_AB R0, RZ, R0 ;  /* 0x00000000ff00723e */ /* 0x000fc800000000ff */
[----:B------:R-:W-:Y:S01]  /*1dc0*/  PRMT R24, R0, 0x7610, R24 ;  /* 0x0000761000187816 */ /* 0x000fe20000000018 */
[----:B------:R-:W-:Y:S06]  /*1dd0*/  BRA `(.L_x_11091) ;  /* 0x0000000400287947 */ /* 0x000fec0003800000 */
.L_x_11104:
        /* <DEDUP_REMOVED lines=21> */
.L_x_11113:
[----:B------:R-:W-:Y:S05]  /*1f30*/  BSYNC B1 ;  /* 0x0000000000017941 */ /* 0x000fea0003800000 */
.L_x_11112:
[----:B------:R-:W-:Y:S01]  /*1f40*/  LEA R3, R0, 0x37800000, 0x17 ;  /* 0x3780000000037811 */ /* 0x000fe200078eb8ff */
[----:B------:R-:W-:-:S05]  /*1f50*/  IMAD.SHL.U32 R0, R2, 0x200000, RZ ;  /* 0x0020000002007824 */ /* 0x000fca00078e00ff */
[----:B------:R-:W-:-:S07]  /*1f60*/  LOP3.LUT R0, R3, R0, R4, 0xfe, !PT ;  /* 0x0000000003007212 */ /* 0x000fce00078efe04 */
.L_x_11111:
[----:B------:R-:W-:Y:S05]  /*1f70*/  BSYNC B0 ;  /* 0x0000000000007941 */ /* 0x000fea0003800000 */
.L_x_11110:
[----:B------:R-:W-:-:S04]  /*1f80*/  F2FP.F16.F32.PACK_AB R0, RZ, R0 ;  /* 0x00000000ff00723e */ /* 0x000fc800000000ff */
[----:B------:R-:W-:Y:S01]  /*1f90*/  PRMT R24, R0, 0x7610, R24 ;  /* 0x0000761000187816 */ /* 0x000fe20000000018 */
[----:B------:R-:W-:Y:S06]  /*1fa0*/  BRA `(.L_x_11091) ;  /* 0x0000000000b47947 */ /* 0x000fec0003800000 */
.L_x_11103:
        /* <DEDUP_REMOVED lines=14> */
.L_x_11117:
[----:B------:R-:W-:Y:S05]  /*2090*/  BSYNC B0 ;  /* 0x0000000000007941 */ /* 0x000fea0003800000 */
.L_x_11116:
[----:B------:R-:W-:-:S04]  /*20a0*/  F2FP.F16.F32.PACK_AB R0, RZ, R0 ;  /* 0x00000000ff00723e */ /* 0x000fc800000000ff */
[----:B------:R-:W-:Y:S01]  /*20b0*/  PRMT R24, R0, 0x7610, R24 ;  /* 0x0000761000187816 */ /* 0x000fe20000000018 */
[----:B------:R-:W-:Y:S06]  /*20c0*/  BRA `(.L_x_11091) ;  /* 0x00000000006c7947 */ /* 0x000fec0003800000 */
.L_x_11090:
        /* <DEDUP_REMOVED lines=16> */
.L_x_11118:
[----:B------:R-:W-:Y:S01]  /*21d0*/  PRMT R24, RZ, 0x7610, R24 ;  /* 0x00007610ff187816 */ /* 0x000fe20000000018 */
[----:B------:R-:W-:Y:S06]  /*21e0*/  BRA `(.L_x_11091) ;  /* 0x0000000000247947 */ /* 0x000fec0003800000 */
.L_x_11115:
[----:B------:R-:W2:Y:S02]  /*21f0*/  LDG.E.64 R2, desc[UR36][R2.64] ;  /* 0x0000002402027981 */ /* 0x000ea4000c1e1b00 */
[----:B--2---:R-:W0:Y:S02]  /*2200*/  I2F.U64 R0, R2 ;  /* 0x0000000200007312 */ /* 0x004e240000301000 */
[----:B0-----:R-:W-:-:S04]  /*2210*/  F2FP.F16.F32.PACK_AB R0, RZ, R0 ;  /* 0x00000000ff00723e */ /* 0x001fc800000000ff */
[----:B------:R-:W-:Y:S01]  /*2220*/  PRMT R24, R0, 0x7610, R24 ;  /* 0x0000761000187816 */ /* 0x000fe20000000018 */
[----:B------:R-:W-:Y:S06]  /*2230*/  BRA `(.L_x_11091) ;  /* 0x0000000000107947 */ /* 0x000fec0003800000 */
.L_x_11114:
[----:B------:R-:W2:Y:S02]  /*2240*/  LDG.E R2, desc[UR36][R2.64] ;  /* 0x0000002402027981 */ /* 0x000ea4000c1e1900 */
[----:B--2---:R-:W-:-:S04]  /*2250*/  I2FP.F32.U32 R0, R2 ;  /* 0x0000000200007245 */ /* 0x004fc80000201000 */
[----:B------:R-:W-:-:S04]  /*2260*/  F2FP.F16.F32.PACK_AB R0, RZ, R0 ;  /* 0x00000000ff00723e */ /* 0x000fc800000000ff */
[----:B------:R-:W-:-:S07]  /*2270*/  PRMT R24, R0, 0x7610, R24 ;  /* 0x0000761000187816 */ /* 0x000fce0000000018 */
.L_x_11091:
[----:B------:R-:W-:-:S07]  /*2280*/  VIADD R19, R19, 0x80 ;  /* 0x0000008013137836 */ /* 0x000fce0000000000 */
.L_x_11085:
[----:B------:R-:W-:Y:S05]  /*2290*/  BSYNC B6 ;  /* 0x0000000000067941 */ /* 0x000fea0003800000 */
.L_x_11084:
        /* <DEDUP_REMOVED lines=28> */
.L_x_11124:
[----:B------:R-:W2:Y:S02]  /*2460*/  LDG.E.U8 R4, desc[UR36][R4.64] ;  /* 0x0000002404047981 */ /* 0x000ea4000c1e1100 */
[----:B--2---:R-:W-:-:S04]  /*2470*/  I2FP.F32.U32 R0, R4 ;  /* 0x0000000400007245 */ /* 0x004fc80000201000 */
[----:B------:R-:W-:-:S04]  /*2480*/  F2FP.F16.F32.PACK_AB R0, RZ, R0 ;  /* 0x00000000ff00723e */ /* 0x000fc800000000ff */
[----:B------:R-:W-:Y:S01]  /*2490*/  PRMT R2, R0, 0x7610, R2 ;  /* 0x0000761000027816 */ /* 0x000fe20000000002 */
[----:B------:R-:W-:Y:S06]  /*24a0*/  BRA `(.L_x_11126) ;  /* 0x0000000c00b87947 */ /* 0x000fec0003800000 */
.L_x_11123:
        /* <DEDUP_REMOVED lines=11> */
.L_x_11128:
[----:B------:R-:W2:Y:S02]  /*2560*/  LDG.E R4, desc[UR36][R4.64] ;  /* 0x0000002404047981 */ /* 0x000ea4000c1e1900 */
[----:B--2---:R-:W-:-:S04]  /*2570*/  I2FP.F32.S32 R0, R4 ;  /* 0x0000000400007245 */ /* 0x004fc80000201400 */
[----:B------:R-:W-:-:S04]  /*2580*/  F2FP.F16.F32.PACK_AB R0, RZ, R0 ;  /* 0x00000000ff00723e */ /* 0x000fc800000000ff */
[----:B------:R-:W-:Y:S01]  /*2590*/  PRMT R2, R0, 0x7610, R2 ;  /* 0x0000761000027816 */ /* 0x000fe20000000002 */
[----:B------:R-:W-:Y:S06]  /*25a0*/  BRA `(.L_x_11126) ;  /* 0x0000000c00787947 */ /* 0x000fec0003800000 */
.L_x_11127:
[----:B------:R-:W2:Y:S02]  /*25b0*/  LDG.E.U16 R4, desc[UR36][R4.64] ;  /* 0x0000002404047981 */ /* 0x000ea4000c1e1500 */
[----:B--2---:R-:W0:Y:S02]  /*25c0*/  I2F.S16 R0, R4 ;  /* 0x0000000400007306 */ /* 0x004e240000101400 */
[----:B0-----:R-:W-:-:S04]  /*25d0*/  F2FP.F16.F32.PACK_AB R0, RZ, R0 ;  /* 0x00000000ff00723e */ /* 0x001fc800000000ff */
[----:B------:R-:W-:Y:S01]  /*25e0*/  PRMT R2, R0, 0x7610, R2 ;  /* 0x0000761000027816 */ /* 0x000fe20000000002 */
[----:B------:R-:W-:Y:S06]  /*25f0*/  BRA `(.L_x_11126) ;  /* 0x0000000c00647947 */ /* 0x000fec0003800000 */
.L_x_11122:
        /* <DEDUP_REMOVED lines=9> */
.L_x_11130:
[----:B------:R0:W5:Y:S01]  /*2690*/  LDG.E.U16 R2, desc[UR36][R4.64] ;  /* 0x0000002404027981 */ /* 0x000162000c1e1500 */
[----:B------:R-:W-:Y:S05]  /*26a0*/  BRA `(.L_x_11126) ;  /* 0x0000000c00387947 */ /* 0x000fea0003800000 */
.L_x_11129:
        /* <DEDUP_REMOVED lines=9> */
.L_x_11132:
[----:B------:R1:W5:Y:S01]  /*2740*/  LDG.E.U16 R2, desc[UR36][R4.64] ;  /* 0x0000002404027981 */ /* 0x000362000c1e1500 */
[----:B------:R-:W-:Y:S05]  /*2750*/  BRA `(.L_x_11126) ;  /* 0x0000000c000c7947 */ /* 0x000fea0003800000 */
.L_x_11131:
        /* <DEDUP_REMOVED lines=9> */
.L_x_11121:
        /* <DEDUP_REMOVED lines=14> */
.L_x_11135:
        /* <DEDUP_REMOVED lines=9> */
.L_x_11134:
        /* <DEDUP_REMOVED lines=28> */
.L_x_11137:
        /* <DEDUP_REMOVED lines=14> */
.L_x_11136:
[----:B------:R-:W2:Y:S02]  /*2c00*/  LDG.E.U16 R0, desc[UR36][R4.64] ;  /* 0x0000002404007981 */ /* 0x000ea4000c1e1500 */
[----:B--2---:R-:W-:-:S05]  /*2c10*/  IMAD.U32 R0, R0, 0x10000, RZ ;  /* 0x0001000000007824 */ /* 0x004fca00078e00ff */
[----:B------:R-:W-:-:S04]  /*2c20*/  F2FP.F16.F32.PACK_AB R0, RZ, R0 ;  /* 0x00000000ff00723e */ /* 0x000fc800000000ff */
[----:B------:R-:W-:Y:S01]  /*2c30*/  PRMT R2, R0, 0x7610, R2 ;  /* 0x0000761000027816 */ /* 0x000fe20000000002 */
[----:B------:R-:W-:Y:S06]  /*2c40*/  BRA `(.L_x_11126) ;  /* 0x0000000400d07947 */ /* 0x000fec0003800000 */
.L_x_11133:
        /* <DEDUP_REMOVED lines=13> */
.L_x_11140:
        /* <DEDUP_REMOVED lines=21> */
.L_x_11144:
[----:B------:R-:W-:Y:S05]  /*2e70*/  BSYNC B1 ;  /* 0x0000000000017941 */ /* 0x000fea0003800000 */
.L_x_11143:
[----:B------:R-:W-:Y:S01]  /*2e80*/  LEA R3, R0, 0x3b800000, 0x17 ;  /* 0x3b80000000037811 */ /* 0x000fe200078eb8ff */
[----:B------:R-:W-:-:S05]  /*2e90*/  IMAD.SHL.U32 R0, R2, 0x100000, RZ ;  /* 0x0010000002007824 */ /* 0x000fca00078e00ff */
[----:B------:R-:W-:-:S07]  /*2ea0*/  LOP3.LUT R0, R3, R0, R4, 0xfe, !PT ;  /* 0x0000000003007212 */ /* 0x000fce00078efe04 */
.L_x_11142:
[----:B------:R-:W-:Y:S05]  /*2eb0*/  BSYNC B0 ;  /* 0x0000000000007941 */ /* 0x000fea0003800000 */
.L_x_11141:
[----:B------:R-:W-:-:S04]  /*2ec0*/  F2FP.F16.F32.PACK_AB R0, RZ, R0 ;  /* 0x00000000ff00723e */ /* 0x000fc800000000ff */
[----:B------:R-:W-:Y:S01]  /*2ed0*/  PRMT R2, R0, 0x7610, R2 ;  /* 0x0000761000027816 */ /* 0x000fe20000000002 */
[----:B------:R-:W-:Y:S06]  /*2ee0*/  BRA `(.L_x_11126) ;  /* 0x0000000400287947 */ /* 0x000fec0003800000 */
.L_x_11139:
        /* <DEDUP_REMOVED lines=21> */
.L_x_11148:
[----:B------:R-:W-:Y:S05]  /*3040*/  BSYNC B1 ;  /* 0x0000000000017941 */ /* 0x000fea0003800000 */
.L_x_11147:
[----:B------:R-:W-:Y:S01]  /*3050*/  LEA R3, R0, 0x37800000, 0x17 ;  /* 0x3780000000037811 */ /* 0x000fe200078eb8ff */
[----:B------:R-:W-:-:S05]  /*3060*/  IMAD.SHL.U32 R0, R2, 0x200000, RZ ;  /* 0x0020000002007824 */ /* 0x000fca00078e00ff */
[----:B------:R-:W-:-:S07]  /*3070*/  LOP3.LUT R0, R3, R0, R4, 0xfe, !PT ;  /* 0x0000000003007212 */ /* 0x000fce00078efe04 */
.L_x_11146:
[----:B------:R-:W-:Y:S05]  /*3080*/  BSYNC B0 ;  /* 0x0000000000007941 */ /* 0x000fea0003800000 */
.L_x_11145:
[----:B------:R-:W-:-:S04]  /*3090*/  F2FP.F16.F32.PACK_AB R0, RZ, R0 ;  /* 0x00000000ff00723e */ /* 0x000fc800000000ff */
[----:B------:R-:W-:Y:S01]  /*30a0*/  PRMT R2, R0, 0x7610, R2 ;  /* 0x0000761000027816 */ /* 0x000fe20000000002 */
[----:B------:R-:W-:Y:S06]  /*30b0*/  BRA `(.L_x_11126) ;  /* 0x0000000000b47947 */ /* 0x000fec0003800000 */
.L_x_11138:
        /* <DEDUP_REMOVED lines=14> */
.L_x_11152:
[----:B------:R-:W-:Y:S05]  /*31a0*/  BSYNC B0 ;  /* 0x0000000000007941 */ /* 0x000fea0003800000 */
.L_x_11151:
[----:B------:R-:W-:-:S04]  /*31b0*/  F2FP.F16.F32.PACK_AB R0, RZ, R0 ;  /* 0x00000000ff00723e */ /* 0x000fc800000000ff */
[----:B------:R-:W-:Y:S01]  /*31c0*/  PRMT R2, R0, 0x7610, R2 ;  /* 0x0000761000027816 */ /* 0x000fe20000000002 */
[----:B------:R-:W-:Y:S06]  /*31d0*/  BRA `(.L_x_11126) ;  /* 0x00000000006c7947 */ /* 0x000fec0003800000 */
.L_x_11125:
        /* <DEDUP_REMOVED lines=16> */
.L_x_11153:
[----:B------:R-:W-:Y:S01]  /*32e0*/  PRMT R2, RZ, 0x7610, R2 ;  /* 0x00007610ff027816 */ /* 0x000fe20000000002 */
[----:B------:R-:W-:Y:S06]  /*32f0*/  BRA `(.L_x_11126) ;  /* 0x0000000000247947 */ /* 0x000fec0003800000 */
.L_x_11150:
[----:B------:R-:W2:Y:S02]  /*3300*/  LDG.E.64 R4, desc[UR36][R4.64] ;  /* 0x0000002404047981 */ /* 0x000ea4000c1e1b00 */
[----:B--2---:R-:W0:Y:S02]  /*3310*/  I2F.U64 R0, R4 ;  /* 0x0000000400007312 */ /* 0x004e240000301000 */
[----:B0-----:R-:W-:-:S04]  /*3320*/  F2FP.F16.F32.PACK_AB R0, RZ, R0 ;  /* 0x00000000ff00723e */ /* 0x001fc800000000ff */
[----:B------:R-:W-:Y:S01]  /*3330*/  PRMT R2, R0, 0x7610, R2 ;  /* 0x0000761000027816 */ /* 0x000fe20000000002 */
[----:B------:R-:W-:Y:S06]  /*3340*/  BRA `(.L_x_11126) ;  /* 0x0000000000107947 */ /* 0x000fec0003800000 */
.L_x_11149:
[----:B------:R-:W2:Y:S02]  /*3350*/  LDG.E R4, desc[UR36][R4.64] ;  /* 0x0000002404047981 */ /* 0x000ea4000c1e1900 */
[----:B--2---:R-:W-:-:S04]  /*3360*/  I2FP.F32.U32 R0, R4 ;  /* 0x0000000400007245 */ /* 0x004fc80000201000 */
[----:B------:R-:W-:-:S04]  /*3370*/  F2FP.F16.F32.PACK_AB R0, RZ, R0 ;  /* 0x00000000ff00723e */ /* 0x000fc800000000ff */
[----:B------:R-:W-:-:S07]  /*3380*/  PRMT R2, R0, 0x7610, R2 ;  /* 0x0000761000027816 */ /* 0x000fce0000000002 */
.L_x_11126:
[----:B------:R-:W-:-:S07]  /*3390*/  VIADD R19, R19, 0x80 ;  /* 0x0000008013137836 */ /* 0x000fce0000000000 */
.L_x_11120:
[----:B------:R-:W-:Y:S05]  /*33a0*/  BSYNC B6 ;  /* 0x0000000000067941 */ /* 0x000fea0003800000 */
.L_x_11119:
        /* <DEDUP_REMOVED lines=25> */
.L_x_11159:
[----:B------:R-:W2:Y:S02]  /*3540*/  LDG.E.U8 R4, desc[UR36][R4.64] ;  /* 0x0000002404047981 */ /* 0x000ea4000c1e1100 */
[----:B--2---:R-:W-:-:S04]  /*3550*/  I2FP.F32.U32 R0, R4 ;  /* 0x0000000400007245 */ /* 0x004fc80000201000 */
[----:B------:R-:W-:-:S04]  /*3560*/  F2FP.F16.F32.PACK_AB R0, RZ, R0 ;  /* 0x00000000ff00723e */ /* 0x000fc800000000ff */
[----:B------:R-:W-:Y:S01]  /*3570*/  PRMT R22, R0, 0x7610, R22 ;  /* 0x0000761000167816 */ /* 0x000fe20000000016 */
[----:B------:R-:W-:Y:S06]  /*3580*/  BRA `(.L_x_11155) ;  /* 0x0000000c00bc7947 */ /* 0x000fec0003800000 */
.L_x_11158:
        /* <DEDUP_REMOVED lines=11> */
.L_x_11162:
[----:B------:R-:W2:Y:S02]  /*3640*/  LDG.E R4, desc[UR36][R4.64] ;  /* 0x0000002404047981 */ /* 0x000ea4000c1e1900 */
[----:B--2---:R-:W-:-:S04]  /*3650*/  I2FP.F32.S32 R0, R4 ;  /* 0x0000000400007245 */ /* 0x004fc80000201400 */
[----:B------:R-:W-:-:S04]  /*3660*/  F2FP.F16.F32.PACK_AB R0, RZ, R0 ;  /* 0x00000000ff00723e */ /* 0x000fc800000000ff */
[----:B------:R-:W-:Y:S01]  /*3670*/  PRMT R22, R0, 0x7610, R22 ;  /* 0x0000761000167816 */ /* 0x000fe20000000016 */
[----:B------:R-:W-:Y:S06]  /*3680*/  BRA `(.L_x_11155) ;  /* 0x0000000c007c7947 */ /* 0x000fec0003800000 */
.L_x_11161:
[----:B------:R-:W2:Y:S02]  /*3690*/  LDG.E.U16 R4, desc[UR36][R4.64] ;  /* 0x0000002404047981 */ /* 0x000ea4000c1e1500 */
[----:B--2---:R-:W0:Y:S02]  /*36a0*/  I2F.S16 R0, R4 ;  /* 0x0000000400007306 */ /* 0x004e240000101400 */
[----:B0-----:R-:W-:-:S04]  /*36b0*/  F2FP.F16.F32.PACK_AB R0, RZ, R0 ;  /* 0x00000000ff00723e */ /* 0x001fc800000000ff */
[----:B------:R-:W-:Y:S01]  /*36c0*/  PRMT R22, R0, 0x7610, R22 ;  /* 0x0000761000167816 */ /* 0x000fe20000000016 */
[----:B------:R-:W-:Y:S06]  /*36d0*/  BRA `(.L_x_11155) ;  /* 0x0000000c00687947 */ /* 0x000fec0003800000 */
.L_x_11157:
        /* <DEDUP_REMOVED lines=9> */
.L_x_11164:
[----:B------:R2:W5:Y:S01]  /*3770*/  LDG.E.U16 R22, desc[UR36][R4.64] ;  /* 0x0000002404167981 */ /* 0x000562000c1e1500 */
[----:B------:R-:W-:Y:S05]  /*3780*/  BRA `(.L_x_11155) ;  /* 0x0000000c003c7947 */ /* 0x000fea0003800000 */
.L_x_11163:
        /* <DEDUP_REMOVED lines=9> */
.L_x_11166:
[----:B------:R3:W5:Y:S01]  /*3820*/  LDG.E.U16 R22, desc[UR36][R4.64] ;  /* 0x0000002404167981 */ /* 0x000762000c1e1500 */
[----:B------:R-:W-:Y:S05]  /*3830*/  BRA `(.L_x_11155) ;  /* 0x0000000c00107947 */ /* 0x000fea0003800000 */
.L_x_11165:
        /* <DEDUP_REMOVED lines=9> */
.L_x_11156:
        /* <DEDUP_REMOVED lines=14> */
.L_x_11169:
        /* <DEDUP_REMOVED lines=9> */
.L_x_11168:
        /* <DEDUP_REMOVED lines=28> */
.L_x_11171:
        /* <DEDUP_REMOVED lines=15> */
.L_x_11170:
[----:B------:R-:W2:Y:S02]  /*3cf0*/  LDG.E.U16 R0, desc[UR36][R4.64] ;  /* 0x0000002404007981 */ /* 0x000ea4000c1e1500 */
[----:B--2---:R-:W-:-:S05]  /*3d00*/  IMAD.U32 R0, R0, 0x10000, RZ ;  /* 0x0001000000007824 */ /* 0x004fca00078e00ff */
[----:B------:R-:W-:-:S04]  /*3d10*/  F2FP.F16.F32.PACK_AB R0, RZ, R0 ;  /* 0x00000000ff00723e */ /* 0x000fc800000000ff */
[----:B------:R-:W-:Y:S01]  /*3d20*/  PRMT R22, R0, 0x7610, R22 ;  /* 0x0000761000167816 */ /* 0x000fe20000000016 */
[----:B------:R-:W-:Y:S06]  /*3d30*/  BRA `(.L_x_11155) ;  /* 0x0000000400d07947 */ /* 0x000fec0003800000 */
.L_x_11167:
        /* <DEDUP_REMOVED lines=13> */
.L_x_11174:
        /* <DEDUP_REMOVED lines=21> */
.L_x_11178:
[----:B------:R-:W-:Y:S05]  /*3f60*/  BSYNC B1 ;  /* 0x0000000000017941 */ /* 0x000fea0003800000 */
.L_x_11177:
[----:B------:R-:W-:Y:S01]  /*3f70*/  LEA R5, R0, 0x3b800000, 0x17 ;  /* 0x3b80000000057811 */ /* 0x000fe200078eb8ff */
[----:B------:R-:W-:-:S05]  /*3f80*/  IMAD.SHL.U32 R0, R3, 0x100000, RZ ;  /* 0x0010000003007824 */ /* 0x000fca00078e00ff */
[----:B------:R-:W-:-:S07]  /*3f90*/  LOP3.LUT R0, R5, R0, R6, 0xfe, !PT ;  /* 0x0000000005007212 */ /* 0x000fce00078efe06 */
.L_x_11176:
[----:B------:R-:W-:Y:S05]  /*3fa0*/  BSYNC B0 ;  /* 0x0000000000007941 */ /* 0x000fea0003800000 */
.L_x_11175:
[----:B------:R-:W-:-:S04]  /*3fb0*/  F2FP.F16.F32.PACK_AB R0, RZ, R0 ;  /* 0x00000000ff00723e */ /* 0x000fc800000000ff */
[----:B------:R-:W-:Y:S01]  /*3fc0*/  PRMT R22, R0, 0x7610, R22 ;  /* 0x0000761000167816 */ /* 0x000fe20000000016 */
[----:B------:R-:W-:Y:S06]  /*3fd0*/  BRA `(.L_x_11155) ;  /* 0x0000000400287947 */ /* 0x000fec0003800000 */
.L_x_11173:
        /* <DEDUP_REMOVED lines=21> */
.L_x_11182:
[----:B------:R-:W-:Y:S05]  /*4130*/  BSYNC B1 ;  /* 0x0000000000017941 */ /* 0x000fea0003800000 */
.L_x_11181:
[----:B------:R-:W-:Y:S01]  /*4140*/  LEA R5, R0, 0x37800000, 0x17 ;  /* 0x3780000000057811 */ /* 0x000fe200078eb8ff */
[----:B------:R-:W-:-:S05]  /*4150*/  IMAD.SHL.U32 R0, R3, 0x200000, RZ ;  /* 0x0020000003007824 */ /* 0x000fca00078e00ff */
[----:B------:R-:W-:-:S07]  /*4160*/  LOP3.LUT R0, R5, R0, R6, 0xfe, !PT ;  /* 0x0000000005007212 */ /* 0x000fce00078efe06 */
.L_x_11180:
[----:B------:R-:W-:Y:S05]  /*4170*/  BSYNC B0 ;  /* 0x0000000000007941 */ /* 0x000fea0003800000 */
.L_x_11179:
[----:B------:R-:W-:-:S04]  /*4180*/  F2FP.F16.F32.PACK_AB R0, RZ, R0 ;  /* 0x00000000ff00723e */ /* 0x000fc800000000ff */
[----:B------:R-:W-:Y:S01]  /*4190*/  PRMT R22, R0, 0x7610, R22 ;  /* 0x0000761000167816 */ /* 0x000fe20000000016 */
[----:B------:R-:W-:Y:S06]  /*41a0*/  BRA `(.L_x_11155) ;  /* 0x0000000000b47947 */ /* 0x000fec0003800000 */
.L_x_11172:
        /* <DEDUP_REMOVED lines=14> */
.L_x_11186:
[----:B------:R-:W-:Y:S05]  /*4290*/  BSYNC B0 ;  /* 0x0000000000007941 */ /* 0x000fea0003800000 */
.L_x_11185:
[----:B------:R-:W-:-:S04]  /*42a0*/  F2FP.F16.F32.PACK_AB R0, RZ, R0 ;  /* 0x00000000ff00723e */ /* 0x000fc800000000ff */
[----:B------:R-:W-:Y:S01]  /*42b0*/  PRMT R22, R0, 0x7610, R22 ;  /* 0x0000761000167816 */ /* 0x000fe20000000016 */
[----:B------:R-:W-:Y:S06]  /*42c0*/  BRA `(.L_x_11155) ;  /* 0x00000000006c7947 */ /* 0x000fec0003800000 */
.L_x_11160:
        /* <DEDUP_REMOVED lines=16> */
.L_x_11187:
[----:B------:R-:W-:Y:S01]  /*43d0*/  PRMT R22, RZ, 0x7610, R22 ;  /* 0x00007610ff167816 */ /* 0x000fe20000000016 */
[----:B------:R-:W-:Y:S06]  /*43e0*/  BRA `(.L_x_11155) ;  /* 0x0000000000247947 */ /* 0x000fec0003800000 */
.L_x_11184:
[----:B------:R-:W2:Y:S02]  /*43f0*/  LDG.E.64 R4, desc[UR36][R4.64] ;  /* 0x0000002404047981 */ /* 0x000ea4000c1e1b00 */
[----:B--2---:R-:W0:Y:S02]  /*4400*/  I2F.U64 R0, R4 ;  /* 0x0000000400007312 */ /* 0x004e240000301000 */
[----:B0-----:R-:W-:-:S04]  /*4410*/  F2FP.F16.F32.PACK_AB R0, RZ, R0 ;  /* 0x00000000ff00723e */ /* 0x001fc800000000ff */
[----:B------:R-:W-:Y:S01]  /*4420*/  PRMT R22, R0, 0x7610, R22 ;  /* 0x0000761000167816 */ /* 0x000fe20000000016 */
[----:B------:R-:W-:Y:S06]  /*4430*/  BRA `(.L_x_11155) ;  /* 0x0000000000107947 */ /* 0x000fec0003800000 */
.L_x_11183:
[----:B------:R-:W2:Y:S02]  /*4440*/  LDG.E R4, desc[UR36][R4.64] ;  /* 0x0000002404047981 */ /* 0x000ea4000c1e1900 */
[----:B--2---:R-:W-:-:S04]  /*4450*/  I2FP.F32.U32 R0, R4 ;  /* 0x0000000400007245 */ /* 0x004fc80000201000 */
[----:B------:R-:W-:-:S04]  /*4460*/  F2FP.F16.F32.PACK_AB R0, RZ, R0 ;  /* 0x00000000ff00723e */ /* 0x000fc800000000ff */
[----:B------:R-:W-:-:S07]  /*4470*/  PRMT R22, R0, 0x7610, R22 ;  /* 0x0000761000167816 */ /* 0x000fce0000000016 */
.L_x_11155:
[----:B------:R-:W-:Y:S05]  /*4480*/  BSYNC B6 ;  /* 0x0000000000067941 */ /* 0x000fea0003800000 */
.L_x_11154:
        /* <DEDUP_REMOVED lines=11> */
[----:B-----5:R-:W-:-:S05]  /*4540*/  HADD2.F32 R25, -RZ, R25.H0_H0 ;  /* 0x20000019ff197230 */ /* 0x020fca0000004100 */
        /* <DEDUP_REMOVED lines=8> */
[----:B------:R-:W-:-:S07]  /*45d0*/  F2FP.F16.F32.PACK_AB R0, RZ, R0 ;  /* 0x00000000ff00723e */ /* 0x000fce00000000ff */
.L_x_11189:
[----:B------:R-:W-:Y:S05]  /*45e0*/  BSYNC B0 ;  /* 0x0000000000007941 */ /* 0x000fea0003800000 */
.L_x_11188:
[----:B------:R-:W-:Y:S04]  /*45f0*/  BSSY B0, `(.L_x_11190) ;  /* 0x000000c000007945 */ /* 0x000fe80003800000 */
[----:B------:R-:W-:Y:S05]  /*4600*/  @P0 BRA `(.L_x_11191) ;  /* 0x0000000000280947 */ /* 0x000fea0003800000 */
        /* <DEDUP_REMOVED lines=10> */
.L_x_11191:
[----:B------:R-:W-:Y:S05]  /*46b0*/  BSYNC B0 ;  /* 0x0000000000007941 */ /* 0x000fea0003800000 */
.L_x_11190:
        /* <DEDUP_REMOVED lines=12> */
.L_x_11193:
[----:B------:R-:W-:Y:S05]  /*4780*/  BSYNC B0 ;  /* 0x0000000000007941 */ /* 0x000fea0003800000 */
.L_x_11192:
        /* <DEDUP_REMOVED lines=12> */
.L_x_11195:
[----:B------:R-:W-:Y:S05]  /*4850*/  BSYNC B0 ;  /* 0x0000000000007941 */ /* 0x000fea0003800000 */
.L_x_11194:
        /* <DEDUP_REMOVED lines=24> */
.L_x_11201:
[----:B------:R-:W-:Y:S02]  /*49e0*/  HADD2.F32 R5, -RZ, R0.H0_H0 ;  /* 0x20000000ff057230 */ /* 0x000fe40000004100 */
[----:B------:R-:W-:-:S04]  /*49f0*/  IMAD.MOV.U32 R19, RZ, RZ, R23 ;  /* 0x000000ffff137224 */ /* 0x000fc800078e0017 */
[----:B------:R-:W0:Y:S02]  /*4a00*/  F2I.S64.TRUNC R4, R5 ;  /* 0x0000000500047311 */ /* 0x000e24000020d900 */
[----:B0-----:R4:W-:Y:S01]  /*4a10*/  STG.E.U8 desc[UR36][R2.64], R4 ;  /* 0x0000000402007986 */ /* 0x0019e2000c101124 */
[----:B------:R-:W-:Y:S05]  /*4a20*/  BRA `(.L_x_11197) ;  /* 0x0000000c00d47947 */ /* 0x000fea0003800000 */
.L_x_11200:
        /* <DEDUP_REMOVED lines=11> */
.L_x_11204:
[----:B------:R-:W-:Y:S02]  /*4ae0*/  HADD2.F32 R0, -RZ, R0.H0_H0 ;  /* 0x20000000ff007230 */ /* 0x000fe40000004100 */
[----:B------:R-:W-:Y:S02]  /*4af0*/  IMAD.MOV.U32 R19, RZ, RZ, R23 ;  /* 0x000000ffff137224 */ /* 0x000fe400078e0017 */
[----:B------:R-:W0:Y:S02]  /*4b00*/  F2I.FTZ.TRUNC.NTZ R5, R0 ;  /* 0x0000000000057305 */ /* 0x000e24000021f100 */
[----:B0-----:R2:W-:Y:S01]  /*4b10*/  STG.E desc[UR36][R2.64], R5 ;  /* 0x0000000502007986 */ /* 0x0015e2000c101924 */
[----:B------:R-:W-:Y:S05]  /*4b20*/  BRA `(.L_x_11197) ;  /* 0x0000000c00947947 */ /* 0x000fea0003800000 */
.L_x_11203:
[----:B------:R-:W-:Y:S02]  /*4b30*/  HADD2.F32 R0, -RZ, R0.H0_H0 ;  /* 0x20000000ff007230 */ /* 0x000fe40000004100 */
[----:B------:R-:W-:Y:S02]  /*4b40*/  IMAD.MOV.U32 R19, RZ, RZ, R23 ;  /* 0x000000ffff137224 */ /* 0x000fe400078e0017 */
[----:B------:R-:W0:Y:S02]  /*4b50*/  F2I.FTZ.TRUNC.NTZ R5, R0 ;  /* 0x0000000000057305 */ /* 0x000e24000021f100 */
[----:B0-----:R0:W-:Y:S01]  /*4b60*/  STG.E.U16 desc[UR36][R2.64], R5 ;  /* 0x0000000502007986 */ /* 0x0011e2000c101524 */
[----:B------:R-:W-:Y:S05]  /*4b70*/  BRA `(.L_x_11197) ;  /* 0x0000000c00807947 */ /* 0x000fea0003800000 */
.L_x_11199:
        /* <DEDUP_REMOVED lines=10> */
.L_x_11206:
[----:B------:R0:W-:Y:S01]  /*4c20*/  STG.E.U16 desc[UR36][R2.64], R0 ;  /* 0x0000000002007986 */ /* 0x0001e2000c101524 */
[----:B------:R-:W-:Y:S01]  /*4c30*/  IMAD.MOV.U32 R19, RZ, RZ, R23 ;  /* 0x000000ffff137224 */ /* 0x000fe200078e0017 */
[----:B------:R-:W-:Y:S06]  /*4c40*/  BRA `(.L_x_11197) ;  /* 0x0000000c004c7947 */ /* 0x000fec0003800000 */
.L_x_11205:
        /* <DEDUP_REMOVED lines=11> */
.L_x_11208:
[----:B------:R-:W-:Y:S02]  /*4d00*/  HADD2.F32 R0, -RZ, R0.H0_H0 ;  /* 0x20000000ff007230 */ /* 0x000fe40000004100 */
[----:B------:R-:W-:-:S03]  /*4d10*/  IMAD.MOV.U32 R19, RZ, RZ, R23 ;  /* 0x000000ffff137224 */ /* 0x000fc600078e0017 */
[----:B------:R-:W-:-:S04]  /*4d20*/  F2FP.F16.F32.PACK_AB R0, RZ, R0 ;  /* 0x00000000ff00723e */ /* 0x000fc800000000ff */
[----:B------:R-:W-:-:S05]  /*4d30*/  PRMT R0, R0, 0x5410, RZ ;  /* 0x0000541000007816 */ /* 0x000fca00000000ff */
[----:B------:R0:W-:Y:S01]  /*4d40*/  STG.E desc[UR36][R2.64], R0 ;  /* 0x0000000002007986 */ /* 0x0001e2000c101924 */
[----:B------:R-:W-:Y:S05]  /*4d50*/  BRA `(.L_x_11197) ;  /* 0x0000000c00087947 */ /* 0x000fea0003800000 */
.L_x_11207:
[----:B------:R-:W-:Y:S02]  /*4d60*/  HADD2.F32 R4, -RZ, R0.H0_H0 ;  /* 0x20000000ff047230 */ /* 0x000fe40000004100 */
[----:B------:R-:W-:-:S03]  /*4d70*/  IMAD.MOV.U32 R19, RZ, RZ, R23 ;  /* 0x000000ffff137224 */ /* 0x000fc600078e0017 */
[----:B------:R-:W-:-:S06]  /*4d80*/  FMUL.FTZ R4, R4, 1 ;  /* 0x3f80000004047820 */ /* 0x000fcc0000410000 */
[----:B------:R-:W0:Y:S02]  /*4d90*/  F2F.F64.F32 R4, R4 ;  /* 0x0000000400047310 */ /* 0x000e240000201800 */
[----:B0-----:R0:W-:Y:S01]  /*4da0*/  STG.E.64 desc[UR36][R2.64], R4 ;  /* 0x0000000402007986 */ /* 0x0011e2000c101b24 */
[----:B------:R-:W-:Y:S05]  /*4db0*/  BRA `(.L_x_11197) ;  /* 0x0000000800f07947 */ /* 0x000fea0003800000 */
.L_x_11198:
        /* <DEDUP_REMOVED lines=14> */
.L_x_11211:
[----:B------:R-:W-:Y:S01]  /*4ea0*/  HADD2.F32 R0, -RZ, R0.H0_H0 ;  /* 0x20000000ff007230 */ /* 0x000fe20000004100 */
[----:B------:R-:W-:Y:S01]  /*4eb0*/  CS2R R6, SRZ ;  /* 0x0000000000067805 */ /* 0x000fe2000001ff00 */
[----:B------:R-:W-:-:S03]  /*4ec0*/  IMAD.MOV.U32 R19, RZ, RZ, R23 ;  /* 0x000000ffff137224 */ /* 0x000fc600078e0017 */
[----:B------:R-:W-:-:S04]  /*4ed0*/  FMUL.FTZ R0, R0, 1 ;  /* 0x3f80000000007820 */ /* 0x000fc80000410000 */
[----:B------:R-:W0:Y:S02]  /*4ee0*/  F2F.F64.F32 R4, R0 ;  /* 0x0000000000047310 */ /* 0x000e240000201800 */
[----:B0-----:R0:W-:Y:S01]  /*4ef0*/  STG.E.128 desc[UR36][R2.64], R4 ;  /* 0x0000000402007986 */ /* 0x0011e2000c101d24 */
[----:B------:R-:W-:Y:S05]  /*4f00*/  BRA `(.L_x_11197) ;  /* 0x00000008009c7947 */ /* 0x000fea0003800000 */
.L_x_11210:
        /* <DEDUP_REMOVED lines=21> */
.L_x_11215:
[----:B------:R-:W-:Y:S05]  /*5060*/  BSYNC B0 ;  /* 0x0000000000007941 */ /* 0x000fea0003800000 */
.L_x_11214:
[----:B------:R-:W-:Y:S01]  /*5070*/  LOP3.LUT R5, R0, R5, RZ, 0xfc, !PT ;  /* 0x0000000500057212 */ /* 0x000fe200078efcff */
[----:B------:R-:W-:-:S04]  /*5080*/  IMAD.MOV.U32 R19, RZ, RZ, R23 ;  /* 0x000000ffff137224 */ /* 0x000fc800078e0017 */
[----:B------:R0:W-:Y:S01]  /*5090*/  STG.E.U8 desc[UR36][R2.64], R5 ;  /* 0x0000000502007986 */ /* 0x0001e2000c101124 */
[----:B------:R-:W-:Y:S05]  /*50a0*/  BRA `(.L_x_11197) ;  /* 0x0000000800347947 */ /* 0x000fea0003800000 */
.L_x_11213:
        /* <DEDUP_REMOVED lines=13> */
.L_x_11217:
[----:B------:R-:W-:Y:S01]  /*5180*/  IMAD.MOV.U32 R0, RZ, RZ, 0x7f ;  /* 0x0000007fff007424 */ /* 0x000fe200078e00ff */
[----:B------:R-:W-:-:S04]  /*5190*/  ISETP.GT.U32.AND P0, PT, R4, 0x7f800000, PT ;  /* 0x7f8000000400780c */ /* 0x000fc80003f04070 */
[----:B------:R-:W-:-:S09]  /*51a0*/  SEL R0, R0, 0x7c, P0 ;  /* 0x0000007c00007807 */ /* 0x000fd20000000000 */
.L_x_11218:
[----:B------:R-:W-:Y:S05]  /*51b0*/  BSYNC B0 ;  /* 0x0000000000007941 */ /* 0x000fea0003800000 */
.L_x_11216:
[----:B------:R-:W-:Y:S01]  /*51c0*/  LOP3.LUT R4, R5, 0x80000000, RZ, 0xc0, !PT ;  /* 0x8000000005047812 */ /* 0x000fe200078ec0ff */
[----:B------:R-:W-:-:S03]  /*51d0*/  IMAD.MOV.U32 R19, RZ, RZ, R23 ;  /* 0x000000ffff137224 */ /* 0x000fc600078e0017 */
[----:B------:R-:W-:-:S04]  /*51e0*/  SHF.R.U32.HI R5, RZ, 0x18, R4 ;  /* 0x00000018ff057819 */ /* 0x000fc80000011604 */
[----:B------:R-:W-:-:S05]  /*51f0*/  LOP3.LUT R5, R0, R5, RZ, 0xfc, !PT ;  /* 0x0000000500057212 */ /* 0x000fca00078efcff */
[----:B------:R0:W-:Y:S01]  /*5200*/  STG.E.U8 desc[UR36][R2.64], R5 ;  /* 0x0000000502007986 */ /* 0x0001e2000c101124 */
[----:B------:R-:W-:Y:S05]  /*5210*/  BRA `(.L_x_11197) ;  /* 0x0000000400d87947 */ /* 0x000fea0003800000 */
.L_x_11212:
[----:B------:R-:W-:Y:S02]  /*5220*/  HADD2.F32 R0, -RZ, R0.H0_H0 ;  /* 0x20000000ff007230 */ /* 0x000fe40000004100 */
[----:B------:R-:W-:-:S03]  /*5230*/  IMAD.MOV.U32 R19, RZ, RZ, R23 ;  /* 0x000000ffff137224 */ /* 0x000fc600078e0017 */
[----:B------:R-:W-:-:S05]  /*5240*/  F2FP.BF16.F32.PACK_AB R0, RZ, R0 ;  /* 0x00000000ff00723e */ /* 0x000fca00000010ff */
[----:B------:R0:W-:Y:S01]  /*5250*/  STG.E.U16 desc[UR36][R2.64], R0 ;  /* 0x0000000002007986 */ /* 0x0001e2000c101524 */
[----:B------:R-:W-:Y:S05]  /*5260*/  BRA `(.L_x_11197) ;  /* 0x0000000400c47947 */ /* 0x000fea0003800000 */
.L_x_11209:
        /* <DEDUP_REMOVED lines=13> */
.L_x_11221:
        /* <DEDUP_REMOVED lines=17> */
.L_x_11224:
[----:B------:R-:W-:-:S04]  /*5450*/  LOP3.LUT R0, R7, 0x80000000, RZ, 0xc0, !PT ;  /* 0x8000000007007812 */ /* 0x000fc800078ec0ff */
[----:B------:R-:W-:-:S04]  /*5460*/  SHF.R.U32.HI R5, RZ, 0x18, R0 ;  /* 0x00000018ff057819 */ /* 0x000fc80000011600 */
[----:B------:R-:W-:-:S04]  /*5470*/  LOP3.LUT R4, R4, R5, RZ, 0xfc, !PT ;  /* 0x0000000504047212 */ /* 0x000fc800078efcff */
[----:B------:R-:W-:-:S07]  /*5480*/  PRMT R0, R4, 0x7610, R0 ;  /* 0x0000761004007816 */ /* 0x000fce0000000000 */
.L_x_11223:
[----:B------:R-:W-:Y:S05]  /*5490*/  BSYNC B0 ;  /* 0x0000000000007941 */ /* 0x000fea0003800000 */
.L_x_11222:
[----:B------:R0:W-:Y:S01]  /*54a0*/  STG.E.U8 desc[UR36][R2.64], R0 ;  /* 0x0000000002007986 */ /* 0x0001e2000c101124 */
[----:B------:R-:W-:Y:S01]  /*54b0*/  IMAD.MOV.U32 R19, RZ, RZ, R23 ;  /* 0x000000ffff137224 */ /* 0x000fe200078e0017 */
[----:B------:R-:W-:Y:S06]  /*54c0*/  BRA `(.L_x_11197) ;  /* 0x00000004002c7947 */ /* 0x000fec0003800000 */
.L_x_11220:
        /* <DEDUP_REMOVED lines=17> */
.L_x_11227:
[----:B------:R-:W-:-:S04]  /*55e0*/  LOP3.LUT R0, R7, 0x80000000, RZ, 0xc0, !PT ;  /* 0x8000000007007812 */ /* 0x000fc800078ec0ff */
[----:B------:R-:W-:-:S04]  /*55f0*/  SHF.R.U32.HI R5, RZ, 0x18, R0 ;  /* 0x00000018ff057819 */ /* 0x000fc80000011600 */
[----:B------:R-:W-:-:S04]  /*5600*/  LOP3.LUT R4, R4, R5, RZ, 0xfc, !PT ;  /* 0x0000000504047212 */ /* 0x000fc800078efcff */
[----:B------:R-:W-:-:S07]  /*5610*/  PRMT R0, R4, 0x7610, R0 ;  /* 0x0000761004007816 */ /* 0x000fce0000000000 */
.L_x_11226:
[----:B------:R-:W-:Y:S05]  /*5620*/  BSYNC B0 ;  /* 0x0000000000007941 */ /* 0x000fea0003800000 */
.L_x_11225:
[----:B------:R0:W-:Y:S01]  /*5630*/  STG.E.U8 desc[UR36][R2.64], R0 ;  /* 0x0000000002007986 */ /* 0x0001e2000c101124 */
[----:B------:R-:W-:Y:S01]  /*5640*/  IMAD.MOV.U32 R19, RZ, RZ, R23 ;  /* 0x000000ffff137224 */ /* 0x000fe200078e0017 */
[----:B------:R-:W-:Y:S06]  /*5650*/  BRA `(.L_x_11197) ;  /* 0x0000000000c87947 */ /* 0x000fec0003800000 */
.L_x_11219:
        /* <DEDUP_REMOVED lines=23> */
.L_x_11202:
        /* <DEDUP_REMOVED lines=16> */
.L_x_11230:
[----:B------:R-:W-:Y:S01]  /*58d0*/  IMAD.MOV.U32 R19, RZ, RZ, R23 ;  /* 0x000000ffff137224 */ /* 0x000fe200078e0017 */
[----:B------:R-:W-:Y:S06]  /*58e0*/  BRA `(.L_x_11197) ;  /* 0x0000000000247947 */ /* 0x000fec0003800000 */
.L_x_11229:
[----:B------:R-:W-:Y:S02]  /*58f0*/  HADD2.F32 R4, -RZ, R0.H0_H0 ;  /* 0x20000000ff047230 */ /* 0x000fe40000004100 */
[----:B------:R-:W-:-:S04]  /*5900*/  IMAD.MOV.U32 R19, RZ, RZ, R23 ;  /* 0x000000ffff137224 */ /* 0x000fc800078e0017 */
[----:B------:R-:W0:Y:S02]  /*5910*/  F2I.U64.TRUNC R4, R4 ;  /* 0x0000000400047311 */ /* 0x000e24000020d800 */
[----:B0-----:R0:W-:Y:S01]  /*5920*/  STG.E.64 desc[UR36][R2.64], R4 ;  /* 0x0000000402007986 */ /* 0x0011e2000c101b24 */
[----:B------:R-:W-:Y:S05]  /*5930*/  BRA `(.L_x_11197) ;  /* 0x0000000000107947 */ /* 0x000fea0003800000 */
.L_x_11228:
[----:B------:R-:W-:Y:S02]  /*5940*/  HADD2.F32 R0, -RZ, R0.H0_H0 ;  /* 0x20000000ff007230 */ /* 0x000fe40000004100 */
[----:B------:R-:W-:Y:S02]  /*5950*/  IMAD.MOV.U32 R19, RZ, RZ, R23 ;  /* 0x000000ffff137224 */ /* 0x000fe400078e0017 */
[----:B------:R-:W0:Y:S02]  /*5960*/  F2I.FTZ.U32.TRUNC.NTZ R5, R0 ;  /* 0x0000000000057305 */ /* 0x000e24000021f000 */
[----:B0-----:R0:W-:Y:S03]  /*5970*/  STG.E desc[UR36][R2.64], R5 ;  /* 0x0000000502007986 */ /* 0x0011e6000c101924 */
.L_x_11197:
[----:B------:R-:W-:Y:S05]  /*5980*/  BSYNC B6 ;  /* 0x0000000000067941 */ /* 0x000fea0003800000 */
.L_x_11196:
        /* <DEDUP_REMOVED lines=25> */
.L_x_11236:
[----:B------:R-:W-:-:S06]  /*5b20*/  HADD2.F32 R5, -RZ, R25.H0_H0 ;  /* 0x20000019ff057230 */ /* 0x000fcc0000004100 */
[----:B------:R-:W0:Y:S02]  /*5b30*/  F2I.S64.TRUNC R4, R5 ;  /* 0x0000000500047311 */ /* 0x000e24000020d900 */
[----:B0-----:R4:W-:Y:S01]  /*5b40*/  STG.E.U8 desc[UR36][R2.64], R4 ;  /* 0x0000000402007986 */ /* 0x0019e2000c101124 */
[----:B------:R-:W-:Y:S05]  /*5b50*/  BRA `(.L_x_11238) ;  /* 0x0000000c00847947 */ /* 0x000fea0003800000 */
.L_x_11235:
        /* <DEDUP_REMOVED lines=10> */
.L_x_11240:
[----:B------:R-:W-:-:S06]  /*5c00*/  HADD2.F32 R25, -RZ, R25.H0_H0 ;  /* 0x20000019ff197230 */ /* 0x000fcc0000004100 */
[----:B------:R-:W0:Y:S02]  /*5c10*/  F2I.FTZ.TRUNC.NTZ R25, R25 ;  /* 0x0000001900197305 */ /* 0x000e24000021f100 */
[----:B0-----:R2:W-:Y:S01]  /*5c20*/  STG.E desc[UR36][R2.64], R25 ;  /* 0x0000001902007986 */ /* 0x0015e2000c101924 */
[----:B------:R-:W-:Y:S05]  /*5c30*/  BRA `(.L_x_11238) ;  /* 0x0000000c004c7947 */ /* 0x000fea0003800000 */
.L_x_11239:
[----:B------:R-:W-:-:S06]  /*5c40*/  HADD2.F32 R25, -RZ, R25.H0_H0 ;  /* 0x20000019ff197230 */ /* 0x000fcc0000004100 */
[----:B------:R-:W0:Y:S02]  /*5c50*/  F2I.FTZ.TRUNC.NTZ R25, R25 ;  /* 0x0000001900197305 */ /* 0x000e24000021f100 */
[----:B0-----:R0:W-:Y:S01]  /*5c60*/  STG.E.U16 desc[UR36][R2.64], R25 ;  /* 0x0000001902007986 */ /* 0x0011e2000c101524 */
[----:B------:R-:W-:Y:S05]  /*5c70*/  BRA `(.L_x_11238) ;  /* 0x0000000c003c7947 */ /* 0x000fea0003800000 */
.L_x_11234:
        /* <DEDUP_REMOVED lines=9> */
.L_x_11242:
[----:B------:R0:W-:Y:S01]  /*5d10*/  STG.E.U16 desc[UR36][R2.64], R25 ;  /* 0x0000001902007986 */ /* 0x0001e2000c101524 */
[----:B------:R-:W-:Y:S05]  /*5d20*/  BRA `(.L_x_11238) ;  /* 0x0000000c00107947 */ /* 0x000fea0003800000 */
.L_x_11241:
        /* <DEDUP_REMOVED lines=10> */
.L_x_11244:
[----:B------:R-:W-:-:S05]  /*5dd0*/  HADD2.F32 R0, -RZ, R25.H0_H0 ;  /* 0x20000019ff007230 */ /* 0x000fca0000004100 */
[----:B------:R-:W-:-:S04]  /*5de0*/  F2FP.F16.F32.PACK_AB R0, RZ, R0 ;  /* 0x00000000ff00723e */ /* 0x000fc800000000ff */
[----:B------:R-:W-:-:S05]  /*5df0*/  PRMT R0, R0, 0x5410, RZ ;  /* 0x0000541000007816 */ /* 0x000fca00000000ff */
[----:B------:R0:W-:Y:S01]  /*5e00*/  STG.E desc[UR36][R2.64], R0 ;  /* 0x0000000002007986 */ /* 0x0001e2000c101924 */
[----:B------:R-:W-:Y:S05]  /*5e10*/  BRA `(.L_x_11238) ;  /* 0x0000000800d47947 */ /* 0x000fea0003800000 */
.L_x_11243:
[----:B------:R-:W-:-:S05]  /*5e20*/  HADD2.F32 R4, -RZ, R25.H0_H0 ;  /* 0x20000019ff047230 */ /* 0x000fca0000004100 */
[----:B------:R-:W-:-:S06]  /*5e30*/  FMUL.FTZ R4, R4, 1 ;  /* 0x3f80000004047820 */ /* 0x000fcc0000410000 */
[----:B------:R-:W0:Y:S02]  /*5e40*/  F2F.F64.F32 R4, R4 ;  /* 0x0000000400047310 */ /* 0x000e240000201800 */
[----:B0-----:R0:W-:Y:S01]  /*5e50*/  STG.E.64 desc[UR36][R2.64], R4 ;  /* 0x0000000402007986 */ /* 0x0011e2000c101b24 */
[----:B------:R-:W-:Y:S05]  /*5e60*/  BRA `(.L_x_11238) ;  /* 0x0000000800c07947 */ /* 0x000fea0003800000 */
.L_x_11233:
        /* <DEDUP_REMOVED lines=13> */
.L_x_11247:
[----:B------:R-:W-:Y:S01]  /*5f40*/  HADD2.F32 R25, -RZ, R25.H0_H0 ;  /* 0x20000019ff197230 */ /* 0x000fe20000004100 */
[----:B------:R-:W-:-:S04]  /*5f50*/  CS2R R6, SRZ ;  /* 0x0000000000067805 */ /* 0x000fc8000001ff00 */
[----:B------:R-:W-:-:S06]  /*5f60*/  FMUL.FTZ R4, R25, 1 ;  /* 0x3f80000019047820 */ /* 0x000fcc0000410000 */
[----:B------:R-:W0:Y:S02]  /*5f70*/  F2F.F64.F32 R4, R4 ;  /* 0x0000000400047310 */ /* 0x000e240000201800 */
[----:B0-----:R0:W-:Y:S01]  /*5f80*/  STG.E.128 desc[UR36][R2.64], R4 ;  /* 0x0000000402007986 */ /* 0x0011e2000c101d24 */
[----:B------:R-:W-:Y:S05]  /*5f90*/  BRA `(.L_x_11238) ;  /* 0x0000000800747947 */ /* 0x000fea0003800000 */
.L_x_11246:
        /* <DEDUP_REMOVED lines=21> */
.L_x_11251:
[----:B------:R-:W-:Y:S05]  /*60f0*/  BSYNC B0 ;  /* 0x0000000000007941 */ /* 0x000fea0003800000 */
.L_x_11250:
[----:B------:R-:W-:-:S05]  /*6100*/  LOP3.LUT R5, R0, R5, RZ, 0xfc, !PT ;  /* 0x0000000500057212 */ /* 0x000fca00078efcff */
[----:B------:R0:W-:Y:S01]  /*6110*/  STG.E.U8 desc[UR36][R2.64], R5 ;  /* 0x0000000502007986 */ /* 0x0001e2000c101124 */
[----:B------:R-:W-:Y:S05]  /*6120*/  BRA `(.L_x_11238) ;  /* 0x0000000800107947 */ /* 0x000fea0003800000 */
.L_x_11249:
        /* <DEDUP_REMOVED lines=13> */
.L_x_11253:
[----:B------:R-:W-:Y:S01]  /*6200*/  IMAD.MOV.U32 R0, RZ, RZ, 0x7f ;  /* 0x0000007fff007424 */ /* 0x000fe200078e00ff */
[----:B------:R-:W-:-:S04]  /*6210*/  ISETP.GT.U32.AND P0, PT, R4, 0x7f800000, PT ;  /* 0x7f8000000400780c */ /* 0x000fc80003f04070 */
[----:B------:R-:W-:-:S09]  /*6220*/  SEL R0, R0, 0x7c, P0 ;  /* 0x0000007c00007807 */ /* 0x000fd20000000000 */
.L_x_11254:
[----:B------:R-:W-:Y:S05]  /*6230*/  BSYNC B0 ;  /* 0x0000000000007941 */ /* 0x000fea0003800000 */
.L_x_11252:
[----:B------:R-:W-:-:S04]  /*6240*/  LOP3.LUT R4, R25, 0x80000000, RZ, 0xc0, !PT ;  /* 0x8000000019047812 */ /* 0x000fc800078ec0ff */
[----:B------:R-:W-:-:S04]  /*6250*/  SHF.R.U32.HI R5, RZ, 0x18, R4 ;  /* 0x00000018ff057819 */ /* 0x000fc80000011604 */
[----:B------:R-:W-:-:S05]  /*6260*/  LOP3.LUT R5, R0, R5, RZ, 0xfc, !PT ;  /* 0x0000000500057212 */ /* 0x000fca00078efcff */
[----:B------:R0:W-:Y:S01]  /*6270*/  STG.E.U8 desc[UR36][R2.64], R5 ;  /* 0x0000000502007986 */ /* 0x0001e2000c101124 */
[----:B------:R-:W-:Y:S05]  /*6280*/  BRA `(.L_x_11238) ;  /* 0x0000000400b87947 */ /* 0x000fea0003800000 */
.L_x_11248:
[----:B------:R-:W-:-:S05]  /*6290*/  HADD2.F32 R0, -RZ, R25.H0_H0 ;  /* 0x20000019ff007230 */ /* 0x000fca0000004100 */
[----:B------:R-:W-:-:S05]  /*62a0*/  F2FP.BF16.F32.PACK_AB R0, RZ, R0 ;  /* 0x00000000ff00723e */ /* 0x000fca00000010ff */
[----:B------:R0:W-:Y:S01]  /*62b0*/  STG.E.U16 desc[UR36][R2.64], R0 ;  /* 0x0000000002007986 */ /* 0x0001e2000c101524 */
[----:B------:R-:W-:Y:S05]  /*62c0*/  BRA `(.L_x_11238) ;  /* 0x0000000400a87947 */ /* 0x000fea0003800000 */
.L_x_11245:
        /* <DEDUP_REMOVED lines=12> */
.L_x_11257:
        /* <DEDUP_REMOVED lines=17> */
.L_x_11260:
[----:B------:R-:W-:-:S04]  /*64a0*/  LOP3.LUT R0, R25, 0x80000000, RZ, 0xc0, !PT ;  /* 0x8000000019007812 */ /* 0x000fc800078ec0ff */
[----:B------:R-:W-:-:S04]  /*64b0*/  SHF.R.U32.HI R5, RZ, 0x18, R0 ;  /* 0x00000018ff057819 */ /* 0x000fc80000011600 */
[----:B------:R-:W-:-:S04]  /*64c0*/  LOP3.LUT R4, R4, R5, RZ, 0xfc, !PT ;  /* 0x0000000504047212 */ /* 0x000fc800078efcff */
[----:B------:R-:W-:-:S07]  /*64d0*/  PRMT R0, R4, 0x7610, R0 ;  /* 0x0000761004007816 */ /* 0x000fce0000000000 */
.L_x_11259:
[----:B------:R-:W-:Y:S05]  /*64e0*/  BSYNC B0 ;  /* 0x0000000000007941 */ /* 0x000fea0003800000 */
.L_x_11258:
[----:B------:R0:W-:Y:S01]  /*64f0*/  STG.E.U8 desc[UR36][R2.64], R0 ;  /* 0x0000000002007986 */ /* 0x0001e2000c101124 */
[----:B------:R-:W-:Y:S05]  /*6500*/  BRA `(.L_x_11238) ;  /* 0x0000000400187947 */ /* 0x000fea0003800000 */
.L_x_11256:
        /* <DEDUP_REMOVED lines=17> */
.L_x_11263:
[----:B------:R-:W-:-:S04]  /*6620*/  LOP3.LUT R0, R25, 0x80000000, RZ, 0xc0, !PT ;  /* 0x8000000019007812 */ /* 0x000fc800078ec0ff */
[----:B------:R-:W-:-:S04]  /*6630*/  SHF.R.U32.HI R5, RZ, 0x18, R0 ;  /* 0x00000018ff057819 */ /* 0x000fc80000011600 */
[----:B------:R-:W-:-:S04]  /*6640*/  LOP3.LUT R4, R4, R5, RZ, 0xfc, !PT ;  /* 0x0000000504047212 */ /* 0x000fc800078efcff */
[----:B------:R-:W-:-:S07]  /*6650*/  PRMT R0, R4, 0x7610, R0 ;  /* 0x0000761004007816 */ /* 0x000fce0000000000 */
.L_x_11262:
[----:B------:R-:W-:Y:S05]  /*6660*/  BSYNC B0 ;  /* 0x0000000000007941 */ /* 0x000fea0003800000 */
.L_x_11261:
[----:B------:R0:W-:Y:S01]  /*6670*/  STG.E.U8 desc[UR36][R2.64], R0 ;  /* 0x0000000002007986 */ /* 0x0001e2000c101124 */
[----:B------:R-:W-:Y:S05]  /*6680*/  BRA `(.L_x_11238) ;  /* 0x0000000000b87947 */ /* 0x000fea0003800000 */
.L_x_11255:
        /* <DEDUP_REMOVED lines=22> */
.L_x_11237:
        /* <DEDUP_REMOVED lines=16> */
.L_x_11266:
[----:B------:R-:W-:Y:S05]  /*68f0*/  BRA `(.L_x_11238) ;  /* 0x00000000001c7947 */ /* 0x000fea0003800000 */
.L_x_11265:
[----:B------:R-:W-:-:S06]  /*6900*/  HADD2.F32 R4, -RZ, R25.H0_H0 ;  /* 0x20000019ff047230 */ /* 0x000fcc0000004100 */
[----:B------:R-:W0:Y:S02]  /*6910*/  F2I.U64.TRUNC R4, R4 ;  /* 0x0000000400047311 */ /* 0x000e24000020d800 */
[----:B0-----:R0:W-:Y:S01]  /*6920*/  STG.E.64 desc[UR36][R2.64], R4 ;  /* 0x0000000402007986 */ /* 0x0011e2000c101b24 */
[----:B------:R-:W-:Y:S05]  /*6930*/  BRA `(.L_x_11238) ;  /* 0x00000000000c7947 */ /* 0x000fea0003800000 */
.L_x_11264:
[----:B------:R-:W-:-:S06]  /*6940*/  HADD2.F32 R25, -RZ, R25.H0_H0 ;  /* 0x20000019ff197230 */ /* 0x000fcc0000004100 */
[----:B------:R-:W0:Y:S02]  /*6950*/  F2I.FTZ.U32.TRUNC.NTZ R25, R25 ;  /* 0x0000001900197305 */ /* 0x000e24000021f000 */
[----:B0-----:R0:W-:Y:S02]  /*6960*/  STG.E desc[UR36][R2.64], R25 ;  /* 0x0000001902007986 */ /* 0x0011e4000c101924 */
.L_x_11238:
        /* <DEDUP_REMOVED lines=25> */
.L_x_11270:
[----:B------:R-:W-:-:S06]  /*6b00*/  HADD2.F32 R5, -RZ, R24.H0_H0 ;  /* 0x20000018ff057230 */ /* 0x000fcc0000004100 */
[----:B------:R-:W0:Y:S02]  /*6b10*/  F2I.S64.TRUNC R4, R5 ;  /* 0x0000000500047311 */ /* 0x000e24000020d900 */
[----:B0-----:R0:W-:Y:S01]  /*6b20*/  STG.E.U8 desc[UR36][R2.64], R4 ;  /* 0x0000000402007986 */ /* 0x0011e2000c101124 */
[----:B------:R-:W-:Y:S05]  /*6b30*/  BRA `(.L_x_11272) ;  /* 0x0000000c00847947 */ /* 0x000fea0003800000 */
.L_x_11269:
        /* <DEDUP_REMOVED lines=10> */
.L_x_11274:
[----:B------:R-:W-:-:S04]  /*6be0*/  HADD2.F32 R24, -RZ, R24.H0_H0 ;  /* 0x20000018ff187230 */ /* 0x000fc80000004100 */
[----:B------:R-:W0:Y:S02]  /*6bf0*/  F2I.FTZ.TRUNC.NTZ R5, R24 ;  /* 0x0000001800057305 */ /* 0x000e24000021f100 */
[----:B0-----:R0:W-:Y:S01]  /*6c00*/  STG.E desc[UR36][R2.64], R5 ;  /* 0x0000000502007986 */ /* 0x0011e2000c101924 */
[----:B------:R-:W-:Y:S05]  /*6c10*/  BRA `(.L_x_11272) ;  /* 0x0000000c004c7947 */ /* 0x000fea0003800000 */
.L_x_11273:
[----:B------:R-:W-:-:S04]  /*6c20*/  HADD2.F32 R24, -RZ, R24.H0_H0 ;  /* 0x20000018ff187230 */ /* 0x000fc80000004100 */
[----:B------:R-:W0:Y:S02]  /*6c30*/  F2I.FTZ.TRUNC.NTZ R5, R24 ;  /* 0x0000001800057305 */ /* 0x000e24000021f100 */
[----:B0-----:R0:W-:Y:S01]  /*6c40*/  STG.E.U16 desc[UR36][R2.64], R5 ;  /* 0x0000000502007986 */ /* 0x0011e2000c101524 */
[----:B------:R-:W-:Y:S05]  /*6c50*/  BRA `(.L_x_11272) ;  /* 0x0000000c003c7947 */ /* 0x000fea0003800000 */
.L_x_11268:
        /* <DEDUP_REMOVED lines=9> */
.L_x_11276:
[----:B------:R0:W-:Y:S01]  /*6cf0*/  STG.E.U16 desc[UR36][R2.64], R24 ;  /* 0x0000001802007986 */ /* 0x0001e2000c101524 */
[----:B------:R-:W-:Y:S05]  /*6d00*/  BRA `(.L_x_11272) ;  /* 0x0000000c00107947 */ /* 0x000fea0003800000 */
.L_x_11275:
        /* <DEDUP_REMOVED lines=10> */
.L_x_11278:
[----:B------:R-:W-:-:S05]  /*6db0*/  HADD2.F32 R0, -RZ, R24.H0_H0 ;  /* 0x20000018ff007230 */ /* 0x000fca0000004100 */
[----:B------:R-:W-:-:S04]  /*6dc0*/  F2FP.F16.F32.PACK_AB R0, RZ, R0 ;  /* 0x00000000ff00723e */ /* 0x000fc800000000ff */
[----:B------:R-:W-:-:S05]  /*6dd0*/  PRMT R0, R0, 0x5410, RZ ;  /* 0x0000541000007816 */ /* 0x000fca00000000ff */
[----:B------:R0:W-:Y:S01]  /*6de0*/  STG.E desc[UR36][R2.64], R0 ;  /* 0x0000000002007986 */ /* 0x0001e2000c101924 */
[----:B------:R-:W-:Y:S05]  /*6df0*/  BRA `(.L_x_11272) ;  /* 0x0000000800d47947 */ /* 0x000fea0003800000 */
.L_x_11277:
[----:B------:R-:W-:-:S05]  /*6e00*/  HADD2.F32 R4, -RZ, R24.H0_H0 ;  /* 0x20000018ff047230 */ /* 0x000fca0000004100 */
[----:B------:R-:W-:-:S06]  /*6e10*/  FMUL.FTZ R4, R4, 1 ;  /* 0x3f80000004047820 */ /* 0x000fcc0000410000 */
[----:B------:R-:W0:Y:S02]  /*6e20*/  F2F.F64.F32 R4, R4 ;  /* 0x0000000400047310 */ /* 0x000e240000201800 */
[----:B0-----:R0:W-:Y:S01]  /*6e30*/  STG.E.64 desc[UR36][R2.64], R4 ;  /* 0x0000000402007986 */ /* 0x0011e2000c101b24 */
[----:B------:R-:W-:Y:S05]  /*6e40*/  BRA `(.L_x_11272) ;  /* 0x0000000800c07947 */ /* 0x000fea0003800000 */
.L_x_11267:
        /* <DEDUP_REMOVED lines=13> */
.L_x_11281:
[----:B------:R-:W-:Y:S01]  /*6f20*/  HADD2.F32 R24, -RZ, R24.H0_H0 ;  /* 0x20000018ff187230 */ /* 0x000fe20000004100 */
[----:B------:R-:W-:-:S04]  /*6f30*/  CS2R R6, SRZ ;  /* 0x0000000000067805 */ /* 0x000fc8000001ff00 */
[----:B------:R-:W-:-:S06]  /*6f40*/  FMUL.FTZ R4, R24, 1 ;  /* 0x3f80000018047820 */ /* 0x000fcc0000410000 */
[----:B------:R-:W0:Y:S02]  /*6f50*/  F2F.F64.F32 R4, R4 ;  /* 0x0000000400047310 */ /* 0x000e240000201800 */
[----:B0-----:R0:W-:Y:S01]  /*6f60*/  STG.E.128 desc[UR36][R2.64], R4 ;  /* 0x0000000402007986 */ /* 0x0011e2000c101d24 */
[----:B------:R-:W-:Y:S05]  /*6f70*/  BRA `(.L_x_11272) ;  /* 0x0000000800747947 */ /* 0x000fea0003800000 */
.L_x_11280:
        /* <DEDUP_REMOVED lines=21> */
.L_x_11285:
[----:B------:R-:W-:Y:S05]  /*70d0*/  BSYNC B0 ;  /* 0x0000000000007941 */ /* 0x000fea0003800000 */
.L_x_11284:
[----:B------:R-:W-:-:S05]  /*70e0*/  LOP3.LUT R5, R0, R5, RZ, 0xfc, !PT ;  /* 0x0000000500057212 */ /* 0x000fca00078efcff */
[----:B------:R0:W-:Y:S01]  /*70f0*/  STG.E.U8 desc[UR36][R2.64], R5 ;  /* 0x0000000502007986 */ /* 0x0001e2000c101124 */
[----:B------:R-:W-:Y:S05]  /*7100*/  BRA `(.L_x_11272) ;  /* 0x0000000800107947 */ /* 0x000fea0003800000 */
.L_x_11283:
        /* <DEDUP_REMOVED lines=13> */
.L_x_11287:
[----:B------:R-:W-:Y:S01]  /*71e0*/  IMAD.MOV.U32 R0, RZ, RZ, 0x7f ;  /* 0x0000007fff007424 */ /* 0x000fe200078e00ff */
[----:B------:R-:W-:-:S04]  /*71f0*/  ISETP.GT.U32.AND P0, PT, R4, 0x7f800000, PT ;  /* 0x7f8000000400780c */ /* 0x000fc80003f04070 */
[----:B------:R-:W-:-:S09]  /*7200*/  SEL R0, R0, 0x7c, P0 ;  /* 0x0000007c00007807 */ /* 0x000fd20000000000 */
.L_x_11288:
[----:B------:R-:W-:Y:S05]  /*7210*/  BSYNC B0 ;  /* 0x0000000000007941 */ /* 0x000fea0003800000 */
.L_x_11286:
[----:B------:R-:W-:-:S04]  /*7220*/  LOP3.LUT R4, R5, 0x80000000, RZ, 0xc0, !PT ;  /* 0x8000000005047812 */ /* 0x000fc800078ec0ff */
[----:B------:R-:W-:-:S04]  /*7230*/  SHF.R.U32.HI R5, RZ, 0x18, R4 ;  /* 0x00000018ff057819 */ /* 0x000fc80000011604 */
[----:B------:R-:W-:-:S05]  /*7240*/  LOP3.LUT R5, R0, R5, RZ, 0xfc, !PT ;  /* 0x0000000500057212 */ /* 0x000fca00078efcff */
[----:B------:R0:W-:Y:S01]  /*7250*/  STG.E.U8 desc[UR36][R2.64], R5 ;  /* 0x0000000502007986 */ /* 0x0001e2000c101124 */
[----:B------:R-:W-:Y:S05]  /*7260*/  BRA `(.L_x_11272) ;  /* 0x0000000400b87947 */ /* 0x000fea0003800000 */
.L_x_11282:
[----:B------:R-:W-:-:S05]  /*7270*/  HADD2.F32 R0, -RZ, R24.H0_H0 ;  /* 0x20000018ff007230 */ /* 0x000fca0000004100 */
[----:B------:R-:W-:-:S05]  /*7280*/  F2FP.BF16.F32.PACK_AB R0, RZ, R0 ;  /* 0x00000000ff00723e */ /* 0x000fca00000010ff */
[----:B------:R0:W-:Y:S01]  /*7290*/  STG.E.U16 desc[UR36][R2.64], R0 ;  /* 0x0000000002007986 */ /* 0x0001e2000c101524 */
[----:B------:R-:W-:Y:S05]  /*72a0*/  BRA `(.L_x_11272) ;  /* 0x0000000400a87947 */ /* 0x000fea0003800000 */
.L_x_11279:
        /* <DEDUP_REMOVED lines=12> */
.L_x_11291:
        /* <DEDUP_REMOVED lines=17> */
.L_x_11294:
[----:B------:R-:W-:-:S04]  /*7480*/  LOP3.LUT R0, R7, 0x80000000, RZ, 0xc0, !PT ;  /* 0x8000000007007812 */ /* 0x000fc800078ec0ff */
[----:B------:R-:W-:-:S04]  /*7490*/  SHF.R.U32.HI R5, RZ, 0x18, R0 ;  /* 0x00000018ff057819 */ /* 0x000fc80000011600 */
[----:B------:R-:W-:-:S04]  /*74a0*/  LOP3.LUT R4, R4, R5, RZ, 0xfc, !PT ;  /* 0x0000000504047212 */ /* 0x000fc800078efcff */
[----:B------:R-:W-:-:S07]  /*74b0*/  PRMT R0, R4, 0x7610, R0 ;  /* 0x0000761004007816 */ /* 0x000fce0000000000 */
.L_x_11293:
[----:B------:R-:W-:Y:S05]  /*74c0*/  BSYNC B0 ;  /* 0x0000000000007941 */ /* 0x000fea0003800000 */
.L_x_11292:
[----:B------:R3:W-:Y:S01]  /*74d0*/  STG.E.U8 desc[UR36][R2.64], R0 ;  /* 0x0000000002007986 */ /* 0x0007e2000c101124 */
[----:B------:R-:W-:Y:S05]  /*74e0*/  BRA `(.L_x_11272) ;  /* 0x0000000400187947 */ /* 0x000fea0003800000 */
.L_x_11290:
        /* <DEDUP_REMOVED lines=17> */
.L_x_11297:
[----:B------:R-:W-:-:S04]  /*7600*/  LOP3.LUT R0, R7, 0x80000000, RZ, 0xc0, !PT ;  /* 0x8000000007007812 */ /* 0x000fc800078ec0ff */
[----:B------:R-:W-:-:S04]  /*7610*/  SHF.R.U32.HI R5, RZ, 0x18, R0 ;  /* 0x00000018ff057819 */ /* 0x000fc80000011600 */
[----:B------:R-:W-:-:S04]  /*7620*/  LOP3.LUT R4, R4, R5, RZ, 0xfc, !PT ;  /* 0x0000000504047212 */ /* 0x000fc800078efcff */
[----:B------:R-:W-:-:S07]  /*7630*/  PRMT R0, R4, 0x7610, R0 ;  /* 0x0000761004007816 */ /* 0x000fce0000000000 */
.L_x_11296:
[----:B------:R-:W-:Y:S05]  /*7640*/  BSYNC B0 ;  /* 0x0000000000007941 */ /* 0x000fea0003800000 */
.L_x_11295:
[----:B------:R0:W-:Y:S01]  /*7650*/  STG.E.U8 desc[UR36][R2.64], R0 ;  /* 0x0000000002007986 */ /* 0x0001e2000c101124 */
[----:B------:R-:W-:Y:S05]  /*7660*/  BRA `(.L_x_11272) ;  /* 0x0000000000b87947 */ /* 0x000fea0003800000 */
.L_x_11289:
        /* <DEDUP_REMOVED lines=22> */
.L_x_11271:
        /* <DEDUP_REMOVED lines=16> */
.L_x_11300:
[----:B------:R-:W-:Y:S05]  /*78d0*/  BRA `(.L_x_11272) ;  /* 0x00000000001c7947 */ /* 0x000fea0003800000 */
.L_x_11299:
[----:B------:R-:W-:-:S06]  /*78e0*/  HADD2.F32 R4, -RZ, R24.H0_H0 ;  /* 0x20000018ff047230 */ /* 0x000fcc0000004100 */
[----:B------:R-:W0:Y:S02]  /*78f0*/  F2I.U64.TRUNC R4, R4 ;  /* 0x0000000400047311 */ /* 0x000e24000020d800 */
[----:B0-----:R1:W-:Y:S01]  /*7900*/  STG.E.64 desc[UR36][R2.64], R4 ;  /* 0x0000000402007986 */ /* 0x0013e2000c101b24 */
[----:B------:R-:W-:Y:S05]  /*7910*/  BRA `(.L_x_11272) ;  /* 0x00000000000c7947 */ /* 0x000fea0003800000 */
.L_x_11298:
[----:B------:R-:W-:-:S04]  /*7920*/  HADD2.F32 R24, -RZ, R24.H0_H0 ;  /* 0x20000018ff187230 */ /* 0x000fc80000004100 */
[----:B------:R-:W0:Y:S02]  /*7930*/  F2I.FTZ.U32.TRUNC.NTZ R5, R24 ;  /* 0x0000001800057305 */ /* 0x000e24000021f000 */
[----:B0-----:R2:W-:Y:S02]  /*7940*/  STG.E desc[UR36][R2.64], R5 ;  /* 0x0000000502007986 */ /* 0x0015e4000c101924 */
.L_x_11272:
[----:B------:R-:W-:-:S07]  /*7950*/  VIADD R19, R19, 0x80 ;  /* 0x0000008013137836 */ /* 0x000fce0000000000 */
.L_x_11232:
[----:B------:R-:W-:Y:S05]  /*7960*/  BSYNC B6 ;  /* 0x0000000000067941 */ /* 0x000fea0003800000 */
.L_x_11231:
        /* <DEDUP_REMOVED lines=23> */
.L_x_11304:
[----:B------:R-:W-:-:S06]  /*7ae0*/  HADD2.F32 R5, -RZ, R22.H0_H0 ;  /* 0x20000016ff057230 */ /* 0x000fcc0000004100 */
[----:B------:R-:W0:Y:S02]  /*7af0*/  F2I.S64.TRUNC R4, R5 ;  /* 0x0000000500047311 */ /* 0x000e24000020d900 */
[----:B0-----:R-:W-:Y:S01]  /*7b00*/  STG.E.U8 desc[UR36][R2.64], R4 ;  /* 0x0000000402007986 */ /* 0x001fe2000c101124 */
[----:B------:R-:W-:Y:S05]  /*7b10*/  EXIT ;  /* 0x000000000000794d */ /* 0x000fea0003800000 */
.L_x_11303:
        /* <DEDUP_REMOVED lines=10> */
.L_x_11307:
[----:B------:R-:W-:-:S04]  /*7bc0*/  HADD2.F32 R22, -RZ, R22.H0_H0 ;  /* 0x20000016ff167230 */ /* 0x000fc80000004100 */
[----:B------:R-:W0:Y:S02]  /*7bd0*/  F2I.FTZ.TRUNC.NTZ R5, R22 ;  /* 0x0000001600057305 */ /* 0x000e24000021f100 */
[----:B0-----:R-:W-:Y:S01]  /*7be0*/  STG.E desc[UR36][R2.64], R5 ;  /* 0x0000000502007986 */ /* 0x001fe2000c101924 */
[----:B------:R-:W-:Y:S05]  /*7bf0*/  EXIT ;  /* 0x000000000000794d */ /* 0x000fea0003800000 */
.L_x_11306:
[----:B------:R-:W-:-:S04]  /*7c00*/  HADD2.F32 R22, -RZ, R22.H0_H0 ;  /* 0x20000016ff167230 */ /* 0x000fc80000004100 */
[----:B------:R-:W0:Y:S02]  /*7c10*/  F2I.FTZ.TRUNC.NTZ R5, R22 ;  /* 0x0000001600057305 */ /* 0x000e24000021f100 */
[----:B0-----:R-:W-:Y:S01]  /*7c20*/  STG.E.U16 desc[UR36][R2.64], R5 ;  /* 0x0000000502007986 */ /* 0x001fe2000c101524 */
[----:B------:R-:W-:Y:S05]  /*7c30*/  EXIT ;  /* 0x000000000000794d */ /* 0x000fea0003800000 */
.L_x_11302:
        /* <DEDUP_REMOVED lines=9> */
.L_x_11309:
[----:B------:R-:W-:Y:S01]  /*7cd0*/  STG.E.U16 desc[UR36][R2.64], R22 ;  /* 0x0000001602007986 */ /* 0x000fe2000c101524 */
[----:B------:R-:W-:Y:S05]  /*7ce0*/  EXIT ;  /* 0x000000000000794d */ /* 0x000fea0003800000 */
.L_x_11308:
        /* <DEDUP_REMOVED lines=10> */
.L_x_11311:
[----:B------:R-:W-:-:S05]  /*7d90*/  HADD2.F32 R0, -RZ, R22.H0_H0 ;  /* 0x20000016ff007230 */ /* 0x000fca0000004100 */
[----:B------:R-:W-:-:S04]  /*7da0*/  F2FP.F16.F32.PACK_AB R0, RZ, R0 ;  /* 0x00000000ff00723e */ /* 0x000fc800000000ff */
[----:B------:R-:W-:-:S05]  /*7db0*/  PRMT R0, R0, 0x5410, RZ ;  /* 0x0000541000007816 */ /* 0x000fca00000000ff */
[----:B------:R-:W-:Y:S01]  /*7dc0*/  STG.E desc[UR36][R2.64], R0 ;  /* 0x0000000002007986 */ /* 0x000fe2000c101924 */
[----:B------:R-:W-:Y:S05]  /*7dd0*/  EXIT ;  /* 0x000000000000794d */ /* 0x000fea0003800000 */
.L_x_11310:
[----:B------:R-:W-:-:S05]  /*7de0*/  HADD2.F32 R4, -RZ, R22.H0_H0 ;  /* 0x20000016ff047230 */ /* 0x000fca0000004100 */
[----:B------:R-:W-:-:S06]  /*7df0*/  FMUL.FTZ R4, R4, 1 ;  /* 0x3f80000004047820 */ /* 0x000fcc0000410000 */
[----:B------:R-:W0:Y:S02]  /*7e00*/  F2F.F64.F32 R4, R4 ;  /* 0x0000000400047310 */ /* 0x000e240000201800 */
[----:B0-----:R-:W-:Y:S01]  /*7e10*/  STG.E.64 desc[UR36][R2.64], R4 ;  /* 0x0000000402007986 */ /* 0x001fe2000c101b24 */
[----:B------:R-:W-:Y:S05]  /*7e20*/  EXIT ;  /* 0x000000000000794d */ /* 0x000fea0003800000 */
.L_x_11301:
        /* <DEDUP_REMOVED lines=13> */
.L_x_11314:
[----:B------:R-:W-:Y:S01]  /*7f00*/  HADD2.F32 R22, -RZ, R22.H0_H0 ;  /* 0x20000016ff167230 */ /* 0x000fe20000004100 */
[----:B------:R-:W-:-:S04]  /*7f10*/  CS2R R6, SRZ ;  /* 0x0000000000067805 */ /* 0x000fc8000001ff00 */
[----:B------:R-:W-:-:S06]  /*7f20*/  FMUL.FTZ R4, R22, 1 ;  /* 0x3f80000016047820 */ /* 0x000fcc0000410000 */
[----:B------:R-:W0:Y:S02]  /*7f30*/  F2F.F64.F32 R4, R4 ;  /* 0x0000000400047310 */ /* 0x000e240000201800 */
[----:B0-----:R-:W-:Y:S01]  /*7f40*/  STG.E.128 desc[UR36][R2.64], R4 ;  /* 0x0000000402007986 */ /* 0x001fe2000c101d24 */
[----:B------:R-:W-:Y:S05]  /*7f50*/  EXIT ;  /* 0x000000000000794d */ /* 0x000fea0003800000 */
.L_x_11313:
        /* <DEDUP_REMOVED lines=21> */
.L_x_11318:
[----:B------:R-:W-:Y:S05]  /*80b0*/  BSYNC B0 ;  /* 0x0000000000007941 */ /* 0x000fea0003800000 */
.L_x_11317:
[----:B------:R-:W-:-:S05]  /*80c0*/  LOP3.LUT R5, R0, R5, RZ, 0xfc, !PT ;  /* 0x0000000500057212 */ /* 0x000fca00078efcff */
[----:B------:R-:W-:Y:S01]  /*80d0*/  STG.E.U8 desc[UR36][R2.64], R5 ;  /* 0x0000000502007986 */ /* 0x000fe2000c101124 */
[----:B------:R-:W-:Y:S05]  /*80e0*/  EXIT ;  /* 0x000000000000794d */ /* 0x000fea0003800000 */
.L_x_11316:
        /* <DEDUP_REMOVED lines=13> */
.L_x_11320:
[----:B------:R-:W-:Y:S01]  /*81c0*/  IMAD.MOV.U32 R0, RZ, RZ, 0x7f ;  /* 0x0000007fff007424 */ /* 0x000fe200078e00ff */
[----:B------:R-:W-:-:S04]  /*81d0*/  ISETP.GT.U32.AND P0, PT, R4, 0x7f800000, PT ;  /* 0x7f8000000400780c */ /* 0x000fc80003f04070 */
[----:B------:R-:W-:-:S09]  /*81e0*/  SEL R0, R0, 0x7c, P0 ;  /* 0x0000007c00007807 */ /* 0x000fd20000000000 */
.L_x_11321:
[----:B------:R-:W-:Y:S05]  /*81f0*/  BSYNC B0 ;  /* 0x0000000000007941 */ /* 0x000fea0003800000 */
.L_x_11319:
[----:B------:R-:W-:-:S04]  /*8200*/  LOP3.LUT R4, R5, 0x80000000, RZ, 0xc0, !PT ;  /* 0x8000000005047812 */ /* 0x000fc800078ec0ff */
[----:B------:R-:W-:-:S04]  /*8210*/  SHF.R.U32.HI R5, RZ, 0x18, R4 ;  /* 0x00000018ff057819 */ /* 0x000fc80000011604 */
[----:B------:R-:W-:-:S05]  /*8220*/  LOP3.LUT R5, R0, R5, RZ, 0xfc, !PT ;  /* 0x0000000500057212 */ /* 0x000fca00078efcff */
[----:B------:R-:W-:Y:S01]  /*8230*/  STG.E.U8 desc[UR36][R2.64], R5 ;  /* 0x0000000502007986 */ /* 0x000fe2000c101124 */
[----:B------:R-:W-:Y:S05]  /*8240*/  EXIT ;  /* 0x000000000000794d */ /* 0x000fea0003800000 */
.L_x_11315:
[----:B------:R-:W-:-:S05]  /*8250*/  HADD2.F32 R0, -RZ, R22.H0_H0 ;  /* 0x20000016ff007230 */ /* 0x000fca0000004100 */
[----:B------:R-:W-:-:S05]  /*8260*/  F2FP.BF16.F32.PACK_AB R0, RZ, R0 ;  /* 0x00000000ff00723e */ /* 0x000fca00000010ff */
[----:B------:R-:W-:Y:S01]  /*8270*/  STG.E.U16 desc[UR36][R2.64], R0 ;  /* 0x0000000002007986 */ /* 0x000fe2000c101524 */
[----:B------:R-:W-:Y:S05]  /*8280*/  EXIT ;  /* 0x000000000000794d */ /* 0x000fea0003800000 */
.L_x_11312:
        /* <DEDUP_REMOVED lines=12> */
.L_x_11324:
        /* <DEDUP_REMOVED lines=17> */
.L_x_11327:
[----:B------:R-:W-:-:S04]  /*8460*/  LOP3.LUT R0, R7, 0x80000000, RZ, 0xc0, !PT ;  /* 0x8000000007007812 */ /* 0x000fc800078ec0ff */
[----:B------:R-:W-:-:S04]  /*8470*/  SHF.R.U32.HI R5, RZ, 0x18, R0 ;  /* 0x00000018ff057819 */ /* 0x000fc80000011600 */
[----:B------:R-:W-:-:S04]  /*8480*/  LOP3.LUT R4, R4, R5, RZ, 0xfc, !PT ;  /* 0x0000000504047212 */ /* 0x000fc800078efcff */
[----:B------:R-:W-:-:S07]  /*8490*/  PRMT R0, R4, 0x7610, R0 ;  /* 0x0000761004007816 */ /* 0x000fce0000000000 */
.L_x_11326:
[----:B------:R-:W-:Y:S05]  /*84a0*/  BSYNC B0 ;  /* 0x0000000000007941 */ /* 0x000fea0003800000 */
.L_x_11325:
[----:B------:R-:W-:Y:S01]  /*84b0*/  STG.E.U8 desc[UR36][R2.64], R0 ;  /* 0x0000000002007986 */ /* 0x000fe2000c101124 */
[----:B------:R-:W-:Y:S05]  /*84c0*/  EXIT ;  /* 0x000000000000794d */ /* 0x000fea0003800000 */
.L_x_11323:
        /* <DEDUP_REMOVED lines=17> */
.L_x_11330:
[----:B------:R-:W-:-:S04]  /*85e0*/  LOP3.LUT R0, R7, 0x80000000, RZ, 0xc0, !PT ;  /* 0x8000000007007812 */ /* 0x000fc800078ec0ff */
[----:B------:R-:W-:-:S04]  /*85f0*/  SHF.R.U32.HI R5, RZ, 0x18, R0 ;  /* 0x00000018ff057819 */ /* 0x000fc80000011600 */
[----:B------:R-:W-:-:S04]  /*8600*/  LOP3.LUT R4, R4, R5, RZ, 0xfc, !PT ;  /* 0x0000000504047212 */ /* 0x000fc800078efcff */
[----:B------:R-:W-:-:S07]  /*8610*/  PRMT R0, R4, 0x7610, R0 ;  /* 0x0000761004007816 */ /* 0x000fce0000000000 */
.L_x_11329:
[----:B------:R-:W-:Y:S05]  /*8620*/  BSYNC B0 ;  /* 0x0000000000007941 */ /* 0x000fea0003800000 */
.L_x_11328:
[----:B------:R-:W-:Y:S01]  /*8630*/  STG.E.U8 desc[UR36][R2.64], R0 ;  /* 0x0000000002007986 */ /* 0x000fe2000c101124 */
[----:B------:R-:W-:Y:S05]  /*8640*/  EXIT ;  /* 0x000000000000794d */ /* 0x000fea0003800000 */
.L_x_11322:
        /* <DEDUP_REMOVED lines=22> */
.L_x_11305:
        /* <DEDUP_REMOVED lines=16> */
.L_x_11333:
[----:B------:R-:W-:Y:S05]  /*88b0*/  EXIT ;  /* 0x000000000000794d */ /* 0x000fea0003800000 */
.L_x_11332:
[----:B------:R-:W-:-:S06]  /*88c0*/  HADD2.F32 R4, -RZ, R22.H0_H0 ;  /* 0x20000016ff047230 */ /* 0x000fcc0000004100 */
[----:B------:R-:W0:Y:S02]  /*88d0*/  F2I.U64.TRUNC R4, R4 ;  /* 0x0000000400047311 */ /* 0x000e24000020d800 */
[----:B0-----:R-:W-:Y:S01]  /*88e0*/  STG.E.64 desc[UR36][R2.64], R4 ;  /* 0x0000000402007986 */ /* 0x001fe2000c101b24 */
[----:B------:R-:W-:Y:S05]  /*88f0*/  EXIT ;  /* 0x000000000000794d */ /* 0x000fea0003800000 */
.L_x_11331:
[----:B------:R-:W-:-:S04]  /*8900*/  HADD2.F32 R22, -RZ, R22.H0_H0 ;  /* 0x20000016ff167230 */ /* 0x000fc80000004100 */
[----:B------:R-:W0:Y:S02]  /*8910*/  F2I.FTZ.U32.TRUNC.NTZ R5, R22 ;  /* 0x0000001600057305 */ /* 0x000e24000021f000 */
[----:B0-----:R-:W-:Y:S01]  /*8920*/  STG.E desc[UR36][R2.64], R5 ;  /* 0x0000000502007986 */ /* 0x001fe2000c101924 */
[----:B------:R-:W-:Y:S05]  /*8930*/  EXIT ;  /* 0x000000000000794d */ /* 0x000fea0003800000 */
.L_x_11334:
        /* <DEDUP_REMOVED lines=12> */
.L_x_12915:


//--------------------- .text._ZN2at6native18elementwise_kernelILi128ELi4EZNS0_22gpu_kernel_impl_nocastIZZZNS0_18GeluCUDAKernelImplERNS_18TensorIteratorBaseENS0_8GeluTypeEENKUlvE_clEvENKUlvE1_clEvEUlN3c104HalfEE_EEvS4_RKT_EUliE_EEviT1_ --------------------------
	.section	.text._ZN2at6native18elementwise_kernelILi128ELi4EZNS0_22gpu_kernel_impl_nocastIZZZNS0_18GeluCUDAKernelImplERNS_18TensorIteratorBaseENS0_8GeluTypeEENKUlvE_clEvENKUlvE1_clEvEUlN3c104HalfEE_EEvS4_RKT_EUliE_EEviT1_,"ax",@progbits
	.align	128
        .global         _ZN2at6native18elementwise_kernelILi128ELi4EZNS0_22gpu_kernel_impl_nocastIZZZNS0_18GeluCUDAKernelImplERNS_18TensorIteratorBaseENS0_8GeluTypeEENKUlvE_clEvENKUlvE1_clEvEUlN3c104HalfEE_EEvS4_RKT_EUliE_EEviT1_
        .type           _ZN2at6native18elementwise_kernelILi128ELi4EZNS0_22gpu_kernel_impl_nocastIZZZNS0_18GeluCUDAKernelImplERNS_18TensorIteratorBaseENS0_8GeluTypeEENKUlvE_clEvENKUlvE1_clEvEUlN3c104HalfEE_EEvS4_RKT_EUliE_EEviT1_,@function
        .size           _ZN2at6native18elementwise_kernelILi128ELi4EZNS0_22gpu_kernel_impl_nocastIZZZNS0_18GeluCUDAKernelImplERNS_18TensorIteratorBaseENS0_8GeluTypeEENKUlvE_clEvENKUlvE1_clEvEUlN3c104HalfEE_EEvS4_RKT_EUliE_EEviT1_,(.L_x_12916 - _ZN2at6native18elementwise_kernelILi128ELi4EZNS0_22gpu_kernel_impl_nocastIZZZNS0_18GeluCUDAKernelImplERNS_18TensorIteratorBaseENS0_8GeluTypeEENKUlvE_clEvENKUlvE1_clEvEUlN3c104HalfEE_EEvS4_RKT_EUliE_EEviT1_)
        .other          _ZN2at6native18elementwise_kernelILi128ELi4EZNS0_22gpu_kernel_impl_nocastIZZZNS0_18GeluCUDAKernelImplERNS_18TensorIteratorBaseENS0_8GeluTypeEENKUlvE_clEvENKUlvE1_clEvEUlN3c104HalfEE_EEvS4_RKT_EUliE_EEviT1_,@"STO_CUDA_ENTRY STV_DEFAULT"
_ZN2at6native18elementwise_kernelILi128ELi4EZNS0_22gpu_kernel_impl_nocastIZZZNS0_18GeluCUDAKernelImplERNS_18TensorIteratorBaseENS0_8GeluTypeEENKUlvE_clEvENKUlvE1_clEvEUlN3c104HalfEE_EEvS4_RKT_EUliE_EEviT1_:
.text._ZN2at6native18elementwise_kernelILi128ELi4EZNS0_22gpu_kernel_impl_nocastIZZZNS0_18GeluCUDAKernelImplERNS_18TensorIteratorBaseENS0_8GeluTypeEENKUlvE_clEvENKUlvE1_clEvEUlN3c104HalfEE_EEvS4_RKT_EUliE_EEviT1_:
        /* <DEDUP_REMOVED lines=311> */
.L_x_11337:
[----:B------:R-:W-:Y:S02]  /*1370*/  ULDC.64 UR8, c[0x0][0x418] ;  /* 0x0001060000087ab9 */ /* 0x000fe40000000a00 */
[----:B------:R-:W-:-:S04]  /*1380*/  IADD3 R4, P0, R2, UR8, RZ ;  /* 0x0000000802047c10 */ /* 0x000fc8000ff1e0ff */
[----:B------:R-:W-:Y:S01]  /*1390*/  IADD3.X R5, RZ, UR9, RZ, P0, !PT ;  /* 0x00000009ff057c10 */ /* 0x000fe200087fe4ff */
[----:B------:R-:W-:-:S04]  /*13a0*/  ULDC.64 UR8, c[0x0][0x410] ;  /* 0x0001040000087ab9 */ /* 0x000fc80000000a00 */
[----:B------:R-:W2:Y:S01]  /*13b0*/  LDG.E.U16 R4, desc[UR4][R4.64] ;  /* 0x0000000404047981 */ /* 0x000ea2000c1e1500 */
[----:B------:R-:W-:Y:S01]  /*13c0*/  IADD3 R0, R0, 0x80, RZ ;  /* 0x0000008000007810 */ /* 0x000fe20007ffe0ff */
[----:B--2---:R-:W-:-:S05]  /*13d0*/  HADD2.F32 R2, -RZ, R4.H0_H0 ;  /* 0x20000004ff027230 */ /* 0x004fca0000004100 */
        /* <DEDUP_REMOVED lines=9> */
[----:B------:R-:W-:Y:S02]  /*1470*/  F2FP.F16.F32.PACK_AB R9, RZ, R9 ;  /* 0x00000009ff09723e */ /* 0x000fe400000000ff */
[----:B------:R-:W-:-:S05]  /*1480*/  IADD3.X R3, RZ, UR9, RZ, P0, !PT ;  /* 0x00000009ff037c10 */ /* 0x000fca00087fe4ff */
[----:B------:R0:W-:Y:S02]  /*1490*/  STG.E.U16 desc[UR4][R2.64], R9 ;  /* 0x0000000902007986 */ /* 0x0001e4000c101504 */
.L_x_11336:
[----:B------:R-:W-:Y:S05]  /*14a0*/  BSYNC B0 ;  /* 0x0000000000007941 */ /* 0x000fea0003800000 */
.L_x_11335:
        /* <DEDUP_REMOVED lines=305> */
.L_x_11340:
        /* <DEDUP_REMOVED lines=16> */
[----:B------:R-:W-:Y:S01]  /*28c0*/  F2FP.F16.F32.PACK_AB R9, RZ, R9 ;  /* 0x00000009ff09723e */ /* 0x000fe200000000ff */
[----:B------:R-:W-:Y:S01]  /*28d0*/  IMAD.X R3, RZ, RZ, UR9, P0 ;  /* 0x00000009ff037e24 */ /* 0x000fe200080e06ff */
[----:B------:R-:W-:-:S04]  /*28e0*/  ISETP.GE.AND P0, PT, R0, UR6, PT ;  /* 0x0000000600007c0c */ /* 0x000fc8000bf06270 */
[----:B------:R1:W-:Y:S09]  /*28f0*/  STG.E.U16 desc[UR4][R2.64], R9 ;  /* 0x0000000902007986 */ /* 0x0003f2000c101504 */
        /* <DEDUP_REMOVED lines=303> */
.L_x_11341:
        /* <DEDUP_REMOVED lines=17> */
[----:B------:R-:W-:-:S05]  /*3d00*/  IMAD.X R3, RZ, RZ, UR9, P0 ;  /* 0x00000009ff037e24 */ /* 0x000fca00080e06ff */
[----:B------:R2:W-:Y:S03]  /*3d10*/  STG.E.U16 desc[UR4][R2.64], R9 ;  /* 0x0000000902007986 */ /* 0x0005e6000c101504 */
.L_x_11339:
[----:B------:R-:W-:Y:S05]  /*3d20*/  BSYNC B0 ;  /* 0x0000000000007941 */ /* 0x000fea0003800000 */
.L_x_11338:
        /* <DEDUP_REMOVED lines=304> */
.L_x_11342:
[----:B------:R-:W-:Y:S02]  /*5030*/  ULDC.64 UR6, c[0x0][0x418] ;  /* 0x0001060000067ab9 */ /* 0x000fe40000000a00 */
[----:B------:R-:W-:-:S04]  /*5040*/  IADD3 R4, P0, R2, UR6, RZ ;  /* 0x0000000602047c10 */ /* 0x000fc8000ff1e0ff */
[----:B------:R-:W-:Y:S01]  /*5050*/  IADD3.X R5, RZ, UR7, RZ, P0, !PT ;  /* 0x00000007ff057c10 */ /* 0x000fe200087fe4ff */
[----:B------:R-:W-:-:S04]  /*5060*/  ULDC.64 UR6, c[0x0][0x410] ;  /* 0x0001040000067ab9 */ /* 0x000fc80000000a00 */
[----:B------:R-:W2:Y:S01]  /*5070*/  LDG.E.U16 R4, desc[UR4][R4.64] ;  /* 0x0000000404047981 */ /* 0x000ea2000c1e1500 */
[----:B------:R-:W-:-:S04]  /*5080*/  IADD3 R2, P0, R3, UR6, RZ ;  /* 0x0000000603027c10 */ /* 0x000fc8000ff1e0ff */
[----:B------:R-:W-:Y:S01]  /*5090*/  IADD3.X R3, RZ, UR7, RZ, P0, !PT ;  /* 0x00000007ff037c10 */ /* 0x000fe200087fe4ff */
        /* <DEDUP_REMOVED lines=9> */
[----:B------:R-:W-:-:S05]  /*5130*/  F2FP.F16.F32.PACK_AB R0, RZ, R0 ;  /* 0x00000000ff00723e */ /* 0x000fca00000000ff */
[----:B------:R-:W-:Y:S01]  /*5140*/  STG.E.U16 desc[UR4][R2.64], R0 ;  /* 0x0000000002007986 */ /* 0x000fe2000c101504 */
[----:B------:R-:W-:Y:S05]  /*5150*/  EXIT ;  /* 0x000000000000794d */ /* 0x000fea0003800000 */
.L_x_11343:
        /* <DEDUP_REMOVED lines=10> */
.L_x_12916:


//--------------------- .text._ZN2at6native27unrolled_elementwise_kernelIZZZNS0_18GeluCUDAKernelImplERNS_18TensorIteratorBaseENS0_8GeluTypeEENKUlvE_clEvENKUlvE1_clEvEUlN3c104HalfEE_St5arrayIPcLm2EELi4E23TrivialOffsetCalculatorILi1EjESE_NS0_6memory15LoadWithoutCastENSF_16StoreWithoutCastEEEviT_T0_T2_T3_T4_T5_ --------------------------
	.section	.text._ZN2at6native27unrolled_elementwise_kernelIZZZNS0_18GeluCUDAKernelImplERNS_18TensorIteratorBaseENS0_8GeluTypeEENKUlvE_clEvENKUlvE1_clEvEUlN3c104HalfEE_St5arrayIPcLm2EELi4E23TrivialOffsetCalculatorILi1EjESE_NS0_6memory15LoadWithoutCastENSF_16StoreWithoutCastEEEviT_T0_T2_T3_T4_T5_,"ax",@progbits
	.align	128
        .global         _ZN2at6native27unrolled_elementwise_kernelIZZZNS0_18GeluCUDAKernelImplERNS_18TensorIteratorBaseENS0_8GeluTypeEENKUlvE_clEvENKUlvE1_clEvEUlN3c104HalfEE_St5arrayIPcLm2EELi4E23TrivialOffsetCalculatorILi1EjESE_NS0_6memory15LoadWithoutCastENSF_16StoreWithoutCastEEEviT_T0_T2_T3_T4_T5_
        .type           _ZN2at6native27unrolled_elementwise_kernelIZZZNS0_18GeluCUDAKernelImplERNS_18TensorIteratorBaseENS0_8GeluTypeEENKUlvE_clEvENKUlvE1_clEvEUlN3c104HalfEE_St5arrayIPcLm2EELi4E23TrivialOffsetCalculatorILi1EjESE_NS0_6memory15LoadWithoutCastENSF_16StoreWithoutCastEEEviT_T0_T2_T3_T4_T5_,@function
        .size           _ZN2at6native27unrolled_elementwise_kernelIZZZNS0_18GeluCUDAKernelImplERNS_18TensorIteratorBaseENS0_8GeluTypeEENKUlvE_clEvENKUlvE1_clEvEUlN3c104HalfEE_St5arrayIPcLm2EELi4E23TrivialOffsetCalculatorILi1EjESE_NS0_6memory15LoadWithoutCastENSF_16StoreWithoutCastEEEviT_T0_T2_T3_T4_T5_,(.L_x_12917 - _ZN2at6native27unrolled_elementwise_kernelIZZZNS0_18GeluCUDAKernelImplERNS_18TensorIteratorBaseENS0_8GeluTypeEENKUlvE_clEvENKUlvE1_clEvEUlN3c104HalfEE_St5arrayIPcLm2EELi4E23TrivialOffsetCalculatorILi1EjESE_NS0_6memory15LoadWithoutCastENSF_16StoreWithoutCastEEEviT_T0_T2_T3_T4_T5_)
        .other          _ZN2at6native27unrolled_elementwise_kernelIZZZNS0_18GeluCUDAKernelImplERNS_18TensorIteratorBaseENS0_8GeluTypeEENKUlvE_clEvENKUlvE1_clEvEUlN3c104HalfEE_St5arrayIPcLm2EELi4E23TrivialOffsetCalculatorILi1EjESE_NS0_6memory15LoadWithoutCastENSF_16StoreWithoutCastEEEviT_T0_T2_T3_T4_T5_,@"STO_CUDA_ENTRY STV_DEFAULT"
_ZN2at6native27unrolled_elementwise_kernelIZZZNS0_18GeluCUDAKernelImplERNS_18TensorIteratorBaseENS0_8GeluTypeEENKUlvE_clEvENKUlvE1_clEvEUlN3c104HalfEE_St5arrayIPcLm2EELi4E23TrivialOffsetCalculatorILi1EjESE_NS0_6memory15LoadWithoutCastENSF_16StoreWithoutCastEEEviT_T0_T2_T3_T4_T5_:
.text._ZN2at6native27unrolled_elementwise_kernelIZZZNS0_18GeluCUDAKernelImplERNS_18TensorIteratorBaseENS0_8GeluTypeEENKUlvE_clEvENKUlvE1_clEvEUlN3c104HalfEE_St5arrayIPcLm2EELi4E23TrivialOffsetCalculatorILi1EjESE_NS0_6memory15LoadWithoutCastENSF_16StoreWithoutCastEEEviT_T0_T2_T3_T4_T5_:
        /* <DEDUP_REMOVED lines=38> */
[C---:B---3--:R-:W-:Y:S02]  /*0260*/  IADD3 R11, R9.reuse, 0x100, RZ ;  /* 0x00000100090b7810 */ /* 0x048fe40007ffe0ff */
[----:B--2---:R-:W-:Y:S02]  /*0270*/  IADD3 R17, R9, 0x180, RZ ;  /* 0x0000018009117810 */ /* 0x004fe40007ffe0ff */
[----:B------:R-:W-:Y:S02]  /*0280*/  @!P0 MOV R9, R19 ;  /* 0x0000001300098202 */ /* 0x000fe40000000f00 */
[----:B-1----:R-:W-:Y:S02]  /*0290*/  @!P0 LEA R7, R0, R3, 0x9 ;  /* 0x0000000300078211 */ /* 0x002fe400078e48ff */
[----:B------:R-:W-:-:S02]  /*02a0*/  ISETP.GE.AND P1, PT, R19, R2, PT ;  /* 0x000000021300720c */ /* 0x000fc40003f26270 */
[-C--:B------:R-:W-:Y:S01]  /*02b0*/  ISETP.GE.AND P2, PT, R11, R2.reuse, PT ;  /* 0x000000020b00720c */ /* 0x080fe20003f46270 */
[----:B0-----:R-:W-:Y:S01]  /*02c0*/  @!P0 IMAD.WIDE.U32 R6, R7, 0x2, R14 ;  /* 0x0000000207068825 */ /* 0x001fe200078e000e */
[-C--:B------:R-:W-:Y:S02]  /*02d0*/  ISETP.GE.AND P3, PT, R17, R2.reuse, PT ;  /* 0x000000021100720c */ /* 0x080fe40003f66270 */
[----:B------:R-:W-:Y:S01]  /*02e0*/  ISETP.GE.AND P4, PT, R9, R2, PT ;  /* 0x000000020900720c */ /* 0x000fe20003f86270 */
[----:B------:R-:W-:-:S12]  /*02f0*/  @P0 BRA `(.L_x_11345) ;  /* 0x0000000000280947 */ /* 0x000fd80003800000 */
        /* <DEDUP_REMOVED lines=10> */
.L_x_11345:
[----:B------:R-:W-:Y:S05]  /*03a0*/  BSYNC B0 ;  /* 0x0000000000007941 */ /* 0x000fea0003800000 */
.L_x_11344:
        /* <DEDUP_REMOVED lines=12> */
.L_x_11347:
[----:B------:R-:W-:Y:S05]  /*0470*/  BSYNC B0 ;  /* 0x0000000000007941 */ /* 0x000fea0003800000 */
.L_x_11346:
        /* <DEDUP_REMOVED lines=12> */
.L_x_11349:
[----:B------:R-:W-:Y:S05]  /*0540*/  BSYNC B0 ;  /* 0x0000000000007941 */ /* 0x000fea0003800000 */
.L_x_11348:
        /* <DEDUP_REMOVED lines=12> */
.L_x_11351:
[----:B------:R-:W-:Y:S05]  /*0610*/  BSYNC B0 ;  /* 0x0000000000007941 */ /* 0x000fea0003800000 */
.L_x_11350:
        /* <DEDUP_REMOVED lines=13> */
.L_x_11353:
[----:B------:R-:W-:Y:S05]  /*06f0*/  BSYNC B0 ;  /* 0x0000000000007941 */ /* 0x000fea0003800000 */
.L_x_11352:
[----:B------:R-:W-:-:S13]  /*0700*/  ISETP.GE.AND P0, PT, R9, R2, PT ;  /* 0x000000020900720c */ /* 0x000fda0003f06270 */
[----:B------:R-:W-:Y:S05]  /*0710*/  @P0 EXIT ;  /* 0x000000000000094d */ /* 0x000fea0003800000 */
[----:B0-----:R-:W0:Y:S01]  /*0720*/  LDC.64 R2, c[0x0][0x218] ;  /* 0x00008600ff027b82 */ /* 0x001e220000000a00 */
[----:B------:R-:W-:-:S05]  /*0730*/  LEA R9, R0, R9, 0x9 ;  /* 0x0000000900097211 */ /* 0x000fca00078e48ff */
[----:B0-----:R-:W-:-:S05]  /*0740*/  IMAD.WIDE.U32 R2, R9, 0x2, R2 ;  /* 0x0000000209027825 */ /* 0x001fca00078e0002 */
[----:B------:R-:W-:Y:S01]  /*0750*/  STG.E.U16 desc[UR4][R2.64], R10 ;  /* 0x0000000a02007986 */ /* 0x000fe2000c101504 */
[----:B------:R-:W-:Y:S05]  /*0760*/  EXIT ;  /* 0x000000000000794d */ /* 0x000fea0003800000 */
.L_x_11354:
        /* <DEDUP_REMOVED lines=9> */
.L_x_12917:


//--------------------- .text._ZN2at6native29vectorized_elementwise_kernelILi2EZZZNS0_18GeluCUDAKernelImplERNS_18TensorIteratorBaseENS0_8GeluTypeEENKUlvE_clEvENKUlvE1_clEvEUlN3c104HalfEE_St5arrayIPcLm2EEEEviT0_T1_ --------------------------
	.section	.text._ZN2at6native29vectorized_elementwise_kernelILi2EZZZNS0_18GeluCUDAKernelImplERNS_18TensorIteratorBaseENS0_8GeluTypeEENKUlvE_clEvENKUlvE1_clEvEUlN3c104HalfEE_St5arrayIPcLm2EEEEviT0_T1_,"ax",@progbits
	.align	128
        .global         _ZN2at6native29vectorized_elementwise_kernelILi2EZZZNS0_18GeluCUDAKernelImplERNS_18TensorIteratorBaseENS0_8GeluTypeEENKUlvE_clEvENKUlvE1_clEvEUlN3c104HalfEE_St5arrayIPcLm2EEEEviT0_T1_
        .type           _ZN2at6native29vectorized_elementwise_kernelILi2EZZZNS0_18GeluCUDAKernelImplERNS_18TensorIteratorBaseENS0_8GeluTypeEENKUlvE_clEvENKUlvE1_clEvEUlN3c104HalfEE_St5arrayIPcLm2EEEEviT0_T1_,@function
        .size           _ZN2at6native29vectorized_elementwise_kernelILi2EZZZNS0_18GeluCUDAKernelImplERNS_18TensorIteratorBaseENS0_8GeluTypeEENKUlvE_clEvENKUlvE1_clEvEUlN3c104HalfEE_St5arrayIPcLm2EEEEviT0_T1_,(.L_x_12918 - _ZN2at6native29vectorized_elementwise_kernelILi2EZZZNS0_18GeluCUDAKernelImplERNS_18TensorIteratorBaseENS0_8GeluTypeEENKUlvE_clEvENKUlvE1_clEvEUlN3c104HalfEE_St5arrayIPcLm2EEEEviT0_T1_)
        .other          _ZN2at6native29vectorized_elementwise_kernelILi2EZZZNS0_18GeluCUDAKernelImplERNS_18TensorIteratorBaseENS0_8GeluTypeEENKUlvE_clEvENKUlvE1_clEvEUlN3c104HalfEE_St5arrayIPcLm2EEEEviT0_T1_,@"STO_CUDA_ENTRY STV_DEFAULT"
_ZN2at6native29vectorized_elementwise_kernelILi2EZZZNS0_18GeluCUDAKernelImplERNS_18TensorIteratorBaseENS0_8GeluTypeEENKUlvE_clEvENKUlvE1_clEvEUlN3c104HalfEE_St5arrayIPcLm2EEEEviT0_T1_:
.text._ZN2at6native29vectorized_elementwise_kernelILi2EZZZNS0_18GeluCUDAKernelImplERNS_18TensorIteratorBaseENS0_8GeluTypeEENKUlvE_clEvENKUlvE1_clEvEUlN3c104HalfEE_St5arrayIPcLm2EEEEviT0_T1_:
        /* <DEDUP_REMOVED lines=16> */
[----:B--2---:R-:W-:-:S02]  /*0100*/  HADD2.F32 R15, -RZ, R7.H0_H0 ;  /* 0x20000007ff0f7230 */ /* 0x004fc40000004100 */
[----:B------:R-:W-:Y:S02]  /*0110*/  HADD2.F32 R7, -RZ, R7.H1_H1 ;  /* 0x30000007ff077230 */ /* 0x000fe40000004100 */
[----:B---3--:R-:W-:Y:S02]  /*0120*/  HADD2.F32 R5, -RZ, R9.H0_H0 ;  /* 0x20000009ff057230 */ /* 0x008fe40000004100 */
[----:B------:R-:W-:Y:S01]  /*0130*/  FMUL.FTZ R4, R15, R15 ;  /* 0x0000000f0f047220 */ /* 0x000fe20000410000 */
[----:B------:R-:W-:-:S03]  /*0140*/  FMUL.FTZ R8, R7, R7 ;  /* 0x0000000707087220 */ /* 0x000fc60000410000 */
[----:B------:R-:W-:Y:S01]  /*0150*/  FMUL.FTZ R4, R15, R4 ;  /* 0x000000040f047220 */ /* 0x000fe20000410000 */
[----:B------:R-:W-:Y:S01]  /*0160*/  FMUL.FTZ R12, R7, R8 ;  /* 0x00000008070c7220 */ /* 0x000fe20000410000 */
[----:B------:R-:W-:Y:S02]  /*0170*/  HADD2.F32 R8, -RZ, R9.H1_H1 ;  /* 0x30000009ff087230 */ /* 0x000fe40000004100 */
[----:B------:R-:W-:Y:S01]  /*0180*/  FFMA.FTZ R4, R4, 0.044714998453855514526, R15 ;  /* 0x3d37271304047823 */ /* 0x000fe2000001000f */
[----:B------:R-:W-:Y:S01]  /*0190*/  FMUL.FTZ R15, R15, 0.5 ;  /* 0x3f0000000f0f7820 */ /* 0x000fe20000410000 */
[----:B------:R-:W-:Y:S02]  /*01a0*/  FFMA.FTZ R12, R12, 0.044714998453855514526, R7 ;  /* 0x3d3727130c0c7823 */ /* 0x000fe40000010007 */
[----:B------:R-:W-:Y:S01]  /*01b0*/  FMUL.FTZ R17, R4, 0.79788458347320556641 ;  /* 0x3f4c422a04117820 */ /* 0x000fe20000410000 */
[----:B------:R-:W-:Y:S01]  /*01c0*/  FMUL.FTZ R4, R5, R5 ;  /* 0x0000000505047220 */ /* 0x000fe20000410000 */
[----:B0-----:R-:W-:Y:S01]  /*01d0*/  FMUL.FTZ R3, R8, R8 ;  /* 0x0000000808037220 */ /* 0x001fe20000410000 */
[----:B------:R-:W-:-:S02]  /*01e0*/  FMUL.FTZ R12, R12, 0.79788458347320556641 ;  /* 0x3f4c422a0c0c7820 */ /* 0x000fc40000410000 */
[----:B------:R-:W-:Y:S01]  /*01f0*/  FMUL.FTZ R2, R5, R4 ;  /* 0x0000000405027220 */ /* 0x000fe20000410000 */
[--C-:B----4-:R-:W-:Y:S02]  /*0200*/  HADD2.F32 R4, -RZ, R10.reuse.H0_H0 ;  /* 0x2000000aff047230 */ /* 0x110fe40000004100 */
[----:B------:R-:W-:Y:S01]  /*0210*/  FMUL.FTZ R3, R8, R3 ;  /* 0x0000000308037220 */ /* 0x000fe20000410000 */
[----:B------:R-:W-:Y:S01]  /*0220*/  HADD2.F32 R10, -RZ, R10.H1_H1 ;  /* 0x3000000aff0a7230 */ /* 0x000fe20000004100 */
[----:B------:R-:W0:Y:S01]  /*0230*/  MUFU.TANH R17, R17 ;  /* 0x0000001100117308 */ /* 0x000e220000002400 */
[----:B------:R-:W-:Y:S01]  /*0240*/  FFMA.FTZ R2, R2, 0.044714998453855514526, R5 ;  /* 0x3d37271302027823 */ /* 0x000fe20000010005 */
[----:B------:R-:W-:Y:S01]  /*0250*/  FMUL.FTZ R9, R4, R4 ;  /* 0x0000000404097220 */ /* 0x000fe20000410000 */
[----:B------:R-:W-:Y:S01]  /*0260*/  FFMA.FTZ R3, R3, 0.044714998453855514526, R8 ;  /* 0x3d37271303037823 */ /* 0x000fe20000010008 */
[----:B------:R-:W-:Y:S01]  /*0270*/  FMUL.FTZ R5, R5, 0.5 ;  /* 0x3f00000005057820 */ /* 0x000fe20000410000 */
[----:B------:R-:W-:Y:S01]  /*0280*/  FMUL.FTZ R2, R2, 0.79788458347320556641 ;  /* 0x3f4c422a02027820 */ /* 0x000fe20000410000 */
[----:B------:R-:W-:Y:S01]  /*0290*/  FMUL.FTZ R11, R4, R9 ;  /* 0x00000009040b7220 */ /* 0x000fe20000410000 */
[--C-:B-----5:R-:W-:Y:S01]  /*02a0*/  HADD2.F32 R9, -RZ, R14.reuse.H0_H0 ;  /* 0x2000000eff097230 */ /* 0x120fe20000004100 */
[----:B------:R1:W2:Y:S01]  /*02b0*/  MUFU.TANH R16, R12 ;  /* 0x0000000c00107308 */ /* 0x0002a20000002400 */
[----:B------:R-:W-:-:S02]  /*02c0*/  HADD2.F32 R14, -RZ, R14.H1_H1 ;  /* 0x3000000eff0e7230 */ /* 0x000fc40000004100 */
[----:B------:R-:W-:Y:S01]  /*02d0*/  FMUL.FTZ R19, R3, 0.79788458347320556641 ;  /* 0x3f4c422a03137820 */ /* 0x000fe20000410000 */
[----:B------:R-:W-:Y:S01]  /*02e0*/  FMUL.FTZ R3, R10, R10 ;  /* 0x0000000a0a037220 */ /* 0x000fe20000410000 */
[----:B------:R-:W-:Y:S01]  /*02f0*/  FFMA.FTZ R11, R11, 0.044714998453855514526, R4 ;  /* 0x3d3727130b0b7823 */ /* 0x000fe20000010004 */
[----:B------:R-:W-:Y:S01]  /*0300*/  FMUL.FTZ R4, R4, 0.5 ;  /* 0x3f00000004047820 */ /* 0x000fe20000410000 */
[----:B------:R-:W-:Y:S01]  /*0310*/  FMUL.FTZ R21, R14, R14 ;  /* 0x0000000e0e157220 */ /* 0x000fe20000410000 */
[----:B------:R-:W-:Y:S01]  /*0320*/  FMUL.FTZ R3, R10, R3 ;  /* 0x000000030a037220 */ /* 0x000fe20000410000 */
[----:B------:R-:W-:Y:S01]  /*0330*/  FMUL.FTZ R13, R11, 0.79788458347320556641 ;  /* 0x3f4c422a0b0d7820 */ /* 0x000fe20000410000 */
[----:B-1----:R-:W-:Y:S01]  /*0340*/  FMUL.FTZ R12, R9, R9 ;  /* 0x00000009090c7220 */ /* 0x002fe20000410000 */
[----:B------:R-:W-:Y:S01]  /*0350*/  FMUL.FTZ R21, R14, R21 ;  /* 0x000000150e157220 */ /* 0x000fe20000410000 */
[----:B------:R-:W-:Y:S01]  /*0360*/  FFMA.FTZ R11, R3, 0.044714998453855514526, R10 ;  /* 0x3d372713030b7823 */ /* 0x000fe2000001000a */
[----:B------:R1:W3:Y:S01]  /*0370*/  MUFU.TANH R18, R2 ;  /* 0x0000000200127308 */ /* 0x0002e20000002400 */
[----:B------:R-:W-:Y:S01]  /*0380*/  FMUL.FTZ R12, R9, R12 ;  /* 0x0000000c090c7220 */ /* 0x000fe20000410000 */
[----:B------:R-:W-:Y:S01]  /*0390*/  FFMA.FTZ R21, R21, 0.044714998453855514526, R14 ;  /* 0x3d37271315157823 */ /* 0x000fe2000001000e */
[----:B------:R-:W-:Y:S01]  /*03a0*/  FMUL.FTZ R11, R11, 0.79788458347320556641 ;  /* 0x3f4c422a0b0b7820 */ /* 0x000fe20000410000 */
[----:B0-----:R-:W-:Y:S01]  /*03b0*/  FADD.FTZ R20, R17, 1 ;  /* 0x3f80000011147421 */ /* 0x001fe20000010000 */
[----:B------:R-:W-:Y:S01]  /*03c0*/  FFMA.FTZ R12, R12, 0.044714998453855514526, R9 ;  /* 0x3d3727130c0c7823 */ /* 0x000fe20000010009 */
[----:B------:R-:W-:Y:S01]  /*03d0*/  FMUL.FTZ R21, R21, 0.79788458347320556641 ;  /* 0x3f4c422a15157820 */ /* 0x000fe20000410000 */
[----:B------:R-:W-:Y:S01]  /*03e0*/  FMUL.FTZ R17, R7, 0.5 ;  /* 0x3f00000007117820 */ /* 0x000fe20000410000 */
[----:B------:R-:W0:Y:S01]  /*03f0*/  MUFU.TANH R19, R19 ;  /* 0x0000001300137308 */ /* 0x000e220000002400 */
[----:B------:R-:W-:Y:S01]  /*0400*/  FMUL.FTZ R12, R12, 0.79788458347320556641 ;  /* 0x3f4c422a0c0c7820 */ /* 0x000fe20000410000 */
[----:B-1----:R-:W1:Y:S01]  /*0410*/  LDC.64 R2, c[0x0][0x218] ;  /* 0x00008600ff027b82 */ /* 0x002e620000000a00 */
[----:B------:R-:W-:Y:S01]  /*0420*/  FMUL.FTZ R15, R15, R20 ;  /* 0x000000140f0f7220 */ /* 0x000fe20000410000 */
[----:B--2---:R-:W-:Y:S01]  /*0430*/  FADD.FTZ R16, R16, 1 ;  /* 0x3f80000010107421 */ /* 0x004fe20000010000 */
[----:B------:R-:W-:Y:S01]  /*0440*/  FMUL.FTZ R20, R8, 0.5 ;  /* 0x3f00000008147820 */ /* 0x000fe20000410000 */
[----:B------:R-:W-:Y:S01]  /*0450*/  FMUL.FTZ R10, R10, 0.5 ;  /* 0x3f0000000a0a7820 */ /* 0x000fe20000410000 */
[----:B------:R-:W-:Y:S01]  /*0460*/  FMUL.FTZ R9, R9, 0.5 ;  /* 0x3f00000009097820 */ /* 0x000fe20000410000 */
[----:B------:R-:W2:Y:S01]  /*0470*/  MUFU.TANH R13, R13 ;  /* 0x0000000d000d7308 */ /* 0x000ea20000002400 */
[----:B---3--:R-:W-:Y:S01]  /*0480*/  FADD.FTZ R18, R18, 1 ;  /* 0x3f80000012127421 */ /* 0x008fe20000010000 */
[----:B------:R-:W-:Y:S01]  /*0490*/  FMUL.FTZ R14, R14, 0.5 ;  /* 0x3f0000000e0e7820 */ /* 0x000fe20000410000 */
[----:B------:R-:W-:-:S02]  /*04a0*/  FMUL.FTZ R8, R17, R16 ;  /* 0x0000001011087220 */ /* 0x000fc40000410000 */
[----:B------:R-:W-:-:S03]  /*04b0*/  FMUL.FTZ R5, R5, R18 ;  /* 0x0000001205057220 */ /* 0x000fc60000410000 */
[----:B------:R-:W3:Y:S01]  /*04c0*/  MUFU.TANH R11, R11 ;  /* 0x0000000b000b7308 */ /* 0x000ee20000002400 */
[----:B0-----:R-:W-:Y:S01]  /*04d0*/  FADD.FTZ R19, R19, 1 ;  /* 0x3f80000013137421 */ /* 0x001fe20000010000 */
[----:B------:R-:W-:-:S06]  /*04e0*/  F2FP.F16.F32.PACK_AB R15, R8, R15 ;  /* 0x0000000f080f723e */ /* 0x000fcc00000000ff */
[----:B------:R-:W0:Y:S01]  /*04f0*/  MUFU.TANH R12, R12 ;  /* 0x0000000c000c7308 */ /* 0x000e220000002400 */
[----:B--2---:R-:W-:Y:S01]  /*0500*/  FADD.FTZ R13, R13, 1 ;  /* 0x3f8000000d0d7421 */ /* 0x004fe20000010000 */
[----:B-1----:R-:W-:-:S04]  /*0510*/  IMAD.WIDE.U32 R2, R6, 0x2, R2 ;  /* 0x0000000206027825 */ /* 0x002fc800078e0002 */
[----:B------:R-:W-:Y:S01]  /*0520*/  FMUL.FTZ R6, R20, R19 ;  /* 0x0000001314067220 */ /* 0x000fe20000410000 */
[----:B------:R-:W-:Y:S01]  /*0530*/  FMUL.FTZ R4, R4, R13 ;  /* 0x0000000d04047220 */ /* 0x000fe20000410000 */
[----:B------:R-:W1:Y:S01]  /*0540*/  MUFU.TANH R7, R21 ;  /* 0x0000001500077308 */ /* 0x000e620000002400 */
[----:B---3--:R-:W-:Y:S01]  /*0550*/  FADD.FTZ R11, R11, 1 ;  /* 0x3f8000000b0b7421 */ /* 0x008fe20000010000 */
[----:B------:R-:W-:Y:S01]  /*0560*/  IMAD.WIDE R2, R0, 0x4, R2 ;  /* 0x0000000400027825 */ /* 0x000fe200078e0202 */
[----:B------:R-:W-:-:S03]  /*0570*/  F2FP.F16.F32.PACK_AB R5, R6, R5 ;  /* 0x000000050605723e */ /* 0x000fc600000000ff */
[----:B------:R-:W-:Y:S01]  /*0580*/  FMUL.FTZ R11, R10, R11 ;  /* 0x0000000b0a0b7220 */ /* 0x000fe20000410000 */
[----:B------:R-:W-:Y:S01]  /*0590*/  STG.E desc[UR4][R2.64], R15 ;  /* 0x0000000f02007986 */ /* 0x000fe2000c101904 */
[----:B0-----:R-:W-:-:S03]  /*05a0*/  FADD.FTZ R12, R12, 1 ;  /* 0x3f8000000c0c7421 */ /* 0x001fc60000010000 */
[----:B------:R-:W-:Y:S01]  /*05b0*/  F2FP.F16.F32.PACK_AB R11, R11, R4 ;  /* 0x000000040b0b723e */ /* 0x000fe200000000ff */
[----:B------:R-:W-:Y:S01]  /*05c0*/  STG.E desc[UR4][R2.64+0x200], R5 ;  /* 0x0002000502007986 */ /* 0x000fe2000c101904 */
[----:B------:R-:W-:-:S03]  /*05d0*/  FMUL.FTZ R9, R9, R12 ;  /* 0x0000000c09097220 */ /* 0x000fc60000410000 */
[----:B------:R-:W-:Y:S01]  /*05e0*/  STG.E desc[UR4][R2.64+0x400], R11 ;  /* 0x0004000b02007986 */ /* 0x000fe2000c101904 */
[----:B-1----:R-:W-:-:S04]  /*05f0*/  FADD.FTZ R7, R7, 1 ;  /* 0x3f80000007077421 */ /* 0x002fc80000010000 */
[----:B------:R-:W-:-:S05]  /*0600*/  FMUL.FTZ R14, R14, R7 ;  /* 0x000000070e0e7220 */ /* 0x000fca0000410000 */
[----:B------:R-:W-:-:S05]  /*0610*/  F2FP.F16.F32.PACK_AB R9, R14, R9 ;  /* 0x000000090e09723e */ /* 0x000fca00000000ff */
[----:B------:R-:W-:Y:S01]  /*0620*/  STG.E desc[UR4][R2.64+0x600], R9 ;  /* 0x0006000902007986 */ /* 0x000fe2000c101904 */
[----:B------:R-:W-:Y:S05]  /*0630*/  EXIT ;  /* 0x000000000000794d */ /* 0x000fea0003800000 */
.L_x_11355:
        /* <DEDUP_REMOVED lines=84> */
.L_x_11357:
[----:B------:R-:W-:Y:S05]  /*0b80*/  BSYNC B0 ;  /* 0x0000000000007941 */ /* 0x000fea0003800000 */
.L_x_11356:
[-C--:B------:R-:W-:Y:S01]  /*0b90*/  ISETP.GE.AND P6, PT, R10, R5.reuse, PT ;  /* 0x000000050a00720c */ /* 0x080fe20003fc6270 */
[----:B------:R-:W-:Y:S01]  /*0ba0*/  BSSY B0, `(.L_x_11358) ;  /* 0x000000e000007945 */ /* 0x000fe20003800000 */
[----:B------:R-:W-:Y:S01]  /*0bb0*/  @!P0 IMAD.WIDE.U32 R2, R3, 0x2, R8 ;  /* 0x0000000203028825 */ /* 0x000fe200078e0008 */
[----:B------:R-:W-:-:S10]  /*0bc0*/  ISETP.GE.AND P5, PT, R14, R5, PT ;  /* 0x000000050e00720c */ /* 0x000fd40003fa6270 */
        /* <DEDUP_REMOVED lines=11> */
.L_x_11359:
[----:B------:R-:W-:Y:S05]  /*0c80*/  BSYNC B0 ;  /* 0x0000000000007941 */ /* 0x000fea0003800000 */
.L_x_11358:
[----:B------:R-:W-:Y:S01]  /*0c90*/  ISETP.NE.AND P6, PT, R13, RZ, PT ;  /* 0x000000ff0d00720c */ /* 0x000fe20003fc5270 */
[----:B------:R-:W-:-:S12]  /*0ca0*/  BSSY B0, `(.L_x_11360) ;  /* 0x000000c000007945 */ /* 0x000fd80003800000 */
        /* <DEDUP_REMOVED lines=11> */
.L_x_11361:
[----:B------:R-:W-:Y:S05]  /*0d60*/  BSYNC B0 ;  /* 0x0000000000007941 */ /* 0x000fea0003800000 */
.L_x_11360:
        /* <DEDUP_REMOVED lines=12> */
.L_x_11363:
[----:B------:R-:W-:Y:S05]  /*0e30*/  BSYNC B0 ;  /* 0x0000000000007941 */ /* 0x000fea0003800000 */
.L_x_11362:
        /* <DEDUP_REMOVED lines=12> */
.L_x_11365:
[----:B------:R-:W-:Y:S05]  /*0f00*/  BSYNC B0 ;  /* 0x0000000000007941 */ /* 0x000fea0003800000 */
.L_x_11364:
        /* <DEDUP_REMOVED lines=12> */
.L_x_11367:
[----:B------:R-:W-:Y:S05]  /*0fd0*/  BSYNC B0 ;  /* 0x0000000000007941 */ /* 0x000fea0003800000 */
.L_x_11366:
        /* <DEDUP_REMOVED lines=12> */
.L_x_11369:
[----:B------:R-:W-:Y:S05]  /*10a0*/  BSYNC B0 ;  /* 0x0000000000007941 */ /* 0x000fea0003800000 */
.L_x_11368:
        /* <DEDUP_REMOVED lines=12> */
.L_x_11371:
[----:B------:R-:W-:Y:S05]  /*1170*/  BSYNC B0 ;  /* 0x0000000000007941 */ /* 0x000fea0003800000 */
.L_x_11370:
        /* <DEDUP_REMOVED lines=18> */
.L_x_11374:
[----:B------:R-:W-:-:S13]  /*12a0*/  ISETP.GE.AND P0, PT, R7, R5, PT ;  /* 0x000000050700720c */ /* 0x000fda0003f06270 */
[----:B------:R-:W-:Y:S05]  /*12b0*/  @P0 BRA `(.L_x_11376) ;  /* 0x0000000000300947 */ /* 0x000fea0003800000 */
[----:B0-----:R-:W0:Y:S01]  /*12c0*/  LDC.64 R2, c[0x0][0x218] ;  /* 0x00008600ff027b82 */ /* 0x001e220000000a00 */
[----:B------:R-:W-:Y:S02]  /*12d0*/  IADD3 R11, R6, R7, RZ ;  /* 0x00000007060b7210 */ /* 0x000fe40007ffe0ff */
[----:B------:R-:W-:-:S03]  /*12e0*/  IADD3 R7, R7, 0x80, RZ ;  /* 0x0000008007077810 */ /* 0x000fc60007ffe0ff */
[----:B0-----:R-:W-:-:S05]  /*12f0*/  IMAD.WIDE.U32 R2, R11, 0x2, R2 ;  /* 0x000000020b027825 */ /* 0x001fca00078e0002 */
[----:B------:R1:W-:Y:S02]  /*1300*/  STG.E.U16 desc[UR4][R2.64], R14 ;  /* 0x0000000e02007986 */ /* 0x0003e4000c101504 */
.L_x_11375:
[----:B------:R-:W-:-:S13]  /*1310*/  ISETP.GE.AND P0, PT, R7, R5, PT ;  /* 0x000000050700720c */ /* 0x000fda0003f06270 */
[----:B------:R-:W-:Y:S05]  /*1320*/  @P0 BRA `(.L_x_11377) ;  /* 0x0000000000340947 */ /* 0x000fea0003800000 */
[----:B01----:R-:W0:Y:S01]  /*1330*/  LDC.64 R2, c[0x0][0x218] ;  /* 0x00008600ff027b82 */ /* 0x003e220000000a00 */
[----:B------:R-:W-:Y:S02]  /*1340*/  IADD3 R11, R6, R7, RZ ;  /* 0x00000007060b7210 */ /* 0x000fe40007ffe0ff */
[----:B------:R-:W-:-:S03]  /*1350*/  IADD3 R7, R7, 0x80, RZ ;  /* 0x0000008007077810 */ /* 0x000fc60007ffe0ff */
[----:B0-----:R-:W-:-:S05]  /*1360*/  IMAD.WIDE.U32 R2, R11, 0x2, R2 ;  /* 0x000000020b027825 */ /* 0x001fca00078e0002 */
[----:B-----5:R1:W-:Y:S02]  /*1370*/  STG.E.U16 desc[UR4][R2.64], R4 ;  /* 0x0000000402007986 */ /* 0x0203e4000c101504 */
.L_x_11376:
        /* <DEDUP_REMOVED lines=8> */
.L_x_11377:
[----:B------:R-:W-:Y:S05]  /*1400*/  BSYNC B1 ;  /* 0x0000000000017941 */ /* 0x000fea0003800000 */
.L_x_11373:
[----:B------:R-:W-:-:S13]  /*1410*/  ISETP.GE.AND P0, PT, R7, R5, PT ;  /* 0x000000050700720c */ /* 0x000fda0003f06270 */
[----:B012---:R-:W0:Y:S01]  /*1420*/  @!P0 LDC.64 R2, c[0x0][0x218] ;  /* 0x00008600ff028b82 */ /* 0x007e220000000a00 */
[----:B------:R-:W-:Y:S02]  /*1430*/  @!P0 IADD3 R11, R6, R7, RZ ;  /* 0x00000007060b8210 */ /* 0x000fe40007ffe0ff */
[----:B------:R-:W-:-:S03]  /*1440*/  @!P0 IADD3 R7, R7, 0x80, RZ ;  /* 0x0000008007078810 */ /* 0x000fc60007ffe0ff */
[----:B0-----:R-:W-:-:S05]  /*1450*/  @!P0 IMAD.WIDE.U32 R2, R11, 0x2, R2 ;  /* 0x000000020b028825 */ /* 0x001fca00078e0002 */
[----:B------:R2:W-:Y:S02]  /*1460*/  @!P0 STG.E.U16 desc[UR4][R2.64], R9 ;  /* 0x0000000902008986 */ /* 0x0005e4000c101504 */
.L_x_11378:
[----:B------:R-:W-:Y:S05]  /*1470*/  BSYNC B0 ;  /* 0x0000000000007941 */ /* 0x000fea0003800000 */
.L_x_11372:
        /* <DEDUP_REMOVED lines=8> */
.L_x_11379:
        /* <DEDUP_REMOVED lines=16> */
.L_x_12918:


//--------------------- .text._ZN2at6native29vectorized_elementwise_kernelILi4EZZZNS0_18GeluCUDAKernelImplERNS_18TensorIteratorBaseENS0_8GeluTypeEENKUlvE_clEvENKUlvE1_clEvEUlN3c104HalfEE_St5arrayIPcLm2EEEEviT0_T1_ --------------------------
	.section	.text._ZN2at6native29vectorized_elementwise_kernelILi4EZZZNS0_18GeluCUDAKernelImplERNS_18TensorIteratorBaseENS0_8GeluTypeEENKUlvE_clEvENKUlvE1_clEvEUlN3c104HalfEE_St5arrayIPcLm2EEEEviT0_T1_,"ax",@progbits
	.align	128
        .global         _ZN2at6native29vectorized_elementwise_kernelILi4EZZZNS0_18GeluCUDAKernelImplERNS_18TensorIteratorBaseENS0_8GeluTypeEENKUlvE_clEvENKUlvE1_clEvEUlN3c104HalfEE_St5arrayIPcLm2EEEEviT0_T1_
        .type           _ZN2at6native29vectorized_elementwise_kernelILi4EZZZNS0_18GeluCUDAKernelImplERNS_18TensorIteratorBaseENS0_8GeluTypeEENKUlvE_clEvENKUlvE1_clEvEUlN3c104HalfEE_St5arrayIPcLm2EEEEviT0_T1_,@function
        .size           _ZN2at6native29vectorized_elementwise_kernelILi4EZZZNS0_18GeluCUDAKernelImplERNS_18TensorIteratorBaseENS0_8GeluTypeEENKUlvE_clEvENKUlvE1_clEvEUlN3c104HalfEE_St5arrayIPcLm2EEEEviT0_T1_,(.L_x_12919 - _ZN2at6native29vectorized_elementwise_kernelILi4EZZZNS0_18GeluCUDAKernelImplERNS_18TensorIteratorBaseENS0_8GeluTypeEENKUlvE_clEvENKUlvE1_clEvEUlN3c104HalfEE_St5arrayIPcLm2EEEEviT0_T1_)
        .other          _ZN2at6native29vectorized_elementwise_kernelILi4EZZZNS0_18GeluCUDAKernelImplERNS_18TensorIteratorBaseENS0_8GeluTypeEENKUlvE_clEvENKUlvE1_clEvEUlN3c104HalfEE_St5arrayIPcLm2EEEEviT0_T1_,@"STO_CUDA_ENTRY STV_DEFAULT"
_ZN2at6native29vectorized_elementwise_kernelILi4EZZZNS0_18GeluCUDAKernelImplERNS_18TensorIteratorBaseENS0_8GeluTypeEENKUlvE_clEvENKUlvE1_clEvEUlN3c104HalfEE_St5arrayIPcLm2EEEEviT0_T1_:
.text._ZN2at6native29vectorized_elementwise_kernelILi4EZZZNS0_18GeluCUDAKernelImplERNS_18TensorIteratorBaseENS0_8GeluTypeEENKUlvE_clEvENKUlvE1_clEvEUlN3c104HalfEE_St5arrayIPcLm2EEEEviT0_T1_:
        /* <DEDUP_REMOVED lines=14> */
[--C-:B--2---:R-:W-:Y:S02]  /*00e0*/  HADD2.F32 R14, -RZ, R12.reuse.H0_H0 ;  /* 0x2000000cff0e7230 */ /* 0x104fe40000004100 */
[--C-:B------:R-:W-:Y:S02]  /*00f0*/  HADD2.F32 R9, -RZ, R13.reuse.H0_H0 ;  /* 0x2000000dff097230 */ /* 0x100fe40000004100 */
[----:B------:R-:W-:Y:S02]  /*0100*/  HADD2.F32 R5, -RZ, R12.H1_H1 ;  /* 0x3000000cff057230 */ /* 0x000fe40000004100 */
[----:B------:R-:W-:Y:S01]  /*0110*/  FMUL.FTZ R7, R14, R14 ;  /* 0x0000000e0e077220 */ /* 0x000fe20000410000 */
[----:B------:R-:W-:-:S02]  /*0120*/  HADD2.F32 R15, -RZ, R13.H1_H1 ;  /* 0x3000000dff0f7230 */ /* 0x000fc40000004100 */
[----:B------:R-:W-:Y:S01]  /*0130*/  FMUL.FTZ R8, R9, R9 ;  /* 0x0000000909087220 */ /* 0x000fe20000410000 */
[----:B------:R-:W-:Y:S01]  /*0140*/  FMUL.FTZ R4, R5, R5 ;  /* 0x0000000505047220 */ /* 0x000fe20000410000 */
[----:B------:R-:W-:Y:S02]  /*0150*/  FMUL.FTZ R7, R14, R7 ;  /* 0x000000070e077220 */ /* 0x000fe40000410000 */
[----:B------:R-:W-:Y:S01]  /*0160*/  FMUL.FTZ R8, R9, R8 ;  /* 0x0000000809087220 */ /* 0x000fe20000410000 */
[----:B------:R-:W-:Y:S01]  /*0170*/  FMUL.FTZ R12, R15, R15 ;  /* 0x0000000f0f0c7220 */ /* 0x000fe20000410000 */
[----:B------:R-:W-:Y:S01]  /*0180*/  FMUL.FTZ R4, R5, R4 ;  /* 0x0000000405047220 */ /* 0x000fe20000410000 */
[----:B------:R-:W-:Y:S01]  /*0190*/  FFMA.FTZ R7, R7, 0.044714998453855514526, R14 ;  /* 0x3d37271307077823 */ /* 0x000fe2000001000e */
[----:B0-----:R-:W-:Y:S01]  /*01a0*/  FFMA.FTZ R10, R8, 0.044714998453855514526, R9 ;  /* 0x3d372713080a7823 */ /* 0x001fe20000010009 */
[--C-:B---3--:R-:W-:Y:S02]  /*01b0*/  HADD2.F32 R8, -RZ, R2.reuse.H1_H1 ;  /* 0x30000002ff087230 */ /* 0x108fe40000004100 */
[----:B------:R-:W-:Y:S01]  /*01c0*/  FFMA.FTZ R4, R4, 0.044714998453855514526, R5 ;  /* 0x3d37271304047823 */ /* 0x000fe20000010005 */
[----:B------:R-:W-:Y:S01]  /*01d0*/  FMUL.FTZ R7, R7, 0.79788458347320556641 ;  /* 0x3f4c422a07077820 */ /* 0x000fe20000410000 */
[----:B------:R-:W-:Y:S01]  /*01e0*/  FMUL.FTZ R12, R15, R12 ;  /* 0x0000000c0f0c7220 */ /* 0x000fe20000410000 */
[----:B------:R-:W-:Y:S01]  /*01f0*/  FMUL.FTZ R10, R10, 0.79788458347320556641 ;  /* 0x3f4c422a0a0a7820 */ /* 0x000fe20000410000 */
[----:B------:R-:W-:Y:S01]  /*0200*/  FMUL.FTZ R13, R8, R8 ;  /* 0x00000008080d7220 */ /* 0x000fe20000410000 */
[----:B------:R-:W-:Y:S01]  /*0210*/  FMUL.FTZ R17, R4, 0.79788458347320556641 ;  /* 0x3f4c422a04117820 */ /* 0x000fe20000410000 */
[----:B------:R0:W1:Y:S01]  /*0220*/  MUFU.TANH R16, R7 ;  /* 0x0000000700107308 */ /* 0x0000620000002400 */
[----:B------:R-:W-:-:S02]  /*0230*/  HADD2.F32 R4, -RZ, R2.H0_H0 ;  /* 0x20000002ff047230 */ /* 0x000fc40000004100 */
[----:B------:R-:W-:Y:S01]  /*0240*/  FMUL.FTZ R21, R8, R13 ;  /* 0x0000000d08157220 */ /* 0x000fe20000410000 */
[--C-:B------:R-:W-:Y:S02]  /*0250*/  HADD2.F32 R13, -RZ, R3.reuse.H1_H1 ;  /* 0x30000003ff0d7230 */ /* 0x100fe40000004100 */
[----:B------:R-:W-:Y:S01]  /*0260*/  FFMA.FTZ R12, R12, 0.044714998453855514526, R15 ;  /* 0x3d3727130c0c7823 */ /* 0x000fe2000001000f */
[----:B------:R-:W-:Y:S01]  /*0270*/  FMUL.FTZ R14, R14, 0.5 ;  /* 0x3f0000000e0e7820 */ /* 0x000fe20000410000 */
[C---:B------:R-:W-:Y:S01]  /*0280*/  FMUL.FTZ R11, R4.reuse, R4 ;  /* 0x00000004040b7220 */ /* 0x040fe20000410000 */
[----:B------:R-:W-:Y:S01]  /*0290*/  FFMA.FTZ R21, R21, 0.044714998453855514526, R8 ;  /* 0x3d37271315157823 */ /* 0x000fe20000010008 */
[C---:B------:R-:W-:Y:S01]  /*02a0*/  FMUL.FTZ R22, R13.reuse, R13 ;  /* 0x0000000d0d167220 */ /* 0x040fe20000410000 */
[----:B0-----:R-:W-:Y:S02]  /*02b0*/  HADD2.F32 R7, -RZ, R3.H0_H0 ;  /* 0x20000003ff077230 */ /* 0x001fe40000004100 */
[----:B------:R-:W-:Y:S01]  /*02c0*/  FMUL.FTZ R11, R4, R11 ;  /* 0x0000000b040b7220 */ /* 0x000fe20000410000 */
[----:B------:R0:W2:Y:S01]  /*02d0*/  MUFU.TANH R18, R10 ;  /* 0x0000000a00127308 */ /* 0x0000a20000002400 */
[----:B------:R-:W-:Y:S01]  /*02e0*/  FMUL.FTZ R22, R13, R22 ;  /* 0x000000160d167220 */ /* 0x000fe20000410000 */
[----:B------:R-:W-:Y:S01]  /*02f0*/  FMUL.FTZ R19, R12, 0.79788458347320556641 ;  /* 0x3f4c422a0c137820 */ /* 0x000fe20000410000 */
[----:B------:R-:W-:Y:S01]  /*0300*/  FMUL.FTZ R2, R7, R7 ;  /* 0x0000000707027220 */ /* 0x000fe20000410000 */
[----:B------:R-:W-:Y:S01]  /*0310*/  FFMA.FTZ R11, R11, 0.044714998453855514526, R4 ;  /* 0x3d3727130b0b7823 */ /* 0x000fe20000010004 */
[----:B------:R-:W-:Y:S01]  /*0320*/  FFMA.FTZ R22, R22, 0.044714998453855514526, R13 ;  /* 0x3d37271316167823 */ /* 0x000fe2000001000d */
[----:B------:R-:W-:Y:S01]  /*0330*/  FMUL.FTZ R4, R4, 0.5 ;  /* 0x3f00000004047820 */ /* 0x000fe20000410000 */
[----:B------:R-:W-:Y:S01]  /*0340*/  FMUL.FTZ R20, R7, R2 ;  /* 0x0000000207147220 */ /* 0x000fe20000410000 */
[----:B------:R-:W3:Y:S01]  /*0350*/  MUFU.TANH R17, R17 ;  /* 0x0000001100117308 */ /* 0x000ee20000002400 */
[----:B------:R-:W4:Y:S01]  /*0360*/  LDC.64 R2, c[0x0][0x218] ;  /* 0x00008600ff027b82 */ /* 0x000f220000000a00 */
[----:B------:R-:W-:Y:S01]  /*0370*/  FMUL.FTZ R12, R11, 0.79788458347320556641 ;  /* 0x3f4c422a0b0c7820 */ /* 0x000fe20000410000 */
[----:B------:R-:W-:Y:S01]  /*0380*/  FFMA.FTZ R20, R20, 0.044714998453855514526, R7 ;  /* 0x3d37271314147823 */ /* 0x000fe20000010007 */
[----:B0-----:R-:W-:Y:S01]  /*0390*/  FMUL.FTZ R10, R21, 0.79788458347320556641 ;  /* 0x3f4c422a150a7820 */ /* 0x001fe20000410000 */
[----:B------:R-:W-:Y:S01]  /*03a0*/  FMUL.FTZ R23, R22, 0.79788458347320556641 ;  /* 0x3f4c422a16177820 */ /* 0x000fe20000410000 */
[----:B------:R-:W-:Y:S01]  /*03b0*/  FMUL.FTZ R21, R9, 0.5 ;  /* 0x3f00000009157820 */ /* 0x000fe20000410000 */
[----:B------:R-:W-:Y:S01]  /*03c0*/  FMUL.FTZ R11, R20, 0.79788458347320556641 ;  /* 0x3f4c422a140b7820 */ /* 0x000fe20000410000 */
[----:B------:R-:W-:Y:S01]  /*03d0*/  FMUL.FTZ R20, R5, 0.5 ;  /* 0x3f00000005147820 */ /* 0x000fe20000410000 */
[----:B------:R-:W0:Y:S01]  /*03e0*/  MUFU.TANH R19, R19 ;  /* 0x0000001300137308 */ /* 0x000e220000002400 */
[----:B-1----:R-:W-:Y:S01]  /*03f0*/  FADD.FTZ R9, R16, 1 ;  /* 0x3f80000010097421 */ /* 0x002fe20000010000 */
[----:B------:R-:W-:Y:S01]  /*0400*/  FMUL.FTZ R22, R15, 0.5 ;  /* 0x3f0000000f167820 */ /* 0x000fe20000410000 */
[----:B--2---:R-:W-:Y:S01]  /*0410*/  FADD.FTZ R18, R18, 1 ;  /* 0x3f80000012127421 */ /* 0x004fe20000010000 */
[----:B------:R-:W-:Y:S01]  /*0420*/  FMUL.FTZ R8, R8, 0.5 ;  /* 0x3f00000008087820 */ /* 0x000fe20000410000 */
[----:B------:R-:W-:-:S02]  /*0430*/  FMUL.FTZ R9, R14, R9 ;  /* 0x000000090e097220 */ /* 0x000fc40000410000 */
[----:B------:R-:W-:Y:S01]  /*0440*/  FMUL.FTZ R15, R21, R18 ;  /* 0x00000012150f7220 */ /* 0x000fe20000410000 */
[----:B------:R-:W1:Y:S01]  /*0450*/  MUFU.TANH R10, R10 ;  /* 0x0000000a000a7308 */ /* 0x000e620000002400 */
[----:B---3--:R-:W-:-:S04]  /*0460*/  FADD.FTZ R17, R17, 1 ;  /* 0x3f80000011117421 */ /* 0x008fc80000010000 */
[----:B------:R-:W-:Y:S01]  /*0470*/  FMUL.FTZ R14, R20, R17 ;  /* 0x00000011140e7220 */ /* 0x000fe20000410000 */
[----:B------:R-:W-:Y:S02]  /*0480*/  FMUL.FTZ R17, R13, 0.5 ;  /* 0x3f0000000d117820 */ /* 0x000fe40000410000 */
[----:B------:R-:W2:Y:S01]  /*0490*/  MUFU.TANH R12, R12 ;  /* 0x0000000c000c7308 */ /* 0x000ea20000002400 */
[----:B----4-:R-:W-:-:S04]  /*04a0*/  IMAD.WIDE.U32 R2, R6, 0x2, R2 ;  /* 0x0000000206027825 */ /* 0x010fc800078e0002 */
[----:B------:R-:W-:Y:S01]  /*04b0*/  FMUL.FTZ R6, R7, 0.5 ;  /* 0x3f00000007067820 */ /* 0x000fe20000410000 */
[----:B0-----:R-:W-:Y:S01]  /*04c0*/  FADD.FTZ R19, R19, 1 ;  /* 0x3f80000013137421 */ /* 0x001fe20000010000 */
[----:B------:R-:W-:-:S03]  /*04d0*/  F2FP.F16.F32.PACK_AB R14, R14, R9 ;  /* 0x000000090e0e723e */ /* 0x000fc600000000ff */
[----:B------:R-:W-:Y:S01]  /*04e0*/  FMUL.FTZ R16, R22, R19 ;  /* 0x0000001316107220 */ /* 0x000fe20000410000 */
[----:B------:R-:W0:Y:S01]  /*04f0*/  MUFU.TANH R11, R11 ;  /* 0x0000000b000b7308 */ /* 0x000e220000002400 */
[----:B-1----:R-:W-:Y:S01]  /*0500*/  FADD.FTZ R13, R10, 1 ;  /* 0x3f8000000a0d7421 */ /* 0x002fe20000010000 */
[----:B------:R-:W-:Y:S02]  /*0510*/  IMAD.WIDE R2, R0, 0x8, R2 ;  /* 0x0000000800027825 */ /* 0x000fe400078e0202 */
[----:B------:R-:W-:Y:S02]  /*0520*/  F2FP.F16.F32.PACK_AB R15, R16, R15 ;  /* 0x0000000f100f723e */ /* 0x000fe400000000ff */
[----:B------:R-:W-:Y:S02]  /*0530*/  FMUL.FTZ R13, R8, R13 ;  /* 0x0000000d080d7220 */ /* 0x000fe40000410000 */
[----:B------:R-:W1:Y:S01]  /*0540*/  MUFU.TANH R5, R23 ;  /* 0x0000001700057308 */ /* 0x000e620000002400 */
[----:B--2---:R-:W-:Y:S01]  /*0550*/  FADD.FTZ R7, R12, 1 ;  /* 0x3f8000000c077421 */ /* 0x004fe20000010000 */
[----:B------:R-:W-:Y:S03]  /*0560*/  STG.E.64 desc[UR4][R2.64], R14 ;  /* 0x0000000e02007986 */ /* 0x000fe6000c101b04 */
[----:B------:R-:W-:Y:S01]  /*0570*/  FMUL.FTZ R4, R4, R7 ;  /* 0x0000000704047220 */ /* 0x000fe20000410000 */
[----:B0-----:R-:W-:-:S04]  /*0580*/  FADD.FTZ R11, R11, 1 ;  /* 0x3f8000000b0b7421 */ /* 0x001fc80000010000 */
[----:B------:R-:W-:Y:S01]  /*0590*/  F2FP.F16.F32.PACK_AB R4, R13, R4 ;  /* 0x000000040d04723e */ /* 0x000fe200000000ff */
[----:B------:R-:W-:Y:S01]  /*05a0*/  FMUL.FTZ R6, R6, R11 ;  /* 0x0000000b06067220 */ /* 0x000fe20000410000 */
[----:B-1----:R-:W-:-:S04]  /*05b0*/  FADD.FTZ R10, R5, 1 ;  /* 0x3f800000050a7421 */ /* 0x002fc80000010000 */
[----:B------:R-:W-:-:S05]  /*05c0*/  FMUL.FTZ R17, R17, R10 ;  /* 0x0000000a11117220 */ /* 0x000fca0000410000 */
[----:B------:R-:W-:-:S05]  /*05d0*/  F2FP.F16.F32.PACK_AB R5, R17, R6 ;  /* 0x000000061105723e */ /* 0x000fca00000000ff */
[----:B------:R-:W-:Y:S01]  /*05e0*/  STG.E.64 desc[UR4][R2.64+0x400], R4 ;  /* 0x0004000402007986 */ /* 0x000fe2000c101b04 */
[----:B------:R-:W-:Y:S05]  /*05f0*/  EXIT ;  /* 0x000000000000794d */ /* 0x000fea0003800000 */
.L_x_11380:
        /* <DEDUP_REMOVED lines=84> */
.L_x_11382:
[----:B------:R-:W-:Y:S05]  /*0b40*/  BSYNC B0 ;  /* 0x0000000000007941 */ /* 0x000fea0003800000 */
.L_x_11381:
        /* <DEDUP_REMOVED lines=15> */
.L_x_11384:
[----:B------:R-:W-:Y:S05]  /*0c40*/  BSYNC B0 ;  /* 0x0000000000007941 */ /* 0x000fea0003800000 */
.L_x_11383:
        /* <DEDUP_REMOVED lines=13> */
.L_x_11386:
[----:B------:R-:W-:Y:S05]  /*0d20*/  BSYNC B0 ;  /* 0x0000000000007941 */ /* 0x000fea0003800000 */
.L_x_11385:
        /* <DEDUP_REMOVED lines=12> */
.L_x_11388:
[----:B------:R-:W-:Y:S05]  /*0df0*/  BSYNC B0 ;  /* 0x0000000000007941 */ /* 0x000fea0003800000 */
.L_x_11387:
        /* <DEDUP_REMOVED lines=12> */
.L_x_11390:
[----:B------:R-:W-:Y:S05]  /*0ec0*/  BSYNC B0 ;  /* 0x0000000000007941 */ /* 0x000fea0003800000 */
.L_x_11389:
        /* <DEDUP_REMOVED lines=12> */
.L_x_11392:
[----:B------:R-:W-:Y:S05]  /*0f90*/  BSYNC B0 ;  /* 0x0000000000007941 */ /* 0x000fea0003800000 */
.L_x_11391:
        /* <DEDUP_REMOVED lines=12> */
.L_x_11394:
[----:B------:R-:W-:Y:S05]  /*1060*/  BSYNC B0 ;  /* 0x0000000000007941 */ /* 0x000fea0003800000 */
.L_x_11393:
        /* <DEDUP_REMOVED lines=12> */
.L_x_11396:
[----:B------:R-:W-:Y:S05]  /*1130*/  BSYNC B0 ;  /* 0x0000000000007941 */ /* 0x000fea0003800000 */
.L_x_11395:
        /* <DEDUP_REMOVED lines=18> */
.L_x_11399:
[----:B------:R-:W-:-:S13]  /*1260*/  ISETP.GE.AND P0, PT, R7, R5, PT ;  /* 0x000000050700720c */ /* 0x000fda0003f06270 */
[----:B------:R-:W-:Y:S05]  /*1270*/  @P0 BRA `(.L_x_11401) ;  /* 0x0000000000300947 */ /* 0x000fea0003800000 */
[----:B0-----:R-:W0:Y:S01]  /*1280*/  LDC.64 R2, c[0x0][0x218] ;  /* 0x00008600ff027b82 */ /* 0x001e220000000a00 */
[----:B------:R-:W-:Y:S02]  /*1290*/  IADD3 R11, R6, R7, RZ ;  /* 0x00000007060b7210 */ /* 0x000fe40007ffe0ff */
[----:B------:R-:W-:-:S03]  /*12a0*/  IADD3 R7, R7, 0x80, RZ ;  /* 0x0000008007077810 */ /* 0x000fc60007ffe0ff */
[----:B0-----:R-:W-:-:S05]  /*12b0*/  IMAD.WIDE.U32 R2, R11, 0x2, R2 ;  /* 0x000000020b027825 */ /* 0x001fca00078e0002 */
[----:B------:R1:W-:Y:S02]  /*12c0*/  STG.E.U16 desc[UR4][R2.64], R14 ;  /* 0x0000000e02007986 */ /* 0x0003e4000c101504 */
.L_x_11400:
[----:B------:R-:W-:-:S13]  /*12d0*/  ISETP.GE.AND P0, PT, R7, R5, PT ;  /* 0x000000050700720c */ /* 0x000fda0003f06270 */
[----:B------:R-:W-:Y:S05]  /*12e0*/  @P0 BRA `(.L_x_11402) ;  /* 0x0000000000340947 */ /* 0x000fea0003800000 */
[----:B01----:R-:W0:Y:S01]  /*12f0*/  LDC.64 R2, c[0x0][0x218] ;  /* 0x00008600ff027b82 */ /* 0x003e220000000a00 */
[----:B------:R-:W-:Y:S02]  /*1300*/  IADD3 R11, R6, R7, RZ ;  /* 0x00000007060b7210 */ /* 0x000fe40007ffe0ff */
[----:B------:R-:W-:-:S03]  /*1310*/  IADD3 R7, R7, 0x80, RZ ;  /* 0x0000008007077810 */ /* 0x000fc60007ffe0ff */
[----:B0-----:R-:W-:-:S05]  /*1320*/  IMAD.WIDE.U32 R2, R11, 0x2, R2 ;  /* 0x000000020b027825 */ /* 0x001fca00078e0002 */
[----:B-----5:R1:W-:Y:S02]  /*1330*/  STG.E.U16 desc[UR4][R2.64], R4 ;  /* 0x0000000402007986 */ /* 0x0203e4000c101504 */
.L_x_11401:
        /* <DEDUP_REMOVED lines=8> */
.L_x_11402:
[----:B------:R-:W-:Y:S05]  /*13c0*/  BSYNC B1 ;  /* 0x0000000000017941 */ /* 0x000fea0003800000 */
.L_x_11398:
[----:B------:R-:W-:-:S13]  /*13d0*/  ISETP.GE.AND P0, PT, R7, R5, PT ;  /* 0x000000050700720c */ /* 0x000fda0003f06270 */
[----:B012---:R-:W0:Y:S01]  /*13e0*/  @!P0 LDC.64 R2, c[0x0][0x218] ;  /* 0x00008600ff028b82 */ /* 0x007e220000000a00 */
[----:B------:R-:W-:Y:S02]  /*13f0*/  @!P0 IADD3 R11, R6, R7, RZ ;  /* 0x00000007060b8210 */ /* 0x000fe40007ffe0ff */
[----:B------:R-:W-:-:S03]  /*1400*/  @!P0 IADD3 R7, R7, 0x80, RZ ;  /* 0x0000008007078810 */ /* 0x000fc60007ffe0ff */
[----:B0-----:R-:W-:-:S05]  /*1410*/  @!P0 IMAD.WIDE.U32 R2, R11, 0x2, R2 ;  /* 0x000000020b028825 */ /* 0x001fca00078e0002 */
[----:B------:R2:W-:Y:S02]  /*1420*/  @!P0 STG.E.U16 desc[UR4][R2.64], R9 ;  /* 0x0000000902008986 */ /* 0x0005e4000c101504 */
.L_x_11403:
[----:B------:R-:W-:Y:S05]  /*1430*/  BSYNC B0 ;  /* 0x0000000000007941 */ /* 0x000fea0003800000 */
.L_x_11397:
        /* <DEDUP_REMOVED lines=8> */
.L_x_11404:
        /* <DEDUP_REMOVED lines=12> */
.L_x_12919:


//--------------------- .text._ZN2at6native29vectorized_elementwise_kernelILi8EZZZNS0_18GeluCUDAKernelImplERNS_18TensorIteratorBaseENS0_8GeluTypeEENKUlvE_clEvENKUlvE1_clEvEUlN3c104HalfEE_St5arrayIPcLm2EEEEviT0_T1_ --------------------------
	.section	.text._ZN2at6native29vectorized_elementwise_kernelILi8EZZZNS0_18GeluCUDAKernelImplERNS_18TensorIteratorBaseENS0_8GeluTypeEENKUlvE_clEvENKUlvE1_clEvEUlN3c104HalfEE_St5arrayIPcLm2EEEEviT0_T1_,"ax",@progbits
	.align	128
        .global         _ZN2at6native29vectorized_elementwise_kernelILi8EZZZNS0_18GeluCUDAKernelImplERNS_18TensorIteratorBaseENS0_8GeluTypeEENKUlvE_clEvENKUlvE1_clEvEUlN3c104HalfEE_St5arrayIPcLm2EEEEviT0_T1_
        .type           _ZN2at6native29vectorized_elementwise_kernelILi8EZZZNS0_18GeluCUDAKernelImplERNS_18TensorIteratorBaseENS0_8GeluTypeEENKUlvE_clEvENKUlvE1_clEvEUlN3c104HalfEE_St5arrayIPcLm2EEEEviT0_T1_,@function
        .size           _ZN2at6native29vectorized_elementwise_kernelILi8EZZZNS0_18GeluCUDAKernelImplERNS_18TensorIteratorBaseENS0_8GeluTypeEENKUlvE_clEvENKUlvE1_clEvEUlN3c104HalfEE_St5arrayIPcLm2EEEEviT0_T1_,(.L_x_12920 - _ZN2at6native29vectorized_elementwise_kernelILi8EZZZNS0_18GeluCUDAKernelImplERNS_18TensorIteratorBaseENS0_8GeluTypeEENKUlvE_clEvENKUlvE1_clEvEUlN3c104HalfEE_St5arrayIPcLm2EEEEviT0_T1_)
        .other          _ZN2at6native29vectorized_elementwise_kernelILi8EZZZNS0_18GeluCUDAKernelImplERNS_18TensorIteratorBaseENS0_8GeluTypeEENKUlvE_clEvENKUlvE1_clEvEUlN3c104HalfEE_St5arrayIPcLm2EEEEviT0_T1_,@"STO_CUDA_ENTRY STV_DEFAULT"
_ZN2at6native29vectorized_elementwise_kernelILi8EZZZNS0_18GeluCUDAKernelImplERNS_18TensorIteratorBaseENS0_8GeluTypeEENKUlvE_clEvENKUlvE1_clEvEUlN3c104HalfEE_St5arrayIPcLm2EEEEviT0_T1_:
.text._ZN2at6native29vectorized_elementwise_kernelILi8EZZZNS0_18GeluCUDAKernelImplERNS_18TensorIteratorBaseENS0_8GeluTypeEENKUlvE_clEvENKUlvE1_clEvEUlN3c104HalfEE_St5arrayIPcLm2EEEEviT0_T1_:
        /* <DEDUP_REMOVED lines=13> */
[--C-:B--2---:R-:W-:Y:S02]  /*00d0*/  HADD2.F32 R5, -RZ, R8.reuse.H0_H0 ;  /* 0x20000008ff057230 */ /* 0x104fe40000004100 */
[--C-:B------:R-:W-:Y:S02]  /*00e0*/  HADD2.F32 R15, -RZ, R9.reuse.H1_H1 ;  /* 0x30000009ff0f7230 */ /* 0x100fe40000004100 */
[----:B------:R-:W-:Y:S02]  /*00f0*/  HADD2.F32 R8, -RZ, R8.H1_H1 ;  /* 0x30000008ff087230 */ /* 0x000fe40000004100 */
[----:B------:R-:W-:Y:S01]  /*0100*/  FMUL.FTZ R4, R5, R5 ;  /* 0x0000000505047220 */ /* 0x000fe20000410000 */
[----:B------:R-:W-:Y:S02]  /*0110*/  HADD2.F32 R7, -RZ, R9.H0_H0 ;  /* 0x20000009ff077230 */ /* 0x000fe40000004100 */
[----:B------:R-:W-:Y:S01]  /*0120*/  FMUL.FTZ R12, R15, R15 ;  /* 0x0000000f0f0c7220 */ /* 0x000fe20000410000 */
[----:B------:R-:W-:-:S02]  /*0130*/  HADD2.F32 R9, -RZ, R11.H0_H0 ;  /* 0x2000000bff097230 */ /* 0x000fc40000004100 */
[----:B------:R-:W-:Y:S01]  /*0140*/  FMUL.FTZ R4, R5, R4 ;  /* 0x0000000405047220 */ /* 0x000fe20000410000 */
[----:B------:R-:W-:Y:S01]  /*0150*/  FMUL.FTZ R13, R8, R8 ;  /* 0x00000008080d7220 */ /* 0x000fe20000410000 */
[----:B------:R-:W-:Y:S02]  /*0160*/  HADD2.F32 R14, -RZ, R11.H1_H1 ;  /* 0x3000000bff0e7230 */ /* 0x000fe40000004100 */
[----:B------:R-:W-:Y:S01]  /*0170*/  FMUL.FTZ R2, R7, R7 ;  /* 0x0000000707027220 */ /* 0x000fe20000410000 */
[----:B------:R-:W-:Y:S01]  /*0180*/  FFMA.FTZ R4, R4, 0.044714998453855514526, R5 ;  /* 0x3d37271304047823 */ /* 0x000fe20000010005 */
[----:B------:R-:W-:Y:S01]  /*0190*/  FMUL.FTZ R12, R15, R12 ;  /* 0x0000000c0f0c7220 */ /* 0x000fe20000410000 */
[----:B------:R-:W-:Y:S01]  /*01a0*/  FMUL.FTZ R13, R8, R13 ;  /* 0x0000000d080d7220 */ /* 0x000fe20000410000 */
[----:B------:R-:W-:Y:S01]  /*01b0*/  FMUL.FTZ R20, R9, R9 ;  /* 0x0000000909147220 */ /* 0x000fe20000410000 */
[----:B------:R-:W-:Y:S01]  /*01c0*/  FMUL.FTZ R16, R4, 0.79788458347320556641 ;  /* 0x3f4c422a04107820 */ /* 0x000fe20000410000 */
[----:B------:R-:W-:-:S02]  /*01d0*/  HADD2.F32 R4, -RZ, R10.H0_H0 ;  /* 0x2000000aff047230 */ /* 0x000fc40000004100 */
[----:B------:R-:W-:Y:S01]  /*01e0*/  FMUL.FTZ R2, R7, R2 ;  /* 0x0000000207027220 */ /* 0x000fe20000410000 */
[----:B------:R-:W-:Y:S02]  /*01f0*/  HADD2.F32 R10, -RZ, R10.H1_H1 ;  /* 0x3000000aff0a7230 */ /* 0x000fe40000004100 */
[----:B------:R-:W-:Y:S01]  /*0200*/  FFMA.FTZ R12, R12, 0.044714998453855514526, R15 ;  /* 0x3d3727130c0c7823 */ /* 0x000fe2000001000f */
[----:B------:R-:W-:Y:S01]  /*0210*/  FFMA.FTZ R13, R13, 0.044714998453855514526, R8 ;  /* 0x3d3727130d0d7823 */ /* 0x000fe20000010008 */
[----:B------:R-:W-:Y:S01]  /*0220*/  FMUL.FTZ R3, R4, R4 ;  /* 0x0000000404037220 */ /* 0x000fe20000410000 */
[----:B------:R-:W-:Y:S01]  /*0230*/  FMUL.FTZ R20, R9, R20 ;  /* 0x0000001409147220 */ /* 0x000fe20000410000 */
[----:B------:R-:W-:Y:S01]  /*0240*/  FMUL.FTZ R21, R10, R10 ;  /* 0x0000000a0a157220 */ /* 0x000fe20000410000 */
[----:B------:R-:W-:Y:S01]  /*0250*/  FFMA.FTZ R2, R2, 0.044714998453855514526, R7 ;  /* 0x3d37271302027823 */ /* 0x000fe20000010007 */
[----:B------:R-:W-:Y:S01]  /*0260*/  FMUL.FTZ R3, R4, R3 ;  /* 0x0000000304037220 */ /* 0x000fe20000410000 */
[----:B------:R-:W-:Y:S01]  /*0270*/  FMUL.FTZ R12, R12, 0.79788458347320556641 ;  /* 0x3f4c422a0c0c7820 */ /* 0x000fe20000410000 */
[----:B------:R-:W-:Y:S01]  /*0280*/  FMUL.FTZ R21, R10, R21 ;  /* 0x000000150a157220 */ /* 0x000fe20000410000 */
[----:B------:R-:W-:Y:S01]  /*0290*/  FMUL.FTZ R13, R13, 0.79788458347320556641 ;  /* 0x3f4c422a0d0d7820 */ /* 0x000fe20000410000 */
[----:B------:R-:W-:Y:S01]  /*02a0*/  FFMA.FTZ R20, R20, 0.044714998453855514526, R9 ;  /* 0x3d37271314147823 */ /* 0x000fe20000010009 */
[----:B------:R-:W-:Y:S01]  /*02b0*/  FFMA.FTZ R3, R3, 0.044714998453855514526, R4 ;  /* 0x3d37271303037823 */ /* 0x000fe20000010004 */
[----:B------:R-:W-:Y:S01]  /*02c0*/  FFMA.FTZ R21, R21, 0.044714998453855514526, R10 ;  /* 0x3d37271315157823 */ /* 0x000fe2000001000a */
[----:B------:R-:W-:Y:S01]  /*02d0*/  FMUL.FTZ R2, R2, 0.79788458347320556641 ;  /* 0x3f4c422a02027820 */ /* 0x000fe20000410000 */
[----:B------:R0:W1:Y:S01]  /*02e0*/  MUFU.TANH R19, R12 ;  /* 0x0000000c00137308 */ /* 0x0000620000002400 */
[----:B------:R-:W-:Y:S01]  /*02f0*/  FMUL.FTZ R4, R4, 0.5 ;  /* 0x3f00000004047820 */ /* 0x000fe20000410000 */
[----:B------:R-:W-:Y:S01]  /*0300*/  FMUL.FTZ R11, R21, 0.79788458347320556641 ;  /* 0x3f4c422a150b7820 */ /* 0x000fe20000410000 */
[----:B------:R-:W-:Y:S01]  /*0310*/  FMUL.FTZ R21, R14, R14 ;  /* 0x0000000e0e157220 */ /* 0x000fe20000410000 */
[----:B------:R-:W-:Y:S01]  /*0320*/  FMUL.FTZ R10, R10, 0.5 ;  /* 0x3f0000000a0a7820 */ /* 0x000fe20000410000 */
[----:B------:R-:W-:Y:S01]  /*0330*/  FMUL.FTZ R8, R8, 0.5 ;  /* 0x3f00000008087820 */ /* 0x000fe20000410000 */
[----:B------:R-:W-:Y:S01]  /*0340*/  FMUL.FTZ R22, R15, 0.5 ;  /* 0x3f0000000f167820 */ /* 0x000fe20000410000 */
[----:B------:R-:W-:Y:S01]  /*0350*/  FMUL.FTZ R21, R14, R21 ;  /* 0x000000150e157220 */ /* 0x000fe20000410000 */
[----:B------:R2:W3:Y:S01]  /*0360*/  MUFU.TANH R17, R13 ;  /* 0x0000000d00117308 */ /* 0x0004e20000002400 */
[----:B0-----:R-:W-:Y:S01]  /*0370*/  FMUL.FTZ R12, R20, 0.79788458347320556641 ;  /* 0x3f4c422a140c7820 */ /* 0x001fe20000410000 */
[----:B------:R-:W-:Y:S01]  /*0380*/  FMUL.FTZ R20, R5, 0.5 ;  /* 0x3f00000005147820 */ /* 0x000fe20000410000 */
[----:B------:R-:W-:Y:S01]  /*0390*/  FFMA.FTZ R21, R21, 0.044714998453855514526, R14 ;  /* 0x3d37271315157823 */ /* 0x000fe2000001000e */
[----:B------:R-:W-:Y:S01]  /*03a0*/  FMUL.FTZ R9, R9, 0.5 ;  /* 0x3f00000009097820 */ /* 0x000fe20000410000 */
[----:B------:R-:W-:-:S02]  /*03b0*/  FMUL.FTZ R14, R14, 0.5 ;  /* 0x3f0000000e0e7820 */ /* 0x000fc40000410000 */
[----:B------:R-:W-:Y:S01]  /*03c0*/  FMUL.FTZ R5, R21, 0.79788458347320556641 ;  /* 0x3f4c422a15057820 */ /* 0x000fe20000410000 */
[----:B------:R0:W4:Y:S01]  /*03d0*/  MUFU.TANH R18, R2 ;  /* 0x0000000200127308 */ /* 0x0001220000002400 */
[----:B--2---:R-:W-:Y:S01]  /*03e0*/  FMUL.FTZ R13, R3, 0.79788458347320556641 ;  /* 0x3f4c422a030d7820 */ /* 0x004fe20000410000 */
[----:B------:R-:W-:Y:S01]  /*03f0*/  FMUL.FTZ R21, R7, 0.5 ;  /* 0x3f00000007157820 */ /* 0x000fe20000410000 */
[----:B-1----:R-:W-:-:S05]  /*0400*/  FADD.FTZ R19, R19, 1 ;  /* 0x3f80000013137421 */ /* 0x002fca0000010000 */
[----:B------:R-:W1:Y:S01]  /*0410*/  MUFU.TANH R13, R13 ;  /* 0x0000000d000d7308 */ /* 0x000e620000002400 */
[----:B0-----:R-:W0:Y:S01]  /*0420*/  LDC.64 R2, c[0x0][0x218] ;  /* 0x00008600ff027b82 */ /* 0x001e220000000a00 */
[----:B---3--:R-:W-:-:S04]  /*0430*/  FADD.FTZ R17, R17, 1 ;  /* 0x3f80000011117421 */ /* 0x008fc80000010000 */
[----:B------:R-:W-:Y:S02]  /*0440*/  FMUL.FTZ R8, R8, R17 ;  /* 0x0000001108087220 */ /* 0x000fe40000410000 */
[----:B------:R-:W2:Y:S01]  /*0450*/  MUFU.TANH R11, R11 ;  /* 0x0000000b000b7308 */ /* 0x000ea20000002400 */
[----:B----4-:R-:W-:-:S04]  /*0460*/  FADD.FTZ R18, R18, 1 ;  /* 0x3f80000012127421 */ /* 0x010fc80000010000 */
[----:B------:R-:W-:-:S03]  /*0470*/  FMUL.FTZ R15, R21, R18 ;  /* 0x00000012150f7220 */ /* 0x000fc60000410000 */
[----:B------:R-:W3:Y:S01]  /*0480*/  MUFU.TANH R16, R16 ;  /* 0x0000001000107308 */ /* 0x000ee20000002400 */
[----:B-1----:R-:W-:-:S04]  /*0490*/  FADD.FTZ R13, R13, 1 ;  /* 0x3f8000000d0d7421 */ /* 0x002fc80000010000 */
[----:B------:R-:W-:-:S03]  /*04a0*/  FMUL.FTZ R4, R4, R13 ;  /* 0x0000000d04047220 */ /* 0x000fc60000410000 */
[----:B------:R-:W1:Y:S01]  /*04b0*/  MUFU.TANH R12, R12 ;  /* 0x0000000c000c7308 */ /* 0x000e620000002400 */
[----:B--2---:R-:W-:Y:S01]  /*04c0*/  FADD.FTZ R11, R11, 1 ;  /* 0x3f8000000b0b7421 */ /* 0x004fe20000010000 */
[----:B0-----:R-:W-:-:S04]  /*04d0*/  IMAD.WIDE.U32 R2, R6, 0x2, R2 ;  /* 0x0000000206027825 */ /* 0x001fc800078e0002 */
[----:B------:R-:W-:Y:S02]  /*04e0*/  FMUL.FTZ R11, R10, R11 ;  /* 0x0000000b0a0b7220 */ /* 0x000fe40000410000 */
[----:B------:R-:W0:Y:S01]  /*04f0*/  MUFU.TANH R5, R5 ;  /* 0x0000000500057308 */ /* 0x000e220000002400 */
[----:B---3--:R-:W-:Y:S01]  /*0500*/  FADD.FTZ R7, R16, 1 ;  /* 0x3f80000010077421 */ /* 0x008fe20000010000 */
[----:B------:R-:W-:Y:S01]  /*0510*/  FMUL.FTZ R16, R22, R19 ;  /* 0x0000001316107220 */ /* 0x000fe20000410000 */
[----:B------:R-:W-:Y:S01]  /*0520*/  F2FP.F16.F32.PACK_AB R10, R11, R4 ;  /* 0x000000040b0a723e */ /* 0x000fe200000000ff */
[----:B------:R-:W-:-:S04]  /*0530*/  IMAD.WIDE R2, R0, 0x10, R2 ;  /* 0x0000001000027825 */ /* 0x000fc800078e0202 */
[----:B------:R-:W-:Y:S01]  /*0540*/  FMUL.FTZ R7, R20, R7 ;  /* 0x0000000714077220 */ /* 0x000fe20000410000 */
[----:B-1----:R-:W-:-:S04]  /*0550*/  FADD.FTZ R12, R12, 1 ;  /* 0x3f8000000c0c7421 */ /* 0x002fc80000010000 */
[----:B------:R-:W-:Y:S01]  /*0560*/  F2FP.F16.F32.PACK_AB R8, R8, R7 ;  /* 0x000000070808723e */ /* 0x000fe200000000ff */
[----:B------:R-:W-:Y:S01]  /*0570*/  FMUL.FTZ R12, R9, R12 ;  /* 0x0000000c090c7220 */ /* 0x000fe20000410000 */
[----:B------:R-:W-:Y:S01]  /*0580*/  F2FP.F16.F32.PACK_AB R9, R16, R15 ;  /* 0x0000000f1009723e */ /* 0x000fe200000000ff */
[----:B0-----:R-:W-:-:S04]  /*0590*/  FADD.FTZ R5, R5, 1 ;  /* 0x3f80000005057421 */ /* 0x001fc80000010000 */
[----:B------:R-:W-:-:S05]  /*05a0*/  FMUL.FTZ R5, R14, R5 ;  /* 0x000000050e057220 */ /* 0x000fca0000410000 */
[----:B------:R-:W-:-:S05]  /*05b0*/  F2FP.F16.F32.PACK_AB R11, R5, R12 ;  /* 0x0000000c050b723e */ /* 0x000fca00000000ff */
[----:B------:R-:W-:Y:S01]  /*05c0*/  STG.E.128 desc[UR4][R2.64], R8 ;  /* 0x0000000802007986 */ /* 0x000fe2000c101d04 */
[----:B------:R-:W-:Y:S05]  /*05d0*/  EXIT ;  /* 0x000000000000794d */ /* 0x000fea0003800000 */
.L_x_11405:
        /* <DEDUP_REMOVED lines=84> */
.L_x_11407:
[----:B------:R-:W-:Y:S05]  /*0b20*/  BSYNC B0 ;  /* 0x0000000000007941 */ /* 0x000fea0003800000 */
.L_x_11406:
        /* <DEDUP_REMOVED lines=15> */
.L_x_11409:
[----:B------:R-:W-:Y:S05]  /*0c20*/  BSYNC B0 ;  /* 0x0000000000007941 */ /* 0x000fea0003800000 */
.L_x_11408:
        /* <DEDUP_REMOVED lines=13> */
.L_x_11411:
[----:B------:R-:W-:Y:S05]  /*0d00*/  BSYNC B0 ;  /* 0x0000000000007941 */ /* 0x000fea0003800000 */
.L_x_11410:
        /* <DEDUP_REMOVED lines=12> */
.L_x_11413:
[----:B------:R-:W-:Y:S05]  /*0dd0*/  BSYNC B0 ;  /* 0x0000000000007941 */ /* 0x000fea0003800000 */
.L_x_11412:
        /* <DEDUP_REMOVED lines=12> */
.L_x_11415:
[----:B------:R-:W-:Y:S05]  /*0ea0*/  BSYNC B0 ;  /* 0x0000000000007941 */ /* 0x000fea0003800000 */
.L_x_11414:
        /* <DEDUP_REMOVED lines=12> */
.L_x_11417:
[----:B------:R-:W-:Y:S05]  /*0f70*/  BSYNC B0 ;  /* 0x0000000000007941 */ /* 0x000fea0003800000 */
.L_x_11416:
        /* <DEDUP_REMOVED lines=12> */
.L_x_11419:
[----:B------:R-:W-:Y:S05]  /*1040*/  BSYNC B0 ;  /* 0x0000000000007941 */ /* 0x000fea0003800000 */
.L_x_11418:
        /* <DEDUP_REMOVED lines=12> */
.L_x_11421:
[----:B------:R-:W-:Y:S05]  /*1110*/  BSYNC B0 ;  /* 0x0000000000007941 */ /* 0x000fea0003800000 */
.L_x_11420:
        /* <DEDUP_REMOVED lines=18> */
.L_x_11424:
[----:B------:R-:W-:-:S13]  /*1240*/  ISETP.GE.AND P0, PT, R7, R5, PT ;  /* 0x000000050700720c */ /* 0x000fda0003f06270 */
[----:B------:R-:W-:Y:S05]  /*1250*/  @P0 BRA `(.L_x_11426) ;  /* 0x0000000000300947 */ /* 0x000fea0003800000 */
[----:B0-----:R-:W0:Y:S01]  /*1260*/  LDC.64 R2, c[0x0][0x218] ;  /* 0x00008600ff027b82 */ /* 0x001e220000000a00 */
[----:B------:R-:W-:Y:S02]  /*1270*/  IADD3 R11, R6, R7, RZ ;  /* 0x00000007060b7210 */ /* 0x000fe40007ffe0ff */
[----:B------:R-:W-:-:S03]  /*1280*/  IADD3 R7, R7, 0x80, RZ ;  /* 0x0000008007077810 */ /* 0x000fc60007ffe0ff */
[----:B0-----:R-:W-:-:S05]  /*1290*/  IMAD.WIDE.U32 R2, R11, 0x2, R2 ;  /* 0x000000020b027825 */ /* 0x001fca00078e0002 */
[----:B------:R1:W-:Y:S02]  /*12a0*/  STG.E.U16 desc[UR4][R2.64], R14 ;  /* 0x0000000e02007986 */ /* 0x0003e4000c101504 */
.L_x_11425:
[----:B------:R-:W-:-:S13]  /*12b0*/  ISETP.GE.AND P0, PT, R7, R5, PT ;  /* 0x000000050700720c */ /* 0x000fda0003f06270 */
[----:B------:R-:W-:Y:S05]  /*12c0*/  @P0 BRA `(.L_x_11427) ;  /* 0x0000000000340947 */ /* 0x000fea0003800000 */
[----:B01----:R-:W0:Y:S01]  /*12d0*/  LDC.64 R2, c[0x0][0x218] ;  /* 0x00008600ff027b82 */ /* 0x003e220000000a00 */
[----:B------:R-:W-:Y:S02]  /*12e0*/  IADD3 R11, R6, R7, RZ ;  /* 0x00000007060b7210 */ /* 0x000fe40007ffe0ff */
[----:B------:R-:W-:-:S03]  /*12f0*/  IADD3 R7, R7, 0x80, RZ ;  /* 0x0000008007077810 */ /* 0x000fc60007ffe0ff */
[----:B0-----:R-:W-:-:S05]  /*1300*/  IMAD.WIDE.U32 R2, R11, 0x2, R2 ;  /* 0x000000020b027825 */ /* 0x001fca00078e0002 */
[----:B-----5:R1:W-:Y:S02]  /*1310*/  STG.E.U16 desc[UR4][R2.64], R4 ;  /* 0x0000000402007986 */ /* 0x0203e4000c101504 */
.L_x_11426:
        /* <DEDUP_REMOVED lines=8> */
.L_x_11427:
[----:B------:R-:W-:Y:S05]  /*13a0*/  BSYNC B1 ;  /* 0x0000000000017941 */ /* 0x000fea0003800000 */
.L_x_11423:
[----:B------:R-:W-:-:S13]  /*13b0*/  ISETP.GE.AND P0, PT, R7, R5, PT ;  /* 0x000000050700720c */ /* 0x000fda0003f06270 */
[----:B012---:R-:W0:Y:S01]  /*13c0*/  @!P0 LDC.64 R2, c[0x0][0x218] ;  /* 0x00008600ff028b82 */ /* 0x007e220000000a00 */
[----:B------:R-:W-:Y:S02]  /*13d0*/  @!P0 IADD3 R11, R6, R7, RZ ;  /* 0x00000007060b8210 */ /* 0x000fe40007ffe0ff */
[----:B------:R-:W-:-:S03]  /*13e0*/  @!P0 IADD3 R7, R7, 0x80, RZ ;  /* 0x0000008007078810 */ /* 0x000fc60007ffe0ff */
[----:B0-----:R-:W-:-:S05]  /*13f0*/  @!P0 IMAD.WIDE.U32 R2, R11, 0x2, R2 ;  /* 0x000000020b028825 */ /* 0x001fca00078e0002 */
[----:B------:R2:W-:Y:S02]  /*1400*/  @!P0 STG.E.U16 desc[UR4][R2.64], R9 ;  /* 0x0000000902008986 */ /* 0x0005e4000c101504 */
.L_x_11428:
[----:B------:R-:W-:Y:S05]  /*1410*/  BSYNC B0 ;  /* 0x0000000000007941 */ /* 0x000fea0003800000 */
.L_x_11422:
        /* <DEDUP_REMOVED lines=8> */
.L_x_11429:
        /* <DEDUP_REMOVED lines=14> */
.L_x_12920:


//--------------------- .text._ZN2at6native18elementwise_kernelILi128ELi4EZNS0_15gpu_kernel_implIZZZNS0_18GeluCUDAKernelImplERNS_18TensorIteratorBaseENS0_8GeluTypeEENKUlvE_clEvENKUlvE0_clEvEUlfE_EEvS4_RKT_EUliE_EEviT1_ --------------------------
	.section	.text._ZN2at6native18elementwise_kernelILi128ELi4EZNS0_15gpu_kernel_implIZZZNS0_18GeluCUDAKernelImplERNS_18TensorIteratorBaseENS0_8GeluTypeEENKUlvE_clEvENKUlvE0_clEvEUlfE_EEvS4_RKT_EUliE_EEviT1_,"ax",@progbits
	.align	128
        .global         _ZN2at6native18elementwise_kernelILi128ELi4EZNS0_15gpu_kernel_implIZZZNS0_18GeluCUDAKernelImplERNS_18TensorIteratorBaseENS0_8GeluTypeEENKUlvE_clEvENKUlvE0_clEvEUlfE_EEvS4_RKT_EUliE_EEviT1_
        .type           _ZN2at6native18elementwise_kernelILi128ELi4EZNS0_15gpu_kernel_implIZZZNS0_18GeluCUDAKernelImplERNS_18TensorIteratorBaseENS0_8GeluTypeEENKUlvE_clEvENKUlvE0_clEvEUlfE_EEvS4_RKT_EUliE_EEviT1_,@function
        .size           _ZN2at6native18elementwise_kernelILi128ELi4EZNS0_15gpu_kernel_implIZZZNS0_18GeluCUDAKernelImplERNS_18TensorIteratorBaseENS0_8GeluTypeEENKUlvE_clEvENKUlvE0_clEvEUlfE_EEvS4_RKT_EUliE_EEviT1_,(.L_x_12921 - _ZN2at6native18elementwise_kernelILi128ELi4EZNS0_15gpu_kernel_implIZZZNS0_18GeluCUDAKernelImplERNS_18TensorIteratorBaseENS0_8GeluTypeEENKUlvE_clEvENKUlvE0_clEvEUlfE_EEvS4_RKT_EUliE_EEviT1_)
        .other          _ZN2at6native18elementwise_kernelILi128ELi4EZNS0_15gpu_kernel_implIZZZNS0_18GeluCUDAKernelImplERNS_18TensorIteratorBaseENS0_8GeluTypeEENKUlvE_clEvENKUlvE0_clEvEUlfE_EEvS4_RKT_EUliE_EEviT1_,@"STO_CUDA_ENTRY STV_DEFAULT"
_ZN2at6native18elementwise_kernelILi128ELi4EZNS0_15gpu_kernel_implIZZZNS0_18GeluCUDAKernelImplERNS_18TensorIteratorBaseENS0_8GeluTypeEENKUlvE_clEvENKUlvE0_clEvEUlfE_EEvS4_RKT_EUliE_EEviT1_:
.text._ZN2at6native18elementwise_kernelILi128ELi4EZNS0_15gpu_kernel_implIZZZNS0_18GeluCUDAKernelImplERNS_18TensorIteratorBaseENS0_8GeluTypeEENKUlvE_clEvENKUlvE0_clEvEUlfE_EEvS4_RKT_EUliE_EEviT1_:
        /* <DEDUP_REMOVED lines=313> */
.L_x_11432:
        /* <DEDUP_REMOVED lines=22> */
.L_x_11437:
[----:B------:R-:W2:Y:S02]  /*14f0*/  LDG.E.U8 R0, desc[UR36][R2.64] ;  /* 0x0000002402007981 */ /* 0x000ea4000c1e1100 */
[----:B--2---:R-:W-:Y:S01]  /*1500*/  I2FP.F32.U32 R0, R0 ;  /* 0x0000000000007245 */ /* 0x004fe20000201000 */
[----:B------:R-:W-:Y:S06]  /*1510*/  BRA `(.L_x_11439) ;  /* 0x0000000c002c7947 */ /* 0x000fec0003800000 */
.L_x_11436:
        /* <DEDUP_REMOVED lines=9> */
.L_x_11441:
[----:B------:R-:W2:Y:S02]  /*15b0*/  LDG.E R0, desc[UR36][R2.64] ;  /* 0x0000002402007981 */ /* 0x000ea4000c1e1900 */
[----:B--2---:R-:W-:Y:S01]  /*15c0*/  I2FP.F32.S32 R0, R0 ;  /* 0x0000000000007245 */ /* 0x004fe20000201400 */
[----:B------:R-:W-:Y:S06]  /*15d0*/  BRA `(.L_x_11439) ;  /* 0x0000000800fc7947 */ /* 0x000fec0003800000 */
.L_x_11440:
[----:B------:R-:W2:Y:S02]  /*15e0*/  LDG.E.U16 R0, desc[UR36][R2.64] ;  /* 0x0000002402007981 */ /* 0x000ea4000c1e1500 */
[----:B--2---:R-:W0:Y:S01]  /*15f0*/  I2F.S16 R0, R0 ;  /* 0x0000000000007306 */ /* 0x004e220000101400 */
[----:B------:R-:W-:Y:S05]  /*1600*/  BRA `(.L_x_11439) ;  /* 0x0000000800f07947 */ /* 0x000fea0003800000 */
.L_x_11435:
        /* <DEDUP_REMOVED lines=8> */
.L_x_11443:
[----:B------:R-:W2:Y:S02]  /*1690*/  LDG.E.U16 R0, desc[UR36][R2.64] ;  /* 0x0000002402007981 */ /* 0x000ea4000c1e1500 */
[----:B--2---:R-:W-:Y:S01]  /*16a0*/  HADD2.F32 R0, -RZ, R0.H0_H0 ;  /* 0x20000000ff007230 */ /* 0x004fe20000004100 */
[----:B------:R-:W-:Y:S06]  /*16b0*/  BRA `(.L_x_11439) ;  /* 0x0000000800c47947 */ /* 0x000fec0003800000 */
.L_x_11442:
        /* <DEDUP_REMOVED lines=8> */
.L_x_11445:
[----:B------:R-:W2:Y:S02]  /*1740*/  LDG.E.U16 R0, desc[UR36][R2.64] ;  /* 0x0000002402007981 */ /* 0x000ea4000c1e1500 */
[----:B--2---:R-:W-:Y:S01]  /*1750*/  HADD2.F32 R0, -RZ, R0.H0_H0 ;  /* 0x20000000ff007230 */ /* 0x004fe20000004100 */
[----:B------:R-:W-:Y:S06]  /*1760*/  BRA `(.L_x_11439) ;  /* 0x0000000800987947 */ /* 0x000fec0003800000 */
.L_x_11444:
[----:B------:R-:W2:Y:S01]  /*1770*/  LDG.E.64 R2, desc[UR36][R2.64] ;  /* 0x0000002402027981 */ /* 0x000ea2000c1e1b00 */
[----:B------:R-:W-:Y:S01]  /*1780*/  UMOV UR4, 0xf0000000 ;  /* 0xf000000000047882 */ /* 0x000fe20000000000 */
[----:B------:R-:W-:Y:S01]  /*1790*/  UMOV UR5, 0x380fffff ;  /* 0x380fffff00057882 */ /* 0x000fe20000000000 */
[----:B--2---:R-:W0:Y:S01]  /*17a0*/  F2F.F32.F64 R0, R2 ;  /* 0x0000000200007310 */ /* 0x004e220000301000 */
[----:B------:R-:W-:-:S14]  /*17b0*/  DSETP.GEU.AND P0, PT, |R2|, UR4, PT ;  /* 0x0000000402007e2a */ /* 0x000fdc000bf0e200 */
[----:B0-----:R-:W-:Y:S01]  /*17c0*/  @!P0 FMUL R0, R0, 1.175494350822287508e-38 ;  /* 0x0080000000008820 */ /* 0x001fe20000400000 */
[----:B------:R-:W-:Y:S06]  /*17d0*/  BRA `(.L_x_11439) ;  /* 0x00000008007c7947 */ /* 0x000fec0003800000 */
.L_x_11434:
        /* <DEDUP_REMOVED lines=12> */
.L_x_11448:
[----:B------:R-:W2:Y:S01]  /*18a0*/  LDG.E.64 R2, desc[UR36][R2.64] ;  /* 0x0000002402027981 */ /* 0x000ea2000c1e1b00 */
[----:B------:R-:W-:Y:S01]  /*18b0*/  UMOV UR4, 0xf0000000 ;  /* 0xf000000000047882 */ /* 0x000fe20000000000 */
[----:B------:R-:W-:Y:S01]  /*18c0*/  UMOV UR5, 0x380fffff ;  /* 0x380fffff00057882 */ /* 0x000fe20000000000 */
[----:B--2---:R-:W0:Y:S01]  /*18d0*/  F2F.F32.F64 R0, R2 ;  /* 0x0000000200007310 */ /* 0x004e220000301000 */
[----:B------:R-:W-:-:S14]  /*18e0*/  DSETP.GEU.AND P0, PT, |R2|, UR4, PT ;  /* 0x0000000402007e2a */ /* 0x000fdc000bf0e200 */
[----:B0-----:R-:W-:Y:S01]  /*18f0*/  @!P0 FMUL R0, R0, 1.175494350822287508e-38 ;  /* 0x0080000000008820 */ /* 0x001fe20000400000 */
[----:B------:R-:W-:Y:S06]  /*1900*/  BRA `(.L_x_11439) ;  /* 0x0000000800307947 */ /* 0x000fec0003800000 */
.L_x_11447:
        /* <DEDUP_REMOVED lines=26> */
.L_x_11450:
        /* <DEDUP_REMOVED lines=13> */
.L_x_11449:
[----:B------:R-:W2:Y:S02]  /*1b80*/  LDG.E.U16 R0, desc[UR36][R2.64] ;  /* 0x0000002402007981 */ /* 0x000ea4000c1e1500 */
[----:B--2---:R-:W-:Y:S01]  /*1b90*/  IMAD.U32 R0, R0, 0x10000, RZ ;  /* 0x0001000000007824 */ /* 0x004fe200078e00ff */
[----:B------:R-:W-:Y:S06]  /*1ba0*/  BRA `(.L_x_11439) ;  /* 0x0000000400887947 */ /* 0x000fec0003800000 */
.L_x_11446:
        /* <DEDUP_REMOVED lines=11> */
.L_x_11453:
        /* <DEDUP_REMOVED lines=20> */
.L_x_11455:
[----:B------:R-:W-:Y:S05]  /*1da0*/  BSYNC B0 ;  /* 0x0000000000007941 */ /* 0x000fea0003800000 */
.L_x_11454:
[----:B------:R-:W-:Y:S01]  /*1db0*/  LEA R3, R0, 0x3b800000, 0x17 ;  /* 0x3b80000000037811 */ /* 0x000fe200078eb8ff */
[----:B------:R-:W-:-:S05]  /*1dc0*/  IMAD.SHL.U32 R0, R2, 0x100000, RZ ;  /* 0x0010000002007824 */ /* 0x000fca00078e00ff */
[----:B------:R-:W-:Y:S01]  /*1dd0*/  LOP3.LUT R0, R3, R0, R4, 0xfe, !PT ;  /* 0x0000000003007212 */ /* 0x000fe200078efe04 */
[----:B------:R-:W-:Y:S06]  /*1de0*/  BRA `(.L_x_11439) ;  /* 0x0000000000f87947 */ /* 0x000fec0003800000 */
.L_x_11452:
        /* <DEDUP_REMOVED lines=20> */
.L_x_11457:
[----:B------:R-:W-:Y:S05]  /*1f30*/  BSYNC B0 ;  /* 0x0000000000007941 */ /* 0x000fea0003800000 */
.L_x_11456:
[----:B------:R-:W-:Y:S01]  /*1f40*/  LEA R3, R0, 0x37800000, 0x17 ;  /* 0x3780000000037811 */ /* 0x000fe200078eb8ff */
[----:B------:R-:W-:-:S05]  /*1f50*/  IMAD.SHL.U32 R0, R2, 0x200000, RZ ;  /* 0x0020000002007824 */ /* 0x000fca00078e00ff */
[----:B------:R-:W-:Y:S01]  /*1f60*/  LOP3.LUT R0, R3, R0, R4, 0xfe, !PT ;  /* 0x0000000003007212 */ /* 0x000fe200078efe04 */
[----:B------:R-:W-:Y:S06]  /*1f70*/  BRA `(.L_x_11439) ;  /* 0x0000000000947947 */ /* 0x000fec0003800000 */
.L_x_11451:
        /* <DEDUP_REMOVED lines=14> */
.L_x_11438:
        /* <DEDUP_REMOVED lines=16> */
.L_x_11460:
[----:B------:R-:W-:Y:S01]  /*2160*/  IMAD.MOV.U32 R0, RZ, RZ, RZ ;  /* 0x000000ffff007224 */ /* 0x000fe200078e00ff */
[----:B------:R-:W-:Y:S06]  /*2170*/  BRA `(.L_x_11439) ;  /* 0x0000000000147947 */ /* 0x000fec0003800000 */
.L_x_11459:
[----:B------:R-:W2:Y:S02]  /*2180*/  LDG.E.64 R2, desc[UR36][R2.64] ;  /* 0x0000002402027981 */ /* 0x000ea4000c1e1b00 */
[----:B--2---:R0:W1:Y:S01]  /*2190*/  I2F.U64 R0, R2 ;  /* 0x0000000200007312 */ /* 0x0040620000301000 */
[----:B------:R-:W-:Y:S05]  /*21a0*/  BRA `(.L_x_11439) ;  /* 0x0000000000087947 */ /* 0x000fea0003800000 */
.L_x_11458:
[----:B------:R-:W2:Y:S02]  /*21b0*/  LDG.E R0, desc[UR36][R2.64] ;  /* 0x0000002402007981 */ /* 0x000ea4000c1e1900 */
[----:B--2---:R-:W-:-:S07]  /*21c0*/  I2FP.F32.U32 R0, R0 ;  /* 0x0000000000007245 */ /* 0x004fce0000201000 */
.L_x_11439:
[----:B------:R-:W-:Y:S05]  /*21d0*/  BSYNC B6 ;  /* 0x0000000000067941 */ /* 0x000fea0003800000 */
.L_x_11433:
[----:B------:R-:W0:Y:S02]  /*21e0*/  LDC.U8 R6, c[0x0][0x421] ;  /* 0x00010840ff067b82 */ /* 0x000e240000000000 */
[C---:B012345:R-:W-:Y:S01]  /*21f0*/  FMUL.FTZ R3, R0.reuse, R0 ;  /* 0x0000000000037220 */ /* 0x07ffe20000410000 */
[----:B------:R-:W-:-:S03]  /*2200*/  FMUL.FTZ R5, R0, 0.5 ;  /* 0x3f00000000057820 */ /* 0x000fc60000410000 */
[----:B------:R-:W-:-:S04]  /*2210*/  FMUL.FTZ R3, R3, R0 ;  /* 0x0000000003037220 */ /* 0x000fc80000410000 */
[----:B------:R-:W-:-:S04]  /*2220*/  FFMA.FTZ R3, R3, 0.044714998453855514526, R0 ;  /* 0x3d37271303037823 */ /* 0x000fc80000010000 */
[----:B------:R-:W-:-:S06]  /*2230*/  FMUL.FTZ R3, R3, 0.79788458347320556641 ;  /* 0x3f4c422a03037820 */ /* 0x000fcc0000410000 */
[----:B------:R-:W0:Y:S01]  /*2240*/  MUFU.TANH R3, R3 ;  /* 0x0000000300037308 */ /* 0x000e220000002400 */
[----:B------:R-:W-:-:S04]  /*2250*/  PRMT R4, R6, 0x9910, RZ ;  /* 0x0000991006047816 */ /* 0x000fc800000000ff */
[----:B------:R-:W-:Y:S01]  /*2260*/  ISETP.GT.AND P0, PT, R4, 0x9, PT ;  /* 0x000000090400780c */ /* 0x000fe20003f04270 */
[----:B0-----:R-:W-:-:S04]  /*2270*/  FADD.FTZ R2, R3, 1 ;  /* 0x3f80000003027421 */ /* 0x001fc80000010000 */
[----:B------:R-:W-:-:S08]  /*2280*/  FMUL.FTZ R2, R2, R5 ;  /* 0x0000000502027220 */ /* 0x000fd00000410000 */
        /* <DEDUP_REMOVED lines=12> */
.L_x_11464:
[----:B------:R-:W0:Y:S02]  /*2350*/  F2I.S64.TRUNC R2, R2 ;  /* 0x0000000200027311 */ /* 0x000e24000020d900 */
[----:B0-----:R-:W-:-:S05]  /*2360*/  IMAD.MOV.U32 R5, RZ, RZ, R2 ;  /* 0x000000ffff057224 */ /* 0x001fca00078e0002 */
[----:B------:R0:W-:Y:S01]  /*2370*/  STG.E.U8 desc[UR36][R16.64], R5 ;  /* 0x0000000510007986 */ /* 0x0001e2000c101124 */
[----:B------:R-:W-:Y:S05]  /*2380*/  BRA `(.L_x_11466) ;  /* 0x0000000c00407947 */ /* 0x000fea0003800000 */
.L_x_11463:
        /* <DEDUP_REMOVED lines=9> */
.L_x_11468:
[----:B------:R-:W0:Y:S02]  /*2420*/  F2I.FTZ.TRUNC.NTZ R3, R2 ;  /* 0x0000000200037305 */ /* 0x000e24000021f100 */
[----:B0-----:R0:W-:Y:S01]  /*2430*/  STG.E desc[UR36][R16.64], R3 ;  /* 0x0000000310007986 */ /* 0x0011e2000c101924 */
[----:B------:R-:W-:Y:S05]  /*2440*/  BRA `(.L_x_11466) ;  /* 0x0000000c00107947 */ /* 0x000fea0003800000 */
.L_x_11467:
[----:B------:R-:W0:Y:S02]  /*2450*/  F2I.FTZ.TRUNC.NTZ R3, R2 ;  /* 0x0000000200037305 */ /* 0x000e24000021f100 */
[----:B0-----:R0:W-:Y:S01]  /*2460*/  STG.E.U16 desc[UR36][R16.64], R3 ;  /* 0x0000000310007986 */ /* 0x0011e2000c101524 */
[----:B------:R-:W-:Y:S05]  /*2470*/  BRA `(.L_x_11466) ;  /* 0x0000000c00047947 */ /* 0x000fea0003800000 */
.L_x_11462:
        /* <DEDUP_REMOVED lines=8> */
.L_x_11470:
[----:B------:R-:W-:-:S05]  /*2500*/  F2FP.F16.F32.PACK_AB R2, RZ, R2 ;  /* 0x00000002ff02723e */ /* 0x000fca00000000ff */
[----:B------:R0:W-:Y:S01]  /*2510*/  STG.E.U16 desc[UR36][R16.64], R2 ;  /* 0x0000000210007986 */ /* 0x0001e2000c101524 */
[----:B------:R-:W-:Y:S05]  /*2520*/  BRA `(.L_x_11466) ;  /* 0x0000000800d87947 */ /* 0x000fea0003800000 */
.L_x_11469:
        /* <DEDUP_REMOVED lines=9> */
.L_x_11472:
[----:B------:R-:W-:-:S04]  /*25c0*/  F2FP.F16.F32.PACK_AB R3, RZ, R2 ;  /* 0x00000002ff03723e */ /* 0x000fc800000000ff */
[----:B------:R-:W-:-:S05]  /*25d0*/  PRMT R3, R3, 0x5410, RZ ;  /* 0x0000541003037816 */ /* 0x000fca00000000ff */
[----:B------:R0:W-:Y:S01]  /*25e0*/  STG.E desc[UR36][R16.64], R3 ;  /* 0x0000000310007986 */ /* 0x0001e2000c101924 */
[----:B------:R-:W-:Y:S05]  /*25f0*/  BRA `(.L_x_11466) ;  /* 0x0000000800a47947 */ /* 0x000fea0003800000 */
.L_x_11471:
[----:B------:R-:W-:-:S06]  /*2600*/  FMUL.FTZ R2, R2, 1 ;  /* 0x3f80000002027820 */ /* 0x000fcc0000410000 */
[----:B------:R-:W0:Y:S02]  /*2610*/  F2F.F64.F32 R2, R2 ;  /* 0x0000000200027310 */ /* 0x000e240000201800 */
[----:B0-----:R0:W-:Y:S01]  /*2620*/  STG.E.64 desc[UR36][R16.64], R2 ;  /* 0x0000000210007986 */ /* 0x0011e2000c101b24 */
[----:B------:R-:W-:Y:S05]  /*2630*/  BRA `(.L_x_11466) ;  /* 0x0000000800947947 */ /* 0x000fea0003800000 */
.L_x_11461:
        /* <DEDUP_REMOVED lines=12> */
.L_x_11475:
[----:B------:R-:W-:Y:S01]  /*2700*/  FMUL.FTZ R4, R2, 1 ;  /* 0x3f80000002047820 */ /* 0x000fe20000410000 */
[----:B------:R-:W-:-:S05]  /*2710*/  CS2R R6, SRZ ;  /* 0x0000000000067805 */ /* 0x000fca000001ff00 */
[----:B------:R-:W0:Y:S02]  /*2720*/  F2F.F64.F32 R4, R4 ;  /* 0x0000000400047310 */ /* 0x000e240000201800 */
[----:B0-----:R0:W-:Y:S01]  /*2730*/  STG.E.128 desc[UR36][R16.64], R4 ;  /* 0x0000000410007986 */ /* 0x0011e2000c101d24 */
[----:B------:R-:W-:Y:S05]  /*2740*/  BRA `(.L_x_11466) ;  /* 0x0000000800507947 */ /* 0x000fea0003800000 */
.L_x_11474:
        /* <DEDUP_REMOVED lines=20> */
.L_x_11479:
[----:B------:R-:W-:Y:S05]  /*2890*/  BSYNC B0 ;  /* 0x0000000000007941 */ /* 0x000fea0003800000 */
.L_x_11478:
[----:B------:R-:W-:-:S05]  /*28a0*/  LOP3.LUT R5, R0, R5, RZ, 0xfc, !PT ;  /* 0x0000000500057212 */ /* 0x000fca00078efcff */
[----:B------:R0:W-:Y:S01]  /*28b0*/  STG.E.U8 desc[UR36][R16.64], R5 ;  /* 0x0000000510007986 */ /* 0x0001e2000c101124 */
[----:B------:R-:W-:Y:S05]  /*28c0*/  BRA `(.L_x_11466) ;  /* 0x0000000400f07947 */ /* 0x000fea0003800000 */
.L_x_11477:
        /* <DEDUP_REMOVED lines=12> */
.L_x_11481:
[----:B------:R-:W-:Y:S01]  /*2990*/  IMAD.MOV.U32 R0, RZ, RZ, 0x7f ;  /* 0x0000007fff007424 */ /* 0x000fe200078e00ff */
[----:B------:R-:W-:-:S04]  /*29a0*/  ISETP.GT.U32.AND P0, PT, R4, 0x7f800000, PT ;  /* 0x7f8000000400780c */ /* 0x000fc80003f04070 */
[----:B------:R-:W-:-:S09]  /*29b0*/  SEL R0, R0, 0x7c, P0 ;  /* 0x0000007c00007807 */ /* 0x000fd20000000000 */
.L_x_11482:
[----:B------:R-:W-:Y:S05]  /*29c0*/  BSYNC B0 ;  /* 0x0000000000007941 */ /* 0x000fea0003800000 */
.L_x_11480:
[----:B------:R-:W-:-:S04]  /*29d0*/  LOP3.LUT R2, R2, 0x80000000, RZ, 0xc0, !PT ;  /* 0x8000000002027812 */ /* 0x000fc800078ec0ff */
[----:B------:R-:W-:-:S04]  /*29e0*/  SHF.R.U32.HI R3, RZ, 0x18, R2 ;  /* 0x00000018ff037819 */ /* 0x000fc80000011602 */
[----:B------:R-:W-:-:S05]  /*29f0*/  LOP3.LUT R3, R0, R3, RZ, 0xfc, !PT ;  /* 0x0000000300037212 */ /* 0x000fca00078efcff */
[----:B------:R0:W-:Y:S01]  /*2a00*/  STG.E.U8 desc[UR36][R16.64], R3 ;  /* 0x0000000310007986 */ /* 0x0001e2000c101124 */
[----:B------:R-:W-:Y:S05]  /*2a10*/  BRA `(.L_x_11466) ;  /* 0x00000004009c7947 */ /* 0x000fea0003800000 */
.L_x_11476:
[----:B------:R-:W-:-:S05]  /*2a20*/  F2FP.BF16.F32.PACK_AB R2, RZ, R2 ;  /* 0x00000002ff02723e */ /* 0x000fca00000010ff */
[----:B------:R0:W-:Y:S01]  /*2a30*/  STG.E.U16 desc[UR36][R16.64], R2 ;  /* 0x0000000210007986 */ /* 0x0001e2000c101524 */
[----:B------:R-:W-:Y:S05]  /*2a40*/  BRA `(.L_x_11466) ;  /* 0x0000000400907947 */ /* 0x000fea0003800000 */
.L_x_11473:
        /* <DEDUP_REMOVED lines=11> */
.L_x_11485:
        /* <DEDUP_REMOVED lines=16> */
.L_x_11488:
[----:B------:R-:W-:-:S04]  /*2c00*/  LOP3.LUT R2, R2, 0x80000000, RZ, 0xc0, !PT ;  /* 0x8000000002027812 */ /* 0x000fc800078ec0ff */
[----:B------:R-:W-:-:S04]  /*2c10*/  SHF.R.U32.HI R3, RZ, 0x18, R2 ;  /* 0x00000018ff037819 */ /* 0x000fc80000011602 */
[----:B------:R-:W-:-:S04]  /*2c20*/  LOP3.LUT R0, R0, R3, RZ, 0xfc, !PT ;  /* 0x0000000300007212 */ /* 0x000fc800078efcff */
[----:B------:R-:W-:-:S07]  /*2c30*/  PRMT R8, R0, 0x7610, R8 ;  /* 0x0000761000087816 */ /* 0x000fce0000000008 */
.L_x_11487:
[----:B------:R-:W-:Y:S05]  /*2c40*/  BSYNC B0 ;  /* 0x0000000000007941 */ /* 0x000fea0003800000 */
.L_x_11486:
[----:B------:R0:W-:Y:S01]  /*2c50*/  STG.E.U8 desc[UR36][R16.64], R8 ;  /* 0x0000000810007986 */ /* 0x0001e2000c101124 */
[----:B------:R-:W-:Y:S05]  /*2c60*/  BRA `(.L_x_11466) ;  /* 0x0000000400087947 */ /* 0x000fea0003800000 */
.L_x_11484:
        /* <DEDUP_REMOVED lines=16> */
.L_x_11491:
[----:B------:R-:W-:-:S04]  /*2d70*/  LOP3.LUT R2, R2, 0x80000000, RZ, 0xc0, !PT ;  /* 0x8000000002027812 */ /* 0x000fc800078ec0ff */
[----:B------:R-:W-:-:S04]  /*2d80*/  SHF.R.U32.HI R3, RZ, 0x18, R2 ;  /* 0x00000018ff037819 */ /* 0x000fc80000011602 */
[----:B------:R-:W-:-:S04]  /*2d90*/  LOP3.LUT R0, R0, R3, RZ, 0xfc, !PT ;  /* 0x0000000300007212 */ /* 0x000fc800078efcff */
[----:B------:R-:W-:-:S07]  /*2da0*/  PRMT R8, R0, 0x7610, R8 ;  /* 0x0000761000087816 */ /* 0x000fce0000000008 */
.L_x_11490:
[----:B------:R-:W-:Y:S05]  /*2db0*/  BSYNC B0 ;  /* 0x0000000000007941 */ /* 0x000fea0003800000 */
.L_x_11489:
[----:B------:R3:W-:Y:S01]  /*2dc0*/  STG.E.U8 desc[UR36][R16.64], R8 ;  /* 0x0000000810007986 */ /* 0x0007e2000c101124 */
[----:B------:R-:W-:Y:S05]  /*2dd0*/  BRA `(.L_x_11466) ;  /* 0x0000000000ac7947 */ /* 0x000fea0003800000 */
.L_x_11483:
        /* <DEDUP_REMOVED lines=21> */
.L_x_11465:
        /* <DEDUP_REMOVED lines=16> */
.L_x_11494:
[----:B------:R-:W-:Y:S05]  /*3030*/  BRA `(.L_x_11466) ;  /* 0x0000000000147947 */ /* 0x000fea0003800000 */
.L_x_11493:
[----:B------:R-:W0:Y:S02]  /*3040*/  F2I.U64.TRUNC R2, R2 ;  /* 0x0000000200027311 */ /* 0x000e24000020d800 */
[----:B0-----:R2:W-:Y:S01]  /*3050*/  STG.E.64 desc[UR36][R16.64], R2 ;  /* 0x0000000210007986 */ /* 0x0015e2000c101b24 */
[----:B------:R-:W-:Y:S05]  /*3060*/  BRA `(.L_x_11466) ;  /* 0x0000000000087947 */ /* 0x000fea0003800000 */
.L_x_11492:
[----:B------:R-:W0:Y:S02]  /*3070*/  F2I.FTZ.U32.TRUNC.NTZ R3, R2 ;  /* 0x0000000200037305 */ /* 0x000e24000021f000 */
[----:B0-----:R0:W-:Y:S02]  /*3080*/  STG.E desc[UR36][R16.64], R3 ;  /* 0x0000000310007986 */ /* 0x0011e4000c101924 */
.L_x_11466:
[----:B------:R-:W-:-:S04]  /*3090*/  IMAD R18, R23, 0x200, R18 ;  /* 0x0000020017127824 */ /* 0x000fc800078e0212 */
[----:B------:R-:W-:-:S07]  /*30a0*/  VIADD R19, R18, 0x80 ;  /* 0x0000008012137836 */ /* 0x000fce0000000000 */
.L_x_11431:
[----:B------:R-:W-:Y:S05]  /*30b0*/  BSYNC B7 ;  /* 0x0000000000077941 */ /* 0x000fea0003800000 */
.L_x_11430:
        /* <DEDUP_REMOVED lines=307> */
.L_x_11497:
        /* <DEDUP_REMOVED lines=22> */
.L_x_11502:
[----:B------:R-:W2:Y:S02]  /*4550*/  LDG.E.U8 R0, desc[UR36][R2.64] ;  /* 0x0000002402007981 */ /* 0x000ea4000c1e1100 */
[----:B--2---:R-:W-:Y:S01]  /*4560*/  I2FP.F32.U32 R0, R0 ;  /* 0x0000000000007245 */ /* 0x004fe20000201000 */
[----:B------:R-:W-:Y:S06]  /*4570*/  BRA `(.L_x_11504) ;  /* 0x0000000c002c7947 */ /* 0x000fec0003800000 */
.L_x_11501:
        /* <DEDUP_REMOVED lines=9> */
.L_x_11506:
[----:B------:R-:W2:Y:S02]  /*4610*/  LDG.E R0, desc[UR36][R2.64] ;  /* 0x0000002402007981 */ /* 0x000ea4000c1e1900 */
[----:B--2---:R-:W-:Y:S01]  /*4620*/  I2FP.F32.S32 R0, R0 ;  /* 0x0000000000007245 */ /* 0x004fe20000201400 */
[----:B------:R-:W-:Y:S06]  /*4630*/  BRA `(.L_x_11504) ;  /* 0x0000000800fc7947 */ /* 0x000fec0003800000 */
.L_x_11505:
[----:B------:R-:W2:Y:S02]  /*4640*/  LDG.E.U16 R0, desc[UR36][R2.64] ;  /* 0x0000002402007981 */ /* 0x000ea4000c1e1500 */
[----:B--2---:R-:W1:Y:S01]  /*4650*/  I2F.S16 R0, R0 ;  /* 0x0000000000007306 */ /* 0x004e620000101400 */
[----:B------:R-:W-:Y:S05]  /*4660*/  BRA `(.L_x_11504) ;  /* 0x0000000800f07947 */ /* 0x000fea0003800000 */
.L_x_11500:
        /* <DEDUP_REMOVED lines=8> */
.L_x_11508:
[----:B------:R-:W2:Y:S02]  /*46f0*/  LDG.E.U16 R0, desc[UR36][R2.64] ;  /* 0x0000002402007981 */ /* 0x000ea4000c1e1500 */
[----:B--2---:R-:W-:Y:S01]  /*4700*/  HADD2.F32 R0, -RZ, R0.H0_H0 ;  /* 0x20000000ff007230 */ /* 0x004fe20000004100 */
[----:B------:R-:W-:Y:S06]  /*4710*/  BRA `(.L_x_11504) ;  /* 0x0000000800c47947 */ /* 0x000fec0003800000 */
.L_x_11507:
        /* <DEDUP_REMOVED lines=8> */
.L_x_11510:
[----:B------:R-:W2:Y:S02]  /*47a0*/  LDG.E.U16 R0, desc[UR36][R2.64] ;  /* 0x0000002402007981 */ /* 0x000ea4000c1e1500 */
[----:B--2---:R-:W-:Y:S01]  /*47b0*/  HADD2.F32 R0, -RZ, R0.H0_H0 ;  /* 0x20000000ff007230 */ /* 0x004fe20000004100 */
[----:B------:R-:W-:Y:S06]  /*47c0*/  BRA `(.L_x_11504) ;  /* 0x0000000800987947 */ /* 0x000fec0003800000 */
.L_x_11509:
[----:B------:R-:W2:Y:S01]  /*47d0*/  LDG.E.64 R2, desc[UR36][R2.64] ;  /* 0x0000002402027981 */ /* 0x000ea2000c1e1b00 */
[----:B------:R-:W-:Y:S01]  /*47e0*/  UMOV UR4, 0xf0000000 ;  /* 0xf000000000047882 */ /* 0x000fe20000000000 */
[----:B------:R-:W-:Y:S01]  /*47f0*/  UMOV UR5, 0x380fffff ;  /* 0x380fffff00057882 */ /* 0x000fe20000000000 */
[----:B--2---:R-:W0:Y:S01]  /*4800*/  F2F.F32.F64 R0, R2 ;  /* 0x0000000200007310 */ /* 0x004e220000301000 */
[----:B------:R-:W-:-:S14]  /*4810*/  DSETP.GEU.AND P0, PT, |R2|, UR4, PT ;  /* 0x0000000402007e2a */ /* 0x000fdc000bf0e200 */
[----:B0-----:R-:W-:Y:S01]  /*4820*/  @!P0 FMUL R0, R0, 1.175494350822287508e-38 ;  /* 0x0080000000008820 */ /* 0x001fe20000400000 */
[----:B------:R-:W-:Y:S06]  /*4830*/  BRA `(.L_x_11504) ;  /* 0x00000008007c7947 */ /* 0x000fec0003800000 */
.L_x_11499:
        /* <DEDUP_REMOVED lines=12> */
.L_x_11513:
[----:B------:R-:W2:Y:S01]  /*4900*/  LDG.E.64 R2, desc[UR36][R2.64] ;  /* 0x0000002402027981 */ /* 0x000ea2000c1e1b00 */
[----:B------:R-:W-:Y:S01]  /*4910*/  UMOV UR4, 0xf0000000 ;  /* 0xf000000000047882 */ /* 0x000fe20000000000 */
[----:B------:R-:W-:Y:S01]  /*4920*/  UMOV UR5, 0x380fffff ;  /* 0x380fffff00057882 */ /* 0x000fe20000000000 */
[----:B--2---:R-:W0:Y:S01]  /*4930*/  F2F.F32.F64 R0, R2 ;  /* 0x0000000200007310 */ /* 0x004e220000301000 */
[----:B------:R-:W-:-:S14]  /*4940*/  DSETP.GEU.AND P0, PT, |R2|, UR4, PT ;  /* 0x0000000402007e2a */ /* 0x000fdc000bf0e200 */
[----:B0-----:R-:W-:Y:S01]  /*4950*/  @!P0 FMUL R0, R0, 1.175494350822287508e-38 ;  /* 0x0080000000008820 */ /* 0x001fe20000400000 */
[----:B------:R-:W-:Y:S06]  /*4960*/  BRA `(.L_x_11504) ;  /* 0x0000000800307947 */ /* 0x000fec0003800000 */
.L_x_11512:
        /* <DEDUP_REMOVED lines=26> */
.L_x_11515:
        /* <DEDUP_REMOVED lines=13> */
.L_x_11514:
[----:B------:R-:W2:Y:S02]  /*4be0*/  LDG.E.U16 R0, desc[UR36][R2.64] ;  /* 0x0000002402007981 */ /* 0x000ea4000c1e1500 */
[----:B--2---:R-:W-:Y:S01]  /*4bf0*/  IMAD.U32 R0, R0, 0x10000, RZ ;  /* 0x0001000000007824 */ /* 0x004fe200078e00ff */
[----:B------:R-:W-:Y:S06]  /*4c00*/  BRA `(.L_x_11504) ;  /* 0x0000000400887947 */ /* 0x000fec0003800000 */
.L_x_11511:
        /* <DEDUP_REMOVED lines=11> */
.L_x_11518:
        /* <DEDUP_REMOVED lines=20> */
.L_x_11520:
[----:B------:R-:W-:Y:S05]  /*4e00*/  BSYNC B0 ;  /* 0x0000000000007941 */ /* 0x000fea0003800000 */
.L_x_11519:
[----:B------:R-:W-:Y:S01]  /*4e10*/  LEA R3, R0, 0x3b800000, 0x17 ;  /* 0x3b80000000037811 */ /* 0x000fe200078eb8ff */
[----:B------:R-:W-:-:S05]  /*4e20*/  IMAD.SHL.U32 R0, R2, 0x100000, RZ ;  /* 0x0010000002007824 */ /* 0x000fca00078e00ff */
[----:B------:R-:W-:Y:S01]  /*4e30*/  LOP3.LUT R0, R3, R0, R4, 0xfe, !PT ;  /* 0x0000000003007212 */ /* 0x000fe200078efe04 */
[----:B------:R-:W-:Y:S06]  /*4e40*/  BRA `(.L_x_11504) ;  /* 0x0000000000f87947 */ /* 0x000fec0003800000 */
.L_x_11517:
        /* <DEDUP_REMOVED lines=20> */
.L_x_11522:
[----:B------:R-:W-:Y:S05]  /*4f90*/  BSYNC B0 ;  /* 0x0000000000007941 */ /* 0x000fea0003800000 */
.L_x_11521:
[----:B------:R-:W-:Y:S01]  /*4fa0*/  LEA R3, R0, 0x37800000, 0x17 ;  /* 0x3780000000037811 */ /* 0x000fe200078eb8ff */
[----:B------:R-:W-:-:S05]  /*4fb0*/  IMAD.SHL.U32 R0, R2, 0x200000, RZ ;  /* 0x0020000002007824 */ /* 0x000fca00078e00ff */
[----:B------:R-:W-:Y:S01]  /*4fc0*/  LOP3.LUT R0, R3, R0, R4, 0xfe, !PT ;  /* 0x0000000003007212 */ /* 0x000fe200078efe04 */
[----:B------:R-:W-:Y:S06]  /*4fd0*/  BRA `(.L_x_11504) ;  /* 0x0000000000947947 */ /* 0x000fec0003800000 */
.L_x_11516:
        /* <DEDUP_REMOVED lines=14> */
.L_x_11503:
        /* <DEDUP_REMOVED lines=16> */
.L_x_11525:
[----:B------:R-:W-:Y:S01]  /*51c0*/  IMAD.MOV.U32 R0, RZ, RZ, RZ ;  /* 0x000000ffff007224 */ /* 0x000fe200078e00ff */
[----:B------:R-:W-:Y:S06]  /*51d0*/  BRA `(.L_x_11504) ;  /* 0x0000000000147947 */ /* 0x000fec0003800000 */
.L_x_11524:
[----:B------:R-:W2:Y:S02]  /*51e0*/  LDG.E.64 R2, desc[UR36][R2.64] ;  /* 0x0000002402027981 */ /* 0x000ea4000c1e1b00 */
[----:B--2---:R0:W1:Y:S01]  /*51f0*/  I2F.U64 R0, R2 ;  /* 0x0000000200007312 */ /* 0x0040620000301000 */
[----:B------:R-:W-:Y:S05]  /*5200*/  BRA `(.L_x_11504) ;  /* 0x0000000000087947 */ /* 0x000fea0003800000 */
.L_x_11523:
[----:B------:R-:W2:Y:S02]  /*5210*/  LDG.E R0, desc[UR36][R2.64] ;  /* 0x0000002402007981 */ /* 0x000ea4000c1e1900 */
[----:B--2---:R-:W-:-:S07]  /*5220*/  I2FP.F32.U32 R0, R0 ;  /* 0x0000000000007245 */ /* 0x004fce0000201000 */
.L_x_11504:
[----:B------:R-:W-:Y:S05]  /*5230*/  BSYNC B6 ;  /* 0x0000000000067941 */ /* 0x000fea0003800000 */
.L_x_11498:
        /* <DEDUP_REMOVED lines=23> */
.L_x_11529:
[----:B------:R-:W0:Y:S02]  /*53b0*/  F2I.S64.TRUNC R2, R2 ;  /* 0x0000000200027311 */ /* 0x000e24000020d900 */
[----:B0-----:R-:W-:-:S05]  /*53c0*/  IMAD.MOV.U32 R5, RZ, RZ, R2 ;  /* 0x000000ffff057224 */ /* 0x001fca00078e0002 */
[----:B------:R4:W-:Y:S01]  /*53d0*/  STG.E.U8 desc[UR36][R16.64], R5 ;  /* 0x0000000510007986 */ /* 0x0009e2000c101124 */
[----:B------:R-:W-:Y:S05]  /*53e0*/  BRA `(.L_x_11531) ;  /* 0x0000000c00407947 */ /* 0x000fea0003800000 */
.L_x_11528:
        /* <DEDUP_REMOVED lines=9> */
.L_x_11533:
[----:B------:R-:W0:Y:S02]  /*5480*/  F2I.FTZ.TRUNC.NTZ R3, R2 ;  /* 0x0000000200037305 */ /* 0x000e24000021f100 */
[----:B0-----:R2:W-:Y:S01]  /*5490*/  STG.E desc[UR36][R16.64], R3 ;  /* 0x0000000310007986 */ /* 0x0015e2000c101924 */
[----:B------:R-:W-:Y:S05]  /*54a0*/  BRA `(.L_x_11531) ;  /* 0x0000000c00107947 */ /* 0x000fea0003800000 */
.L_x_11532:
[----:B------:R-:W0:Y:S02]  /*54b0*/  F2I.FTZ.TRUNC.NTZ R3, R2 ;  /* 0x0000000200037305 */ /* 0x000e24000021f100 */
[----:B0-----:R0:W-:Y:S01]  /*54c0*/  STG.E.U16 desc[UR36][R16.64], R3 ;  /* 0x0000000310007986 */ /* 0x0011e2000c101524 */
[----:B------:R-:W-:Y:S05]  /*54d0*/  BRA `(.L_x_11531) ;  /* 0x0000000c00047947 */ /* 0x000fea0003800000 */
.L_x_11527:
        /* <DEDUP_REMOVED lines=8> */
.L_x_11535:
[----:B------:R-:W-:-:S05]  /*5560*/  F2FP.F16.F32.PACK_AB R2, RZ, R2 ;  /* 0x00000002ff02723e */ /* 0x000fca00000000ff */
[----:B------:R0:W-:Y:S01]  /*5570*/  STG.E.U16 desc[UR36][R16.64], R2 ;  /* 0x0000000210007986 */ /* 0x0001e2000c101524 */
[----:B------:R-:W-:Y:S05]  /*5580*/  BRA `(.L_x_11531) ;  /* 0x0000000800d87947 */ /* 0x000fea0003800000 */
.L_x_11534:
        /* <DEDUP_REMOVED lines=9> */
.L_x_11537:
[----:B------:R-:W-:-:S04]  /*5620*/  F2FP.F16.F32.PACK_AB R3, RZ, R2 ;  /* 0x00000002ff03723e */ /* 0x000fc800000000ff */
[----:B------:R-:W-:-:S05]  /*5630*/  PRMT R3, R3, 0x5410, RZ ;  /* 0x0000541003037816 */ /* 0x000fca00000000ff */
[----:B------:R0:W-:Y:S01]  /*5640*/  STG.E desc[UR36][R16.64], R3 ;  /* 0x0000000310007986 */ /* 0x0001e2000c101924 */
[----:B------:R-:W-:Y:S05]  /*5650*/  BRA `(.L_x_11531) ;  /* 0x0000000800a47947 */ /* 0x000fea0003800000 */
.L_x_11536:
[----:B------:R-:W-:-:S06]  /*5660*/  FMUL.FTZ R2, R2, 1 ;  /* 0x3f80000002027820 */ /* 0x000fcc0000410000 */
[----:B------:R-:W0:Y:S02]  /*5670*/  F2F.F64.F32 R2, R2 ;  /* 0x0000000200027310 */ /* 0x000e240000201800 */
[----:B0-----:R0:W-:Y:S01]  /*5680*/  STG.E.64 desc[UR36][R16.64], R2 ;  /* 0x0000000210007986 */ /* 0x0011e2000c101b24 */
[----:B------:R-:W-:Y:S05]  /*5690*/  BRA `(.L_x_11531) ;  /* 0x0000000800947947 */ /* 0x000fea0003800000 */
.L_x_11526:
        /* <DEDUP_REMOVED lines=12> */
.L_x_11540:
[----:B------:R-:W-:Y:S01]  /*5760*/  FMUL.FTZ R4, R2, 1 ;  /* 0x3f80000002047820 */ /* 0x000fe20000410000 */
[----:B------:R-:W-:-:S05]  /*5770*/  CS2R R6, SRZ ;  /* 0x0000000000067805 */ /* 0x000fca000001ff00 */
[----:B------:R-:W0:Y:S02]  /*5780*/  F2F.F64.F32 R4, R4 ;  /* 0x0000000400047310 */ /* 0x000e240000201800 */
[----:B0-----:R0:W-:Y:S01]  /*5790*/  STG.E.128 desc[UR36][R16.64], R4 ;  /* 0x0000000410007986 */ /* 0x0011e2000c101d24 */
[----:B------:R-:W-:Y:S05]  /*57a0*/  BRA `(.L_x_11531) ;  /* 0x0000000800507947 */ /* 0x000fea0003800000 */
.L_x_11539:
        /* <DEDUP_REMOVED lines=20> */
.L_x_11544:
[----:B------:R-:W-:Y:S05]  /*58f0*/  BSYNC B0 ;  /* 0x0000000000007941 */ /* 0x000fea0003800000 */
.L_x_11543:
[----:B------:R-:W-:-:S05]  /*5900*/  LOP3.LUT R5, R0, R5, RZ, 0xfc, !PT ;  /* 0x0000000500057212 */ /* 0x000fca00078efcff */
[----:B------:R0:W-:Y:S01]  /*5910*/  STG.E.U8 desc[UR36][R16.64], R5 ;  /* 0x0000000510007986 */ /* 0x0001e2000c101124 */
[----:B------:R-:W-:Y:S05]  /*5920*/  BRA `(.L_x_11531) ;  /* 0x0000000400f07947 */ /* 0x000fea0003800000 */
.L_x_11542:
        /* <DEDUP_REMOVED lines=12> */
.L_x_11546:
[----:B------:R-:W-:Y:S01]  /*59f0*/  IMAD.MOV.U32 R0, RZ, RZ, 0x7f ;  /* 0x0000007fff007424 */ /* 0x000fe200078e00ff */
[----:B------:R-:W-:-:S04]  /*5a00*/  ISETP.GT.U32.AND P0, PT, R4, 0x7f800000, PT ;  /* 0x7f8000000400780c */ /* 0x000fc80003f04070 */
[----:B------:R-:W-:-:S09]  /*5a10*/  SEL R0, R0, 0x7c, P0 ;  /* 0x0000007c00007807 */ /* 0x000fd20000000000 */
.L_x_11547:
[----:B------:R-:W-:Y:S05]  /*5a20*/  BSYNC B0 ;  /* 0x0000000000007941 */ /* 0x000fea0003800000 */
.L_x_11545:
[----:B------:R-:W-:-:S04]  /*5a30*/  LOP3.LUT R2, R2, 0x80000000, RZ, 0xc0, !PT ;  /* 0x8000000002027812 */ /* 0x000fc800078ec0ff */
[----:B------:R-:W-:-:S04]  /*5a40*/  SHF.R.U32.HI R3, RZ, 0x18, R2 ;  /* 0x00000018ff037819 */ /* 0x000fc80000011602 */
[----:B------:R-:W-:-:S05]  /*5a50*/  LOP3.LUT R3, R0, R3, RZ, 0xfc, !PT ;  /* 0x0000000300037212 */ /* 0x000fca00078efcff */
[----:B------:R0:W-:Y:S01]  /*5a60*/  STG.E.U8 desc[UR36][R16.64], R3 ;  /* 0x0000000310007986 */ /* 0x0001e2000c101124 */
[----:B------:R-:W-:Y:S05]  /*5a70*/  BRA `(.L_x_11531) ;  /* 0x00000004009c7947 */ /* 0x000fea0003800000 */
.L_x_11541:
[----:B------:R-:W-:-:S05]  /*5a80*/  F2FP.BF16.F32.PACK_AB R2, RZ, R2 ;  /* 0x00000002ff02723e */ /* 0x000fca00000010ff */
[----:B------:R0:W-:Y:S01]  /*5a90*/  STG.E.U16 desc[UR36][R16.64], R2 ;  /* 0x0000000210007986 */ /* 0x0001e2000c101524 */
[----:B------:R-:W-:Y:S05]  /*5aa0*/  BRA `(.L_x_11531) ;  /* 0x0000000400907947 */ /* 0x000fea0003800000 */
.L_x_11538:
        /* <DEDUP_REMOVED lines=11> */
.L_x_11550:
        /* <DEDUP_REMOVED lines=16> */
.L_x_11553:
[----:B------:R-:W-:-:S04]  /*5c60*/  LOP3.LUT R2, R2, 0x80000000, RZ, 0xc0, !PT ;  /* 0x8000000002027812 */ /* 0x000fc800078ec0ff */
[----:B------:R-:W-:-:S04]  /*5c70*/  SHF.R.U32.HI R3, RZ, 0x18, R2 ;  /* 0x00000018ff037819 */ /* 0x000fc80000011602 */
[----:B------:R-:W-:-:S04]  /*5c80*/  LOP3.LUT R0, R0, R3, RZ, 0xfc, !PT ;  /* 0x0000000300007212 */ /* 0x000fc800078efcff */
[----:B------:R-:W-:-:S07]  /*5c90*/  PRMT R8, R0, 0x7610, R8 ;  /* 0x0000761000087816 */ /* 0x000fce0000000008 */
.L_x_11552:
[----:B------:R-:W-:Y:S05]  /*5ca0*/  BSYNC B0 ;  /* 0x0000000000007941 */ /* 0x000fea0003800000 */
.L_x_11551:
[----:B------:R0:W-:Y:S01]  /*5cb0*/  STG.E.U8 desc[UR36][R16.64], R8 ;  /* 0x0000000810007986 */ /* 0x0001e2000c101124 */
[----:B------:R-:W-:Y:S05]  /*5cc0*/  BRA `(.L_x_11531) ;  /* 0x0000000400087947 */ /* 0x000fea0003800000 */
.L_x_11549:
        /* <DEDUP_REMOVED lines=16> */
.L_x_11556:
[----:B------:R-:W-:-:S04]  /*5dd0*/  LOP3.LUT R2, R2, 0x80000000, RZ, 0xc0, !PT ;  /* 0x8000000002027812 */ /* 0x000fc800078ec0ff */
[----:B------:R-:W-:-:S04]  /*5de0*/  SHF.R.U32.HI R3, RZ, 0x18, R2 ;  /* 0x00000018ff037819 */ /* 0x000fc80000011602 */
[----:B------:R-:W-:-:S04]  /*5df0*/  LOP3.LUT R0, R0, R3, RZ, 0xfc, !PT ;  /* 0x0000000300007212 */ /* 0x000fc800078efcff */
[----:B------:R-:W-:-:S07]  /*5e00*/  PRMT R8, R0, 0x7610, R8 ;  /* 0x0000761000087816 */ /* 0x000fce0000000008 */
.L_x_11555:
[----:B------:R-:W-:Y:S05]  /*5e10*/  BSYNC B0 ;  /* 0x0000000000007941 */ /* 0x000fea0003800000 */
.L_x_11554:
[----:B------:R0:W-:Y:S01]  /*5e20*/  STG.E.U8 desc[UR36][R16.64], R8 ;  /* 0x0000000810007986 */ /* 0x0001e2000c101124 */
[----:B------:R-:W-:Y:S05]  /*5e30*/  BRA `(.L_x_11531) ;  /* 0x0000000000ac7947 */ /* 0x000fea0003800000 */
.L_x_11548:
        /* <DEDUP_REMOVED lines=21> */
.L_x_11530:
[----:B------:R-:W-:Y:S01]  /*5f90*/  MOV R0, 0x0 ;  /* 0x0000000000007802 */ /* 0x000fe20000000f00 */
[----:B------:R-:W-:Y:S01]  /*5fa0*/  ULDC.64 UR4, c[0x4][0x128] ;  /* 0x01004a0000047ab9 */ /* 0x000fe20000000a00 */
[----:B------:R-:W-:Y:S01]  /*5fb0*/  ULDC.64 UR6, c[0x4][0x20] ;  /* 0x0100080000067ab9 */ /* 0x000fe20000000a00 */
[----:B------:R-:W-:Y:S01]  /*5fc0*/  IMAD.U32 R4, RZ, RZ, UR4 ;  /* 0x00000004ff047e24 */ /* 0x000fe2000f8e00ff */
[----:B------:R0:W1:Y:S01]  /*5fd0*/  LDC.64 R2, c[0x4][R0] ;  /* 0x0100000000027b82 */ /* 0x0000620000000a00 */
[----:B------:R-:W-:Y:S01]  /*5fe0*/  IMAD.U32 R5, RZ, RZ, UR5 ;  /* 0x00000005ff057e24 */ /* 0x000fe2000f8e00ff */
[----:B------:R-:W-:Y:S01]  /*5ff0*/  ULDC.64 UR4, c[0x4][0x130] ;  /* 0x01004c0000047ab9 */ /* 0x000fe20000000a00 */
[----:B------:R-:W-:Y:S01]  /*6000*/  HFMA2.MMA R13, -RZ, RZ, 0, 0 ;  /* 0x00000000ff0d7435 */ /* 0x000fe200000001ff */
[----:B------:R-:W-:Y:S02]  /*6010*/  IMAD.U32 R6, RZ, RZ, UR4 ;  /* 0x00000004ff067e24 */ /* 0x000fe4000f8e00ff */
[----:B------:R-:W-:-:S02]  /*6020*/  IMAD.U32 R7, RZ, RZ, UR5 ;  /* 0x00000005ff077e24 */ /* 0x000fc4000f8e00ff */
[----:B------:R-:W-:Y:S02]  /*6030*/  IMAD.U32 R10, RZ, RZ, UR6 ;  /* 0x00000006ff0a7e24 */ /* 0x000fe4000f8e00ff */
[----:B------:R-:W-:Y:S02]  /*6040*/  IMAD.U32 R11, RZ, RZ, UR7 ;  /* 0x00000007ff0b7e24 */ /* 0x000fe4000f8e00ff */
[----:B------:R-:W-:Y:S02]  /*6050*/  IMAD.MOV.U32 R8, RZ, RZ, 0x65 ;  /* 0x00000065ff087424 */ /* 0x000fe400078e00ff */
[----:B0-----:R-:W-:-:S07]  /*6060*/  IMAD.MOV.U32 R12, RZ, RZ, 0x1 ;  /* 0x00000001ff0c7424 */ /* 0x001fce00078e00ff */
[----:B------:R-:W-:-:S07]  /*6070*/  LEPC R20, `(.L_x_11559) ;  /* 0x000000001014794e */ /* 0x000fce0000000000 */
[----:B-1----:R-:W-:Y:S05]  /*6080*/  CALL.ABS.NOINC R2 ;  /* 0x0000000002007343 */ /* 0x002fea0003c00000 */
.L_x_11559:
[----:B------:R-:W-:Y:S05]  /*6090*/  BRA `(.L_x_11531) ;  /* 0x0000000000147947 */ /* 0x000fea0003800000 */
.L_x_11558:
[----:B------:R-:W0:Y:S02]  /*60a0*/  F2I.U64.TRUNC R2, R2 ;  /* 0x0000000200027311 */ /* 0x000e24000020d800 */
[----:B0-----:R0:W-:Y:S01]  /*60b0*/  STG.E.64 desc[UR36][R16.64], R2 ;  /* 0x0000000210007986 */ /* 0x0011e2000c101b24 */
[----:B------:R-:W-:Y:S05]  /*60c0*/  BRA `(.L_x_11531) ;  /* 0x0000000000087947 */ /* 0x000fea0003800000 */
.L_x_11557:
[----:B------:R-:W0:Y:S02]  /*60d0*/  F2I.FTZ.U32.TRUNC.NTZ R3, R2 ;  /* 0x0000000200037305 */ /* 0x000e24000021f000 */
[----:B0-----:R0:W-:Y:S02]  /*60e0*/  STG.E desc[UR36][R16.64], R3 ;  /* 0x0000000310007986 */ /* 0x0011e4000c101924 */
.L_x_11531:
[----:B------:R-:W-:-:S07]  /*60f0*/  VIADD R19, R19, 0x80 ;  /* 0x0000008013137836 */ /* 0x000fce0000000000 */
.L_x_11496:
[----:B------:R-:W-:Y:S05]  /*6100*/  BSYNC B7 ;  /* 0x0000000000077941 */ /* 0x000fea0003800000 */
.L_x_11495:
        /* <DEDUP_REMOVED lines=307> */
.L_x_11562:
        /* <DEDUP_REMOVED lines=22> */
.L_x_11567:
[----:B------:R-:W2:Y:S02]  /*75a0*/  LDG.E.U8 R0, desc[UR36][R2.64] ;  /* 0x0000002402007981 */ /* 0x000ea4000c1e1100 */
[----:B--2---:R-:W-:Y:S01]  /*75b0*/  I2FP.F32.U32 R0, R0 ;  /* 0x0000000000007245 */ /* 0x004fe20000201000 */
[----:B------:R-:W-:Y:S06]  /*75c0*/  BRA `(.L_x_11569) ;  /* 0x0000000c002c7947 */ /* 0x000fec0003800000 */
.L_x_11566:
        /* <DEDUP_REMOVED lines=9> */
.L_x_11571:
[----:B------:R-:W2:Y:S02]  /*7660*/  LDG.E R0, desc[UR36][R2.64] ;  /* 0x0000002402007981 */ /* 0x000ea4000c1e1900 */
[----:B--2---:R-:W-:Y:S01]  /*7670*/  I2FP.F32.S32 R0, R0 ;  /* 0x0000000000007245 */ /* 0x004fe20000201400 */
[----:B------:R-:W-:Y:S06]  /*7680*/  BRA `(.L_x_11569) ;  /* 0x0000000800fc7947 */ /* 0x000fec0003800000 */
.L_x_11570:
[----:B------:R-:W2:Y:S02]  /*7690*/  LDG.E.U16 R0, desc[UR36][R2.64] ;  /* 0x0000002402007981 */ /* 0x000ea4000c1e1500 */
[----:B--2---:R-:W0:Y:S01]  /*76a0*/  I2F.S16 R0, R0 ;  /* 0x0000000000007306 */ /* 0x004e220000101400 */
[----:B------:R-:W-:Y:S05]  /*76b0*/  BRA `(.L_x_11569) ;  /* 0x0000000800f07947 */ /* 0x000fea0003800000 */
.L_x_11565:
        /* <DEDUP_REMOVED lines=8> */
.L_x_11573:
[----:B------:R-:W2:Y:S02]  /*7740*/  LDG.E.U16 R0, desc[UR36][R2.64] ;  /* 0x0000002402007981 */ /* 0x000ea4000c1e1500 */
[----:B--2---:R-:W-:Y:S01]  /*7750*/  HADD2.F32 R0, -RZ, R0.H0_H0 ;  /* 0x20000000ff007230 */ /* 0x004fe20000004100 */
[----:B------:R-:W-:Y:S06]  /*7760*/  BRA `(.L_x_11569) ;  /* 0x0000000800c47947 */ /* 0x000fec0003800000 */
.L_x_11572:
        /* <DEDUP_REMOVED lines=8> */
.L_x_11575:
[----:B------:R-:W2:Y:S02]  /*77f0*/  LDG.E.U16 R0, desc[UR36][R2.64] ;  /* 0x0000002402007981 */ /* 0x000ea4000c1e1500 */
[----:B--2---:R-:W-:Y:S01]  /*7800*/  HADD2.F32 R0, -RZ, R0.H0_H0 ;  /* 0x20000000ff007230 */ /* 0x004fe20000004100 */
[----:B------:R-:W-:Y:S06]  /*7810*/  BRA `(.L_x_11569) ;  /* 0x0000000800987947 */ /* 0x000fec0003800000 */
.L_x_11574:
[----:B------:R-:W2:Y:S01]  /*7820*/  LDG.E.64 R2, desc[UR36][R2.64] ;  /* 0x0000002402027981 */ /* 0x000ea2000c1e1b00 */
[----:B------:R-:W-:Y:S01]  /*7830*/  UMOV UR4, 0xf0000000 ;  /* 0xf000000000047882 */ /* 0x000fe20000000000 */
[----:B------:R-:W-:Y:S01]  /*7840*/  UMOV UR5, 0x380fffff ;  /* 0x380fffff00057882 */ /* 0x000fe20000000000 */
[----:B--2---:R-:W0:Y:S01]  /*7850*/  F2F.F32.F64 R0, R2 ;  /* 0x0000000200007310 */ /* 0x004e220000301000 */
[----:B------:R-:W-:-:S14]  /*7860*/  DSETP.GEU.AND P0, PT, |R2|, UR4, PT ;  /* 0x0000000402007e2a */ /* 0x000fdc000bf0e200 */
[----:B0-----:R-:W-:Y:S01]  /*7870*/  @!P0 FMUL R0, R0, 1.175494350822287508e-38 ;  /* 0x0080000000008820 */ /* 0x001fe20000400000 */
[----:B------:R-:W-:Y:S06]  /*7880*/  BRA `(.L_x_11569) ;  /* 0x00000008007c7947 */ /* 0x000fec0003800000 */
.L_x_11564:
        /* <DEDUP_REMOVED lines=12> */
.L_x_11578:
[----:B------:R-:W2:Y:S01]  /*7950*/  LDG.E.64 R2, desc[UR36][R2.64] ;  /* 0x0000002402027981 */ /* 0x000ea2000c1e1b00 */
[----:B------:R-:W-:Y:S01]  /*7960*/  UMOV UR4, 0xf0000000 ;  /* 0xf000000000047882 */ /* 0x000fe20000000000 */
[----:B------:R-:W-:Y:S01]  /*7970*/  UMOV UR5, 0x380fffff ;  /* 0x380fffff00057882 */ /* 0x000fe20000000000 */
[----:B--2---:R-:W0:Y:S01]  /*7980*/  F2F.F32.F64 R0, R2 ;  /* 0x0000000200007310 */ /* 0x004e220000301000 */
[----:B------:R-:W-:-:S14]  /*7990*/  DSETP.GEU.AND P0, PT, |R2|, UR4, PT ;  /* 0x0000000402007e2a */ /* 0x000fdc000bf0e200 */
[----:B0-----:R-:W-:Y:S01]  /*79a0*/  @!P0 FMUL R0, R0, 1.175494350822287508e-38 ;  /* 0x0080000000008820 */ /* 0x001fe20000400000 */
[----:B------:R-:W-:Y:S06]  /*79b0*/  BRA `(.L_x_11569) ;  /* 0x0000000800307947 */ /* 0x000fec0003800000 */
.L_x_11577:
        /* <DEDUP_REMOVED lines=26> */
.L_x_11580:
        /* <DEDUP_REMOVED lines=13> */
.L_x_11579:
[----:B------:R-:W2:Y:S02]  /*7c30*/  LDG.E.U16 R0, desc[UR36][R2.64] ;  /* 0x0000002402007981 */ /* 0x000ea4000c1e1500 */
[----:B--2---:R-:W-:Y:S01]  /*7c40*/  IMAD.U32 R0, R0, 0x10000, RZ ;  /* 0x0001000000007824 */ /* 0x004fe200078e00ff */
[----:B------:R-:W-:Y:S06]  /*7c50*/  BRA `(.L_x_11569) ;  /* 0x0000000400887947 */ /* 0x000fec0003800000 */
.L_x_11576:
        /* <DEDUP_REMOVED lines=11> */
.L_x_11583:
        /* <DEDUP_REMOVED lines=20> */
.L_x_11585:
[----:B------:R-:W-:Y:S05]  /*7e50*/  BSYNC B0 ;  /* 0x0000000000007941 */ /* 0x000fea0003800000 */
.L_x_11584:
[----:B------:R-:W-:Y:S01]  /*7e60*/  LEA R3, R0, 0x3b800000, 0x17 ;  /* 0x3b80000000037811 */ /* 0x000fe200078eb8ff */
[----:B------:R-:W-:-:S05]  /*7e70*/  IMAD.SHL.U32 R0, R2, 0x100000, RZ ;  /* 0x0010000002007824 */ /* 0x000fca00078e00ff */
[----:B------:R-:W-:Y:S01]  /*7e80*/  LOP3.LUT R0, R3, R0, R4, 0xfe, !PT ;  /* 0x0000000003007212 */ /* 0x000fe200078efe04 */
[----:B------:R-:W-:Y:S06]  /*7e90*/  BRA `(.L_x_11569) ;  /* 0x0000000000f87947 */ /* 0x000fec0003800000 */
.L_x_11582:
        /* <DEDUP_REMOVED lines=20> */
.L_x_11587:
[----:B------:R-:W-:Y:S05]  /*7fe0*/  BSYNC B0 ;  /* 0x0000000000007941 */ /* 0x000fea0003800000 */
.L_x_11586:
[----:B------:R-:W-:Y:S01]  /*7ff0*/  LEA R3, R0, 0x37800000, 0x17 ;  /* 0x3780000000037811 */ /* 0x000fe200078eb8ff */
[----:B------:R-:W-:-:S05]  /*8000*/  IMAD.SHL.U32 R0, R2, 0x200000, RZ ;  /* 0x0020000002007824 */ /* 0x000fca00078e00ff */
[----:B------:R-:W-:Y:S01]  /*8010*/  LOP3.LUT R0, R3, R0, R4, 0xfe, !PT ;  /* 0x0000000003007212 */ /* 0x000fe200078efe04 */
[----:B------:R-:W-:Y:S06]  /*8020*/  BRA `(.L_x_11569) ;  /* 0x0000000000947947 */ /* 0x000fec0003800000 */
.L_x_11581:
        /* <DEDUP_REMOVED lines=14> */
.L_x_11568:
        /* <DEDUP_REMOVED lines=16> */
.L_x_11590:
[----:B------:R-:W-:Y:S01]  /*8210*/  IMAD.MOV.U32 R0, RZ, RZ, RZ ;  /* 0x000000ffff007224 */ /* 0x000fe200078e00ff */
[----:B------:R-:W-:Y:S06]  /*8220*/  BRA `(.L_x_11569) ;  /* 0x0000000000147947 */ /* 0x000fec0003800000 */
.L_x_11589:
[----:B------:R-:W2:Y:S02]  /*8230*/  LDG.E.64 R2, desc[UR36][R2.64] ;  /* 0x0000002402027981 */ /* 0x000ea4000c1e1b00 */
[----:B--2---:R0:W1:Y:S01]  /*8240*/  I2F.U64 R0, R2 ;  /* 0x0000000200007312 */ /* 0x0040620000301000 */
[----:B------:R-:W-:Y:S05]  /*8250*/  BRA `(.L_x_11569) ;  /* 0x0000000000087947 */ /* 0x000fea0003800000 */
.L_x_11588:
[----:B------:R-:W2:Y:S02]  /*8260*/  LDG.E R0, desc[UR36][R2.64] ;  /* 0x0000002402007981 */ /* 0x000ea4000c1e1900 */
[----:B--2---:R-:W-:-:S07]  /*8270*/  I2FP.F32.U32 R0, R0 ;  /* 0x0000000000007245 */ /* 0x004fce0000201000 */
.L_x_11569:
[----:B------:R-:W-:Y:S05]  /*8280*/  BSYNC B6 ;  /* 0x0000000000067941 */ /* 0x000fea0003800000 */
.L_x_11563:
        /* <DEDUP_REMOVED lines=23> */
.L_x_11594:
[----:B------:R-:W0:Y:S02]  /*8400*/  F2I.S64.TRUNC R2, R2 ;  /* 0x0000000200027311 */ /* 0x000e24000020d900 */
[----:B0-----:R-:W-:-:S05]  /*8410*/  IMAD.MOV.U32 R5, RZ, RZ, R2 ;  /* 0x000000ffff057224 */ /* 0x001fca00078e0002 */
[----:B------:R0:W-:Y:S01]  /*8420*/  STG.E.U8 desc[UR36][R16.64], R5 ;  /* 0x0000000510007986 */ /* 0x0001e2000c101124 */
[----:B------:R-:W-:Y:S05]  /*8430*/  BRA `(.L_x_11596) ;  /* 0x0000000c00407947 */ /* 0x000fea0003800000 */
.L_x_11593:
        /* <DEDUP_REMOVED lines=9> */
.L_x_11598:
[----:B------:R-:W0:Y:S02]  /*84d0*/  F2I.FTZ.TRUNC.NTZ R3, R2 ;  /* 0x0000000200037305 */ /* 0x000e24000021f100 */
[----:B0-----:R0:W-:Y:S01]  /*84e0*/  STG.E desc[UR36][R16.64], R3 ;  /* 0x0000000310007986 */ /* 0x0011e2000c101924 */
[----:B------:R-:W-:Y:S05]  /*84f0*/  BRA `(.L_x_11596) ;  /* 0x0000000c00107947 */ /* 0x000fea0003800000 */
.L_x_11597:
[----:B------:R-:W0:Y:S02]  /*8500*/  F2I.FTZ.TRUNC.NTZ R3, R2 ;  /* 0x0000000200037305 */ /* 0x000e24000021f100 */
[----:B0-----:R0:W-:Y:S01]  /*8510*/  STG.E.U16 desc[UR36][R16.64], R3 ;  /* 0x0000000310007986 */ /* 0x0011e2000c101524 */
[----:B------:R-:W-:Y:S05]  /*8520*/  BRA `(.L_x_11596) ;  /* 0x0000000c00047947 */ /* 0x000fea0003800000 */
.L_x_11592:
        /* <DEDUP_REMOVED lines=8> */
.L_x_11600:
[----:B------:R-:W-:-:S05]  /*85b0*/  F2FP.F16.F32.PACK_AB R2, RZ, R2 ;  /* 0x00000002ff02723e */ /* 0x000fca00000000ff */
[----:B------:R0:W-:Y:S01]  /*85c0*/  STG.E.U16 desc[UR36][R16.64], R2 ;  /* 0x0000000210007986 */ /* 0x0001e2000c101524 */
[----:B------:R-:W-:Y:S05]  /*85d0*/  BRA `(.L_x_11596) ;  /* 0x0000000800d87947 */ /* 0x000fea0003800000 */
.L_x_11599:
        /* <DEDUP_REMOVED lines=9> */
.L_x_11602:
[----:B------:R-:W-:-:S04]  /*8670*/  F2FP.F16.F32.PACK_AB R3, RZ, R2 ;  /* 0x00000002ff03723e */ /* 0x000fc800000000ff */
[----:B------:R-:W-:-:S05]  /*8680*/  PRMT R3, R3, 0x5410, RZ ;  /* 0x0000541003037816 */ /* 0x000fca00000000ff */
[----:B------:R0:W-:Y:S01]  /*8690*/  STG.E desc[UR36][R16.64], R3 ;  /* 0x0000000310007986 */ /* 0x0001e2000c101924 */
[----:B------:R-:W-:Y:S05]  /*86a0*/  BRA `(.L_x_11596) ;  /* 0x0000000800a47947 */ /* 0x000fea0003800000 */
.L_x_11601:
[----:B------:R-:W-:-:S06]  /*86b0*/  FMUL.FTZ R2, R2, 1 ;  /* 0x3f80000002027820 */ /* 0x000fcc0000410000 */
[----:B------:R-:W0:Y:S02]  /*86c0*/  F2F.F64.F32 R2, R2 ;  /* 0x0000000200027310 */ /* 0x000e240000201800 */
[----:B0-----:R0:W-:Y:S01]  /*86d0*/  STG.E.64 desc[UR36][R16.64], R2 ;  /* 0x0000000210007986 */ /* 0x0011e2000c101b24 */
[----:B------:R-:W-:Y:S05]  /*86e0*/  BRA `(.L_x_11596) ;  /* 0x0000000800947947 */ /* 0x000fea0003800000 */
.L_x_11591:
        /* <DEDUP_REMOVED lines=12> */
.L_x_11605:
[----:B------:R-:W-:Y:S01]  /*87b0*/  FMUL.FTZ R4, R2, 1 ;  /* 0x3f80000002047820 */ /* 0x000fe20000410000 */
[----:B------:R-:W-:-:S05]  /*87c0*/  CS2R R6, SRZ ;  /* 0x0000000000067805 */ /* 0x000fca000001ff00 */
[----:B------:R-:W0:Y:S02]  /*87d0*/  F2F.F64.F32 R4, R4 ;  /* 0x0000000400047310 */ /* 0x000e240000201800 */
[----:B0-----:R0:W-:Y:S01]  /*87e0*/  STG.E.128 desc[UR36][R16.64], R4 ;  /* 0x0000000410007986 */ /* 0x0011e2000c101d24 */
[----:B------:R-:W-:Y:S05]  /*87f0*/  BRA `(.L_x_11596) ;  /* 0x0000000800507947 */ /* 0x000fea0003800000 */
.L_x_11604:
        /* <DEDUP_REMOVED lines=20> */
.L_x_11609:
[----:B------:R-:W-:Y:S05]  /*8940*/  BSYNC B0 ;  /* 0x0000000000007941 */ /* 0x000fea0003800000 */
.L_x_11608:
[----:B------:R-:W-:-:S05]  /*8950*/  LOP3.LUT R5, R0, R5, RZ, 0xfc, !PT ;  /* 0x0000000500057212 */ /* 0x000fca00078efcff */
[----:B------:R0:W-:Y:S01]  /*8960*/  STG.E.U8 desc[UR36][R16.64], R5 ;  /* 0x0000000510007986 */ /* 0x0001e2000c101124 */
[----:B------:R-:W-:Y:S05]  /*8970*/  BRA `(.L_x_11596) ;  /* 0x0000000400f07947 */ /* 0x000fea0003800000 */
.L_x_11607:
        /* <DEDUP_REMOVED lines=12> */
.L_x_11611:
[----:B------:R-:W-:Y:S01]  /*8a40*/  IMAD.MOV.U32 R0, RZ, RZ, 0x7f ;  /* 0x0000007fff007424 */ /* 0x000fe200078e00ff */
[----:B------:R-:W-:-:S04]  /*8a50*/  ISETP.GT.U32.AND P0, PT, R4, 0x7f800000, PT ;  /* 0x7f8000000400780c */ /* 0x000fc80003f04070 */
[----:B------:R-:W-:-:S09]  /*8a60*/  SEL R0, R0, 0x7c, P0 ;  /* 0x0000007c00007807 */ /* 0x000fd20000000000 */
.L_x_11612:
[----:B------:R-:W-:Y:S05]  /*8a70*/  BSYNC B0 ;  /* 0x0000000000007941 */ /* 0x000fea0003800000 */
.L_x_11610:
[----:B------:R-:W-:-:S04]  /*8a80*/  LOP3.LUT R2, R2, 0x80000000, RZ, 0xc0, !PT ;  /* 0x8000000002027812 */ /* 0x000fc800078ec0ff */
[----:B------:R-:W-:-:S04]  /*8a90*/  SHF.R.U32.HI R3, RZ, 0x18, R2 ;  /* 0x00000018ff037819 */ /* 0x000fc80000011602 */
[----:B------:R-:W-:-:S05]  /*8aa0*/  LOP3.LUT R3, R0, R3, RZ, 0xfc, !PT ;  /* 0x0000000300037212 */ /* 0x000fca00078efcff */
[----:B------:R0:W-:Y:S01]  /*8ab0*/  STG.E.U8 desc[UR36][R16.64], R3 ;  /* 0x0000000310007986 */ /* 0x0001e2000c101124 */
[----:B------:R-:W-:Y:S05]  /*8ac0*/  BRA `(.L_x_11596) ;  /* 0x00000004009c7947 */ /* 0x000fea0003800000 */
.L_x_11606:
[----:B------:R-:W-:-:S05]  /*8ad0*/  F2FP.BF16.F32.PACK_AB R2, RZ, R2 ;  /* 0x00000002ff02723e */ /* 0x000fca00000010ff */
[----:B------:R0:W-:Y:S01]  /*8ae0*/  STG.E.U16 desc[UR36][R16.64], R2 ;  /* 0x0000000210007986 */ /* 0x0001e2000c101524 */
[----:B------:R-:W-:Y:S05]  /*8af0*/  BRA `(.L_x_11596) ;  /* 0x0000000400907947 */ /* 0x000fea0003800000 */
.L_x_11603:
        /* <DEDUP_REMOVED lines=11> */
.L_x_11615:
        /* <DEDUP_REMOVED lines=16> */
.L_x_11618:
[----:B------:R-:W-:-:S04]  /*8cb0*/  LOP3.LUT R2, R2, 0x80000000, RZ, 0xc0, !PT ;  /* 0x8000000002027812 */ /* 0x000fc800078ec0ff */
[----:B------:R-:W-:-:S04]  /*8cc0*/  SHF.R.U32.HI R3, RZ, 0x18, R2 ;  /* 0x00000018ff037819 */ /* 0x000fc80000011602 */
[----:B------:R-:W-:-:S04]  /*8cd0*/  LOP3.LUT R0, R0, R3, RZ, 0xfc, !PT ;  /* 0x0000000300007212 */ /* 0x000fc800078efcff */
[----:B------:R-:W-:-:S07]  /*8ce0*/  PRMT R8, R0, 0x7610, R8 ;  /* 0x0000761000087816 */ /* 0x000fce0000000008 */
.L_x_11617:
[----:B------:R-:W-:Y:S05]  /*8cf0*/  BSYNC B0 ;  /* 0x0000000000007941 */ /* 0x000fea0003800000 */
.L_x_11616:
[----:B------:R3:W-:Y:S01]  /*8d00*/  STG.E.U8 desc[UR36][R16.64], R8 ;  /* 0x0000000810007986 */ /* 0x0007e2000c101124 */
[----:B------:R-:W-:Y:S05]  /*8d10*/  BRA `(.L_x_11596) ;  /* 0x0000000400087947 */ /* 0x000fea0003800000 */
.L_x_11614:
        /* <DEDUP_REMOVED lines=16> */
.L_x_11621:
[----:B------:R-:W-:-:S04]  /*8e20*/  LOP3.LUT R2, R2, 0x80000000, RZ, 0xc0, !PT ;  /* 0x8000000002027812 */ /* 0x000fc800078ec0ff */
[----:B------:R-:W-:-:S04]  /*8e30*/  SHF.R.U32.HI R3, RZ, 0x18, R2 ;  /* 0x00000018ff037819 */ /* 0x000fc80000011602 */
[----:B------:R-:W-:-:S04]  /*8e40*/  LOP3.LUT R0, R0, R3, RZ, 0xfc, !PT ;  /* 0x0000000300007212 */ /* 0x000fc800078efcff */
[----:B------:R-:W-:-:S07]  /*8e50*/  PRMT R8, R0, 0x7610, R8 ;  /* 0x0000761000087816 */ /* 0x000fce0000000008 */
.L_x_11620:
[----:B------:R-:W-:Y:S05]  /*8e60*/  BSYNC B0 ;  /* 0x0000000000007941 */ /* 0x000fea0003800000 */
.L_x_11619:
[----:B------:R0:W-:Y:S01]  /*8e70*/  STG.E.U8 desc[UR36][R16.64], R8 ;  /* 0x0000000810007986 */ /* 0x0001e2000c101124 */
[----:B------:R-:W-:Y:S05]  /*8e80*/  BRA `(.L_x_11596) ;  /* 0x0000000000ac7947 */ /* 0x000fea0003800000 */
.L_x_11613:
        /* <DEDUP_REMOVED lines=21> */
.L_x_11595:
        /* <DEDUP_REMOVED lines=16> */
.L_x_11624:
[----:B------:R-:W-:Y:S05]  /*90e0*/  BRA `(.L_x_11596) ;  /* 0x0000000000147947 */ /* 0x000fea0003800000 */
.L_x_11623:
[----:B------:R-:W0:Y:S02]  /*90f0*/  F2I.U64.TRUNC R2, R2 ;  /* 0x0000000200027311 */ /* 0x000e24000020d800 */
[----:B0-----:R2:W-:Y:S01]  /*9100*/  STG.E.64 desc[UR36][R16.64], R2 ;  /* 0x0000000210007986 */ /* 0x0015e2000c101b24 */
[----:B------:R-:W-:Y:S05]  /*9110*/  BRA `(.L_x_11596) ;  /* 0x0000000000087947 */ /* 0x000fea0003800000 */
.L_x_11622:
[----:B------:R-:W0:Y:S02]  /*9120*/  F2I.FTZ.U32.TRUNC.NTZ R3, R2 ;  /* 0x0000000200037305 */ /* 0x000e24000021f000 */
[----:B0-----:R0:W-:Y:S02]  /*9130*/  STG.E desc[UR36][R16.64], R3 ;  /* 0x0000000310007986 */ /* 0x0011e4000c101924 */
.L_x_11596:
[----:B------:R-:W-:-:S07]  /*9140*/  IADD3 R19, R19, 0x80, RZ ;  /* 0x0000008013137810 */ /* 0x000fce0007ffe0ff */
.L_x_11561:
[----:B------:R-:W-:Y:S05]  /*9150*/  BSYNC B7 ;  /* 0x0000000000077941 */ /* 0x000fea0003800000 */
.L_x_11560:
        /* <DEDUP_REMOVED lines=306> */
.L_x_11625:
        /* <DEDUP_REMOVED lines=22> */
.L_x_11630:
[----:B------:R-:W2:Y:S02]  /*a5e0*/  LDG.E.U8 R0, desc[UR36][R2.64] ;  /* 0x0000002402007981 */ /* 0x000ea4000c1e1100 */
[----:B--2---:R-:W-:Y:S01]  /*a5f0*/  I2FP.F32.U32 R0, R0 ;  /* 0x0000000000007245 */ /* 0x004fe20000201000 */
[----:B------:R-:W-:Y:S06]  /*a600*/  BRA `(.L_x_11632) ;  /* 0x0000000c002c7947 */ /* 0x000fec0003800000 */
.L_x_11629:
        /* <DEDUP_REMOVED lines=9> */
.L_x_11634:
[----:B------:R-:W2:Y:S02]  /*a6a0*/  LDG.E R0, desc[UR36][R2.64] ;  /* 0x0000002402007981 */ /* 0x000ea4000c1e1900 */
[----:B--2---:R-:W-:Y:S01]  /*a6b0*/  I2FP.F32.S32 R0, R0 ;  /* 0x0000000000007245 */ /* 0x004fe20000201400 */
[----:B------:R-:W-:Y:S06]  /*a6c0*/  BRA `(.L_x_11632) ;  /* 0x0000000800fc7947 */ /* 0x000fec0003800000 */
.L_x_11633:
[----:B------:R-:W2:Y:S02]  /*a6d0*/  LDG.E.U16 R0, desc[UR36][R2.64] ;  /* 0x0000002402007981 */ /* 0x000ea4000c1e1500 */
[----:B--2---:R-:W0:Y:S01]  /*a6e0*/  I2F.S16 R0, R0 ;  /* 0x0000000000007306 */ /* 0x004e220000101400 */
[----:B------:R-:W-:Y:S05]  /*a6f0*/  BRA `(.L_x_11632) ;  /* 0x0000000800f07947 */ /* 0x000fea0003800000 */
.L_x_11628:
        /* <DEDUP_REMOVED lines=8> */
.L_x_11636:
[----:B------:R-:W2:Y:S02]  /*a780*/  LDG.E.U16 R0, desc[UR36][R2.64] ;  /* 0x0000002402007981 */ /* 0x000ea4000c1e1500 */
[----:B--2---:R-:W-:Y:S01]  /*a790*/  HADD2.F32 R0, -RZ, R0.H0_H0 ;  /* 0x20000000ff007230 */ /* 0x004fe20000004100 */
[----:B------:R-:W-:Y:S06]  /*a7a0*/  BRA `(.L_x_11632) ;  /* 0x0000000800c47947 */ /* 0x000fec0003800000 */
.L_x_11635:
        /* <DEDUP_REMOVED lines=8> */
.L_x_11638:
[----:B------:R-:W2:Y:S02]  /*a830*/  LDG.E.U16 R0, desc[UR36][R2.64] ;  /* 0x0000002402007981 */ /* 0x000ea4000c1e1500 */
[----:B--2---:R-:W-:Y:S01]  /*a840*/  HADD2.F32 R0, -RZ, R0.H0_H0 ;  /* 0x20000000ff007230 */ /* 0x004fe20000004100 */
[----:B------:R-:W-:Y:S06]  /*a850*/  BRA `(.L_x_11632) ;  /* 0x0000000800987947 */ /* 0x000fec0003800000 */
.L_x_11637:
[----:B------:R-:W2:Y:S01]  /*a860*/  LDG.E.64 R2, desc[UR36][R2.64] ;  /* 0x0000002402027981 */ /* 0x000ea2000c1e1b00 */
[----:B------:R-:W-:Y:S01]  /*a870*/  UMOV UR4, 0xf0000000 ;  /* 0xf000000000047882 */ /* 0x000fe20000000000 */
[----:B------:R-:W-:Y:S01]  /*a880*/  UMOV UR5, 0x380fffff ;  /* 0x380fffff00057882 */ /* 0x000fe20000000000 */
[----:B--2---:R-:W0:Y:S01]  /*a890*/  F2F.F32.F64 R0, R2 ;  /* 0x0000000200007310 */ /* 0x004e220000301000 */
[----:B------:R-:W-:-:S14]  /*a8a0*/  DSETP.GEU.AND P0, PT, |R2|, UR4, PT ;  /* 0x0000000402007e2a */ /* 0x000fdc000bf0e200 */
[----:B0-----:R-:W-:Y:S01]  /*a8b0*/  @!P0 FMUL R0, R0, 1.175494350822287508e-38 ;  /* 0x0080000000008820 */ /* 0x001fe20000400000 */
[----:B------:R-:W-:Y:S06]  /*a8c0*/  BRA `(.L_x_11632) ;  /* 0x00000008007c7947 */ /* 0x000fec0003800000 */
.L_x_11627:
        /* <DEDUP_REMOVED lines=12> */
.L_x_11641:
[----:B------:R-:W2:Y:S01]  /*a990*/  LDG.E.64 R2, desc[UR36][R2.64] ;  /* 0x0000002402027981 */ /* 0x000ea2000c1e1b00 */
[----:B------:R-:W-:Y:S01]  /*a9a0*/  UMOV UR4, 0xf0000000 ;  /* 0xf000000000047882 */ /* 0x000fe20000000000 */
[----:B------:R-:W-:Y:S01]  /*a9b0*/  UMOV UR5, 0x380fffff ;  /* 0x380fffff00057882 */ /* 0x000fe20000000000 */
[----:B--2---:R-:W0:Y:S01]  /*a9c0*/  F2F.F32.F64 R0, R2 ;  /* 0x0000000200007310 */ /* 0x004e220000301000 */
[----:B------:R-:W-:-:S14]  /*a9d0*/  DSETP.GEU.AND P0, PT, |R2|, UR4, PT ;  /* 0x0000000402007e2a */ /* 0x000fdc000bf0e200 */
[----:B0-----:R-:W-:Y:S01]  /*a9e0*/  @!P0 FMUL R0, R0, 1.175494350822287508e-38 ;  /* 0x0080000000008820 */ /* 0x001fe20000400000 */
[----:B------:R-:W-:Y:S06]  /*a9f0*/  BRA `(.L_x_11632) ;  /* 0x0000000800307947 */ /* 0x000fec0003800000 */
.L_x_11640:
        /* <DEDUP_REMOVED lines=26> */
.L_x_11643:
        /* <DEDUP_REMOVED lines=13> */
.L_x_11642:
[----:B------:R-:W2:Y:S02]  /*ac70*/  LDG.E.U16 R0, desc[UR36][R2.64] ;  /* 0x0000002402007981 */ /* 0x000ea4000c1e1500 */
[----:B--2---:R-:W-:Y:S01]  /*ac80*/  IMAD.U32 R0, R0, 0x10000, RZ ;  /* 0x0001000000007824 */ /* 0x004fe200078e00ff */
[----:B------:R-:W-:Y:S06]  /*ac90*/  BRA `(.L_x_11632) ;  /* 0x0000000400887947 */ /* 0x000fec0003800000 */
.L_x_11639:
        /* <DEDUP_REMOVED lines=11> */
.L_x_11646:
        /* <DEDUP_REMOVED lines=20> */
.L_x_11648:
[----:B------:R-:W-:Y:S05]  /*ae90*/  BSYNC B0 ;  /* 0x0000000000007941 */ /* 0x000fea0003800000 */
.L_x_11647:
[----:B------:R-:W-:Y:S01]  /*aea0*/  LEA R3, R0, 0x3b800000, 0x17 ;  /* 0x3b80000000037811 */ /* 0x000fe200078eb8ff */
[----:B------:R-:W-:-:S05]  /*aeb0*/  IMAD.SHL.U32 R0, R2, 0x100000, RZ ;  /* 0x0010000002007824 */ /* 0x000fca00078e00ff */
[----:B------:R-:W-:Y:S01]  /*aec0*/  LOP3.LUT R0, R3, R0, R4, 0xfe, !PT ;  /* 0x0000000003007212 */ /* 0x000fe200078efe04 */
[----:B------:R-:W-:Y:S06]  /*aed0*/  BRA `(.L_x_11632) ;  /* 0x0000000000f87947 */ /* 0x000fec0003800000 */
.L_x_11645:
        /* <DEDUP_REMOVED lines=20> */
.L_x_11650:
[----:B------:R-:W-:Y:S05]  /*b020*/  BSYNC B0 ;  /* 0x0000000000007941 */ /* 0x000fea0003800000 */
.L_x_11649:
[----:B------:R-:W-:Y:S01]  /*b030*/  LEA R3, R0, 0x37800000, 0x17 ;  /* 0x3780000000037811 */ /* 0x000fe200078eb8ff */
[----:B------:R-:W-:-:S05]  /*b040*/  IMAD.SHL.U32 R0, R2, 0x200000, RZ ;  /* 0x0020000002007824 */ /* 0x000fca00078e00ff */
[----:B------:R-:W-:Y:S01]  /*b050*/  LOP3.LUT R0, R3, R0, R4, 0xfe, !PT ;  /* 0x0000000003007212 */ /* 0x000fe200078efe04 */
[----:B------:R-:W-:Y:S06]  /*b060*/  BRA `(.L_x_11632) ;  /* 0x0000000000947947 */ /* 0x000fec0003800000 */
.L_x_11644:
        /* <DEDUP_REMOVED lines=14> */
.L_x_11631:
        /* <DEDUP_REMOVED lines=16> */
.L_x_11653:
[----:B------:R-:W-:Y:S01]  /*b250*/  IMAD.MOV.U32 R0, RZ, RZ, RZ ;  /* 0x000000ffff007224 */ /* 0x000fe200078e00ff */
[----:B------:R-:W-:Y:S06]  /*b260*/  BRA `(.L_x_11632) ;  /* 0x0000000000147947 */ /* 0x000fec0003800000 */
.L_x_11652:
[----:B------:R-:W2:Y:S02]  /*b270*/  LDG.E.64 R2, desc[UR36][R2.64] ;  /* 0x0000002402027981 */ /* 0x000ea4000c1e1b00 */
[----:B--2---:R0:W1:Y:S01]  /*b280*/  I2F.U64 R0, R2 ;  /* 0x0000000200007312 */ /* 0x0040620000301000 */
[----:B------:R-:W-:Y:S05]  /*b290*/  BRA `(.L_x_11632) ;  /* 0x0000000000087947 */ /* 0x000fea0003800000 */
.L_x_11651:
[----:B------:R-:W2:Y:S02]  /*b2a0*/  LDG.E R0, desc[UR36][R2.64] ;  /* 0x0000002402007981 */ /* 0x000ea4000c1e1900 */
[----:B--2---:R-:W-:-:S07]  /*b2b0*/  I2FP.F32.U32 R0, R0 ;  /* 0x0000000000007245 */ /* 0x004fce0000201000 */
.L_x_11632:
[----:B------:R-:W-:Y:S05]  /*b2c0*/  BSYNC B6 ;  /* 0x0000000000067941 */ /* 0x000fea0003800000 */
.L_x_11626:
        /* <DEDUP_REMOVED lines=23> */
.L_x_11657:
[----:B------:R-:W0:Y:S02]  /*b440*/  F2I.S64.TRUNC R2, R2 ;  /* 0x0000000200027311 */ /* 0x000e24000020d900 */
[----:B0-----:R-:W-:-:S05]  /*b450*/  IMAD.MOV.U32 R5, RZ, RZ, R2 ;  /* 0x000000ffff057224 */ /* 0x001fca00078e0002 */
[----:B------:R-:W-:Y:S01]  /*b460*/  STG.E.U8 desc[UR36][R16.64], R5 ;  /* 0x0000000510007986 */ /* 0x000fe2000c101124 */
[----:B------:R-:W-:Y:S05]  /*b470*/  EXIT ;  /* 0x000000000000794d */ /* 0x000fea0003800000 */
.L_x_11656:
        /* <DEDUP_REMOVED lines=9> */
.L_x_11660:
[----:B------:R-:W0:Y:S02]  /*b510*/  F2I.FTZ.TRUNC.NTZ R3, R2 ;  /* 0x0000000200037305 */ /* 0x000e24000021f100 */
[----:B0-----:R-:W-:Y:S01]  /*b520*/  STG.E desc[UR36][R16.64], R3 ;  /* 0x0000000310007986 */ /* 0x001fe2000c101924 */
[----:B------:R-:W-:Y:S05]  /*b530*/  EXIT ;  /* 0x000000000000794d */ /* 0x000fea0003800000 */
.L_x_11659:
[----:B------:R-:W0:Y:S02]  /*b540*/  F2I.FTZ.TRUNC.NTZ R3, R2 ;  /* 0x0000000200037305 */ /* 0x000e24000021f100 */
[----:B0-----:R-:W-:Y:S01]  /*b550*/  STG.E.U16 desc[UR36][R16.64], R3 ;  /* 0x0000000310007986 */ /* 0x001fe2000c101524 */
[----:B------:R-:W-:Y:S05]  /*b560*/  EXIT ;  /* 0x000000000000794d */ /* 0x000fea0003800000 */
.L_x_11655:
        /* <DEDUP_REMOVED lines=8> */
.L_x_11662:
[----:B------:R-:W-:-:S05]  /*b5f0*/  F2FP.F16.F32.PACK_AB R2, RZ, R2 ;  /* 0x00000002ff02723e */ /* 0x000fca00000000ff */
[----:B------:R-:W-:Y:S01]  /*b600*/  STG.E.U16 desc[UR36][R16.64], R2 ;  /* 0x0000000210007986 */ /* 0x000fe2000c101524 */
[----:B------:R-:W-:Y:S05]  /*b610*/  EXIT ;  /* 0x000000000000794d */ /* 0x000fea0003800000 */
.L_x_11661:
        /* <DEDUP_REMOVED lines=9> */
.L_x_11664:
[----:B------:R-:W-:-:S04]  /*b6b0*/  F2FP.F16.F32.PACK_AB R3, RZ, R2 ;  /* 0x00000002ff03723e */ /* 0x000fc800000000ff */
[----:B------:R-:W-:-:S05]  /*b6c0*/  PRMT R3, R3, 0x5410, RZ ;  /* 0x0000541003037816 */ /* 0x000fca00000000ff */
[----:B------:R-:W-:Y:S01]  /*b6d0*/  STG.E desc[UR36][R16.64], R3 ;  /* 0x0000000310007986 */ /* 0x000fe2000c101924 */
[----:B------:R-:W-:Y:S05]  /*b6e0*/  EXIT ;  /* 0x000000000000794d */ /* 0x000fea0003800000 */
.L_x_11663:
[----:B------:R-:W-:-:S06]  /*b6f0*/  FMUL.FTZ R2, R2, 1 ;  /* 0x3f80000002027820 */ /* 0x000fcc0000410000 */
[----:B------:R-:W0:Y:S02]  /*b700*/  F2F.F64.F32 R2, R2 ;  /* 0x0000000200027310 */ /* 0x000e240000201800 */
[----:B0-----:R-:W-:Y:S01]  /*b710*/  STG.E.64 desc[UR36][R16.64], R2 ;  /* 0x0000000210007986 */ /* 0x001fe2000c101b24 */
[----:B------:R-:W-:Y:S05]  /*b720*/  EXIT ;  /* 0x000000000000794d */ /* 0x000fea0003800000 */
.L_x_11654:
        /* <DEDUP_REMOVED lines=12> */
.L_x_11667:
[----:B------:R-:W-:Y:S01]  /*b7f0*/  FMUL.FTZ R4, R2, 1 ;  /* 0x3f80000002047820 */ /* 0x000fe20000410000 */
[----:B------:R-:W-:-:S05]  /*b800*/  CS2R R6, SRZ ;  /* 0x0000000000067805 */ /* 0x000fca000001ff00 */
[----:B------:R-:W0:Y:S02]  /*b810*/  F2F.F64.F32 R4, R4 ;  /* 0x0000000400047310 */ /* 0x000e240000201800 */
[----:B0-----:R-:W-:Y:S01]  /*b820*/  STG.E.128 desc[UR36][R16.64], R4 ;  /* 0x0000000410007986 */ /* 0x001fe2000c101d24 */
[----:B------:R-:W-:Y:S05]  /*b830*/  EXIT ;  /* 0x000000000000794d */ /* 0x000fea0003800000 */
.L_x_11666:
        /* <DEDUP_REMOVED lines=20> */
.L_x_11671:
[----:B------:R-:W-:Y:S05]  /*b980*/  BSYNC B0 ;  /* 0x0000000000007941 */ /* 0x000fea0003800000 */
.L_x_11670:
[----:B------:R-:W-:-:S05]  /*b990*/  LOP3.LUT R5, R0, R5, RZ, 0xfc, !PT ;  /* 0x0000000500057212 */ /* 0x000fca00078efcff */
[----:B------:R-:W-:Y:S01]  /*b9a0*/  STG.E.U8 desc[UR36][R16.64], R5 ;  /* 0x0000000510007986 */ /* 0x000fe2000c101124 */
[----:B------:R-:W-:Y:S05]  /*b9b0*/  EXIT ;  /* 0x000000000000794d */ /* 0x000fea0003800000 */
.L_x_11669:
        /* <DEDUP_REMOVED lines=12> */
.L_x_11673:
[----:B------:R-:W-:Y:S01]  /*ba80*/  IMAD.MOV.U32 R0, RZ, RZ, 0x7f ;  /* 0x0000007fff007424 */ /* 0x000fe200078e00ff */
[----:B------:R-:W-:-:S04]  /*ba90*/  ISETP.GT.U32.AND P0, PT, R4, 0x7f800000, PT ;  /* 0x7f8000000400780c */ /* 0x000fc80003f04070 */
[----:B------:R-:W-:-:S09]  /*baa0*/  SEL R0, R0, 0x7c, P0 ;  /* 0x0000007c00007807 */ /* 0x000fd20000000000 */
.L_x_11674:
[----:B------:R-:W-:Y:S05]  /*bab0*/  BSYNC B0 ;  /* 0x0000000000007941 */ /* 0x000fea0003800000 */
.L_x_11672:
[----:B------:R-:W-:-:S04]  /*bac0*/  LOP3.LUT R2, R2, 0x80000000, RZ, 0xc0, !PT ;  /* 0x8000000002027812 */ /* 0x000fc800078ec0ff */
[----:B------:R-:W-:-:S04]  /*bad0*/  SHF.R.U32.HI R3, RZ, 0x18, R2 ;  /* 0x00000018ff037819 */ /* 0x000fc80000011602 */
[----:B------:R-:W-:-:S05]  /*bae0*/  LOP3.LUT R3, R0, R3, RZ, 0xfc, !PT ;  /* 0x0000000300037212 */ /* 0x000fca00078efcff */
[----:B------:R-:W-:Y:S01]  /*baf0*/  STG.E.U8 desc[UR36][R16.64], R3 ;  /* 0x0000000310007986 */ /* 0x000fe2000c101124 */
[----:B------:R-:W-:Y:S05]  /*bb00*/  EXIT ;  /* 0x000000000000794d */ /* 0x000fea0003800000 */
.L_x_11668:
[----:B------:R-:W-:-:S05]  /*bb10*/  F2FP.BF16.F32.PACK_AB R2, RZ, R2 ;  /* 0x00000002ff02723e */ /* 0x000fca00000010ff */
[----:B------:R-:W-:Y:S01]  /*bb20*/  STG.E.U16 desc[UR36][R16.64], R2 ;  /* 0x0000000210007986 */ /* 0x000fe2000c101524 */
[----:B------:R-:W-:Y:S05]  /*bb30*/  EXIT ;  /* 0x000000000000794d */ /* 0x000fea0003800000 */
.L_x_11665:
        /* <DEDUP_REMOVED lines=11> */
.L_x_11677:
        /* <DEDUP_REMOVED lines=16> */
.L_x_11680:
[----:B------:R-:W-:-:S04]  /*bcf0*/  LOP3.LUT R2, R2, 0x80000000, RZ, 0xc0, !PT ;  /* 0x8000000002027812 */ /* 0x000fc800078ec0ff */
[----:B------:R-:W-:-:S04]  /*bd00*/  SHF.R.U32.HI R3, RZ, 0x18, R2 ;  /* 0x00000018ff037819 */ /* 0x000fc80000011602 */
[----:B------:R-:W-:-:S04]  /*bd10*/  LOP3.LUT R0, R0, R3, RZ, 0xfc, !PT ;  /* 0x0000000300007212 */ /* 0x000fc800078efcff */
[----:B------:R-:W-:-:S07]  /*bd20*/  PRMT R8, R0, 0x7610, R8 ;  /* 0x0000761000087816 */ /* 0x000fce0000000008 */
.L_x_11679:
[----:B------:R-:W-:Y:S05]  /*bd30*/  BSYNC B0 ;  /* 0x0000000000007941 */ /* 0x000fea0003800000 */
.L_x_11678:
[----:B------:R-:W-:Y:S01]  /*bd40*/  STG.E.U8 desc[UR36][R16.64], R8 ;  /* 0x0000000810007986 */ /* 0x000fe2000c101124 */
[----:B------:R-:W-:Y:S05]  /*bd50*/  EXIT ;  /* 0x000000000000794d */ /* 0x000fea0003800000 */
.L_x_11676:
        /* <DEDUP_REMOVED lines=16> */
.L_x_11683:
[----:B------:R-:W-:-:S04]  /*be60*/  LOP3.LUT R2, R2, 0x80000000, RZ, 0xc0, !PT ;  /* 0x8000000002027812 */ /* 0x000fc800078ec0ff */
[----:B------:R-:W-:-:S04]  /*be70*/  SHF.R.U32.HI R3, RZ, 0x18, R2 ;  /* 0x00000018ff037819 */ /* 0x000fc80000011602 */
[----:B------:R-:W-:-:S04]  /*be80*/  LOP3.LUT R0, R0, R3, RZ, 0xfc, !PT ;  /* 0x0000000300007212 */ /* 0x000fc800078efcff */
[----:B------:R-:W-:-:S07]  /*be90*/  PRMT R8, R0, 0x7610, R8 ;  /* 0x0000761000087816 */ /* 0x000fce0000000008 */
.L_x_11682:
[----:B------:R-:W-:Y:S05]  /*bea0*/  BSYNC B0 ;  /* 0x0000000000007941 */ /* 0x000fea0003800000 */
.L_x_11681:
[----:B------:R-:W-:Y:S01]  /*beb0*/  STG.E.U8 desc[UR36][R16.64], R8 ;  /* 0x0000000810007986 */ /* 0x000fe2000c101124 */
[----:B------:R-:W-:Y:S05]  /*bec0*/  EXIT ;  /* 0x000000000000794d */ /* 0x000fea0003800000 */
.L_x_11675:
        /* <DEDUP_REMOVED lines=21> */
.L_x_11658:
        /* <DEDUP_REMOVED lines=16> */
.L_x_11686:
[----:B------:R-:W-:Y:S05]  /*c120*/  EXIT ;  /* 0x000000000000794d */ /* 0x000fea0003800000 */
.L_x_11685:
[----:B------:R-:W0:Y:S02]  /*c130*/  F2I.U64.TRUNC R2, R2 ;  /* 0x0000000200027311 */ /* 0x000e24000020d800 */
[----:B0-----:R-:W-:Y:S01]  /*c140*/  STG.E.64 desc[UR36][R16.64], R2 ;  /* 0x0000000210007986 */ /* 0x001fe2000c101b24 */
[----:B------:R-:W-:Y:S05]  /*c150*/  EXIT ;  /* 0x000000000000794d */ /* 0x000fea0003800000 */
.L_x_11684:
[----:B------:R-:W0:Y:S02]  /*c160*/  F2I.FTZ.U32.TRUNC.NTZ R3, R2 ;  /* 0x0000000200037305 */ /* 0x000e24000021f000 */
[----:B0-----:R-:W-:Y:S01]  /*c170*/  STG.E desc[UR36][R16.64], R3 ;  /* 0x0000000310007986 */ /* 0x001fe2000c101924 */
[----:B------:R-:W-:Y:S05]  /*c180*/  EXIT ;  /* 0x000000000000794d */ /* 0x000fea0003800000 */
.L_x_11687:
        /* <DEDUP_REMOVED lines=15> */
.L_x_12921:


//--------------------- .text._ZN2at6native27unrolled_elementwise_kernelIZZZNS0_18GeluCUDAKernelImplERNS_18TensorIteratorBaseENS0_8GeluTypeEENKUlvE_clEvENKUlvE0_clEvEUlfE_St5arrayIPcLm2EELi4E23TrivialOffsetCalculatorILi1EjESC_NS0_6memory12LoadWithCastILi1EEENSD_13StoreWithCastILi1EEEEEviT_T0_T2_T3_T4_T5_ --------------------------
	.section	.text._ZN2at6native27unrolled_elementwise_kernelIZZZNS0_18GeluCUDAKernelImplERNS_18TensorIteratorBaseENS0_8GeluTypeEENKUlvE_clEvENKUlvE0_clEvEUlfE_St5arrayIPcLm2EELi4E23TrivialOffsetCalculatorILi1EjESC_NS0_6memory12LoadWithCastILi1EEENSD_13StoreWithCastILi1EEEEEviT_T0_T2_T3_T4_T5_,"ax",@progbits
	.align	128
        .global         _ZN2at6native27unrolled_elementwise_kernelIZZZNS0_18GeluCUDAKernelImplERNS_18TensorIteratorBaseENS0_8GeluTypeEENKUlvE_clEvENKUlvE0_clEvEUlfE_St5arrayIPcLm2EELi4E23TrivialOffsetCalculatorILi1EjESC_NS0_6memory12LoadWithCastILi1EEENSD_13StoreWithCastILi1EEEEEviT_T0_T2_T3_T4_T5_
        .type           _ZN2at6native27unrolled_elementwise_kernelIZZZNS0_18GeluCUDAKernelImplERNS_18TensorIteratorBaseENS0_8GeluTypeEENKUlvE_clEvENKUlvE0_clEvEUlfE_St5arrayIPcLm2EELi4E23TrivialOffsetCalculatorILi1EjESC_NS0_6memory12LoadWithCastILi1EEENSD_13StoreWithCastILi1EEEEEviT_T0_T2_T3_T4_T5_,@function
        .size           _ZN2at6native27unrolled_elementwise_kernelIZZZNS0_18GeluCUDAKernelImplERNS_18TensorIteratorBaseENS0_8GeluTypeEENKUlvE_clEvENKUlvE0_clEvEUlfE_St5arrayIPcLm2EELi4E23TrivialOffsetCalculatorILi1EjESC_NS0_6memory12LoadWithCastILi1EEENSD_13StoreWithCastILi1EEEEEviT_T0_T2_T3_T4_T5_,(.L_x_12922 - _ZN2at6native27unrolled_elementwise_kernelIZZZNS0_18GeluCUDAKernelImplERNS_18TensorIteratorBaseENS0_8GeluTypeEENKUlvE_clEvENKUlvE0_clEvEUlfE_St5arrayIPcLm2EELi4E23TrivialOffsetCalculatorILi1EjESC_NS0_6memory12LoadWithCastILi1EEENSD_13StoreWithCastILi1EEEEEviT_T0_T2_T3_T4_T5_)
        .other          _ZN2at6native27unrolled_elementwise_kernelIZZZNS0_18GeluCUDAKernelImplERNS_18TensorIteratorBaseENS0_8GeluTypeEENKUlvE_clEvENKUlvE0_clEvEUlfE_St5arrayIPcLm2EELi4E23TrivialOffsetCalculatorILi1EjESC_NS0_6memory12LoadWithCastILi1EEENSD_13StoreWithCastILi1EEEEEviT_T0_T2_T3_T4_T5_,@"STO_CUDA_ENTRY STV_DEFAULT"
_ZN2at6native27unrolled_elementwise_kernelIZZZNS0_18GeluCUDAKernelImplERNS_18TensorIteratorBaseENS0_8GeluTypeEENKUlvE_clEvENKUlvE0_clEvEUlfE_St5arrayIPcLm2EELi4E23TrivialOffsetCalculatorILi1EjESC_NS0_6memory12LoadWithCastILi1EEENSD_13StoreWithCastILi1EEEEEviT_T0_T2_T3_T4_T5_:
.text._ZN2at6native27unrolled_elementwise_kernelIZZZNS0_18GeluCUDAKernelImplERNS_18TensorIteratorBaseENS0_8GeluTypeEENKUlvE_clEvENKUlvE0_clEvEUlfE_St5arrayIPcLm2EELi4E23TrivialOffsetCalculatorILi1EjESC_NS0_6memory12LoadWithCastILi1EEENSD_13StoreWithCastILi1EEEEEviT_T0_T2_T3_T4_T5_:
        /* <DEDUP_REMOVED lines=33> */
.L_x_11694:
[----:B------:R-:W2:Y:S02]  /*0210*/  LDG.E.U8 R4, desc[UR36][R4.64] ;  /* 0x0000002404047981 */ /* 0x000ea4000c1e1100 */
[----:B--2---:R-:W-:Y:S01]  /*0220*/  I2FP.F32.U32 R19, R4 ;  /* 0x0000000400137245 */ /* 0x004fe20000201000 */
[----:B------:R-:W-:Y:S06]  /*0230*/  BRA `(.L_x_11696) ;  /* 0x0000000c00307947 */ /* 0x000fec0003800000 */
.L_x_11693:
        /* <DEDUP_REMOVED lines=9> */
.L_x_11698:
[----:B------:R-:W2:Y:S02]  /*02d0*/  LDG.E R4, desc[UR36][R4.64] ;  /* 0x0000002404047981 */ /* 0x000ea4000c1e1900 */
[----:B--2---:R-:W-:Y:S01]  /*02e0*/  I2FP.F32.S32 R19, R4 ;  /* 0x0000000400137245 */ /* 0x004fe20000201400 */
[----:B------:R-:W-:Y:S06]  /*02f0*/  BRA `(.L_x_11696) ;  /* 0x0000000c00007947 */ /* 0x000fec0003800000 */
.L_x_11697:
[----:B------:R-:W2:Y:S02]  /*0300*/  LDG.E.U16 R4, desc[UR36][R4.64] ;  /* 0x0000002404047981 */ /* 0x000ea4000c1e1500 */
[----:B--2---:R2:W3:Y:S01]  /*0310*/  I2F.S16 R19, R4 ;  /* 0x0000000400137306 */ /* 0x0044e20000101400 */
[----:B------:R-:W-:Y:S05]  /*0320*/  BRA `(.L_x_11696) ;  /* 0x0000000800f47947 */ /* 0x000fea0003800000 */
.L_x_11692:
        /* <DEDUP_REMOVED lines=8> */
.L_x_11700:
[----:B------:R-:W2:Y:S02]  /*03b0*/  LDG.E.U16 R4, desc[UR36][R4.64] ;  /* 0x0000002404047981 */ /* 0x000ea4000c1e1500 */
[----:B--2---:R-:W-:Y:S01]  /*03c0*/  HADD2.F32 R19, -RZ, R4.H0_H0 ;  /* 0x20000004ff137230 */ /* 0x004fe20000004100 */
[----:B------:R-:W-:Y:S06]  /*03d0*/  BRA `(.L_x_11696) ;  /* 0x0000000800c87947 */ /* 0x000fec0003800000 */
.L_x_11699:
        /* <DEDUP_REMOVED lines=8> */
.L_x_11702:
[----:B------:R-:W2:Y:S02]  /*0460*/  LDG.E.U16 R4, desc[UR36][R4.64] ;  /* 0x0000002404047981 */ /* 0x000ea4000c1e1500 */
[----:B--2---:R-:W-:Y:S01]  /*0470*/  HADD2.F32 R19, -RZ, R4.H0_H0 ;  /* 0x20000004ff137230 */ /* 0x004fe20000004100 */
[----:B------:R-:W-:Y:S06]  /*0480*/  BRA `(.L_x_11696) ;  /* 0x00000008009c7947 */ /* 0x000fec0003800000 */
.L_x_11701:
[----:B------:R-:W2:Y:S01]  /*0490*/  LDG.E.64 R4, desc[UR36][R4.64] ;  /* 0x0000002404047981 */ /* 0x000ea2000c1e1b00 */
[----:B------:R-:W-:Y:S01]  /*04a0*/  UMOV UR4, 0xf0000000 ;  /* 0xf000000000047882 */ /* 0x000fe20000000000 */
[----:B------:R-:W-:Y:S01]  /*04b0*/  UMOV UR5, 0x380fffff ;  /* 0x380fffff00057882 */ /* 0x000fe20000000000 */
[----:B--2---:R-:W0:Y:S01]  /*04c0*/  F2F.F32.F64 R19, R4 ;  /* 0x0000000400137310 */ /* 0x004e220000301000 */
[----:B------:R-:W-:-:S14]  /*04d0*/  DSETP.GEU.AND P0, PT, |R4|, UR4, PT ;  /* 0x0000000404007e2a */ /* 0x000fdc000bf0e200 */
[----:B0-----:R-:W-:Y:S01]  /*04e0*/  @!P0 FMUL R19, R19, 1.175494350822287508e-38 ;  /* 0x0080000013138820 */ /* 0x001fe20000400000 */
[----:B------:R-:W-:Y:S06]  /*04f0*/  BRA `(.L_x_11696) ;  /* 0x0000000800807947 */ /* 0x000fec0003800000 */
.L_x_11691:
        /* <DEDUP_REMOVED lines=12> */
.L_x_11705:
[----:B------:R-:W2:Y:S01]  /*05c0*/  LDG.E.64 R4, desc[UR36][R4.64] ;  /* 0x0000002404047981 */ /* 0x000ea2000c1e1b00 */
[----:B------:R-:W-:Y:S01]  /*05d0*/  UMOV UR4, 0xf0000000 ;  /* 0xf000000000047882 */ /* 0x000fe20000000000 */
[----:B------:R-:W-:Y:S01]  /*05e0*/  UMOV UR5, 0x380fffff ;  /* 0x380fffff00057882 */ /* 0x000fe20000000000 */
[----:B--2---:R-:W0:Y:S01]  /*05f0*/  F2F.F32.F64 R19, R4 ;  /* 0x0000000400137310 */ /* 0x004e220000301000 */
[----:B------:R-:W-:-:S14]  /*0600*/  DSETP.GEU.AND P0, PT, |R4|, UR4, PT ;  /* 0x0000000404007e2a */ /* 0x000fdc000bf0e200 */
[----:B0-----:R-:W-:Y:S01]  /*0610*/  @!P0 FMUL R19, R19, 1.175494350822287508e-38 ;  /* 0x0080000013138820 */ /* 0x001fe20000400000 */
[----:B------:R-:W-:Y:S06]  /*0620*/  BRA `(.L_x_11696) ;  /* 0x0000000800347947 */ /* 0x000fec0003800000 */
.L_x_11704:
        /* <DEDUP_REMOVED lines=26> */
.L_x_11707:
        /* <DEDUP_REMOVED lines=14> */
.L_x_11706:
[----:B------:R-:W2:Y:S02]  /*08b0*/  LDG.E.U16 R4, desc[UR36][R4.64] ;  /* 0x0000002404047981 */ /* 0x000ea4000c1e1500 */
[----:B--2---:R-:W-:Y:S01]  /*08c0*/  IMAD.U32 R19, R4, 0x10000, RZ ;  /* 0x0001000004137824 */ /* 0x004fe200078e00ff */
[----:B------:R-:W-:Y:S06]  /*08d0*/  BRA `(.L_x_11696) ;  /* 0x0000000400887947 */ /* 0x000fec0003800000 */
.L_x_11703:
        /* <DEDUP_REMOVED lines=11> */
.L_x_11710:
        /* <DEDUP_REMOVED lines=20> */
.L_x_11712:
[----:B------:R-:W-:Y:S05]  /*0ad0*/  BSYNC B0 ;  /* 0x0000000000007941 */ /* 0x000fea0003800000 */
.L_x_11711:
[----:B------:R-:W-:Y:S01]  /*0ae0*/  IMAD.SHL.U32 R3, R3, 0x100000, RZ ;  /* 0x0010000003037824 */ /* 0x000fe200078e00ff */
[----:B------:R-:W-:-:S04]  /*0af0*/  LEA R0, R0, 0x3b800000, 0x17 ;  /* 0x3b80000000007811 */ /* 0x000fc800078eb8ff */
[----:B------:R-:W-:Y:S01]  /*0b00*/  LOP3.LUT R19, R0, R3, R19, 0xfe, !PT ;  /* 0x0000000300137212 */ /* 0x000fe200078efe13 */
[----:B------:R-:W-:Y:S06]  /*0b10*/  BRA `(.L_x_11696) ;  /* 0x0000000000f87947 */ /* 0x000fec0003800000 */
.L_x_11709:
        /* <DEDUP_REMOVED lines=20> */
.L_x_11714:
[----:B------:R-:W-:Y:S05]  /*0c60*/  BSYNC B0 ;  /* 0x0000000000007941 */ /* 0x000fea0003800000 */
.L_x_11713:
[----:B------:R-:W-:Y:S01]  /*0c70*/  IMAD.SHL.U32 R3, R3, 0x200000, RZ ;  /* 0x0020000003037824 */ /* 0x000fe200078e00ff */
[----:B------:R-:W-:-:S04]  /*0c80*/  LEA R0, R0, 0x37800000, 0x17 ;  /* 0x3780000000007811 */ /* 0x000fc800078eb8ff */
[----:B------:R-:W-:Y:S01]  /*0c90*/  LOP3.LUT R19, R0, R3, R19, 0xfe, !PT ;  /* 0x0000000300137212 */ /* 0x000fe200078efe13 */
[----:B------:R-:W-:Y:S06]  /*0ca0*/  BRA `(.L_x_11696) ;  /* 0x0000000000947947 */ /* 0x000fec0003800000 */
.L_x_11708:
        /* <DEDUP_REMOVED lines=14> */
.L_x_11695:
        /* <DEDUP_REMOVED lines=16> */
.L_x_11717:
[----:B------:R-:W-:Y:S01]  /*0e90*/  IMAD.MOV.U32 R19, RZ, RZ, RZ ;  /* 0x000000ffff137224 */ /* 0x000fe200078e00ff */
[----:B------:R-:W-:Y:S06]  /*0ea0*/  BRA `(.L_x_11696) ;  /* 0x0000000000147947 */ /* 0x000fec0003800000 */
.L_x_11716:
[----:B------:R-:W2:Y:S02]  /*0eb0*/  LDG.E.64 R4, desc[UR36][R4.64] ;  /* 0x0000002404047981 */ /* 0x000ea4000c1e1b00 */
[----:B--2---:R0:W1:Y:S01]  /*0ec0*/  I2F.U64 R19, R4 ;  /* 0x0000000400137312 */ /* 0x0040620000301000 */
[----:B------:R-:W-:Y:S05]  /*0ed0*/  BRA `(.L_x_11696) ;  /* 0x0000000000087947 */ /* 0x000fea0003800000 */
.L_x_11715:
[----:B------:R-:W2:Y:S02]  /*0ee0*/  LDG.E R4, desc[UR36][R4.64] ;  /* 0x0000002404047981 */ /* 0x000ea4000c1e1900 */
[----:B--2---:R-:W-:-:S07]  /*0ef0*/  I2FP.F32.U32 R19, R4 ;  /* 0x0000000400137245 */ /* 0x004fce0000201000 */
.L_x_11696:
[----:B------:R-:W-:Y:S05]  /*0f00*/  BSYNC B6 ;  /* 0x0000000000067941 */ /* 0x000fea0003800000 */
.L_x_11690:
[----:B------:R-:W2:Y:S02]  /*0f10*/  S2R R16, SR_TID.X ;  /* 0x0000000000107919 */ /* 0x000ea40000002100 */
[----:B--2---:R-:W-:-:S07]  /*0f20*/  VIADD R16, R16, 0x80 ;  /* 0x0000008010107836 */ /* 0x004fce0000000000 */
.L_x_11689:
[----:B------:R-:W-:Y:S05]  /*0f30*/  BSYNC B7 ;  /* 0x0000000000077941 */ /* 0x000fea0003800000 */
.L_x_11688:
        /* <DEDUP_REMOVED lines=25> */
.L_x_11724:
[----:B------:R-:W2:Y:S02]  /*10d0*/  LDG.E.U8 R4, desc[UR36][R4.64] ;  /* 0x0000002404047981 */ /* 0x000ea4000c1e1100 */
[----:B--2---:R-:W-:Y:S01]  /*10e0*/  I2FP.F32.U32 R22, R4 ;  /* 0x0000000400167245 */ /* 0x004fe20000201000 */
[----:B------:R-:W-:Y:S06]  /*10f0*/  BRA `(.L_x_11726) ;  /* 0x0000000c002c7947 */ /* 0x000fec0003800000 */
.L_x_11723:
        /* <DEDUP_REMOVED lines=9> */
.L_x_11728:
[----:B------:R-:W2:Y:S02]  /*1190*/  LDG.E R4, desc[UR36][R4.64] ;  /* 0x0000002404047981 */ /* 0x000ea4000c1e1900 */
[----:B--2---:R-:W-:Y:S01]  /*11a0*/  I2FP.F32.S32 R22, R4 ;  /* 0x0000000400167245 */ /* 0x004fe20000201400 */
[----:B------:R-:W-:Y:S06]  /*11b0*/  BRA `(.L_x_11726) ;  /* 0x0000000800fc7947 */ /* 0x000fec0003800000 */
.L_x_11727:
[----:B------:R-:W2:Y:S02]  /*11c0*/  LDG.E.U16 R4, desc[UR36][R4.64] ;  /* 0x0000002404047981 */ /* 0x000ea4000c1e1500 */
[----:B--2---:R0:W2:Y:S01]  /*11d0*/  I2F.S16 R22, R4 ;  /* 0x0000000400167306 */ /* 0x0040a20000101400 */
[----:B------:R-:W-:Y:S05]  /*11e0*/  BRA `(.L_x_11726) ;  /* 0x0000000800f07947 */ /* 0x000fea0003800000 */
.L_x_11722:
        /* <DEDUP_REMOVED lines=8> */
.L_x_11730:
[----:B------:R-:W2:Y:S02]  /*1270*/  LDG.E.U16 R4, desc[UR36][R4.64] ;  /* 0x0000002404047981 */ /* 0x000ea4000c1e1500 */
[----:B--2---:R-:W-:Y:S01]  /*1280*/  HADD2.F32 R22, -RZ, R4.H0_H0 ;  /* 0x20000004ff167230 */ /* 0x004fe20000004100 */
[----:B------:R-:W-:Y:S06]  /*1290*/  BRA `(.L_x_11726) ;  /* 0x0000000800c47947 */ /* 0x000fec0003800000 */
.L_x_11729:
        /* <DEDUP_REMOVED lines=8> */
.L_x_11732:
[----:B------:R-:W2:Y:S02]  /*1320*/  LDG.E.U16 R4, desc[UR36][R4.64] ;  /* 0x0000002404047981 */ /* 0x000ea4000c1e1500 */
[----:B--2---:R-:W-:Y:S01]  /*1330*/  HADD2.F32 R22, -RZ, R4.H0_H0 ;  /* 0x20000004ff167230 */ /* 0x004fe20000004100 */
[----:B------:R-:W-:Y:S06]  /*1340*/  BRA `(.L_x_11726) ;  /* 0x0000000800987947 */ /* 0x000fec0003800000 */
.L_x_11731:
[----:B------:R-:W2:Y:S01]  /*1350*/  LDG.E.64 R4, desc[UR36][R4.64] ;  /* 0x0000002404047981 */ /* 0x000ea2000c1e1b00 */
[----:B------:R-:W-:Y:S01]  /*1360*/  UMOV UR4, 0xf0000000 ;  /* 0xf000000000047882 */ /* 0x000fe20000000000 */
[----:B------:R-:W-:Y:S01]  /*1370*/  UMOV UR5, 0x380fffff ;  /* 0x380fffff00057882 */ /* 0x000fe20000000000 */
[----:B--2---:R-:W0:Y:S01]  /*1380*/  F2F.F32.F64 R22, R4 ;  /* 0x0000000400167310 */ /* 0x004e220000301000 */
[----:B------:R-:W-:-:S14]  /*1390*/  DSETP.GEU.AND P0, PT, |R4|, UR4, PT ;  /* 0x0000000404007e2a */ /* 0x000fdc000bf0e200 */
[----:B0-----:R-:W-:Y:S01]  /*13a0*/  @!P0 FMUL R22, R22, 1.175494350822287508e-38 ;  /* 0x0080000016168820 */ /* 0x001fe20000400000 */
[----:B------:R-:W-:Y:S06]  /*13b0*/  BRA `(.L_x_11726) ;  /* 0x00000008007c7947 */ /* 0x000fec0003800000 */
.L_x_11721:
        /* <DEDUP_REMOVED lines=12> */
.L_x_11735:
[----:B------:R-:W2:Y:S01]  /*1480*/  LDG.E.64 R4, desc[UR36][R4.64] ;  /* 0x0000002404047981 */ /* 0x000ea2000c1e1b00 */
[----:B------:R-:W-:Y:S01]  /*1490*/  UMOV UR4, 0xf0000000 ;  /* 0xf000000000047882 */ /* 0x000fe20000000000 */
[----:B------:R-:W-:Y:S01]  /*14a0*/  UMOV UR5, 0x380fffff ;  /* 0x380fffff00057882 */ /* 0x000fe20000000000 */
[----:B--2---:R-:W0:Y:S01]  /*14b0*/  F2F.F32.F64 R22, R4 ;  /* 0x0000000400167310 */ /* 0x004e220000301000 */
[----:B------:R-:W-:-:S14]  /*14c0*/  DSETP.GEU.AND P0, PT, |R4|, UR4, PT ;  /* 0x0000000404007e2a */ /* 0x000fdc000bf0e200 */
[----:B0-----:R-:W-:Y:S01]  /*14d0*/  @!P0 FMUL R22, R22, 1.175494350822287508e-38 ;  /* 0x0080000016168820 */ /* 0x001fe20000400000 */
[----:B------:R-:W-:Y:S06]  /*14e0*/  BRA `(.L_x_11726) ;  /* 0x0000000800307947 */ /* 0x000fec0003800000 */
.L_x_11734:
        /* <DEDUP_REMOVED lines=26> */
.L_x_11737:
        /* <DEDUP_REMOVED lines=13> */
.L_x_11736:
[----:B------:R-:W2:Y:S02]  /*1760*/  LDG.E.U16 R4, desc[UR36][R4.64] ;  /* 0x0000002404047981 */ /* 0x000ea4000c1e1500 */
[----:B--2---:R-:W-:Y:S01]  /*1770*/  IMAD.U32 R22, R4, 0x10000, RZ ;  /* 0x0001000004167824 */ /* 0x004fe200078e00ff */
[----:B------:R-:W-:Y:S06]  /*1780*/  BRA `(.L_x_11726) ;  /* 0x0000000400887947 */ /* 0x000fec0003800000 */
.L_x_11733:
        /* <DEDUP_REMOVED lines=11> */
.L_x_11740:
        /* <DEDUP_REMOVED lines=20> */
.L_x_11742:
[----:B------:R-:W-:Y:S05]  /*1980*/  BSYNC B0 ;  /* 0x0000000000007941 */ /* 0x000fea0003800000 */
.L_x_11741:
[----:B------:R-:W-:Y:S01]  /*1990*/  IMAD.SHL.U32 R3, R3, 0x100000, RZ ;  /* 0x0010000003037824 */ /* 0x000fe200078e00ff */
[----:B------:R-:W-:-:S04]  /*19a0*/  LEA R5, R0, 0x3b800000, 0x17 ;  /* 0x3b80000000057811 */ /* 0x000fc800078eb8ff */
[----:B------:R-:W-:Y:S01]  /*19b0*/  LOP3.LUT R22, R5, R3, R22, 0xfe, !PT ;  /* 0x0000000305167212 */ /* 0x000fe200078efe16 */
[----:B------:R-:W-:Y:S06]  /*19c0*/  BRA `(.L_x_11726) ;  /* 0x0000000000f87947 */ /* 0x000fec0003800000 */
.L_x_11739:
        /* <DEDUP_REMOVED lines=20> */
.L_x_11744:
[----:B------:R-:W-:Y:S05]  /*1b10*/  BSYNC B0 ;  /* 0x0000000000007941 */ /* 0x000fea0003800000 */
.L_x_11743:
[----:B------:R-:W-:Y:S01]  /*1b20*/  IMAD.SHL.U32 R3, R3, 0x200000, RZ ;  /* 0x0020000003037824 */ /* 0x000fe200078e00ff */
[----:B------:R-:W-:-:S04]  /*1b30*/  LEA R5, R0, 0x37800000, 0x17 ;  /* 0x3780000000057811 */ /* 0x000fc800078eb8ff */
[----:B------:R-:W-:Y:S01]  /*1b40*/  LOP3.LUT R22, R5, R3, R22, 0xfe, !PT ;  /* 0x0000000305167212 */ /* 0x000fe200078efe16 */
[----:B------:R-:W-:Y:S06]  /*1b50*/  BRA `(.L_x_11726) ;  /* 0x0000000000947947 */ /* 0x000fec0003800000 */
.L_x_11738:
        /* <DEDUP_REMOVED lines=14> */
.L_x_11725:
        /* <DEDUP_REMOVED lines=16> */
.L_x_11747:
[----:B------:R-:W-:Y:S01]  /*1d40*/  IMAD.MOV.U32 R22, RZ, RZ, RZ ;  /* 0x000000ffff167224 */ /* 0x000fe200078e00ff */
[----:B------:R-:W-:Y:S06]  /*1d50*/  BRA `(.L_x_11726) ;  /* 0x0000000000147947 */ /* 0x000fec0003800000 */
.L_x_11746:
[----:B------:R-:W2:Y:S02]  /*1d60*/  LDG.E.64 R22, desc[UR36][R4.64] ;  /* 0x0000002404167981 */ /* 0x000ea4000c1e1b00 */
[----:B--2---:R0:W2:Y:S01]  /*1d70*/  I2F.U64 R22, R22 ;  /* 0x0000001600167312 */ /* 0x0040a20000301000 */
[----:B------:R-:W-:Y:S05]  /*1d80*/  BRA `(.L_x_11726) ;  /* 0x0000000000087947 */ /* 0x000fea0003800000 */
.L_x_11745:
[----:B------:R-:W2:Y:S02]  /*1d90*/  LDG.E R4, desc[UR36][R4.64] ;  /* 0x0000002404047981 */ /* 0x000ea4000c1e1900 */
[----:B--2---:R-:W-:-:S07]  /*1da0*/  I2FP.F32.U32 R22, R4 ;  /* 0x0000000400167245 */ /* 0x004fce0000201000 */
.L_x_11726:
[----:B------:R-:W-:Y:S05]  /*1db0*/  BSYNC B6 ;  /* 0x0000000000067941 */ /* 0x000fea0003800000 */
.L_x_11720:
[----:B------:R-:W-:-:S07]  /*1dc0*/  VIADD R16, R16, 0x80 ;  /* 0x0000008010107836 */ /* 0x000fce0000000000 */
.L_x_11719:
[----:B------:R-:W-:Y:S05]  /*1dd0*/  BSYNC B7 ;  /* 0x0000000000077941 */ /* 0x000fea0003800000 */
.L_x_11718:
        /* <DEDUP_REMOVED lines=27> */
.L_x_11754:
[----:B------:R-:W2:Y:S02]  /*1f90*/  LDG.E.U8 R4, desc[UR36][R4.64] ;  /* 0x0000002404047981 */ /* 0x000ea4000c1e1100 */
[----:B--2---:R-:W-:Y:S01]  /*1fa0*/  I2FP.F32.U32 R23, R4 ;  /* 0x0000000400177245 */ /* 0x004fe20000201000 */
[----:B------:R-:W-:Y:S06]  /*1fb0*/  BRA `(.L_x_11756) ;  /* 0x0000000c002c7947 */ /* 0x000fec0003800000 */
.L_x_11753:
        /* <DEDUP_REMOVED lines=9> */
.L_x_11758:
[----:B------:R-:W2:Y:S02]  /*2050*/  LDG.E R4, desc[UR36][R4.64] ;  /* 0x0000002404047981 */ /* 0x000ea4000c1e1900 */
[----:B--2---:R-:W-:Y:S01]  /*2060*/  I2FP.F32.S32 R23, R4 ;  /* 0x0000000400177245 */ /* 0x004fe20000201400 */
[----:B------:R-:W-:Y:S06]  /*2070*/  BRA `(.L_x_11756) ;  /* 0x0000000800fc7947 */ /* 0x000fec0003800000 */
.L_x_11757:
[----:B------:R-:W2:Y:S02]  /*2080*/  LDG.E.U16 R4, desc[UR36][R4.64] ;  /* 0x0000002404047981 */ /* 0x000ea4000c1e1500 */
[----:B--2---:R4:W0:Y:S01]  /*2090*/  I2F.S16 R23, R4 ;  /* 0x0000000400177306 */ /* 0x0048220000101400 */
[----:B------:R-:W-:Y:S05]  /*20a0*/  BRA `(.L_x_11756) ;  /* 0x0000000800f07947 */ /* 0x000fea0003800000 */
.L_x_11752:
        /* <DEDUP_REMOVED lines=8> */
.L_x_11760:
[----:B------:R-:W2:Y:S02]  /*2130*/  LDG.E.U16 R4, desc[UR36][R4.64] ;  /* 0x0000002404047981 */ /* 0x000ea4000c1e1500 */
[----:B--2---:R-:W-:Y:S01]  /*2140*/  HADD2.F32 R23, -RZ, R4.H0_H0 ;  /* 0x20000004ff177230 */ /* 0x004fe20000004100 */
[----:B------:R-:W-:Y:S06]  /*2150*/  BRA `(.L_x_11756) ;  /* 0x0000000800c47947 */ /* 0x000fec0003800000 */
.L_x_11759:
        /* <DEDUP_REMOVED lines=8> */
.L_x_11762:
[----:B------:R-:W2:Y:S02]  /*21e0*/  LDG.E.U16 R4, desc[UR36][R4.64] ;  /* 0x0000002404047981 */ /* 0x000ea4000c1e1500 */
[----:B--2---:R-:W-:Y:S01]  /*21f0*/  HADD2.F32 R23, -RZ, R4.H0_H0 ;  /* 0x20000004ff177230 */ /* 0x004fe20000004100 */
[----:B------:R-:W-:Y:S06]  /*2200*/  BRA `(.L_x_11756) ;  /* 0x0000000800987947 */ /* 0x000fec0003800000 */
.L_x_11761:
[----:B------:R-:W2:Y:S01]  /*2210*/  LDG.E.64 R4, desc[UR36][R4.64] ;  /* 0x0000002404047981 */ /* 0x000ea2000c1e1b00 */
[----:B------:R-:W-:Y:S01]  /*2220*/  UMOV UR4, 0xf0000000 ;  /* 0xf000000000047882 */ /* 0x000fe20000000000 */
[----:B------:R-:W-:Y:S01]  /*2230*/  UMOV UR5, 0x380fffff ;  /* 0x380fffff00057882 */ /* 0x000fe20000000000 */
[----:B--2---:R-:W0:Y:S01]  /*2240*/  F2F.F32.F64 R23, R4 ;  /* 0x0000000400177310 */ /* 0x004e220000301000 */
[----:B------:R-:W-:-:S14]  /*2250*/  DSETP.GEU.AND P0, PT, |R4|, UR4, PT ;  /* 0x0000000404007e2a */ /* 0x000fdc000bf0e200 */
[----:B0-----:R-:W-:Y:S01]  /*2260*/  @!P0 FMUL R23, R23, 1.175494350822287508e-38 ;  /* 0x0080000017178820 */ /* 0x001fe20000400000 */
[----:B------:R-:W-:Y:S06]  /*2270*/  BRA `(.L_x_11756) ;  /* 0x00000008007c7947 */ /* 0x000fec0003800000 */
.L_x_11751:
        /* <DEDUP_REMOVED lines=12> */
.L_x_11765:
[----:B------:R-:W2:Y:S01]  /*2340*/  LDG.E.64 R4, desc[UR36][R4.64] ;  /* 0x0000002404047981 */ /* 0x000ea2000c1e1b00 */
[----:B------:R-:W-:Y:S01]  /*2350*/  UMOV UR4, 0xf0000000 ;  /* 0xf000000000047882 */ /* 0x000fe20000000000 */
[----:B------:R-:W-:Y:S01]  /*2360*/  UMOV UR5, 0x380fffff ;  /* 0x380fffff00057882 */ /* 0x000fe20000000000 */
[----:B--2---:R-:W0:Y:S01]  /*2370*/  F2F.F32.F64 R23, R4 ;  /* 0x0000000400177310 */ /* 0x004e220000301000 */
[----:B------:R-:W-:-:S14]  /*2380*/  DSETP.GEU.AND P0, PT, |R4|, UR4, PT ;  /* 0x0000000404007e2a */ /* 0x000fdc000bf0e200 */
[----:B0-----:R-:W-:Y:S01]  /*2390*/  @!P0 FMUL R23, R23, 1.175494350822287508e-38 ;  /* 0x0080000017178820 */ /* 0x001fe20000400000 */
[----:B------:R-:W-:Y:S06]  /*23a0*/  BRA `(.L_x_11756) ;  /* 0x0000000800307947 */ /* 0x000fec0003800000 */
.L_x_11764:
        /* <DEDUP_REMOVED lines=26> */
.L_x_11767:
        /* <DEDUP_REMOVED lines=13> */
.L_x_11766:
[----:B------:R-:W2:Y:S02]  /*2620*/  LDG.E.U16 R4, desc[UR36][R4.64] ;  /* 0x0000002404047981 */ /* 0x000ea4000c1e1500 */
[----:B--2---:R-:W-:Y:S01]  /*2630*/  IMAD.U32 R23, R4, 0x10000, RZ ;  /* 0x0001000004177824 */ /* 0x004fe200078e00ff */
[----:B------:R-:W-:Y:S06]  /*2640*/  BRA `(.L_x_11756) ;  /* 0x0000000400887947 */ /* 0x000fec0003800000 */
.L_x_11763:
        /* <DEDUP_REMOVED lines=11> */
.L_x_11770:
        /* <DEDUP_REMOVED lines=20> */
.L_x_11772:
[----:B------:R-:W-:Y:S05]  /*2840*/  BSYNC B0 ;  /* 0x0000000000007941 */ /* 0x000fea0003800000 */
.L_x_11771:
[----:B------:R-:W-:Y:S01]  /*2850*/  IMAD.SHL.U32 R3, R3, 0x100000, RZ ;  /* 0x0010000003037824 */ /* 0x000fe200078e00ff */
[----:B------:R-:W-:-:S04]  /*2860*/  LEA R0, R0, 0x3b800000, 0x17 ;  /* 0x3b80000000007811 */ /* 0x000fc800078eb8ff */
[----:B------:R-:W-:Y:S01]  /*2870*/  LOP3.LUT R23, R0, R3, R23, 0xfe, !PT ;  /* 0x0000000300177212 */ /* 0x000fe200078efe17 */
[----:B------:R-:W-:Y:S06]  /*2880*/  BRA `(.L_x_11756) ;  /* 0x0000000000f87947 */ /* 0x000fec0003800000 */
.L_x_11769:
        /* <DEDUP_REMOVED lines=20> */
.L_x_11774:
[----:B------:R-:W-:Y:S05]  /*29d0*/  BSYNC B0 ;  /* 0x0000000000007941 */ /* 0x000fea0003800000 */
.L_x_11773:
[----:B------:R-:W-:Y:S01]  /*29e0*/  IMAD.SHL.U32 R3, R3, 0x200000, RZ ;  /* 0x0020000003037824 */ /* 0x000fe200078e00ff */
[----:B------:R-:W-:-:S04]  /*29f0*/  LEA R0, R0, 0x37800000, 0x17 ;  /* 0x3780000000007811 */ /* 0x000fc800078eb8ff */
[----:B------:R-:W-:Y:S01]  /*2a00*/  LOP3.LUT R23, R0, R3, R23, 0xfe, !PT ;  /* 0x0000000300177212 */ /* 0x000fe200078efe17 */
[----:B------:R-:W-:Y:S06]  /*2a10*/  BRA `(.L_x_11756) ;  /* 0x0000000000947947 */ /* 0x000fec0003800000 */
.L_x_11768:
        /* <DEDUP_REMOVED lines=14> */
.L_x_11755:
        /* <DEDUP_REMOVED lines=16> */
.L_x_11777:
[----:B------:R-:W-:Y:S01]  /*2c00*/  IMAD.MOV.U32 R23, RZ, RZ, RZ ;  /* 0x000000ffff177224 */ /* 0x000fe200078e00ff */
[----:B------:R-:W-:Y:S06]  /*2c10*/  BRA `(.L_x_11756) ;  /* 0x0000000000147947 */ /* 0x000fec0003800000 */
.L_x_11776:
[----:B------:R-:W2:Y:S02]  /*2c20*/  LDG.E.64 R4, desc[UR36][R4.64] ;  /* 0x0000002404047981 */ /* 0x000ea4000c1e1b00 */
[----:B--2---:R0:W2:Y:S01]  /*2c30*/  I2F.U64 R23, R4 ;  /* 0x0000000400177312 */ /* 0x0040a20000301000 */
[----:B------:R-:W-:Y:S05]  /*2c40*/  BRA `(.L_x_11756) ;  /* 0x0000000000087947 */ /* 0x000fea0003800000 */
.L_x_11775:
[----:B------:R-:W2:Y:S02]  /*2c50*/  LDG.E R4, desc[UR36][R4.64] ;  /* 0x0000002404047981 */ /* 0x000ea4000c1e1900 */
[----:B--2---:R-:W-:-:S07]  /*2c60*/  I2FP.F32.U32 R23, R4 ;  /* 0x0000000400177245 */ /* 0x004fce0000201000 */
.L_x_11756:
[----:B------:R-:W-:Y:S05]  /*2c70*/  BSYNC B6 ;  /* 0x0000000000067941 */ /* 0x000fea0003800000 */
.L_x_11750:
[----:B------:R-:W-:-:S07]  /*2c80*/  VIADD R16, R16, 0x80 ;  /* 0x0000008010107836 */ /* 0x000fce0000000000 */
.L_x_11749:
[----:B------:R-:W-:Y:S05]  /*2c90*/  BSYNC B7 ;  /* 0x0000000000077941 */ /* 0x000fea0003800000 */
.L_x_11748:
        /* <DEDUP_REMOVED lines=23> */
.L_x_11783:
[----:B------:R-:W2:Y:S02]  /*2e10*/  LDG.E.U8 R4, desc[UR36][R4.64] ;  /* 0x0000002404047981 */ /* 0x000ea4000c1e1100 */
[----:B--2---:R-:W-:Y:S01]  /*2e20*/  I2FP.F32.U32 R18, R4 ;  /* 0x0000000400127245 */ /* 0x004fe20000201000 */
[----:B------:R-:W-:Y:S06]  /*2e30*/  BRA `(.L_x_11779) ;  /* 0x0000000c00207947 */ /* 0x000fec0003800000 */
.L_x_11782:
        /* <DEDUP_REMOVED lines=9> */
.L_x_11786:
[----:B------:R-:W2:Y:S02]  /*2ed0*/  LDG.E R4, desc[UR36][R4.64] ;  /* 0x0000002404047981 */ /* 0x000ea4000c1e1900 */
[----:B--2---:R-:W-:Y:S01]  /*2ee0*/  I2FP.F32.S32 R18, R4 ;  /* 0x0000000400127245 */ /* 0x004fe20000201400 */
[----:B------:R-:W-:Y:S06]  /*2ef0*/  BRA `(.L_x_11779) ;  /* 0x0000000800f07947 */ /* 0x000fec0003800000 */
.L_x_11785:
[----:B------:R-:W2:Y:S02]  /*2f00*/  LDG.E.U16 R4, desc[UR36][R4.64] ;  /* 0x0000002404047981 */ /* 0x000ea4000c1e1500 */
[----:B--2---:R0:W2:Y:S01]  /*2f10*/  I2F.S16 R18, R4 ;  /* 0x0000000400127306 */ /* 0x0040a20000101400 */
[----:B------:R-:W-:Y:S05]  /*2f20*/  BRA `(.L_x_11779) ;  /* 0x0000000800e47947 */ /* 0x000fea0003800000 */
.L_x_11781:
        /* <DEDUP_REMOVED lines=8> */
.L_x_11788:
[----:B------:R-:W2:Y:S02]  /*2fb0*/  LDG.E.U16 R4, desc[UR36][R4.64] ;  /* 0x0000002404047981 */ /* 0x000ea4000c1e1500 */
[----:B--2---:R-:W-:Y:S01]  /*2fc0*/  HADD2.F32 R18, -RZ, R4.H0_H0 ;  /* 0x20000004ff127230 */ /* 0x004fe20000004100 */
[----:B------:R-:W-:Y:S06]  /*2fd0*/  BRA `(.L_x_11779) ;  /* 0x0000000800b87947 */ /* 0x000fec0003800000 */
.L_x_11787:
        /* <DEDUP_REMOVED lines=8> */
.L_x_11790:
[----:B------:R-:W2:Y:S02]  /*3060*/  LDG.E.U16 R4, desc[UR36][R4.64] ;  /* 0x0000002404047981 */ /* 0x000ea4000c1e1500 */
[----:B--2---:R-:W-:Y:S01]  /*3070*/  HADD2.F32 R18, -RZ, R4.H0_H0 ;  /* 0x20000004ff127230 */ /* 0x004fe20000004100 */
[----:B------:R-:W-:Y:S06]  /*3080*/  BRA `(.L_x_11779) ;  /* 0x00000008008c7947 */ /* 0x000fec0003800000 */
.L_x_11789:
[----:B------:R-:W2:Y:S01]  /*3090*/  LDG.E.64 R4, desc[UR36][R4.64] ;  /* 0x0000002404047981 */ /* 0x000ea2000c1e1b00 */
[----:B------:R-:W-:Y:S01]  /*30a0*/  UMOV UR4, 0xf0000000 ;  /* 0xf000000000047882 */ /* 0x000fe20000000000 */
[----:B------:R-:W-:Y:S01]  /*30b0*/  UMOV UR5, 0x380fffff ;  /* 0x380fffff00057882 */ /* 0x000fe20000000000 */
[----:B--2---:R-:W0:Y:S01]  /*30c0*/  F2F.F32.F64 R18, R4 ;  /* 0x0000000400127310 */ /* 0x004e220000301000 */
[----:B------:R-:W-:-:S14]  /*30d0*/  DSETP.GEU.AND P0, PT, |R4|, UR4, PT ;  /* 0x0000000404007e2a */ /* 0x000fdc000bf0e200 */
[----:B0-----:R-:W-:Y:S01]  /*30e0*/  @!P0 FMUL R18, R18, 1.175494350822287508e-38 ;  /* 0x0080000012128820 */ /* 0x001fe20000400000 */
[----:B------:R-:W-:Y:S06]  /*30f0*/  BRA `(.L_x_11779) ;  /* 0x0000000800707947 */ /* 0x000fec0003800000 */
.L_x_11780:
        /* <DEDUP_REMOVED lines=12> */
.L_x_11793:
[----:B------:R-:W2:Y:S01]  /*31c0*/  LDG.E.64 R4, desc[UR36][R4.64] ;  /* 0x0000002404047981 */ /* 0x000ea2000c1e1b00 */
[----:B------:R-:W-:Y:S01]  /*31d0*/  UMOV UR4, 0xf0000000 ;  /* 0xf000000000047882 */ /* 0x000fe20000000000 */
[----:B------:R-:W-:Y:S01]  /*31e0*/  UMOV UR5, 0x380fffff ;  /* 0x380fffff00057882 */ /* 0x000fe20000000000 */
[----:B--2---:R-:W0:Y:S01]  /*31f0*/  F2F.F32.F64 R18, R4 ;  /* 0x0000000400127310 */ /* 0x004e220000301000 */
[----:B------:R-:W-:-:S14]  /*3200*/  DSETP.GEU.AND P0, PT, |R4|, UR4, PT ;  /* 0x0000000404007e2a */ /* 0x000fdc000bf0e200 */
[----:B0-----:R-:W-:Y:S01]  /*3210*/  @!P0 FMUL R18, R18, 1.175494350822287508e-38 ;  /* 0x0080000012128820 */ /* 0x001fe20000400000 */
[----:B------:R-:W-:Y:S06]  /*3220*/  BRA `(.L_x_11779) ;  /* 0x0000000800247947 */ /* 0x000fec0003800000 */
.L_x_11792:
        /* <DEDUP_REMOVED lines=26> */
.L_x_11795:
        /* <DEDUP_REMOVED lines=13> */
.L_x_11794:
[----:B------:R-:W2:Y:S02]  /*34a0*/  LDG.E.U16 R4, desc[UR36][R4.64] ;  /* 0x0000002404047981 */ /* 0x000ea4000c1e1500 */
[----:B--2---:R-:W-:Y:S01]  /*34b0*/  IMAD.U32 R18, R4, 0x10000, RZ ;  /* 0x0001000004127824 */ /* 0x004fe200078e00ff */
[----:B------:R-:W-:Y:S06]  /*34c0*/  BRA `(.L_x_11779) ;  /* 0x00000004007c7947 */ /* 0x000fec0003800000 */
.L_x_11791:
        /* <DEDUP_REMOVED lines=11> */
.L_x_11798:
        /* <DEDUP_REMOVED lines=19> */
.L_x_11800:
[----:B------:R-:W-:Y:S05]  /*36b0*/  BSYNC B0 ;  /* 0x0000000000007941 */ /* 0x000fea0003800000 */
.L_x_11799:
[----:B------:R-:W-:Y:S01]  /*36c0*/  IMAD.SHL.U32 R3, R3, 0x100000, RZ ;  /* 0x0010000003037824 */ /* 0x000fe200078e00ff */
[----:B------:R-:W-:-:S04]  /*36d0*/  LEA R5, R0, 0x3b800000, 0x17 ;  /* 0x3b80000000057811 */ /* 0x000fc800078eb8ff */
[----:B------:R-:W-:Y:S01]  /*36e0*/  LOP3.LUT R18, R5, R3, R18, 0xfe, !PT ;  /* 0x0000000305127212 */ /* 0x000fe200078efe12 */
[----:B------:R-:W-:Y:S06]  /*36f0*/  BRA `(.L_x_11779) ;  /* 0x0000000000f07947 */ /* 0x000fec0003800000 */
.L_x_11797:
        /* <DEDUP_REMOVED lines=19> */
.L_x_11802:
[----:B------:R-:W-:Y:S05]  /*3830*/  BSYNC B0 ;  /* 0x0000000000007941 */ /* 0x000fea0003800000 */
.L_x_11801:
[----:B------:R-:W-:Y:S01]  /*3840*/  IMAD.SHL.U32 R3, R3, 0x200000, RZ ;  /* 0x0020000003037824 */ /* 0x000fe200078e00ff */
[----:B------:R-:W-:-:S04]  /*3850*/  LEA R5, R0, 0x37800000, 0x17 ;  /* 0x3780000000057811 */ /* 0x000fc800078eb8ff */
[----:B------:R-:W-:Y:S01]  /*3860*/  LOP3.LUT R18, R5, R3, R18, 0xfe, !PT ;  /* 0x0000000305127212 */ /* 0x000fe200078efe12 */
[----:B------:R-:W-:Y:S06]  /*3870*/  BRA `(.L_x_11779) ;  /* 0x0000000000907947 */ /* 0x000fec0003800000 */
.L_x_11796:
        /* <DEDUP_REMOVED lines=14> */
.L_x_11784:
        /* <DEDUP_REMOVED lines=16> */
.L_x_11805:
[----:B------:R-:W-:Y:S05]  /*3a60*/  BRA `(.L_x_11779) ;  /* 0x0000000000147947 */ /* 0x000fea0003800000 */
.L_x_11804:
[----:B------:R-:W2:Y:S02]  /*3a70*/  LDG.E.64 R4, desc[UR36][R4.64] ;  /* 0x0000002404047981 */ /* 0x000ea4000c1e1b00 */
[----:B--2---:R0:W2:Y:S01]  /*3a80*/  I2F.U64 R18, R4 ;  /* 0x0000000400127312 */ /* 0x0040a20000301000 */
[----:B------:R-:W-:Y:S05]  /*3a90*/  BRA `(.L_x_11779) ;  /* 0x0000000000087947 */ /* 0x000fea0003800000 */
.L_x_11803:
[----:B------:R-:W2:Y:S02]  /*3aa0*/  LDG.E R4, desc[UR36][R4.64] ;  /* 0x0000002404047981 */ /* 0x000ea4000c1e1900 */
[----:B--2---:R-:W-:-:S07]  /*3ab0*/  I2FP.F32.U32 R18, R4 ;  /* 0x0000000400127245 */ /* 0x004fce0000201000 */
.L_x_11779:
[----:B------:R-:W-:Y:S05]  /*3ac0*/  BSYNC B6 ;  /* 0x0000000000067941 */ /* 0x000fea0003800000 */
.L_x_11778:
[----:B------:R-:W0:Y:S01]  /*3ad0*/  S2R R25, SR_TID.X ;  /* 0x0000000000197919 */ /* 0x000e220000002100 */
[----:B------:R-:W2:Y:S01]  /*3ae0*/  LDC.U8 R16, c[0x0][0x234] ;  /* 0x00008d00ff107b82 */ /* 0x000ea20000000000 */
[----:B------:R-:W-:Y:S01]  /*3af0*/  BSSY B6, `(.L_x_11806) ;  /* 0x0000127000067945 */ /* 0x000fe20003800000 */
[C---:B0-----:R-:W-:Y:S01]  /*3b00*/  VIADD R6, R25.reuse, 0x180 ;  /* 0x0000018019067836 */ /* 0x041fe20000000000 */
[CC--:B------:R-:W-:Y:S01]  /*3b10*/  ISETP.GE.AND P3, PT, R25.reuse, R17.reuse, PT ;  /* 0x000000111900720c */ /* 0x0c0fe20003f66270 */
[C---:B------:R-:W-:Y:S02]  /*3b20*/  VIADD R26, R25.reuse, 0x80 ;  /* 0x00000080191a7836 */ /* 0x040fe40000000000 */
[----:B------:R-:W-:Y:S01]  /*3b30*/  VIADD R0, R25, 0x100 ;  /* 0x0000010019007836 */ /* 0x000fe20000000000 */
[-C--:B------:R-:W-:Y:S02]  /*3b40*/  ISETP.GE.AND P2, PT, R6, R17.reuse, PT ;  /* 0x000000110600720c */ /* 0x080fe40003f46270 */
[----:B------:R-:W-:-:S02]  /*3b50*/  ISETP.GE.AND P0, PT, R26, R17, PT ;  /* 0x000000111a00720c */ /* 0x000fc40003f06270 */
[----:B------:R-:W-:-:S05]  /*3b60*/  ISETP.GE.AND P1, PT, R0, R17, PT ;  /* 0x000000110000720c */ /* 0x000fca0003f26270 */
[----:B-1-3-5:R-:W-:-:S04]  /*3b70*/  @!P3 FMUL.FTZ R0, R19, R19 ;  /* 0x000000131300b220 */ /* 0x02afc80000410000 */
[-C--:B--2---:R-:W-:Y:S01]  /*3b80*/  @!P2 FMUL.FTZ R3, R18, R18.reuse ;  /* 0x000000121203a220 */ /* 0x084fe20000410000 */
[----:B------:R-:W-:Y:S01]  /*3b90*/  @!P3 FMUL.FTZ R0, R0, R19 ;  /* 0x000000130000b220 */ /* 0x000fe20000410000 */
[----:B------:R-:W-:Y:S02]  /*3ba0*/  @!P2 FMUL.FTZ R11, R18, 0.5 ;  /* 0x3f000000120ba820 */ /* 0x000fe40000410000 */
[----:B------:R-:W-:Y:S01]  /*3bb0*/  @!P2 FMUL.FTZ R5, R3, R18 ;  /* 0x000000120305a220 */ /* 0x000fe20000410000 */
[-C--:B------:R-:W-:Y:S01]  /*3bc0*/  @!P0 FMUL.FTZ R3, R22, R22.reuse ;  /* 0x0000001616038220 */ /* 0x080fe20000410000 */
[-C--:B------:R-:W-:Y:S01]  /*3bd0*/  @!P1 FMUL.FTZ R6, R23, R23.reuse ;  /* 0x0000001717069220 */ /* 0x080fe20000410000 */
[----:B------:R-:W-:Y:S01]  /*3be0*/  @!P3 FFMA.FTZ R0, R0, 0.044714998453855514526, R19 ;  /* 0x3d3727130000b823 */ /* 0x000fe20000010013 */
[----:B------:R-:W-:Y:S01]  /*3bf0*/  @!P2 FFMA.FTZ R7, R5, 0.044714998453855514526, R18 ;  /* 0x3d3727130507a823 */ /* 0x000fe20000010012 */
[----:B------:R-:W-:Y:S01]  /*3c00*/  @!P0 FMUL.FTZ R3, R3, R22 ;  /* 0x0000001603038220 */ /* 0x000fe20000410000 */
[----:B------:R-:W-:Y:S01]  /*3c10*/  @!P1 FMUL.FTZ R6, R6, R23 ;  /* 0x0000001706069220 */ /* 0x000fe20000410000 */
[----:B------:R-:W-:Y:S01]  /*3c20*/  @!P3 FMUL.FTZ R0, R0, 0.79788458347320556641 ;  /* 0x3f4c422a0000b820 */ /* 0x000fe20000410000 */
[----:B------:R-:W-:Y:S01]  /*3c30*/  @!P2 FMUL.FTZ R9, R7, 0.79788458347320556641 ;  /* 0x3f4c422a0709a820 */ /* 0x000fe20000410000 */
[----:B------:R-:W-:Y:S01]  /*3c40*/  @!P0 FFMA.FTZ R3, R3, 0.044714998453855514526, R22 ;  /* 0x3d37271303038823 */ /* 0x000fe20000010016 */
[----:B------:R-:W-:Y:S01]  /*3c50*/  @!P1 FFMA.FTZ R6, R6, 0.044714998453855514526, R23 ;  /* 0x3d37271306069823 */ /* 0x000fe20000010017 */
[----:B------:R-:W-:Y:S01]  /*3c60*/  @!P3 FMUL.FTZ R19, R19, 0.5 ;  /* 0x3f0000001313b820 */ /* 0x000fe20000410000 */
[----:B------:R-:W-:Y:S01]  /*3c70*/  @!P1 FMUL.FTZ R8, R23, 0.5 ;  /* 0x3f00000017089820 */ /* 0x000fe20000410000 */
[----:B------:R-:W-:Y:S01]  /*3c80*/  @!P0 FMUL.FTZ R3, R3, 0.79788458347320556641 ;  /* 0x3f4c422a03038820 */ /* 0x000fe20000410000 */
[----:B------:R-:W-:Y:S01]  /*3c90*/  @!P1 FMUL.FTZ R6, R6, 0.79788458347320556641 ;  /* 0x3f4c422a06069820 */ /* 0x000fe20000410000 */
[----:B------:R-:W0:Y:S08]  /*3ca0*/  @!P3 MUFU.TANH R0, R0 ;  /* 0x000000000000b308 */ /* 0x000e300000002400 */
[----:B------:R1:W2:Y:S08]  /*3cb0*/  @!P1 MUFU.TANH R5, R6 ;  /* 0x0000000600059308 */ /* 0x0002b00000002400 */
[----:B------:R-:W3:Y:S01]  /*3cc0*/  @!P2 MUFU.TANH R9, R9 ;  /* 0x000000090009a308 */ /* 0x000ee20000002400 */
[----:B-1----:R-:W-:Y:S01]  /*3cd0*/  @!P0 FMUL.FTZ R6, R22, 0.5 ;  /* 0x3f00000016068820 */ /* 0x002fe20000410000 */
[----:B0-----:R-:W-:-:S04]  /*3ce0*/  @!P3 FADD.FTZ R0, R0, 1 ;  /* 0x3f8000000000b421 */ /* 0x001fc80000010000 */
[----:B----4-:R-:W-:Y:S02]  /*3cf0*/  @!P3 FMUL.FTZ R4, R0, R19 ;  /* 0x000000130004b220 */ /* 0x010fe40000410000 */
[----:B------:R-:W0:Y:S01]  /*3d00*/  @!P0 MUFU.TANH R3, R3 ;  /* 0x0000000300038308 */ /* 0x000e220000002400 */
[----:B--2---:R-:W-:-:S04]  /*3d10*/  @!P1 FADD.FTZ R7, R5, 1 ;  /* 0x3f80000005079421 */ /* 0x004fc80000010000 */
[----:B------:R-:W-:Y:S01]  /*3d20*/  @!P1 FMUL.FTZ R22, R7, R8 ;  /* 0x0000000807169220 */ /* 0x000fe20000410000 */
[----:B---3--:R-:W-:-:S04]  /*3d30*/  @!P2 FADD.FTZ R10, R9, 1 ;  /* 0x3f800000090aa421 */ /* 0x008fc80000010000 */
[----:B------:R-:W-:Y:S01]  /*3d40*/  @!P2 FMUL.FTZ R24, R10, R11 ;  /* 0x0000000b0a18a220 */ /* 0x000fe20000410000 */
[----:B0-----:R-:W-:-:S04]  /*3d50*/  @!P0 FADD.FTZ R5, R3, 1 ;  /* 0x3f80000003058421 */ /* 0x001fc80000010000 */
[----:B------:R-:W-:Y:S01]  /*3d60*/  @!P0 FMUL.FTZ R18, R5, R6 ;  /* 0x0000000605128220 */ /* 0x000fe20000410000 */
[----:B------:R-:W-:Y:S06]  /*3d70*/  @P3 BRA `(.L_x_11807) ;  /* 0x0000000c00f83947 */ /* 0x000fec0003800000 */
        /* <DEDUP_REMOVED lines=21> */
.L_x_11811:
[----:B------:R-:W0:Y:S01]  /*3ed0*/  F2I.S64.TRUNC R4, R4 ;  /* 0x0000000400047311 */ /* 0x000e22000020d900 */
[----:B------:R-:W-:Y:S02]  /*3ee0*/  IMAD.MOV.U32 R25, RZ, RZ, R26 ;  /* 0x000000ffff197224 */ /* 0x000fe400078e001a */
[----:B0-----:R-:W-:-:S05]  /*3ef0*/  IMAD.MOV.U32 R3, RZ, RZ, R4 ;  /* 0x000000ffff037224 */ /* 0x001fca00078e0004 */
[----:B------:R0:W-:Y:S01]  /*3f00*/  STG.E.U8 desc[UR36][R8.64], R3 ;  /* 0x0000000308007986 */ /* 0x0001e2000c101124 */
[----:B------:R-:W-:Y:S05]  /*3f10*/  BRA `(.L_x_11807) ;  /* 0x0000000c00907947 */ /* 0x000fea0003800000 */
.L_x_11810:
        /* <DEDUP_REMOVED lines=10> */
.L_x_11814:
[----:B------:R-:W0:Y:S01]  /*3fc0*/  F2I.FTZ.TRUNC.NTZ R3, R4 ;  /* 0x0000000400037305 */ /* 0x000e22000021f100 */
[----:B------:R-:W-:Y:S01]  /*3fd0*/  IMAD.MOV.U32 R25, RZ, RZ, R26 ;  /* 0x000000ffff197224 */ /* 0x000fe200078e001a */
[----:B0-----:R0:W-:Y:S01]  /*3fe0*/  STG.E desc[UR36][R8.64], R3 ;  /* 0x0000000308007986 */ /* 0x0011e2000c101924 */
[----:B------:R-:W-:Y:S05]  /*3ff0*/  BRA `(.L_x_11807) ;  /* 0x0000000c00587947 */ /* 0x000fea0003800000 */
.L_x_11813:
[----:B------:R-:W0:Y:S01]  /*4000*/  F2I.FTZ.TRUNC.NTZ R3, R4 ;  /* 0x0000000400037305 */ /* 0x000e22000021f100 */
[----:B------:R-:W-:Y:S01]  /*4010*/  IMAD.MOV.U32 R25, RZ, RZ, R26 ;  /* 0x000000ffff197224 */ /* 0x000fe200078e001a */
[----:B0-----:R0:W-:Y:S01]  /*4020*/  STG.E.U16 desc[UR36][R8.64], R3 ;  /* 0x0000000308007986 */ /* 0x0011e2000c101524 */
[----:B------:R-:W-:Y:S05]  /*4030*/  BRA `(.L_x_11807) ;  /* 0x0000000c00487947 */ /* 0x000fea0003800000 */
.L_x_11809:
        /* <DEDUP_REMOVED lines=9> */
.L_x_11816:
[----:B------:R-:W-:Y:S01]  /*40d0*/  F2FP.F16.F32.PACK_AB R4, RZ, R4 ;  /* 0x00000004ff04723e */ /* 0x000fe200000000ff */
[----:B------:R-:W-:-:S04]  /*40e0*/  IMAD.MOV.U32 R25, RZ, RZ, R26 ;  /* 0x000000ffff197224 */ /* 0x000fc800078e001a */
[----:B------:R0:W-:Y:S01]  /*40f0*/  STG.E.U16 desc[UR36][R8.64], R4 ;  /* 0x0000000408007986 */ /* 0x0001e2000c101524 */
[----:B------:R-:W-:Y:S05]  /*4100*/  BRA `(.L_x_11807) ;  /* 0x0000000c00147947 */ /* 0x000fea0003800000 */
.L_x_11815:
        /* <DEDUP_REMOVED lines=10> */
.L_x_11818:
[----:B------:R-:W-:Y:S01]  /*41b0*/  F2FP.F16.F32.PACK_AB R3, RZ, R4 ;  /* 0x00000004ff03723e */ /* 0x000fe200000000ff */
[----:B------:R-:W-:-:S03]  /*41c0*/  IMAD.MOV.U32 R25, RZ, RZ, R26 ;  /* 0x000000ffff197224 */ /* 0x000fc600078e001a */
[----:B------:R-:W-:-:S05]  /*41d0*/  PRMT R3, R3, 0x5410, RZ ;  /* 0x0000541003037816 */ /* 0x000fca00000000ff */
[----:B------:R0:W-:Y:S01]  /*41e0*/  STG.E desc[UR36][R8.64], R3 ;  /* 0x0000000308007986 */ /* 0x0001e2000c101924 */
[----:B------:R-:W-:Y:S05]  /*41f0*/  BRA `(.L_x_11807) ;  /* 0x0000000800d87947 */ /* 0x000fea0003800000 */
.L_x_11817:
[----:B------:R-:W-:Y:S01]  /*4200*/  FMUL.FTZ R4, R4, 1 ;  /* 0x3f80000004047820 */ /* 0x000fe20000410000 */
[----:B------:R-:W-:-:S05]  /*4210*/  IMAD.MOV.U32 R25, RZ, RZ, R26 ;  /* 0x000000ffff197224 */ /* 0x000fca00078e001a */
[----:B------:R-:W0:Y:S02]  /*4220*/  F2F.F64.F32 R4, R4 ;  /* 0x0000000400047310 */ /* 0x000e240000201800 */
[----:B0-----:R0:W-:Y:S01]  /*4230*/  STG.E.64 desc[UR36][R8.64], R4 ;  /* 0x0000000408007986 */ /* 0x0011e2000c101b24 */
[----:B------:R-:W-:Y:S05]  /*4240*/  BRA `(.L_x_11807) ;  /* 0x0000000800c47947 */ /* 0x000fea0003800000 */
.L_x_11808:
        /* <DEDUP_REMOVED lines=13> */
.L_x_11821:
[----:B------:R-:W-:Y:S01]  /*4320*/  FMUL.FTZ R4, R4, 1 ;  /* 0x3f80000004047820 */ /* 0x000fe20000410000 */
[----:B------:R-:W-:Y:S01]  /*4330*/  CS2R R6, SRZ ;  /* 0x0000000000067805 */ /* 0x000fe2000001ff00 */
[----:B------:R-:W-:-:S04]  /*4340*/  IMAD.MOV.U32 R25, RZ, RZ, R26 ;  /* 0x000000ffff197224 */ /* 0x000fc800078e001a */
[----:B------:R-:W0:Y:S02]  /*4350*/  F2F.F64.F32 R4, R4 ;  /* 0x0000000400047310 */ /* 0x000e240000201800 */
[----:B0-----:R0:W-:Y:S01]  /*4360*/  STG.E.128 desc[UR36][R8.64], R4 ;  /* 0x0000000408007986 */ /* 0x0011e2000c101d24 */
[----:B------:R-:W-:Y:S05]  /*4370*/  BRA `(.L_x_11807) ;  /* 0x0000000800787947 */ /* 0x000fea0003800000 */
.L_x_11820:
        /* <DEDUP_REMOVED lines=20> */
.L_x_11825:
[----:B------:R-:W-:Y:S05]  /*44c0*/  BSYNC B0 ;  /* 0x0000000000007941 */ /* 0x000fea0003800000 */
.L_x_11824:
[----:B------:R-:W-:Y:S01]  /*44d0*/  LOP3.LUT R5, R0, R5, RZ, 0xfc, !PT ;  /* 0x0000000500057212 */ /* 0x000fe200078efcff */
[----:B------:R-:W-:-:S04]  /*44e0*/  IMAD.MOV.U32 R25, RZ, RZ, R26 ;  /* 0x000000ffff197224 */ /* 0x000fc800078e001a */
[----:B------:R0:W-:Y:S01]  /*44f0*/  STG.E.U8 desc[UR36][R8.64], R5 ;  /* 0x0000000508007986 */ /* 0x0001e2000c101124 */
[----:B------:R-:W-:Y:S05]  /*4500*/  BRA `(.L_x_11807) ;  /* 0x0000000800147947 */ /* 0x000fea0003800000 */
.L_x_11823:
        /* <DEDUP_REMOVED lines=12> */
.L_x_11827:
[----:B------:R-:W-:Y:S01]  /*45d0*/  IMAD.MOV.U32 R0, RZ, RZ, 0x7f ;  /* 0x0000007fff007424 */ /* 0x000fe200078e00ff */
[----:B------:R-:W-:-:S04]  /*45e0*/  ISETP.GT.U32.AND P0, PT, R5, 0x7f800000, PT ;  /* 0x7f8000000500780c */ /* 0x000fc80003f04070 */
[----:B------:R-:W-:-:S09]  /*45f0*/  SEL R0, R0, 0x7c, P0 ;  /* 0x0000007c00007807 */ /* 0x000fd20000000000 */
.L_x_11828:
[----:B------:R-:W-:Y:S05]  /*4600*/  BSYNC B0 ;  /* 0x0000000000007941 */ /* 0x000fea0003800000 */
.L_x_11826:
[----:B------:R-:W-:Y:S01]  /*4610*/  LOP3.LUT R4, R4, 0x80000000, RZ, 0xc0, !PT ;  /* 0x8000000004047812 */ /* 0x000fe200078ec0ff */
[----:B------:R-:W-:-:S03]  /*4620*/  IMAD.MOV.U32 R25, RZ, RZ, R26 ;  /* 0x000000ffff197224 */ /* 0x000fc600078e001a */
[----:B------:R-:W-:-:S04]  /*4630*/  SHF.R.U32.HI R3, RZ, 0x18, R4 ;  /* 0x00000018ff037819 */ /* 0x000fc80000011604 */
[----:B------:R-:W-:-:S05]  /*4640*/  LOP3.LUT R3, R0, R3, RZ, 0xfc, !PT ;  /* 0x0000000300037212 */ /* 0x000fca00078efcff */
[----:B------:R0:W-:Y:S01]  /*4650*/  STG.E.U8 desc[UR36][R8.64], R3 ;  /* 0x0000000308007986 */ /* 0x0001e2000c101124 */
[----:B------:R-:W-:Y:S05]  /*4660*/  BRA `(.L_x_11807) ;  /* 0x0000000400bc7947 */ /* 0x000fea0003800000 */
.L_x_11822:
[----:B------:R-:W-:Y:S01]  /*4670*/  F2FP.BF16.F32.PACK_AB R4, RZ, R4 ;  /* 0x00000004ff04723e */ /* 0x000fe200000010ff */
[----:B------:R-:W-:-:S04]  /*4680*/  IMAD.MOV.U32 R25, RZ, RZ, R26 ;  /* 0x000000ffff197224 */ /* 0x000fc800078e001a */
[----:B------:R0:W-:Y:S01]  /*4690*/  STG.E.U16 desc[UR36][R8.64], R4 ;  /* 0x0000000408007986 */ /* 0x0001e2000c101524 */
[----:B------:R-:W-:Y:S05]  /*46a0*/  BRA `(.L_x_11807) ;  /* 0x0000000400ac7947 */ /* 0x000fea0003800000 */
.L_x_11819:
        /* <DEDUP_REMOVED lines=12> */
.L_x_11831:
        /* <DEDUP_REMOVED lines=16> */
.L_x_11834:
[----:B------:R-:W-:-:S04]  /*4870*/  LOP3.LUT R4, R4, 0x80000000, RZ, 0xc0, !PT ;  /* 0x8000000004047812 */ /* 0x000fc800078ec0ff */
[----:B------:R-:W-:-:S04]  /*4880*/  SHF.R.U32.HI R4, RZ, 0x18, R4 ;  /* 0x00000018ff047819 */ /* 0x000fc80000011604 */
[----:B------:R-:W-:-:S04]  /*4890*/  LOP3.LUT R3, R3, R4, RZ, 0xfc, !PT ;  /* 0x0000000403037212 */ /* 0x000fc800078efcff */
[----:B------:R-:W-:-:S07]  /*48a0*/  PRMT R0, R3, 0x7610, R0 ;  /* 0x0000761003007816 */ /* 0x000fce0000000000 */
.L_x_11833:
[----:B------:R-:W-:Y:S05]  /*48b0*/  BSYNC B0 ;  /* 0x0000000000007941 */ /* 0x000fea0003800000 */
.L_x_11832:
[----:B------:R3:W-:Y:S01]  /*48c0*/  STG.E.U8 desc[UR36][R8.64], R0 ;  /* 0x0000000008007986 */ /* 0x0007e2000c101124 */
[----:B------:R-:W-:Y:S01]  /*48d0*/  IMAD.MOV.U32 R25, RZ, RZ, R26 ;  /* 0x000000ffff197224 */ /* 0x000fe200078e001a */
[----:B------:R-:W-:Y:S06]  /*48e0*/  BRA `(.L_x_11807) ;  /* 0x00000004001c7947 */ /* 0x000fec0003800000 */
.L_x_11830:
        /* <DEDUP_REMOVED lines=16> */
.L_x_11837:
[----:B------:R-:W-:-:S04]  /*49f0*/  LOP3.LUT R4, R4, 0x80000000, RZ, 0xc0, !PT ;  /* 0x8000000004047812 */ /* 0x000fc800078ec0ff */
[----:B------:R-:W-:-:S04]  /*4a00*/  SHF.R.U32.HI R4, RZ, 0x18, R4 ;  /* 0x00000018ff047819 */ /* 0x000fc80000011604 */
[----:B------:R-:W-:-:S04]  /*4a10*/  LOP3.LUT R3, R3, R4, RZ, 0xfc, !PT ;  /* 0x0000000403037212 */ /* 0x000fc800078efcff */
[----:B------:R-:W-:-:S07]  /*4a20*/  PRMT R0, R3, 0x7610, R0 ;  /* 0x0000761003007816 */ /* 0x000fce0000000000 */
.L_x_11836:
[----:B------:R-:W-:Y:S05]  /*4a30*/  BSYNC B0 ;  /* 0x0000000000007941 */ /* 0x000fea0003800000 */
.L_x_11835:
[----:B------:R0:W-:Y:S01]  /*4a40*/  STG.E.U8 desc[UR36][R8.64], R0 ;  /* 0x0000000008007986 */ /* 0x0001e2000c101124 */
[----:B------:R-:W-:Y:S01]  /*4a50*/  IMAD.MOV.U32 R25, RZ, RZ, R26 ;  /* 0x000000ffff197224 */ /* 0x000fe200078e001a */
[----:B------:R-:W-:Y:S06]  /*4a60*/  BRA `(.L_x_11807) ;  /* 0x0000000000bc7947 */ /* 0x000fec0003800000 */
.L_x_11829:
        /* <DEDUP_REMOVED lines=22> */
.L_x_11812:
        /* <DEDUP_REMOVED lines=16> */
.L_x_11840:
[----:B------:R-:W-:Y:S01]  /*4cd0*/  IMAD.MOV.U32 R25, RZ, RZ, R26 ;  /* 0x000000ffff197224 */ /* 0x000fe200078e001a */
[----:B------:R-:W-:Y:S06]  /*4ce0*/  BRA `(.L_x_11807) ;  /* 0x00000000001c7947 */ /* 0x000fec0003800000 */
.L_x_11839:
[----:B------:R-:W0:Y:S01]  /*4cf0*/  F2I.U64.TRUNC R4, R4 ;  /* 0x0000000400047311 */ /* 0x000e22000020d800 */
[----:B------:R-:W-:Y:S01]  /*4d00*/  IMAD.MOV.U32 R25, RZ, RZ, R26 ;  /* 0x000000ffff197224 */ /* 0x000fe200078e001a */
[----:B0-----:R2:W-:Y:S01]  /*4d10*/  STG.E.64 desc[UR36][R8.64], R4 ;  /* 0x0000000408007986 */ /* 0x0015e2000c101b24 */
[----:B------:R-:W-:Y:S05]  /*4d20*/  BRA `(.L_x_11807) ;  /* 0x00000000000c7947 */ /* 0x000fea0003800000 */
.L_x_11838:
[----:B------:R-:W0:Y:S01]  /*4d30*/  F2I.FTZ.U32.TRUNC.NTZ R3, R4 ;  /* 0x0000000400037305 */ /* 0x000e22000021f000 */
[----:B------:R-:W-:Y:S01]  /*4d40*/  IMAD.MOV.U32 R25, RZ, RZ, R26 ;  /* 0x000000ffff197224 */ /* 0x000fe200078e001a */
[----:B0-----:R0:W-:Y:S06]  /*4d50*/  STG.E desc[UR36][R8.64], R3 ;  /* 0x0000000308007986 */ /* 0x0011ec000c101924 */
.L_x_11807:
[----:B------:R-:W-:Y:S05]  /*4d60*/  BSYNC B6 ;  /* 0x0000000000067941 */ /* 0x000fea0003800000 */
.L_x_11806:
[----:B------:R-:W-:Y:S01]  /*4d70*/  ISETP.GE.AND P0, PT, R25, R17, PT ;  /* 0x000000111900720c */ /* 0x000fe20003f06270 */
[----:B------:R-:W-:-:S12]  /*4d80*/  BSSY B6, `(.L_x_11841) ;  /* 0x00001d8000067945 */ /* 0x000fd80003800000 */
        /* <DEDUP_REMOVED lines=22> */
.L_x_11846:
[----:B------:R-:W0:Y:S02]  /*4ef0*/  F2I.S64.TRUNC R18, R18 ;  /* 0x0000001200127311 */ /* 0x000e24000020d900 */
[----:B0-----:R-:W-:-:S05]  /*4f00*/  IMAD.MOV.U32 R3, RZ, RZ, R18 ;  /* 0x000000ffff037224 */ /* 0x001fca00078e0012 */
[----:B------:R0:W-:Y:S01]  /*4f10*/  STG.E.U8 desc[UR36][R8.64], R3 ;  /* 0x0000000308007986 */ /* 0x0001e2000c101124 */
[----:B------:R-:W-:Y:S05]  /*4f20*/  BRA `(.L_x_11848) ;  /* 0x0000000c00407947 */ /* 0x000fea0003800000 */
.L_x_11845:
        /* <DEDUP_REMOVED lines=9> */
.L_x_11850:
[----:B------:R-:W0:Y:S02]  /*4fc0*/  F2I.FTZ.TRUNC.NTZ R3, R18 ;  /* 0x0000001200037305 */ /* 0x000e24000021f100 */
[----:B0-----:R0:W-:Y:S01]  /*4fd0*/  STG.E desc[UR36][R8.64], R3 ;  /* 0x0000000308007986 */ /* 0x0011e2000c101924 */
[----:B------:R-:W-:Y:S05]  /*4fe0*/  BRA `(.L_x_11848) ;  /* 0x0000000c00107947 */ /* 0x000fea0003800000 */
.L_x_11849:
[----:B------:R-:W0:Y:S02]  /*4ff0*/  F2I.FTZ.TRUNC.NTZ R3, R18 ;  /* 0x0000001200037305 */ /* 0x000e24000021f100 */
[----:B0-----:R0:W-:Y:S01]  /*5000*/  STG.E.U16 desc[UR36][R8.64], R3 ;  /* 0x0000000308007986 */ /* 0x0011e2000c101524 */
[----:B------:R-:W-:Y:S05]  /*5010*/  BRA `(.L_x_11848) ;  /* 0x0000000c00047947 */ /* 0x000fea0003800000 */
.L_x_11844:
        /* <DEDUP_REMOVED lines=8> */
.L_x_11852:
[----:B------:R-:W-:-:S05]  /*50a0*/  F2FP.F16.F32.PACK_AB R18, RZ, R18 ;  /* 0x00000012ff12723e */ /* 0x000fca00000000ff */
[----:B------:R0:W-:Y:S01]  /*50b0*/  STG.E.U16 desc[UR36][R8.64], R18 ;  /* 0x0000001208007986 */ /* 0x0001e2000c101524 */
[----:B------:R-:W-:Y:S05]  /*50c0*/  BRA `(.L_x_11848) ;  /* 0x0000000800d87947 */ /* 0x000fea0003800000 */
.L_x_11851:
        /* <DEDUP_REMOVED lines=9> */
.L_x_11854:
[----:B------:R-:W-:-:S04]  /*5160*/  F2FP.F16.F32.PACK_AB R3, RZ, R18 ;  /* 0x00000012ff03723e */ /* 0x000fc800000000ff */
[----:B------:R-:W-:-:S05]  /*5170*/  PRMT R3, R3, 0x5410, RZ ;  /* 0x0000541003037816 */ /* 0x000fca00000000ff */
[----:B------:R0:W-:Y:S01]  /*5180*/  STG.E desc[UR36][R8.64], R3 ;  /* 0x0000000308007986 */ /* 0x0001e2000c101924 */
[----:B------:R-:W-:Y:S05]  /*5190*/  BRA `(.L_x_11848) ;  /* 0x0000000800a47947 */ /* 0x000fea0003800000 */
.L_x_11853:
[----:B------:R-:W-:-:S06]  /*51a0*/  FMUL.FTZ R4, R18, 1 ;  /* 0x3f80000012047820 */ /* 0x000fcc0000410000 */
[----:B------:R-:W0:Y:S02]  /*51b0*/  F2F.F64.F32 R4, R4 ;  /* 0x0000000400047310 */ /* 0x000e240000201800 */
[----:B0-----:R0:W-:Y:S01]  /*51c0*/  STG.E.64 desc[UR36][R8.64], R4 ;  /* 0x0000000408007986 */ /* 0x0011e2000c101b24 */
[----:B------:R-:W-:Y:S05]  /*51d0*/  BRA `(.L_x_11848) ;  /* 0x0000000800947947 */ /* 0x000fea0003800000 */
.L_x_11843:
        /* <DEDUP_REMOVED lines=12> */
.L_x_11857:
[----:B------:R-:W-:Y:S01]  /*52a0*/  FMUL.FTZ R4, R18, 1 ;  /* 0x3f80000012047820 */ /* 0x000fe20000410000 */
[----:B------:R-:W-:-:S05]  /*52b0*/  CS2R R6, SRZ ;  /* 0x0000000000067805 */ /* 0x000fca000001ff00 */
[----:B------:R-:W0:Y:S02]  /*52c0*/  F2F.F64.F32 R4, R4 ;  /* 0x0000000400047310 */ /* 0x000e240000201800 */
[----:B0-----:R0:W-:Y:S01]  /*52d0*/  STG.E.128 desc[UR36][R8.64], R4 ;  /* 0x0000000408007986 */ /* 0x0011e2000c101d24 */
[----:B------:R-:W-:Y:S05]  /*52e0*/  BRA `(.L_x_11848) ;  /* 0x0000000800507947 */ /* 0x000fea0003800000 */
.L_x_11856:
        /* <DEDUP_REMOVED lines=20> */
.L_x_11861:
[----:B------:R-:W-:Y:S05]  /*5430*/  BSYNC B0 ;  /* 0x0000000000007941 */ /* 0x000fea0003800000 */
.L_x_11860:
[----:B------:R-:W-:-:S05]  /*5440*/  LOP3.LUT R5, R0, R5, RZ, 0xfc, !PT ;  /* 0x0000000500057212 */ /* 0x000fca00078efcff */
[----:B------:R0:W-:Y:S01]  /*5450*/  STG.E.U8 desc[UR36][R8.64], R5 ;  /* 0x0000000508007986 */ /* 0x0001e2000c101124 */
[----:B------:R-:W-:Y:S05]  /*5460*/  BRA `(.L_x_11848) ;  /* 0x0000000400f07947 */ /* 0x000fea0003800000 */
.L_x_11859:
        /* <DEDUP_REMOVED lines=12> */
.L_x_11863:
[----:B------:R-:W-:Y:S01]  /*5530*/  IMAD.MOV.U32 R0, RZ, RZ, 0x7f ;  /* 0x0000007fff007424 */ /* 0x000fe200078e00ff */
[----:B------:R-:W-:-:S04]  /*5540*/  ISETP.GT.U32.AND P0, PT, R4, 0x7f800000, PT ;  /* 0x7f8000000400780c */ /* 0x000fc80003f04070 */
[----:B------:R-:W-:-:S09]  /*5550*/  SEL R0, R0, 0x7c, P0 ;  /* 0x0000007c00007807 */ /* 0x000fd20000000000 */
.L_x_11864:
[----:B------:R-:W-:Y:S05]  /*5560*/  BSYNC B0 ;  /* 0x0000000000007941 */ /* 0x000fea0003800000 */
.L_x_11862:
[----:B------:R-:W-:-:S04]  /*5570*/  LOP3.LUT R18, R18, 0x80000000, RZ, 0xc0, !PT ;  /* 0x8000000012127812 */ /* 0x000fc800078ec0ff */
[----:B------:R-:W-:-:S04]  /*5580*/  SHF.R.U32.HI R3, RZ, 0x18, R18 ;  /* 0x00000018ff037819 */ /* 0x000fc80000011612 */
[----:B------:R-:W-:-:S05]  /*5590*/  LOP3.LUT R3, R0, R3, RZ, 0xfc, !PT ;  /* 0x0000000300037212 */ /* 0x000fca00078efcff */
[----:B------:R0:W-:Y:S01]  /*55a0*/  STG.E.U8 desc[UR36][R8.64], R3 ;  /* 0x0000000308007986 */ /* 0x0001e2000c101124 */
[----:B------:R-:W-:Y:S05]  /*55b0*/  BRA `(.L_x_11848) ;  /* 0x00000004009c7947 */ /* 0x000fea0003800000 */
.L_x_11858:
[----:B------:R-:W-:-:S05]  /*55c0*/  F2FP.BF16.F32.PACK_AB R18, RZ, R18 ;  /* 0x00000012ff12723e */ /* 0x000fca00000010ff */
[----:B------:R0:W-:Y:S01]  /*55d0*/  STG.E.U16 desc[UR36][R8.64], R18 ;  /* 0x0000001208007986 */ /* 0x0001e2000c101524 */
[----:B------:R-:W-:Y:S05]  /*55e0*/  BRA `(.L_x_11848) ;  /* 0x0000000400907947 */ /* 0x000fea0003800000 */
.L_x_11855:
        /* <DEDUP_REMOVED lines=11> */
.L_x_11867:
        /* <DEDUP_REMOVED lines=16> */
.L_x_11870:
[----:B------:R-:W-:-:S04]  /*57a0*/  LOP3.LUT R18, R18, 0x80000000, RZ, 0xc0, !PT ;  /* 0x8000000012127812 */ /* 0x000fc800078ec0ff */
[----:B------:R-:W-:-:S04]  /*57b0*/  SHF.R.U32.HI R3, RZ, 0x18, R18 ;  /* 0x00000018ff037819 */ /* 0x000fc80000011612 */
[----:B------:R-:W-:-:S04]  /*57c0*/  LOP3.LUT R0, R0, R3, RZ, 0xfc, !PT ;  /* 0x0000000300007212 */ /* 0x000fc800078efcff */
[----:B------:R-:W-:-:S07]  /*57d0*/  PRMT R4, R0, 0x7610, R4 ;  /* 0x0000761000047816 */ /* 0x000fce0000000004 */
.L_x_11869:
[----:B------:R-:W-:Y:S05]  /*57e0*/  BSYNC B0 ;  /* 0x0000000000007941 */ /* 0x000fea0003800000 */
.L_x_11868:
[----:B------:R3:W-:Y:S01]  /*57f0*/  STG.E.U8 desc[UR36][R8.64], R4 ;  /* 0x0000000408007986 */ /* 0x0007e2000c101124 */
[----:B------:R-:W-:Y:S05]  /*5800*/  BRA `(.L_x_11848) ;  /* 0x0000000400087947 */ /* 0x000fea0003800000 */
.L_x_11866:
        /* <DEDUP_REMOVED lines=16> */
.L_x_11873:
[----:B------:R-:W-:-:S04]  /*5910*/  LOP3.LUT R18, R18, 0x80000000, RZ, 0xc0, !PT ;  /* 0x8000000012127812 */ /* 0x000fc800078ec0ff */
[----:B------:R-:W-:-:S04]  /*5920*/  SHF.R.U32.HI R3, RZ, 0x18, R18 ;  /* 0x00000018ff037819 */ /* 0x000fc80000011612 */
[----:B------:R-:W-:-:S04]  /*5930*/  LOP3.LUT R0, R0, R3, RZ, 0xfc, !PT ;  /* 0x0000000300007212 */ /* 0x000fc800078efcff */
[----:B------:R-:W-:-:S07]  /*5940*/  PRMT R4, R0, 0x7610, R4 ;  /* 0x0000761000047816 */ /* 0x000fce0000000004 */
.L_x_11872:
[----:B------:R-:W-:Y:S05]  /*5950*/  BSYNC B0 ;  /* 0x0000000000007941 */ /* 0x000fea0003800000 */
.L_x_11871:
[----:B------:R0:W-:Y:S01]  /*5960*/  STG.E.U8 desc[UR36][R8.64], R4 ;  /* 0x0000000408007986 */ /* 0x0001e2000c101124 */
[----:B------:R-:W-:Y:S05]  /*5970*/  BRA `(.L_x_11848) ;  /* 0x0000000000ac7947 */ /* 0x000fea0003800000 */
.L_x_11865:
        /* <DEDUP_REMOVED lines=21> */
.L_x_11847:
        /* <DEDUP_REMOVED lines=16> */
.L_x_11876:
[----:B------:R-:W-:Y:S05]  /*5bd0*/  BRA `(.L_x_11848) ;  /* 0x0000000000147947 */ /* 0x000fea0003800000 */
.L_x_11875:
[----:B------:R-:W0:Y:S02]  /*5be0*/  F2I.U64.TRUNC R18, R18 ;  /* 0x0000001200127311 */ /* 0x000e24000020d800 */
[----:B0-----:R2:W-:Y:S01]  /*5bf0*/  STG.E.64 desc[UR36][R8.64], R18 ;  /* 0x0000001208007986 */ /* 0x0015e2000c101b24 */
[----:B------:R-:W-:Y:S05]  /*5c00*/  BRA `(.L_x_11848) ;  /* 0x0000000000087947 */ /* 0x000fea0003800000 */
.L_x_11874:
[----:B------:R-:W0:Y:S02]  /*5c10*/  F2I.FTZ.U32.TRUNC.NTZ R3, R18 ;  /* 0x0000001200037305 */ /* 0x000e24000021f000 */
[----:B0-----:R0:W-:Y:S02]  /*5c20*/  STG.E desc[UR36][R8.64], R3 ;  /* 0x0000000308007986 */ /* 0x0011e4000c101924 */
.L_x_11848:
        /* <DEDUP_REMOVED lines=24> */
.L_x_11880:
[----:B------:R-:W0:Y:S02]  /*5db0*/  F2I.S64.TRUNC R22, R22 ;  /* 0x0000001600167311 */ /* 0x000e24000020d900 */
[----:B0-----:R-:W-:-:S05]  /*5dc0*/  IMAD.MOV.U32 R3, RZ, RZ, R22 ;  /* 0x000000ffff037224 */ /* 0x001fca00078e0016 */
[----:B------:R0:W-:Y:S01]  /*5dd0*/  STG.E.U8 desc[UR36][R8.64], R3 ;  /* 0x0000000308007986 */ /* 0x0001e2000c101124 */
[----:B------:R-:W-:Y:S05]  /*5de0*/  BRA `(.L_x_11882) ;  /* 0x0000000c00407947 */ /* 0x000fea0003800000 */
.L_x_11879:
        /* <DEDUP_REMOVED lines=9> */
.L_x_11884:
[----:B------:R-:W0:Y:S02]  /*5e80*/  F2I.FTZ.TRUNC.NTZ R3, R22 ;  /* 0x0000001600037305 */ /* 0x000e24000021f100 */
[----:B0-----:R3:W-:Y:S01]  /*5e90*/  STG.E desc[UR36][R8.64], R3 ;  /* 0x0000000308007986 */ /* 0x0017e2000c101924 */
[----:B------:R-:W-:Y:S05]  /*5ea0*/  BRA `(.L_x_11882) ;  /* 0x0000000c00107947 */ /* 0x000fea0003800000 */
.L_x_11883:
[----:B------:R-:W0:Y:S02]  /*5eb0*/  F2I.FTZ.TRUNC.NTZ R3, R22 ;  /* 0x0000001600037305 */ /* 0x000e24000021f100 */
[----:B0-----:R2:W-:Y:S01]  /*5ec0*/  STG.E.U16 desc[UR36][R8.64], R3 ;  /* 0x0000000308007986 */ /* 0x0015e2000c101524 */
[----:B------:R-:W-:Y:S05]  /*5ed0*/  BRA `(.L_x_11882) ;  /* 0x0000000c00047947 */ /* 0x000fea0003800000 */
.L_x_11878:
        /* <DEDUP_REMOVED lines=8> */
.L_x_11886:
[----:B------:R-:W-:-:S05]  /*5f60*/  F2FP.F16.F32.PACK_AB R22, RZ, R22 ;  /* 0x00000016ff16723e */ /* 0x000fca00000000ff */
[----:B------:R0:W-:Y:S01]  /*5f70*/  STG.E.U16 desc[UR36][R8.64], R22 ;  /* 0x0000001608007986 */ /* 0x0001e2000c101524 */
[----:B------:R-:W-:Y:S05]  /*5f80*/  BRA `(.L_x_11882) ;  /* 0x0000000800d87947 */ /* 0x000fea0003800000 */
.L_x_11885:
        /* <DEDUP_REMOVED lines=9> */
.L_x_11888:
[----:B------:R-:W-:-:S04]  /*6020*/  F2FP.F16.F32.PACK_AB R3, RZ, R22 ;  /* 0x00000016ff03723e */ /* 0x000fc800000000ff */
[----:B------:R-:W-:-:S05]  /*6030*/  PRMT R3, R3, 0x5410, RZ ;  /* 0x0000541003037816 */ /* 0x000fca00000000ff */
[----:B------:R0:W-:Y:S01]  /*6040*/  STG.E desc[UR36][R8.64], R3 ;  /* 0x0000000308007986 */ /* 0x0001e2000c101924 */
[----:B------:R-:W-:Y:S05]  /*6050*/  BRA `(.L_x_11882) ;  /* 0x0000000800a47947 */ /* 0x000fea0003800000 */
.L_x_11887:
[----:B------:R-:W-:-:S06]  /*6060*/  FMUL.FTZ R4, R22, 1 ;  /* 0x3f80000016047820 */ /* 0x000fcc0000410000 */
[----:B------:R-:W0:Y:S02]  /*6070*/  F2F.F64.F32 R4, R4 ;  /* 0x0000000400047310 */ /* 0x000e240000201800 */
[----:B0-----:R0:W-:Y:S01]  /*6080*/  STG.E.64 desc[UR36][R8.64], R4 ;  /* 0x0000000408007986 */ /* 0x0011e2000c101b24 */
[----:B------:R-:W-:Y:S05]  /*6090*/  BRA `(.L_x_11882) ;  /* 0x0000000800947947 */ /* 0x000fea0003800000 */
.L_x_11877:
        /* <DEDUP_REMOVED lines=12> */
.L_x_11891:
[----:B------:R-:W-:Y:S01]  /*6160*/  FMUL.FTZ R4, R22, 1 ;  /* 0x3f80000016047820 */ /* 0x000fe20000410000 */
[----:B------:R-:W-:-:S05]  /*6170*/  CS2R R6, SRZ ;  /* 0x0000000000067805 */ /* 0x000fca000001ff00 */
[----:B------:R-:W0:Y:S02]  /*6180*/  F2F.F64.F32 R4, R4 ;  /* 0x0000000400047310 */ /* 0x000e240000201800 */
[----:B0-----:R0:W-:Y:S01]  /*6190*/  STG.E.128 desc[UR36][R8.64], R4 ;  /* 0x0000000408007986 */ /* 0x0011e2000c101d24 */
[----:B------:R-:W-:Y:S05]  /*61a0*/  BRA `(.L_x_11882) ;  /* 0x0000000800507947 */ /* 0x000fea0003800000 */
.L_x_11890:
        /* <DEDUP_REMOVED lines=20> */
.L_x_11895:
[----:B------:R-:W-:Y:S05]  /*62f0*/  BSYNC B0 ;  /* 0x0000000000007941 */ /* 0x000fea0003800000 */
.L_x_11894:
[----:B------:R-:W-:-:S05]  /*6300*/  LOP3.LUT R5, R0, R5, RZ, 0xfc, !PT ;  /* 0x0000000500057212 */ /* 0x000fca00078efcff */
[----:B------:R0:W-:Y:S01]  /*6310*/  STG.E.U8 desc[UR36][R8.64], R5 ;  /* 0x0000000508007986 */ /* 0x0001e2000c101124 */
[----:B------:R-:W-:Y:S05]  /*6320*/  BRA `(.L_x_11882) ;  /* 0x0000000400f07947 */ /* 0x000fea0003800000 */
.L_x_11893:
        /* <DEDUP_REMOVED lines=12> */
.L_x_11897:
[----:B------:R-:W-:Y:S01]  /*63f0*/  IMAD.MOV.U32 R0, RZ, RZ, 0x7f ;  /* 0x0000007fff007424 */ /* 0x000fe200078e00ff */
[----:B------:R-:W-:-:S04]  /*6400*/  ISETP.GT.U32.AND P0, PT, R4, 0x7f800000, PT ;  /* 0x7f8000000400780c */ /* 0x000fc80003f04070 */
[----:B------:R-:W-:-:S09]  /*6410*/  SEL R0, R0, 0x7c, P0 ;  /* 0x0000007c00007807 */ /* 0x000fd20000000000 */
.L_x_11898:
[----:B------:R-:W-:Y:S05]  /*6420*/  BSYNC B0 ;  /* 0x0000000000007941 */ /* 0x000fea0003800000 */
.L_x_11896:
[----:B------:R-:W-:-:S04]  /*6430*/  LOP3.LUT R22, R22, 0x80000000, RZ, 0xc0, !PT ;  /* 0x8000000016167812 */ /* 0x000fc800078ec0ff */
[----:B------:R-:W-:-:S04]  /*6440*/  SHF.R.U32.HI R3, RZ, 0x18, R22 ;  /* 0x00000018ff037819 */ /* 0x000fc80000011616 */
[----:B------:R-:W-:-:S05]  /*6450*/  LOP3.LUT R3, R0, R3, RZ, 0xfc, !PT ;  /* 0x0000000300037212 */ /* 0x000fca00078efcff */
[----:B------:R0:W-:Y:S01]  /*6460*/  STG.E.U8 desc[UR36][R8.64], R3 ;  /* 0x0000000308007986 */ /* 0x0001e2000c101124 */
[----:B------:R-:W-:Y:S05]  /*6470*/  BRA `(.L_x_11882) ;  /* 0x00000004009c7947 */ /* 0x000fea0003800000 */
.L_x_11892:
[----:B------:R-:W-:-:S05]  /*6480*/  F2FP.BF16.F32.PACK_AB R22, RZ, R22 ;  /* 0x00000016ff16723e */ /* 0x000fca00000010ff */
[----:B------:R0:W-:Y:S01]  /*6490*/  STG.E.U16 desc[UR36][R8.64], R22 ;  /* 0x0000001608007986 */ /* 0x0001e2000c101524 */
[----:B------:R-:W-:Y:S05]  /*64a0*/  BRA `(.L_x_11882) ;  /* 0x0000000400907947 */ /* 0x000fea0003800000 */
.L_x_11889:
        /* <DEDUP_REMOVED lines=11> */
.L_x_11901:
        /* <DEDUP_REMOVED lines=16> */
.L_x_11904:
[----:B------:R-:W-:-:S04]  /*6660*/  LOP3.LUT R22, R22, 0x80000000, RZ, 0xc0, !PT ;  /* 0x8000000016167812 */ /* 0x000fc800078ec0ff */
[----:B------:R-:W-:-:S04]  /*6670*/  SHF.R.U32.HI R3, RZ, 0x18, R22 ;  /* 0x00000018ff037819 */ /* 0x000fc80000011616 */
[----:B------:R-:W-:-:S04]  /*6680*/  LOP3.LUT R0, R0, R3, RZ, 0xfc, !PT ;  /* 0x0000000300007212 */ /* 0x000fc800078efcff */
[----:B------:R-:W-:-:S07]  /*6690*/  PRMT R4, R0, 0x7610, R4 ;  /* 0x0000761000047816 */ /* 0x000fce0000000004 */
.L_x_11903:
[----:B------:R-:W-:Y:S05]  /*66a0*/  BSYNC B0 ;  /* 0x0000000000007941 */ /* 0x000fea0003800000 */
.L_x_11902:
[----:B------:R0:W-:Y:S01]  /*66b0*/  STG.E.U8 desc[UR36][R8.64], R4 ;  /* 0x0000000408007986 */ /* 0x0001e2000c101124 */
[----:B------:R-:W-:Y:S05]  /*66c0*/  BRA `(.L_x_11882) ;  /* 0x0000000400087947 */ /* 0x000fea0003800000 */
.L_x_11900:
        /* <DEDUP_REMOVED lines=16> */
.L_x_11907:
[----:B------:R-:W-:-:S04]  /*67d0*/  LOP3.LUT R22, R22, 0x80000000, RZ, 0xc0, !PT ;  /* 0x8000000016167812 */ /* 0x000fc800078ec0ff */
[----:B------:R-:W-:-:S04]  /*67e0*/  SHF.R.U32.HI R3, RZ, 0x18, R22 ;  /* 0x00000018ff037819 */ /* 0x000fc80000011616 */
[----:B------:R-:W-:-:S04]  /*67f0*/  LOP3.LUT R0, R0, R3, RZ, 0xfc, !PT ;  /* 0x0000000300007212 */ /* 0x000fc800078efcff */
[----:B------:R-:W-:-:S07]  /*6800*/  PRMT R4, R0, 0x7610, R4 ;  /* 0x0000761000047816 */ /* 0x000fce0000000004 */
.L_x_11906:
[----:B------:R-:W-:Y:S05]  /*6810*/  BSYNC B0 ;  /* 0x0000000000007941 */ /* 0x000fea0003800000 */
.L_x_11905:
[----:B------:R0:W-:Y:S01]  /*6820*/  STG.E.U8 desc[UR36][R8.64], R4 ;  /* 0x0000000408007986 */ /* 0x0001e2000c101124 */
[----:B------:R-:W-:Y:S05]  /*6830*/  BRA `(.L_x_11882) ;  /* 0x0000000000ac7947 */ /* 0x000fea0003800000 */
.L_x_11899:
        /* <DEDUP_REMOVED lines=21> */
.L_x_11881:
        /* <DEDUP_REMOVED lines=16> */
.L_x_11910:
[----:B------:R-:W-:Y:S05]  /*6a90*/  BRA `(.L_x_11882) ;  /* 0x0000000000147947 */ /* 0x000fea0003800000 */
.L_x_11909:
[----:B------:R-:W0:Y:S02]  /*6aa0*/  F2I.U64.TRUNC R22, R22 ;  /* 0x0000001600167311 */ /* 0x000e24000020d800 */
[----:B0-----:R0:W-:Y:S01]  /*6ab0*/  STG.E.64 desc[UR36][R8.64], R22 ;  /* 0x0000001608007986 */ /* 0x0011e2000c101b24 */
[----:B------:R-:W-:Y:S05]  /*6ac0*/  BRA `(.L_x_11882) ;  /* 0x0000000000087947 */ /* 0x000fea0003800000 */
.L_x_11908:
[----:B------:R-:W0:Y:S02]  /*6ad0*/  F2I.FTZ.U32.TRUNC.NTZ R3, R22 ;  /* 0x0000001600037305 */ /* 0x000e24000021f000 */
[----:B0-----:R0:W-:Y:S02]  /*6ae0*/  STG.E desc[UR36][R8.64], R3 ;  /* 0x0000000308007986 */ /* 0x0011e4000c101924 */
.L_x_11882:
[----:B------:R-:W-:-:S07]  /*6af0*/  VIADD R25, R25, 0x80 ;  /* 0x0000008019197836 */ /* 0x000fce0000000000 */
.L_x_11842:
[----:B------:R-:W-:Y:S05]  /*6b00*/  BSYNC B6 ;  /* 0x0000000000067941 */ /* 0x000fea0003800000 */
.L_x_11841:
[----:B------:R-:W-:-:S13]  /*6b10*/  ISETP.GE.AND P0, PT, R25, R17, PT ;  /* 0x000000111900720c */ /* 0x000fda0003f06270 */
[----:B------:R-:W-:Y:S05]  /*6b20*/  @P0 EXIT ;  /* 0x000000000000094d */ /* 0x000fea0003800000 */
[----:B0-23--:R-:W0:Y:S01]  /*6b30*/  LDC.64 R4, c[0x0][0x218] ;  /* 0x00008600ff047b82 */ /* 0x00de220000000a00 */
[----:B------:R-:W-:Y:S01]  /*6b40*/  PRMT R0, R16, 0x9910, RZ ;  /* 0x0000991010007816 */ /* 0x000fe200000000ff */
[----:B------:R-:W-:Y:S01]  /*6b50*/  IMAD R2, R2, 0x200, R25 ;  /* 0x0000020002027824 */ /* 0x000fe200078e0219 */
[----:B------:R-:W-:Y:S02]  /*6b60*/  ULDC UR4, c[0x0][0x238] ;  /* 0x00008e0000047ab9 */ /* 0x000fe40000000800 */
[----:B------:R-:W-:Y:S01]  /*6b70*/  ISETP.GT.AND P1, PT, R0, 0x9, PT ;  /* 0x000000090000780c */ /* 0x000fe20003f24270 */
[----:B-1--4-:R-:W-:-:S05]  /*6b80*/  IMAD R3, R2, UR4, RZ ;  /* 0x0000000402037c24 */ /* 0x012fca000f8e02ff */
        /* <DEDUP_REMOVED lines=14> */
.L_x_11914:
[----:B------:R-:W0:Y:S02]  /*6c70*/  F2I.S64.TRUNC R24, R24 ;  /* 0x0000001800187311 */ /* 0x000e24000020d900 */
[----:B0-----:R-:W-:-:S05]  /*6c80*/  IMAD.MOV.U32 R5, RZ, RZ, R24 ;  /* 0x000000ffff057224 */ /* 0x001fca00078e0018 */
[----:B------:R-:W-:Y:S01]  /*6c90*/  STG.E.U8 desc[UR36][R2.64], R5 ;  /* 0x0000000502007986 */ /* 0x000fe2000c101124 */
[----:B------:R-:W-:Y:S05]  /*6ca0*/  EXIT ;  /* 0x000000000000794d */ /* 0x000fea0003800000 */
.L_x_11913:
        /* <DEDUP_REMOVED lines=9> */
.L_x_11917:
[----:B------:R-:W0:Y:S02]  /*6d40*/  F2I.FTZ.TRUNC.NTZ R5, R24 ;  /* 0x0000001800057305 */ /* 0x000e24000021f100 */
[----:B0-----:R-:W-:Y:S01]  /*6d50*/  STG.E desc[UR36][R2.64], R5 ;  /* 0x0000000502007986 */ /* 0x001fe2000c101924 */
[----:B------:R-:W-:Y:S05]  /*6d60*/  EXIT ;  /* 0x000000000000794d */ /* 0x000fea0003800000 */
.L_x_11916:
[----:B------:R-:W0:Y:S02]  /*6d70*/  F2I.FTZ.TRUNC.NTZ R5, R24 ;  /* 0x0000001800057305 */ /* 0x000e24000021f100 */
[----:B0-----:R-:W-:Y:S01]  /*6d80*/  STG.E.U16 desc[UR36][R2.64], R5 ;  /* 0x0000000502007986 */ /* 0x001fe2000c101524 */
[----:B------:R-:W-:Y:S05]  /*6d90*/  EXIT ;  /* 0x000000000000794d */ /* 0x000fea0003800000 */
.L_x_11912:
        /* <DEDUP_REMOVED lines=8> */
.L_x_11919:
[----:B------:R-:W-:-:S05]  /*6e20*/  F2FP.F16.F32.PACK_AB R24, RZ, R24 ;  /* 0x00000018ff18723e */ /* 0x000fca00000000ff */
[----:B------:R-:W-:Y:S01]  /*6e30*/  STG.E.U16 desc[UR36][R2.64], R24 ;  /* 0x0000001802007986 */ /* 0x000fe2000c101524 */
[----:B------:R-:W-:Y:S05]  /*6e40*/  EXIT ;  /* 0x000000000000794d */ /* 0x000fea0003800000 */
.L_x_11918:
        /* <DEDUP_REMOVED lines=9> */
.L_x_11921:
[----:B------:R-:W-:-:S04]  /*6ee0*/  F2FP.F16.F32.PACK_AB R5, RZ, R24 ;  /* 0x00000018ff05723e */ /* 0x000fc800000000ff */
[----:B------:R-:W-:-:S05]  /*6ef0*/  PRMT R5, R5, 0x5410, RZ ;  /* 0x0000541005057816 */ /* 0x000fca00000000ff */
[----:B------:R-:W-:Y:S01]  /*6f00*/  STG.E desc[UR36][R2.64], R5 ;  /* 0x0000000502007986 */ /* 0x000fe2000c101924 */
[----:B------:R-:W-:Y:S05]  /*6f10*/  EXIT ;  /* 0x000000000000794d */ /* 0x000fea0003800000 */
.L_x_11920:
[----:B------:R-:W-:-:S06]  /*6f20*/  FMUL.FTZ R4, R24, 1 ;  /* 0x3f80000018047820 */ /* 0x000fcc0000410000 */
[----:B------:R-:W0:Y:S02]  /*6f30*/  F2F.F64.F32 R4, R4 ;  /* 0x0000000400047310 */ /* 0x000e240000201800 */
[----:B0-----:R-:W-:Y:S01]  /*6f40*/  STG.E.64 desc[UR36][R2.64], R4 ;  /* 0x0000000402007986 */ /* 0x001fe2000c101b24 */
[----:B------:R-:W-:Y:S05]  /*6f50*/  EXIT ;  /* 0x000000000000794d */ /* 0x000fea0003800000 */
.L_x_11911:
        /* <DEDUP_REMOVED lines=12> */
.L_x_11924:
[----:B------:R-:W-:Y:S01]  /*7020*/  FMUL.FTZ R4, R24, 1 ;  /* 0x3f80000018047820 */ /* 0x000fe20000410000 */
[----:B------:R-:W-:-:S05]  /*7030*/  CS2R R6, SRZ ;  /* 0x0000000000067805 */ /* 0x000fca000001ff00 */
[----:B------:R-:W0:Y:S02]  /*7040*/  F2F.F64.F32 R4, R4 ;  /* 0x0000000400047310 */ /* 0x000e240000201800 */
[----:B0-----:R-:W-:Y:S01]  /*7050*/  STG.E.128 desc[UR36][R2.64], R4 ;  /* 0x0000000402007986 */ /* 0x001fe2000c101d24 */
[----:B------:R-:W-:Y:S05]  /*7060*/  EXIT ;  /* 0x000000000000794d */ /* 0x000fea0003800000 */
.L_x_11923:
        /* <DEDUP_REMOVED lines=20> */
.L_x_11928:
[----:B------:R-:W-:Y:S05]  /*71b0*/  BSYNC B0 ;  /* 0x0000000000007941 */ /* 0x000fea0003800000 */
.L_x_11927:
[----:B------:R-:W-:-:S05]  /*71c0*/  LOP3.LUT R7, R0, R7, RZ, 0xfc, !PT ;  /* 0x0000000700077212 */ /* 0x000fca00078efcff */
[----:B------:R-:W-:Y:S01]  /*71d0*/  STG.E.U8 desc[UR36][R2.64], R7 ;  /* 0x0000000702007986 */ /* 0x000fe2000c101124 */
[----:B------:R-:W-:Y:S05]  /*71e0*/  EXIT ;  /* 0x000000000000794d */ /* 0x000fea0003800000 */
.L_x_11926:
        /* <DEDUP_REMOVED lines=12> */
.L_x_11930:
[----:B------:R-:W-:Y:S01]  /*72b0*/  IMAD.MOV.U32 R0, RZ, RZ, 0x7f ;  /* 0x0000007fff007424 */ /* 0x000fe200078e00ff */
[----:B------:R-:W-:-:S04]  /*72c0*/  ISETP.GT.U32.AND P0, PT, R4, 0x7f800000, PT ;  /* 0x7f8000000400780c */ /* 0x000fc80003f04070 */
[----:B------:R-:W-:-:S09]  /*72d0*/  SEL R0, R0, 0x7c, P0 ;  /* 0x0000007c00007807 */ /* 0x000fd20000000000 */
.L_x_11931:
[----:B------:R-:W-:Y:S05]  /*72e0*/  BSYNC B0 ;  /* 0x0000000000007941 */ /* 0x000fea0003800000 */
.L_x_11929:
[----:B------:R-:W-:-:S04]  /*72f0*/  LOP3.LUT R24, R24, 0x80000000, RZ, 0xc0, !PT ;  /* 0x8000000018187812 */ /* 0x000fc800078ec0ff */
[----:B------:R-:W-:-:S04]  /*7300*/  SHF.R.U32.HI R5, RZ, 0x18, R24 ;  /* 0x00000018ff057819 */ /* 0x000fc80000011618 */
[----:B------:R-:W-:-:S05]  /*7310*/  LOP3.LUT R5, R0, R5, RZ, 0xfc, !PT ;  /* 0x0000000500057212 */ /* 0x000fca00078efcff */
[----:B------:R-:W-:Y:S01]  /*7320*/  STG.E.U8 desc[UR36][R2.64], R5 ;  /* 0x0000000502007986 */ /* 0x000fe2000c101124 */
[----:B------:R-:W-:Y:S05]  /*7330*/  EXIT ;  /* 0x000000000000794d */ /* 0x000fea0003800000 */
.L_x_11925:
[----:B------:R-:W-:-:S05]  /*7340*/  F2FP.BF16.F32.PACK_AB R24, RZ, R24 ;  /* 0x00000018ff18723e */ /* 0x000fca00000010ff */
[----:B------:R-:W-:Y:S01]  /*7350*/  STG.E.U16 desc[UR36][R2.64], R24 ;  /* 0x0000001802007986 */ /* 0x000fe2000c101524 */
[----:B------:R-:W-:Y:S05]  /*7360*/  EXIT ;  /* 0x000000000000794d */ /* 0x000fea0003800000 */
.L_x_11922:
        /* <DEDUP_REMOVED lines=11> */
.L_x_11934:
        /* <DEDUP_REMOVED lines=16> */
.L_x_11937:
[----:B------:R-:W-:-:S04]  /*7520*/  LOP3.LUT R24, R24, 0x80000000, RZ, 0xc0, !PT ;  /* 0x8000000018187812 */ /* 0x000fc800078ec0ff */
[----:B------:R-:W-:-:S04]  /*7530*/  SHF.R.U32.HI R5, RZ, 0x18, R24 ;  /* 0x00000018ff057819 */ /* 0x000fc80000011618 */
[----:B------:R-:W-:-:S04]  /*7540*/  LOP3.LUT R4, R4, R5, RZ, 0xfc, !PT ;  /* 0x0000000504047212 */ /* 0x000fc800078efcff */
[----:B------:R-:W-:-:S07]  /*7550*/  PRMT R0, R4, 0x7610, R0 ;  /* 0x0000761004007816 */ /* 0x000fce0000000000 */
.L_x_11936:
[----:B------:R-:W-:Y:S05]  /*7560*/  BSYNC B0 ;  /* 0x0000000000007941 */ /* 0x000fea0003800000 */
.L_x_11935:
[----:B------:R-:W-:Y:S01]  /*7570*/  STG.E.U8 desc[UR36][R2.64], R0 ;  /* 0x0000000002007986 */ /* 0x000fe2000c101124 */
[----:B------:R-:W-:Y:S05]  /*7580*/  EXIT ;  /* 0x000000000000794d */ /* 0x000fea0003800000 */
.L_x_11933:
        /* <DEDUP_REMOVED lines=16> */
.L_x_11940:
[----:B------:R-:W-:-:S04]  /*7690*/  LOP3.LUT R24, R24, 0x80000000, RZ, 0xc0, !PT ;  /* 0x8000000018187812 */ /* 0x000fc800078ec0ff */
[----:B------:R-:W-:-:S04]  /*76a0*/  SHF.R.U32.HI R5, RZ, 0x18, R24 ;  /* 0x00000018ff057819 */ /* 0x000fc80000011618 */
[----:B------:R-:W-:-:S04]  /*76b0*/  LOP3.LUT R4, R4, R5, RZ, 0xfc, !PT ;  /* 0x0000000504047212 */ /* 0x000fc800078efcff */
[----:B------:R-:W-:-:S07]  /*76c0*/  PRMT R0, R4, 0x7610, R0 ;  /* 0x0000761004007816 */ /* 0x000fce0000000000 */
.L_x_11939:
[----:B------:R-:W-:Y:S05]  /*76d0*/  BSYNC B0 ;  /* 0x0000000000007941 */ /* 0x000fea0003800000 */
.L_x_11938:
[----:B------:R-:W-:Y:S01]  /*76e0*/  STG.E.U8 desc[UR36][R2.64], R0 ;  /* 0x0000000002007986 */ /* 0x000fe2000c101124 */
[----:B------:R-:W-:Y:S05]  /*76f0*/  EXIT ;  /* 0x000000000000794d */ /* 0x000fea0003800000 */
.L_x_11932:
        /* <DEDUP_REMOVED lines=21> */
.L_x_11915:
        /* <DEDUP_REMOVED lines=16> */
.L_x_11943:
[----:B------:R-:W-:Y:S05]  /*7950*/  EXIT ;  /* 0x000000000000794d */ /* 0x000fea0003800000 */
.L_x_11942:
[----:B------:R-:W0:Y:S02]  /*7960*/  F2I.U64.TRUNC R24, R24 ;  /* 0x0000001800187311 */ /* 0x000e24000020d800 */
[----:B0-----:R-:W-:Y:S01]  /*7970*/  STG.E.64 desc[UR36][R2.64], R24 ;  /* 0x0000001802007986 */ /* 0x001fe2000c101b24 */
[----:B------:R-:W-:Y:S05]  /*7980*/  EXIT ;  /* 0x000000000000794d */ /* 0x000fea0003800000 */
.L_x_11941:
[----:B------:R-:W0:Y:S02]  /*7990*/  F2I.FTZ.U32.TRUNC.NTZ R5, R24 ;  /* 0x0000001800057305 */ /* 0x000e24000021f000 */
[----:B0-----:R-:W-:Y:S01]  /*79a0*/  STG.E desc[UR36][R2.64], R5 ;  /* 0x0000000502007986 */ /* 0x001fe2000c101924 */
[----:B------:R-:W-:Y:S05]  /*79b0*/  EXIT ;  /* 0x000000000000794d */ /* 0x000fea0003800000 */
.L_x_11944:
        /* <DEDUP_REMOVED lines=12> */
.L_x_12922:


//--------------------- .text._ZN2at6native18elementwise_kernelILi128ELi2EZNS0_22gpu_kernel_impl_nocastIZZZNS0_18GeluCUDAKernelImplERNS_18TensorIteratorBaseENS0_8GeluTypeEENKUlvE_clEvENKUlvE0_clEvEUlfE_EEvS4_RKT_EUliE_EEviT1_ --------------------------
	.section	.text._ZN2at6native18elementwise_kernelILi128ELi2EZNS0_22gpu_kernel_impl_nocastIZZZNS0_18GeluCUDAKernelImplERNS_18TensorIteratorBaseENS0_8GeluTypeEENKUlvE_clEvENKUlvE0_clEvEUlfE_EEvS4_RKT_EUliE_EEviT1_,"ax",@progbits
	.align	128
        .global         _ZN2at6native18elementwise_kernelILi128ELi2EZNS0_22gpu_kernel_impl_nocastIZZZNS0_18GeluCUDAKernelImplERNS_18TensorIteratorBaseENS0_8GeluTypeEENKUlvE_clEvENKUlvE0_clEvEUlfE_EEvS4_RKT_EUliE_EEviT1_
        .type           _ZN2at6native18elementwise_kernelILi128ELi2EZNS0_22gpu_kernel_impl_nocastIZZZNS0_18GeluCUDAKernelImplERNS_18TensorIteratorBaseENS0_8GeluTypeEENKUlvE_clEvENKUlvE0_clEvEUlfE_EEvS4_RKT_EUliE_EEviT1_,@function
        .size           _ZN2at6native18elementwise_kernelILi128ELi2EZNS0_22gpu_kernel_impl_nocastIZZZNS0_18GeluCUDAKernelImplERNS_18TensorIteratorBaseENS0_8GeluTypeEENKUlvE_clEvENKUlvE0_clEvEUlfE_EEvS4_RKT_EUliE_EEviT1_,(.L_x_12923 - _ZN2at6native18elementwise_kernelILi128ELi2EZNS0_22gpu_kernel_impl_nocastIZZZNS0_18GeluCUDAKernelImplERNS_18TensorIteratorBaseENS0_8GeluTypeEENKUlvE_clEvENKUlvE0_clEvEUlfE_EEvS4_RKT_EUliE_EEviT1_)
        .other          _ZN2at6native18elementwise_kernelILi128ELi2EZNS0_22gpu_kernel_impl_nocastIZZZNS0_18GeluCUDAKernelImplERNS_18TensorIteratorBaseENS0_8GeluTypeEENKUlvE_clEvENKUlvE0_clEvEUlfE_EEvS4_RKT_EUliE_EEviT1_,@"STO_CUDA_ENTRY STV_DEFAULT"
_ZN2at6native18elementwise_kernelILi128ELi2EZNS0_22gpu_kernel_impl_nocastIZZZNS0_18GeluCUDAKernelImplERNS_18TensorIteratorBaseENS0_8GeluTypeEENKUlvE_clEvENKUlvE0_clEvEUlfE_EEvS4_RKT_EUliE_EEviT1_:
.text._ZN2at6native18elementwise_kernelILi128ELi2EZNS0_22gpu_kernel_impl_nocastIZZZNS0_18GeluCUDAKernelImplERNS_18TensorIteratorBaseENS0_8GeluTypeEENKUlvE_clEvENKUlvE0_clEvEUlfE_EEvS4_RKT_EUliE_EEviT1_:
        /* <DEDUP_REMOVED lines=312> */
.L_x_11947:
[----:B------:R-:W-:Y:S02]  /*1380*/  ULDC.64 UR8, c[0x0][0x418] ;  /* 0x0001060000087ab9 */ /* 0x000fe40000000a00 */
[----:B------:R-:W-:-:S04]  /*1390*/  IADD3 R4, P0, R2, UR8, RZ ;  /* 0x0000000802047c10 */ /* 0x000fc8000ff1e0ff */
[----:B------:R-:W-:Y:S01]  /*13a0*/  IADD3.X R5, RZ, UR9, RZ, P0, !PT ;  /* 0x00000009ff057c10 */ /* 0x000fe200087fe4ff */
[----:B------:R-:W-:-:S04]  /*13b0*/  ULDC.64 UR8, c[0x0][0x410] ;  /* 0x0001040000087ab9 */ /* 0x000fc80000000a00 */
[----:B------:R-:W2:Y:S01]  /*13c0*/  LDG.E R4, desc[UR4][R4.64] ;  /* 0x0000000404047981 */ /* 0x000ea2000c1e1900 */
[----:B------:R-:W-:-:S05]  /*13d0*/  IADD3 R2, P0, R3, UR8, RZ ;  /* 0x0000000803027c10 */ /* 0x000fca000ff1e0ff */
[----:B------:R-:W-:Y:S02]  /*13e0*/  IMAD.X R3, RZ, RZ, UR9, P0 ;  /* 0x00000009ff037e24 */ /* 0x000fe400080e06ff */
[----:B--2---:R-:W-:-:S04]  /*13f0*/  FMUL.FTZ R7, R4, R4 ;  /* 0x0000000404077220 */ /* 0x004fc80000410000 */
[----:B------:R-:W-:-:S04]  /*1400*/  FMUL.FTZ R7, R4, R7 ;  /* 0x0000000704077220 */ /* 0x000fc80000410000 */
[----:B------:R-:W-:-:S04]  /*1410*/  FFMA.FTZ R7, R7, 0.044714998453855514526, R4 ;  /* 0x3d37271307077823 */ /* 0x000fc80000010004 */
[----:B------:R-:W-:Y:S01]  /*1420*/  FMUL.FTZ R6, R7, 0.79788458347320556641 ;  /* 0x3f4c422a07067820 */ /* 0x000fe20000410000 */
[----:B------:R-:W-:-:S05]  /*1430*/  FMUL.FTZ R7, R4, 0.5 ;  /* 0x3f00000004077820 */ /* 0x000fca0000410000 */
[----:B------:R-:W0:Y:S02]  /*1440*/  MUFU.TANH R6, R6 ;  /* 0x0000000600067308 */ /* 0x000e240000002400 */
[----:B0-----:R-:W-:-:S04]  /*1450*/  FADD.FTZ R8, R6, 1 ;  /* 0x3f80000006087421 */ /* 0x001fc80000010000 */
[----:B------:R-:W-:Y:S01]  /*1460*/  FMUL.FTZ R5, R7, R8 ;  /* 0x0000000807057220 */ /* 0x000fe20000410000 */
[----:B------:R-:W-:-:S04]  /*1470*/  IADD3 R7, R0, 0x80, RZ ;  /* 0x0000008000077810 */ /* 0x000fc80007ffe0ff */
[----:B------:R0:W-:Y:S03]  /*1480*/  STG.E desc[UR4][R2.64], R5 ;  /* 0x0000000502007986 */ /* 0x0001e6000c101904 */
.L_x_11946:
[----:B------:R-:W-:Y:S05]  /*1490*/  BSYNC B0 ;  /* 0x0000000000007941 */ /* 0x000fea0003800000 */
.L_x_11945:
[----:B------:R-:W-:-:S13]  /*14a0*/  ISETP.GE.AND P0, PT, R7, UR6, PT ;  /* 0x0000000607007c0c */ /* 0x000fda000bf06270 */
[----:B------:R-:W-:Y:S05]  /*14b0*/  @P0 EXIT ;  /* 0x000000000000094d */ /* 0x000fea0003800000 */
[----:B------:R-:W1:Y:S01]  /*14c0*/  LDC R8, c[0x0][0x218] ;  /* 0x00008600ff087b82 */ /* 0x000e620000000800 */
[----:B------:R-:W-:Y:S01]  /*14d0*/  HFMA2.MMA R0, -RZ, RZ, 0, 0 ;  /* 0x00000000ff007435 */ /* 0x000fe200000001ff */
[----:B0-----:R-:W-:Y:S02]  /*14e0*/  MOV R3, RZ ;  /* 0x000000ff00037202 */ /* 0x001fe40000000f00 */
        /* <DEDUP_REMOVED lines=300> */
.L_x_11948:
[----:B------:R-:W-:Y:S02]  /*27b0*/  ULDC.64 UR6, c[0x0][0x418] ;  /* 0x0001060000067ab9 */ /* 0x000fe40000000a00 */
[----:B------:R-:W-:-:S04]  /*27c0*/  IADD3 R4, P0, R0, UR6, RZ ;  /* 0x0000000600047c10 */ /* 0x000fc8000ff1e0ff */
[----:B------:R-:W-:Y:S01]  /*27d0*/  IADD3.X R5, RZ, UR7, RZ, P0, !PT ;  /* 0x00000007ff057c10 */ /* 0x000fe200087fe4ff */
[----:B------:R-:W-:-:S04]  /*27e0*/  ULDC.64 UR6, c[0x0][0x410] ;  /* 0x0001040000067ab9 */ /* 0x000fc80000000a00 */
[----:B------:R-:W2:Y:S01]  /*27f0*/  LDG.E R4, desc[UR4][R4.64] ;  /* 0x0000000404047981 */ /* 0x000ea2000c1e1900 */
[----:B------:R-:W-:-:S04]  /*2800*/  IADD3 R2, P0, R3, UR6, RZ ;  /* 0x0000000603027c10 */ /* 0x000fc8000ff1e0ff */
[----:B------:R-:W-:Y:S01]  /*2810*/  IADD3.X R3, RZ, UR7, RZ, P0, !PT ;  /* 0x00000007ff037c10 */ /* 0x000fe200087fe4ff */
[C---:B--2---:R-:W-:Y:S01]  /*2820*/  FMUL.FTZ R7, R4.reuse, R4 ;  /* 0x0000000404077220 */ /* 0x044fe20000410000 */
[----:B------:R-:W-:-:S03]  /*2830*/  FMUL.FTZ R0, R4, 0.5 ;  /* 0x3f00000004007820 */ /* 0x000fc60000410000 */
[----:B------:R-:W-:-:S04]  /*2840*/  FMUL.FTZ R7, R4, R7 ;  /* 0x0000000704077220 */ /* 0x000fc80000410000 */
[----:B------:R-:W-:-:S04]  /*2850*/  FFMA.FTZ R7, R7, 0.044714998453855514526, R4 ;  /* 0x3d37271307077823 */ /* 0x000fc80000010004 */
[----:B------:R-:W-:-:S06]  /*2860*/  FMUL.FTZ R7, R7, 0.79788458347320556641 ;  /* 0x3f4c422a07077820 */ /* 0x000fcc0000410000 */
[----:B------:R-:W0:Y:S02]  /*2870*/  MUFU.TANH R7, R7 ;  /* 0x0000000700077308 */ /* 0x000e240000002400 */
[----:B0-----:R-:W-:-:S04]  /*2880*/  FADD.FTZ R9, R7, 1 ;  /* 0x3f80000007097421 */ /* 0x001fc80000010000 */
[----:B------:R-:W-:-:S05]  /*2890*/  FMUL.FTZ R9, R0, R9 ;  /* 0x0000000900097220 */ /* 0x000fca0000410000 */
[----:B------:R-:W-:Y:S01]  /*28a0*/  STG.E desc[UR4][R2.64], R9 ;  /* 0x0000000902007986 */ /* 0x000fe2000c101904 */
[----:B------:R-:W-:Y:S05]  /*28b0*/  EXIT ;  /* 0x000000000000794d */ /* 0x000fea0003800000 */
.L_x_11949:
        /* <DEDUP_REMOVED lines=12> */
.L_x_12923:


//--------------------- .text._ZN2at6native27unrolled_elementwise_kernelIZZZNS0_18GeluCUDAKernelImplERNS_18TensorIteratorBaseENS0_8GeluTypeEENKUlvE_clEvENKUlvE0_clEvEUlfE_St5arrayIPcLm2EELi4E23TrivialOffsetCalculatorILi1EjESC_NS0_6memory15LoadWithoutCastENSD_16StoreWithoutCastEEEviT_T0_T2_T3_T4_T5_ --------------------------
	.section	.text._ZN2at6native27unrolled_elementwise_kernelIZZZNS0_18GeluCUDAKernelImplERNS_18TensorIteratorBaseENS0_8GeluTypeEENKUlvE_clEvENKUlvE0_clEvEUlfE_St5arrayIPcLm2EELi4E23TrivialOffsetCalculatorILi1EjESC_NS0_6memory15LoadWithoutCastENSD_16StoreWithoutCastEEEviT_T0_T2_T3_T4_T5_,"ax",@progbits
	.align	128
        .global         _ZN2at6native27unrolled_elementwise_kernelIZZZNS0_18GeluCUDAKernelImplERNS_18TensorIteratorBaseENS0_8GeluTypeEENKUlvE_clEvENKUlvE0_clEvEUlfE_St5arrayIPcLm2EELi4E23TrivialOffsetCalculatorILi1EjESC_NS0_6memory15LoadWithoutCastENSD_16StoreWithoutCastEEEviT_T0_T2_T3_T4_T5_
        .type           _ZN2at6native27unrolled_elementwise_kernelIZZZNS0_18GeluCUDAKernelImplERNS_18TensorIteratorBaseENS0_8GeluTypeEENKUlvE_clEvENKUlvE0_clEvEUlfE_St5arrayIPcLm2EELi4E23TrivialOffsetCalculatorILi1EjESC_NS0_6memory15LoadWithoutCastENSD_16StoreWithoutCastEEEviT_T0_T2_T3_T4_T5_,@function
        .size           _ZN2at6native27unrolled_elementwise_kernelIZZZNS0_18GeluCUDAKernelImplERNS_18TensorIteratorBaseENS0_8GeluTypeEENKUlvE_clEvENKUlvE0_clEvEUlfE_St5arrayIPcLm2EELi4E23TrivialOffsetCalculatorILi1EjESC_NS0_6memory15LoadWithoutCastENSD_16StoreWithoutCastEEEviT_T0_T2_T3_T4_T5_,(.L_x_12924 - _ZN2at6native27unrolled_elementwise_kernelIZZZNS0_18GeluCUDAKernelImplERNS_18TensorIteratorBaseENS0_8GeluTypeEENKUlvE_clEvENKUlvE0_clEvEUlfE_St5arrayIPcLm2EELi4E23TrivialOffsetCalculatorILi1EjESC_NS0_6memory15LoadWithoutCastENSD_16StoreWithoutCastEEEviT_T0_T2_T3_T4_T5_)
        .other          _ZN2at6native27unrolled_elementwise_kernelIZZZNS0_18GeluCUDAKernelImplERNS_18TensorIteratorBaseENS0_8GeluTypeEENKUlvE_clEvENKUlvE0_clEvEUlfE_St5arrayIPcLm2EELi4E23TrivialOffsetCalculatorILi1EjESC_NS0_6memory15LoadWithoutCastENSD_16StoreWithoutCastEEEviT_T0_T2_T3_T4_T5_,@"STO_CUDA_ENTRY STV_DEFAULT"
_ZN2at6native27unrolled_elementwise_kernelIZZZNS0_18GeluCUDAKernelImplERNS_18TensorIteratorBaseENS0_8GeluTypeEENKUlvE_clEvENKUlvE0_clEvEUlfE_St5arrayIPcLm2EELi4E23TrivialOffsetCalculatorILi1EjESC_NS0_6memory15LoadWithoutCastENSD_16StoreWithoutCastEEEviT_T0_T2_T3_T4_T5_:
.text._ZN2at6native27unrolled_elementwise_kernelIZZZNS0_18GeluCUDAKernelImplERNS_18TensorIteratorBaseENS0_8GeluTypeEENKUlvE_clEvENKUlvE0_clEvEUlfE_St5arrayIPcLm2EELi4E23TrivialOffsetCalculatorILi1EjESC_NS0_6memory15LoadWithoutCastENSD_16StoreWithoutCastEEEviT_T0_T2_T3_T4_T5_:
        /* <DEDUP_REMOVED lines=9> */
[----:B------:R-:W-:Y:S01]  /*0090*/  @!P0 IADD3 R11, R7, 0x80, RZ ;  /* 0x00000080070b8810 */ /* 0x000fe20007ffe0ff */
[----:B------:R-:W0:Y:S01]  /*00a0*/  @!P0 LDC.64 R12, c[0x0][0x220] ;  /* 0x00008800ff0c8b82 */ /* 0x000e220000000a00 */
[----:B------:R-:W-:Y:S02]  /*00b0*/  @!P0 LEA R17, R0, R7, 0x9 ;  /* 0x0000000700118211 */ /* 0x000fe400078e48ff */
[----:B------:R-:W-:-:S13]  /*00c0*/  ISETP.GE.AND P1, PT, R11, R2, PT ;  /* 0x000000020b00720c */ /* 0x000fda0003f26270 */
[----:B------:R-:W-:Y:S01]  /*00d0*/  @!P1 LEA R19, R0, R11, 0x9 ;  /* 0x0000000b00139211 */ /* 0x000fe200078e48ff */
[----:B------:R-:W1:Y:S01]  /*00e0*/  @!P1 LDC.64 R14, c[0x0][0x220] ;  /* 0x00008800ff0e9b82 */ /* 0x000e620000000a00 */
[----:B------:R-:W-:-:S04]  /*00f0*/  @!P1 IADD3 R11, R11, 0x80, RZ ;  /* 0x000000800b0b9810 */ /* 0x000fc80007ffe0ff */
[----:B------:R-:W-:Y:S01]  /*0100*/  ISETP.GE.AND P2, PT, R11, R2, PT ;  /* 0x000000020b00720c */ /* 0x000fe20003f46270 */
[----:B0-----:R-:W-:-:S05]  /*0110*/  @!P0 IMAD.WIDE.U32 R12, R17, 0x4, R12 ;  /* 0x00000004110c8825 */ /* 0x001fca00078e000c */
[----:B------:R0:W2:Y:S07]  /*0120*/  @!P0 LDG.E R6, desc[UR4][R12.64] ;  /* 0x000000040c068981 */ /* 0x0000ae000c1e1900 */
[----:B------:R-:W3:Y:S01]  /*0130*/  @!P2 LDC.64 R8, c[0x0][0x220] ;  /* 0x00008800ff08ab82 */ /* 0x000ee20000000a00 */
[----:B------:R-:W-:Y:S02]  /*0140*/  MOV R10, RZ ;  /* 0x000000ff000a7202 */ /* 0x000fe40000000f00 */
[----:B------:R-:W-:Y:S01]  /*0150*/  @!P2 LEA R17, R0, R11, 0x9 ;  /* 0x0000000b0011a211 */ /* 0x000fe200078e48ff */
[----:B-1----:R-:W-:Y:S01]  /*0160*/  @!P1 IMAD.WIDE.U32 R14, R19, 0x4, R14 ;  /* 0x00000004130e9825 */ /* 0x002fe200078e000e */
[----:B------:R-:W-:-:S04]  /*0170*/  @!P2 IADD3 R11, R11, 0x80, RZ ;  /* 0x000000800b0ba810 */ /* 0x000fc80007ffe0ff */
[----:B------:R-:W4:Y:S01]  /*0180*/  @!P1 LDG.E R10, desc[UR4][R14.64] ;  /* 0x000000040e0a9981 */ /* 0x000f22000c1e1900 */
[----:B------:R-:W-:Y:S01]  /*0190*/  ISETP.GE.AND P1, PT, R11, R2, PT ;  /* 0x000000020b00720c */ /* 0x000fe20003f26270 */
[----:B---3--:R-:W-:Y:S01]  /*01a0*/  @!P2 IMAD.WIDE.U32 R16, R17, 0x4, R8 ;  /* 0x000000041110a825 */ /* 0x008fe200078e0008 */
[----:B------:R-:W-:-:S11]  /*01b0*/  CS2R R8, SRZ ;  /* 0x0000000000087805 */ /* 0x000fd6000001ff00 */
[----:B------:R-:W1:Y:S01]  /*01c0*/  @!P1 LDC.64 R18, c[0x0][0x220] ;  /* 0x00008800ff129b82 */ /* 0x000e620000000a00 */
[----:B------:R-:W3:Y:S01]  /*01d0*/  @!P2 LDG.E R9, desc[UR4][R16.64] ;  /* 0x000000041009a981 */ /* 0x000ee2000c1e1900 */
[----:B0-----:R-:W-:-:S05]  /*01e0*/  @!P1 LEA R13, R0, R11, 0x9 ;  /* 0x0000000b000d9211 */ /* 0x001fca00078e48ff */
[----:B-1----:R-:W-:-:S05]  /*01f0*/  @!P1 IMAD.WIDE.U32 R12, R13, 0x4, R18 ;  /* 0x000000040d0c9825 */ /* 0x002fca00078e0012 */
[----:B------:R0:W5:Y:S01]  /*0200*/  @!P1 LDG.E R8, desc[UR4][R12.64] ;  /* 0x000000040c089981 */ /* 0x000162000c1e1900 */
[C---:B------:R-:W-:Y:S02]  /*0210*/  IADD3 R19, R7.reuse, 0x100, RZ ;  /* 0x0000010007137810 */ /* 0x040fe40007ffe0ff */
[----:B------:R-:W-:Y:S02]  /*0220*/  IADD3 R11, R7, 0x80, RZ ;  /* 0x00000080070b7810 */ /* 0x000fe40007ffe0ff */
[-C--:B------:R-:W-:Y:S02]  /*0230*/  ISETP.GE.AND P3, PT, R19, R2.reuse, PT ;  /* 0x000000021300720c */ /* 0x080fe40003f66270 */
[----:B------:R-:W-:Y:S01]  /*0240*/  ISETP.GE.AND P2, PT, R11, R2, PT ;  /* 0x000000020b00720c */ /* 0x000fe20003f46270 */
[----:B0-----:R-:W0:Y:S01]  /*0250*/  @!P0 LDC.64 R12, c[0x0][0x218] ;  /* 0x00008600ff0c8b82 */ /* 0x001e220000000a00 */
[----:B------:R-:W-:-:S04]  /*0260*/  IADD3 R19, R7, 0x180, RZ ;  /* 0x0000018007137810 */ /* 0x000fc80007ffe0ff */
[----:B------:R-:W-:Y:S02]  /*0270*/  ISETP.GE.AND P1, PT, R19, R2, PT ;  /* 0x000000021300720c */ /* 0x000fe40003f26270 */
[----:B------:R-:W-:Y:S02]  /*0280*/  @!P0 LEA R19, R0, R7, 0x9 ;  /* 0x0000000700138211 */ /* 0x000fe400078e48ff */
[----:B------:R-:W-:-:S04]  /*0290*/  @!P0 MOV R7, R11 ;  /* 0x0000000b00078202 */ /* 0x000fc80000000f00 */
[----:B------:R-:W-:Y:S01]  /*02a0*/  ISETP.GE.AND P4, PT, R7, R2, PT ;  /* 0x000000020700720c */ /* 0x000fe20003f86270 */
[----:B0-----:R-:W-:Y:S01]  /*02b0*/  @!P0 IMAD.WIDE.U32 R12, R19, 0x4, R12 ;  /* 0x00000004130c8825 */ /* 0x001fe200078e000c */
[----:B------:R-:W-:Y:S03]  /*02c0*/  BSSY B0, `(.L_x_11950) ;  /* 0x0000027000007945 */ /* 0x000fe60003800000 */
[----:B--2---:R-:W-:-:S04]  /*02d0*/  @!P0 FMUL.FTZ R15, R6, R6 ;  /* 0x00000006060f8220 */ /* 0x004fc80000410000 */
[----:B------:R-:W-:-:S04]  /*02e0*/  @!P0 FMUL.FTZ R15, R15, R6 ;  /* 0x000000060f0f8220 */ /* 0x000fc80000410000 */
[----:B------:R-:W-:-:S04]  /*02f0*/  @!P0 FFMA.FTZ R15, R15, 0.044714998453855514526, R6 ;  /* 0x3d3727130f0f8823 */ /* 0x000fc80000010006 */
[----:B------:R-:W-:-:S06]  /*0300*/  @!P0 FMUL.FTZ R15, R15, 0.79788458347320556641 ;  /* 0x3f4c422a0f0f8820 */ /* 0x000fcc0000410000 */
[----:B------:R-:W0:Y:S01]  /*0310*/  @!P0 MUFU.TANH R15, R15 ;  /* 0x0000000f000f8308 */ /* 0x000e220000002400 */
[----:B----4-:R-:W-:-:S04]  /*0320*/  @!P2 FMUL.FTZ R17, R10, R10 ;  /* 0x0000000a0a11a220 */ /* 0x010fc80000410000 */
[----:B------:R-:W-:Y:S01]  /*0330*/  @!P2 FMUL.FTZ R17, R17, R10 ;  /* 0x0000000a1111a220 */ /* 0x000fe20000410000 */
[----:B------:R-:W-:-:S03]  /*0340*/  @!P0 FMUL.FTZ R6, R6, 0.5 ;  /* 0x3f00000006068820 */ /* 0x000fc60000410000 */
[----:B------:R-:W-:Y:S01]  /*0350*/  @!P2 FFMA.FTZ R17, R17, 0.044714998453855514526, R10 ;  /* 0x3d3727131111a823 */ /* 0x000fe2000001000a */
[----:B---3--:R-:W-:-:S04]  /*0360*/  @!P3 FMUL.FTZ R14, R9, R9 ;  /* 0x00000009090eb220 */ /* 0x008fc80000410000 */
[----:B------:R-:W-:Y:S01]  /*0370*/  @!P3 FMUL.FTZ R14, R14, R9 ;  /* 0x000000090e0eb220 */ /* 0x000fe20000410000 */
[----:B0-----:R-:W-:-:S03]  /*0380*/  @!P0 FADD.FTZ R15, R15, 1 ;  /* 0x3f8000000f0f8421 */ /* 0x001fc60000010000 */
[----:B------:R-:W-:Y:S01]  /*0390*/  @!P3 FFMA.FTZ R14, R14, 0.044714998453855514526, R9 ;  /* 0x3d3727130e0eb823 */ /* 0x000fe20000010009 */
[----:B------:R-:W-:-:S03]  /*03a0*/  @!P2 FMUL.FTZ R17, R17, 0.79788458347320556641 ;  /* 0x3f4c422a1111a820 */ /* 0x000fc60000410000 */
[----:B------:R-:W-:Y:S01]  /*03b0*/  @!P3 FMUL.FTZ R14, R14, 0.79788458347320556641 ;  /* 0x3f4c422a0e0eb820 */ /* 0x000fe20000410000 */
[----:B------:R-:W-:Y:S02]  /*03c0*/  @!P0 FMUL.FTZ R5, R15, R6 ;  /* 0x000000060f058220 */ /* 0x000fe40000410000 */
[----:B------:R-:W0:Y:S03]  /*03d0*/  @!P2 MUFU.TANH R17, R17 ;  /* 0x000000110011a308 */ /* 0x000e260000002400 */
[----:B------:R1:W-:Y:S05]  /*03e0*/  @!P0 STG.E desc[UR4][R12.64], R5 ;  /* 0x000000050c008986 */ /* 0x0003ea000c101904 */
[----:B------:R-:W2:Y:S01]  /*03f0*/  @!P3 MUFU.TANH R14, R14 ;  /* 0x0000000e000eb308 */ /* 0x000ea20000002400 */
[----:B------:R-:W-:Y:S01]  /*0400*/  @!P3 FMUL.FTZ R9, R9, 0.5 ;  /* 0x3f0000000909b820 */ /* 0x000fe20000410000 */
[----:B------:R-:W-:Y:S01]  /*0410*/  @!P2 FMUL.FTZ R10, R10, 0.5 ;  /* 0x3f0000000a0aa820 */ /* 0x000fe20000410000 */
[----:B-----5:R-:W-:Y:S01]  /*0420*/  @!P1 FMUL.FTZ R11, R8, R8 ;  /* 0x00000008080b9220 */ /* 0x020fe20000410000 */
[----:B0-----:R-:W-:Y:S01]  /*0430*/  @!P2 FADD.FTZ R17, R17, 1 ;  /* 0x3f8000001111a421 */ /* 0x001fe20000010000 */
[----:B--2---:R-:W-:-:S03]  /*0440*/  @!P3 FADD.FTZ R14, R14, 1 ;  /* 0x3f8000000e0eb421 */ /* 0x004fc60000010000 */
[----:B------:R-:W-:Y:S01]  /*0450*/  @!P2 FMUL.FTZ R3, R17, R10 ;  /* 0x0000000a1103a220 */ /* 0x000fe20000410000 */
[----:B------:R-:W-:Y:S01]  /*0460*/  @!P3 FMUL.FTZ R4, R14, R9 ;  /* 0x000000090e04b220 */ /* 0x000fe20000410000 */
[----:B------:R-:W-:Y:S01]  /*0470*/  @!P1 FMUL.FTZ R9, R11, R8 ;  /* 0x000000080b099220 */ /* 0x000fe20000410000 */
[----:B-1----:R-:W-:Y:S06]  /*0480*/  @P4 BRA `(.L_x_11951) ;  /* 0x0000000000284947 */ /* 0x002fec0003800000 */
[----:B------:R-:W0:Y:S01]  /*0490*/  LDC.64 R12, c[0x0][0x218] ;  /* 0x00008600ff0c7b82 */ /* 0x000e220000000a00 */
[----:B------:R-:W-:Y:S02]  /*04a0*/  LEA R11, R0, R7, 0x9 ;  /* 0x00000007000b7211 */ /* 0x000fe400078e48ff */
[----:B------:R-:W-:-:S04]  /*04b0*/  IADD3 R7, R7, 0x80, RZ ;  /* 0x0000008007077810 */ /* 0x000fc80007ffe0ff */
[----:B------:R-:W-:-:S13]  /*04c0*/  ISETP.GE.AND P0, PT, R7, R2, PT ;  /* 0x000000020700720c */ /* 0x000fda0003f06270 */
[----:B------:R-:W-:Y:S02]  /*04d0*/  @!P0 LEA R5, R0, R7, 0x9 ;  /* 0x0000000700058211 */ /* 0x000fe400078e48ff */
[----:B------:R-:W-:Y:S01]  /*04e0*/  @!P0 IADD3 R7, R7, 0x80, RZ ;  /* 0x0000008007078810 */ /* 0x000fe20007ffe0ff */
[----:B0-----:R-:W-:-:S04]  /*04f0*/  IMAD.WIDE.U32 R10, R11, 0x4, R12 ;  /* 0x000000040b0a7825 */ /* 0x001fc800078e000c */
[----:B------:R-:W-:Y:S01]  /*0500*/  @!P0 IMAD.WIDE.U32 R12, R5, 0x4, R12 ;  /* 0x00000004050c8825 */ /* 0x000fe200078e000c */
[----:B------:R0:W-:Y:S04]  /*0510*/  STG.E desc[UR4][R10.64], R3 ;  /* 0x000000030a007986 */ /* 0x0001e8000c101904 */
[----:B------:R0:W-:Y:S02]  /*0520*/  @!P0 STG.E desc[UR4][R12.64], R4 ;  /* 0x000000040c008986 */ /* 0x0001e4000c101904 */
.L_x_11951:
[----:B------:R-:W-:Y:S05]  /*0530*/  BSYNC B0 ;  /* 0x0000000000007941 */ /* 0x000fea0003800000 */
.L_x_11950:
[----:B------:R-:W-:Y:S01]  /*0540*/  ISETP.GE.AND P0, PT, R7, R2, PT ;  /* 0x000000020700720c */ /* 0x000fe20003f06270 */
[----:B------:R-:W-:-:S04]  /*0550*/  @!P1 FFMA.FTZ R9, R9, 0.044714998453855514526, R8 ;  /* 0x3d37271309099823 */ /* 0x000fc80000010008 */
[----:B------:R-:W-:-:S08]  /*0560*/  @!P1 FMUL.FTZ R9, R9, 0.79788458347320556641 ;  /* 0x3f4c422a09099820 */ /* 0x000fd00000410000 */
[----:B------:R-:W-:Y:S05]  /*0570*/  @P0 EXIT ;  /* 0x000000000000094d */ /* 0x000fea0003800000 */
[----:B0-----:R-:W0:Y:S01]  /*0580*/  LDC.64 R2, c[0x0][0x218] ;  /* 0x00008600ff027b82 */ /* 0x001e220000000a00 */
[----:B------:R-:W1:Y:S01]  /*0590*/  @!P1 MUFU.TANH R9, R9 ;  /* 0x0000000900099308 */ /* 0x000e620000002400 */
[----:B------:R-:W-:Y:S01]  /*05a0*/  LEA R11, R0, R7, 0x9 ;  /* 0x00000007000b7211 */ /* 0x000fe200078e48ff */
[----:B------:R-:W-:Y:S01]  /*05b0*/  @!P1 FMUL.FTZ R5, R8, 0.5 ;  /* 0x3f00000008059820 */ /* 0x000fe20000410000 */
[----:B-1----:R-:W-:-:S04]  /*05c0*/  @!P1 FADD.FTZ R0, R9, 1 ;  /* 0x3f80000009009421 */ /* 0x002fc80000010000 */
[----:B------:R-:W-:Y:S01]  /*05d0*/  @!P1 FMUL.FTZ R7, R0, R5 ;  /* 0x0000000500079220 */ /* 0x000fe20000410000 */
[----:B0-----:R-:W-:-:S05]  /*05e0*/  IMAD.WIDE.U32 R2, R11, 0x4, R2 ;  /* 0x000000040b027825 */ /* 0x001fca00078e0002 */
[----:B------:R-:W-:Y:S01]  /*05f0*/  STG.E desc[UR4][R2.64], R7 ;  /* 0x0000000702007986 */ /* 0x000fe2000c101904 */
[----:B------:R-:W-:Y:S05]  /*0600*/  EXIT ;  /* 0x000000000000794d */ /* 0x000fea0003800000 */
.L_x_11952:
        /* <DEDUP_REMOVED lines=15> */
.L_x_12924:


//--------------------- .text._ZN2at6native29vectorized_elementwise_kernelILi2EZZZNS0_18GeluCUDAKernelImplERNS_18TensorIteratorBaseENS0_8GeluTypeEENKUlvE_clEvENKUlvE0_clEvEUlfE_St5arrayIPcLm2EEEEviT0_T1_ --------------------------
	.section	.text._ZN2at6native29vectorized_elementwise_kernelILi2EZZZNS0_18GeluCUDAKernelImplERNS_18TensorIteratorBaseENS0_8GeluTypeEENKUlvE_clEvENKUlvE0_clEvEUlfE_St5arrayIPcLm2EEEEviT0_T1_,"ax",@progbits
	.align	128
        .global         _ZN2at6native29vectorized_elementwise_kernelILi2EZZZNS0_18GeluCUDAKernelImplERNS_18TensorIteratorBaseENS0_8GeluTypeEENKUlvE_clEvENKUlvE0_clEvEUlfE_St5arrayIPcLm2EEEEviT0_T1_
        .type           _ZN2at6native29vectorized_elementwise_kernelILi2EZZZNS0_18GeluCUDAKernelImplERNS_18TensorIteratorBaseENS0_8GeluTypeEENKUlvE_clEvENKUlvE0_clEvEUlfE_St5arrayIPcLm2EEEEviT0_T1_,@function
        .size           _ZN2at6native29vectorized_elementwise_kernelILi2EZZZNS0_18GeluCUDAKernelImplERNS_18TensorIteratorBaseENS0_8GeluTypeEENKUlvE_clEvENKUlvE0_clEvEUlfE_St5arrayIPcLm2EEEEviT0_T1_,(.L_x_12925 - _ZN2at6native29vectorized_elementwise_kernelILi2EZZZNS0_18GeluCUDAKernelImplERNS_18TensorIteratorBaseENS0_8GeluTypeEENKUlvE_clEvENKUlvE0_clEvEUlfE_St5arrayIPcLm2EEEEviT0_T1_)
        .other          _ZN2at6native29vectorized_elementwise_kernelILi2EZZZNS0_18GeluCUDAKernelImplERNS_18TensorIteratorBaseENS0_8GeluTypeEENKUlvE_clEvENKUlvE0_clEvEUlfE_St5arrayIPcLm2EEEEviT0_T1_,@"STO_CUDA_ENTRY STV_DEFAULT"
_ZN2at6native29vectorized_elementwise_kernelILi2EZZZNS0_18GeluCUDAKernelImplERNS_18TensorIteratorBaseENS0_8GeluTypeEENKUlvE_clEvENKUlvE0_clEvEUlfE_St5arrayIPcLm2EEEEviT0_T1_:
.text._ZN2at6native29vectorized_elementwise_kernelILi2EZZZNS0_18GeluCUDAKernelImplERNS_18TensorIteratorBaseENS0_8GeluTypeEENKUlvE_clEvENKUlvE0_clEvEUlfE_St5arrayIPcLm2EEEEviT0_T1_:
        /* <DEDUP_REMOVED lines=9> */
[----:B------:R-:W1:Y:S08]  /*0090*/  LDC.64 R4, c[0x0][0x220] ;  /* 0x00008800ff047b82 */ /* 0x000e700000000a00 */
[----:B------:R-:W2:Y:S01]  /*00a0*/  LDC.64 R18, c[0x0][0x218] ;  /* 0x00008600ff127b82 */ /* 0x000ea20000000a00 */
[----:B-1----:R-:W-:-:S04]  /*00b0*/  IMAD.WIDE R4, R3, 0x4, R4 ;  /* 0x0000000403047825 */ /* 0x002fc800078e0204 */
[----:B0-----:R-:W-:-:S05]  /*00c0*/  IMAD.WIDE.U32 R12, R2, 0x8, R4 ;  /* 0x00000008020c7825 */ /* 0x001fca00078e0004 */
[----:B------:R-:W3:Y:S04]  /*00d0*/  LDG.E.64 R10, desc[UR4][R12.64] ;  /* 0x000000040c0a7981 */ /* 0x000ee8000c1e1b00 */
[----:B------:R-:W4:Y:S04]  /*00e0*/  LDG.E.64 R4, desc[UR4][R12.64+0x400] ;  /* 0x000400040c047981 */ /* 0x000f28000c1e1b00 */
[----:B------:R-:W5:Y:S04]  /*00f0*/  LDG.E.64 R8, desc[UR4][R12.64+0x800] ;  /* 0x000800040c087981 */ /* 0x000f68000c1e1b00 */
[----:B------:R5:W5:Y:S01]  /*0100*/  LDG.E.64 R6, desc[UR4][R12.64+0xc00] ;  /* 0x000c00040c067981 */ /* 0x000b62000c1e1b00 */
[----:B--2---:R-:W-:-:S04]  /*0110*/  IMAD.WIDE.U32 R18, R3, 0x4, R18 ;  /* 0x0000000403127825 */ /* 0x004fc800078e0012 */
[----:B------:R-:W-:-:S04]  /*0120*/  IMAD.WIDE R2, R2, 0x8, R18 ;  /* 0x0000000802027825 */ /* 0x000fc800078e0212 */
[C---:B---3--:R-:W-:Y:S01]  /*0130*/  FMUL.FTZ R15, R10.reuse, R10 ;  /* 0x0000000a0a0f7220 */ /* 0x048fe20000410000 */
[C---:B------:R-:W-:Y:S01]  /*0140*/  FMUL.FTZ R0, R11.reuse, R11 ;  /* 0x0000000b0b007220 */ /* 0x040fe20000410000 */
[C---:B------:R-:W-:Y:S01]  /*0150*/  FMUL.FTZ R18, R10.reuse, 0.5 ;  /* 0x3f0000000a127820 */ /* 0x040fe20000410000 */
[C---:B------:R-:W-:Y:S01]  /*0160*/  FMUL.FTZ R19, R11.reuse, 0.5 ;  /* 0x3f0000000b137820 */ /* 0x040fe20000410000 */
[----:B------:R-:W-:Y:S01]  /*0170*/  FMUL.FTZ R15, R10, R15 ;  /* 0x0000000f0a0f7220 */ /* 0x000fe20000410000 */
[----:B------:R-:W-:Y:S01]  /*0180*/  FMUL.FTZ R0, R11, R0 ;  /* 0x000000000b007220 */ /* 0x000fe20000410000 */
[C---:B----4-:R-:W-:Y:S01]  /*0190*/  FMUL.FTZ R14, R5.reuse, R5 ;  /* 0x00000005050e7220 */ /* 0x050fe20000410000 */
[----:B------:R-:W-:Y:S01]  /*01a0*/  FMUL.FTZ R22, R5, 0.5 ;  /* 0x3f00000005167820 */ /* 0x000fe20000410000 */
[----:B------:R-:W-:Y:S01]  /*01b0*/  FFMA.FTZ R15, R15, 0.044714998453855514526, R10 ;  /* 0x3d3727130f0f7823 */ /* 0x000fe2000001000a */
[----:B-----5:R-:W-:Y:S01]  /*01c0*/  FMUL.FTZ R13, R8, R8 ;  /* 0x00000008080d7220 */ /* 0x020fe20000410000 */
[----:B------:R-:W-:Y:S01]  /*01d0*/  FFMA.FTZ R0, R0, 0.044714998453855514526, R11 ;  /* 0x3d37271300007823 */ /* 0x000fe2000001000b */
[----:B------:R-:W-:Y:S01]  /*01e0*/  FMUL.FTZ R14, R5, R14 ;  /* 0x0000000e050e7220 */ /* 0x000fe20000410000 */
[----:B------:R-:W-:Y:S01]  /*01f0*/  FMUL.FTZ R17, R15, 0.79788458347320556641 ;  /* 0x3f4c422a0f117820 */ /* 0x000fe20000410000 */
[----:B------:R-:W-:Y:S01]  /*0200*/  FMUL.FTZ R15, R4, R4 ;  /* 0x00000004040f7220 */ /* 0x000fe20000410000 */
[----:B------:R-:W-:Y:S01]  /*0210*/  FMUL.FTZ R13, R8, R13 ;  /* 0x0000000d080d7220 */ /* 0x000fe20000410000 */
[----:B------:R-:W-:Y:S01]  /*0220*/  FMUL.FTZ R0, R0, 0.79788458347320556641 ;  /* 0x3f4c422a00007820 */ /* 0x000fe20000410000 */
[----:B------:R-:W-:Y:S01]  /*0230*/  FFMA.FTZ R14, R14, 0.044714998453855514526, R5 ;  /* 0x3d3727130e0e7823 */ /* 0x000fe20000010005 */
[----:B------:R-:W-:Y:S01]  /*0240*/  FMUL.FTZ R15, R4, R15 ;  /* 0x0000000f040f7220 */ /* 0x000fe20000410000 */
[----:B------:R-:W-:Y:S01]  /*0250*/  FFMA.FTZ R13, R13, 0.044714998453855514526, R8 ;  /* 0x3d3727130d0d7823 */ /* 0x000fe20000010008 */
[----:B------:R-:W-:Y:S01]  /*0260*/  FMUL.FTZ R20, R7, R7 ;  /* 0x0000000707147220 */ /* 0x000fe20000410000 */
[----:B------:R-:W-:Y:S01]  /*0270*/  FMUL.FTZ R14, R14, 0.79788458347320556641 ;  /* 0x3f4c422a0e0e7820 */ /* 0x000fe20000410000 */
[----:B------:R-:W-:Y:S01]  /*0280*/  FFMA.FTZ R12, R15, 0.044714998453855514526, R4 ;  /* 0x3d3727130f0c7823 */ /* 0x000fe20000010004 */
[----:B------:R-:W0:Y:S01]  /*0290*/  MUFU.TANH R17, R17 ;  /* 0x0000001100117308 */ /* 0x000e220000002400 */
[----:B------:R-:W-:Y:S01]  /*02a0*/  FMUL.FTZ R20, R7, R20 ;  /* 0x0000001407147220 */ /* 0x000fe20000410000 */
[----:B------:R-:W-:Y:S01]  /*02b0*/  FMUL.FTZ R11, R6, 0.5 ;  /* 0x3f000000060b7820 */ /* 0x000fe20000410000 */
[----:B------:R-:W-:Y:S01]  /*02c0*/  FMUL.FTZ R16, R12, 0.79788458347320556641 ;  /* 0x3f4c422a0c107820 */ /* 0x000fe20000410000 */
[----:B------:R-:W-:Y:S01]  /*02d0*/  FMUL.FTZ R12, R9, R9 ;  /* 0x00000009090c7220 */ /* 0x000fe20000410000 */
[----:B------:R-:W-:Y:S01]  /*02e0*/  FFMA.FTZ R20, R20, 0.044714998453855514526, R7 ;  /* 0x3d37271314147823 */ /* 0x000fe20000010007 */
[----:B------:R-:W-:Y:S01]  /*02f0*/  FMUL.FTZ R21, R7, 0.5 ;  /* 0x3f00000007157820 */ /* 0x000fe20000410000 */
[----:B------:R-:W-:Y:S01]  /*0300*/  FMUL.FTZ R8, R8, 0.5 ;  /* 0x3f00000008087820 */ /* 0x000fe20000410000 */
[----:B------:R1:W2:Y:S01]  /*0310*/  MUFU.TANH R15, R0 ;  /* 0x00000000000f7308 */ /* 0x0002a20000002400 */
[----:B------:R-:W-:Y:S01]  /*0320*/  FMUL.FTZ R23, R20, 0.79788458347320556641 ;  /* 0x3f4c422a14177820 */ /* 0x000fe20000410000 */
[----:B------:R-:W-:-:S06]  /*0330*/  FMUL.FTZ R20, R4, 0.5 ;  /* 0x3f00000004147820 */ /* 0x000fcc0000410000 */
[----:B------:R-:W3:Y:S01]  /*0340*/  MUFU.TANH R16, R16 ;  /* 0x0000001000107308 */ /* 0x000ee20000002400 */
[----:B-1----:R-:W-:Y:S01]  /*0350*/  FMUL.FTZ R0, R9, R12 ;  /* 0x0000000c09007220 */ /* 0x002fe20000410000 */
[----:B------:R-:W-:Y:S01]  /*0360*/  FMUL.FTZ R12, R13, 0.79788458347320556641 ;  /* 0x3f4c422a0d0c7820 */ /* 0x000fe20000410000 */
[----:B------:R-:W-:Y:S01]  /*0370*/  FMUL.FTZ R13, R6, R6 ;  /* 0x00000006060d7220 */ /* 0x000fe20000410000 */
[----:B0-----:R-:W-:Y:S01]  /*0380*/  FADD.FTZ R17, R17, 1 ;  /* 0x3f80000011117421 */ /* 0x001fe20000010000 */
[----:B------:R-:W-:Y:S01]  /*0390*/  FFMA.FTZ R0, R0, 0.044714998453855514526, R9 ;  /* 0x3d37271300007823 */ /* 0x000fe20000010009 */
[----:B------:R-:W-:Y:S01]  /*03a0*/  FMUL.FTZ R9, R9, 0.5 ;  /* 0x3f00000009097820 */ /* 0x000fe20000410000 */
[----:B------:R-:W-:Y:S01]  /*03b0*/  FMUL.FTZ R13, R6, R13 ;  /* 0x0000000d060d7220 */ /* 0x000fe20000410000 */
[----:B------:R-:W0:Y:S01]  /*03c0*/  MUFU.TANH R14, R14 ;  /* 0x0000000e000e7308 */ /* 0x000e220000002400 */
[----:B------:R-:W-:Y:S01]  /*03d0*/  FMUL.FTZ R0, R0, 0.79788458347320556641 ;  /* 0x3f4c422a00007820 */ /* 0x000fe20000410000 */
[----:B------:R-:W-:Y:S01]  /*03e0*/  FMUL.FTZ R4, R18, R17 ;  /* 0x0000001112047220 */ /* 0x000fe20000410000 */
[----:B------:R-:W-:Y:S01]  /*03f0*/  FFMA.FTZ R13, R13, 0.044714998453855514526, R6 ;  /* 0x3d3727130d0d7823 */ /* 0x000fe20000010006 */
[----:B--2---:R-:W-:-:S03]  /*0400*/  FADD.FTZ R6, R15, 1 ;  /* 0x3f8000000f067421 */ /* 0x004fc60000010000 */
[----:B------:R-:W-:Y:S01]  /*0410*/  FMUL.FTZ R13, R13, 0.79788458347320556641 ;  /* 0x3f4c422a0d0d7820 */ /* 0x000fe20000410000 */
[----:B------:R-:W1:Y:S01]  /*0420*/  MUFU.TANH R12, R12 ;  /* 0x0000000c000c7308 */ /* 0x000e620000002400 */
[----:B---3--:R-:W-:Y:S01]  /*0430*/  FADD.FTZ R7, R16, 1 ;  /* 0x3f80000010077421 */ /* 0x008fe20000010000 */
[----:B------:R-:W-:-:S03]  /*0440*/  FMUL.FTZ R5, R19, R6 ;  /* 0x0000000613057220 */ /* 0x000fc60000410000 */
[----:B------:R-:W-:Y:S02]  /*0450*/  FMUL.FTZ R6, R20, R7 ;  /* 0x0000000714067220 */ /* 0x000fe40000410000 */
[----:B------:R-:W-:Y:S01]  /*0460*/  STG.E.64 desc[UR4][R2.64], R4 ;  /* 0x0000000402007986 */ /* 0x000fe2000c101b04 */
[----:B------:R-:W2:Y:S01]  /*0470*/  MUFU.TANH R0, R0 ;  /* 0x0000000000007308 */ /* 0x000ea20000002400 */
[----:B0-----:R-:W-:-:S04]  /*0480*/  FADD.FTZ R15, R14, 1 ;  /* 0x3f8000000e0f7421 */ /* 0x001fc80000010000 */
[----:B------:R-:W-:-:S03]  /*0490*/  FMUL.FTZ R7, R22, R15 ;  /* 0x0000000f16077220 */ /* 0x000fc60000410000 */
[----:B------:R-:W0:Y:S01]  /*04a0*/  MUFU.TANH R13, R13 ;  /* 0x0000000d000d7308 */ /* 0x000e220000002400 */
[----:B-1----:R-:W-:Y:S01]  /*04b0*/  FADD.FTZ R15, R12, 1 ;  /* 0x3f8000000c0f7421 */ /* 0x002fe20000010000 */
[----:B------:R-:W-:Y:S03]  /*04c0*/  STG.E.64 desc[UR4][R2.64+0x400], R6 ;  /* 0x0004000602007986 */ /* 0x000fe6000c101b04 */
[----:B------:R-:W-:-:S03]  /*04d0*/  FMUL.FTZ R8, R8, R15 ;  /* 0x0000000f08087220 */ /* 0x000fc60000410000 */
[----:B------:R-:W1:Y:S01]  /*04e0*/  MUFU.TANH R10, R23 ;  /* 0x00000017000a7308 */ /* 0x000e620000002400 */
[----:B--2---:R-:W-:-:S04]  /*04f0*/  FADD.FTZ R0, R0, 1 ;  /* 0x3f80000000007421 */ /* 0x004fc80000010000 */
[----:B------:R-:W-:Y:S01]  /*0500*/  FMUL.FTZ R9, R9, R0 ;  /* 0x0000000009097220 */ /* 0x000fe20000410000 */
[----:B0-----:R-:W-:-:S04]  /*0510*/  FADD.FTZ R12, R13, 1 ;  /* 0x3f8000000d0c7421 */ /* 0x001fc80000010000 */
[----:B------:R-:W-:Y:S01]  /*0520*/  STG.E.64 desc[UR4][R2.64+0x800], R8 ;  /* 0x0008000802007986 */ /* 0x000fe2000c101b04 */
[----:B------:R-:W-:Y:S01]  /*0530*/  FMUL.FTZ R12, R11, R12 ;  /* 0x0000000c0b0c7220 */ /* 0x000fe20000410000 */
[----:B-1----:R-:W-:-:S04]  /*0540*/  FADD.FTZ R10, R10, 1 ;  /* 0x3f8000000a0a7421 */ /* 0x002fc80000010000 */
[----:B------:R-:W-:-:S05]  /*0550*/  FMUL.FTZ R13, R21, R10 ;  /* 0x0000000a150d7220 */ /* 0x000fca0000410000 */
[----:B------:R-:W-:Y:S01]  /*0560*/  STG.E.64 desc[UR4][R2.64+0xc00], R12 ;  /* 0x000c000c02007986 */ /* 0x000fe2000c101b04 */
[----:B------:R-:W-:Y:S05]  /*0570*/  EXIT ;  /* 0x000000000000794d */ /* 0x000fea0003800000 */
.L_x_11953:
[----:B------:R-:W0:Y:S01]  /*0580*/  S2R R22, SR_TID.X ;  /* 0x0000000000167919 */ /* 0x000e220000002100 */
[----:B------:R-:W-:Y:S01]  /*0590*/  HFMA2.MMA R23, -RZ, RZ, 0, 0 ;  /* 0x00000000ff177435 */ /* 0x000fe200000001ff */
[----:B0-----:R-:W-:Y:S02]  /*05a0*/  ISETP.GE.AND P0, PT, R22, R5, PT ;  /* 0x000000051600720c */ /* 0x001fe40003f06270 */
[----:B------:R-:W-:-:S11]  /*05b0*/  MOV R0, R22 ;  /* 0x0000001600007202 */ /* 0x000fd60000000f00 */
[----:B------:R-:W-:Y:S01]  /*05c0*/  @!P0 IADD3 R0, R22, 0x80, RZ ;  /* 0x0000008016008810 */ /* 0x000fe20007ffe0ff */
[----:B------:R-:W0:Y:S03]  /*05d0*/  @!P0 LDC.64 R16, c[0x0][0x220] ;  /* 0x00008800ff108b82 */ /* 0x000e260000000a00 */
[----:B------:R-:W-:-:S13]  /*05e0*/  ISETP.GE.AND P2, PT, R0, R5, PT ;  /* 0x000000050000720c */ /* 0x000fda0003f46270 */
[----:B------:R-:W-:Y:S01]  /*05f0*/  @!P2 IADD3 R13, R3, R0, RZ ;  /* 0x00000000030da210 */ /* 0x000fe20007ffe0ff */
[----:B------:R-:W1:Y:S01]  /*0600*/  @!P2 LDC.64 R14, c[0x0][0x220] ;  /* 0x00008800ff0eab82 */ /* 0x000e620000000a00 */
[----:B------:R-:W-:-:S04]  /*0610*/  @!P2 IADD3 R0, R0, 0x80, RZ ;  /* 0x000000800000a810 */ /* 0x000fc80007ffe0ff */
[----:B------:R-:W-:-:S13]  /*0620*/  ISETP.GE.AND P3, PT, R0, R5, PT ;  /* 0x000000050000720c */ /* 0x000fda0003f66270 */
[----:B------:R-:W-:Y:S01]  /*0630*/  @!P3 IADD3 R19, R3, R0, RZ ;  /* 0x000000000313b210 */ /* 0x000fe20007ffe0ff */
[----:B------:R-:W2:Y:S01]  /*0640*/  @!P3 LDC.64 R20, c[0x0][0x220] ;  /* 0x00008800ff14bb82 */ /* 0x000ea20000000a00 */
[----:B------:R-:W-:-:S04]  /*0650*/  @!P3 IADD3 R0, R0, 0x80, RZ ;  /* 0x000000800000b810 */ /* 0x000fc80007ffe0ff */
[----:B------:R-:W-:-:S13]  /*0660*/  ISETP.GE.AND P4, PT, R0, R5, PT ;  /* 0x000000050000720c */ /* 0x000fda0003f86270 */
[----:B------:R-:W-:Y:S01]  /*0670*/  @!P4 IADD3 R27, R3, R0, RZ ;  /* 0x00000000031bc210 */ /* 0x000fe20007ffe0ff */
[----:B------:R-:W3:Y:S01]  /*0680*/  @!P4 LDC.64 R28, c[0x0][0x220] ;  /* 0x00008800ff1ccb82 */ /* 0x000ee20000000a00 */
[----:B------:R-:W-:-:S04]  /*0690*/  @!P4 IADD3 R0, R0, 0x80, RZ ;  /* 0x000000800000c810 */ /* 0x000fc80007ffe0ff */
[----:B------:R-:W-:Y:S01]  /*06a0*/  ISETP.GE.AND P1, PT, R0, R5, PT ;  /* 0x000000050000720c */ /* 0x000fe20003f26270 */
[----:B--2---:R-:W-:Y:S01]  /*06b0*/  @!P3 IMAD.WIDE.U32 R20, R19, 0x4, R20 ;  /* 0x000000041314b825 */ /* 0x004fe200078e0014 */
[----:B------:R-:W-:-:S04]  /*06c0*/  @!P0 IADD3 R19, R3, R22, RZ ;  /* 0x0000001603138210 */ /* 0x000fc80007ffe0ff */
[----:B------:R2:W4:Y:S01]  /*06d0*/  @!P3 LDG.E R23, desc[UR4][R20.64] ;  /* 0x000000041417b981 */ /* 0x000522000c1e1900 */
[----:B------:R-:W-:Y:S01]  /*06e0*/  MOV R24, RZ ;  /* 0x000000ff00187202 */ /* 0x000fe20000000f00 */
[----:B0-----:R-:W-:-:S05]  /*06f0*/  @!P0 IMAD.WIDE.U32 R16, R19, 0x4, R16 ;  /* 0x0000000413108825 */ /* 0x001fca00078e0010 */
[----:B------:R-:W-:Y:S01]  /*0700*/  @!P1 IADD3 R25, R3, R0, RZ ;  /* 0x0000000003199210 */ /* 0x000fe20007ffe0ff */
[----:B------:R0:W5:Y:S01]  /*0710*/  @!P0 LDG.E R24, desc[UR4][R16.64] ;  /* 0x0000000410188981 */ /* 0x000162000c1e1900 */
[----:B------:R-:W-:Y:S01]  /*0720*/  @!P1 IADD3 R0, R0, 0x80, RZ ;  /* 0x0000008000009810 */ /* 0x000fe20007ffe0ff */
[----:B-1----:R-:W-:Y:S01]  /*0730*/  @!P2 IMAD.WIDE.U32 R14, R13, 0x4, R14 ;  /* 0x000000040d0ea825 */ /* 0x002fe200078e000e */
[----:B------:R-:W1:Y:S02]  /*0740*/  @!P1 LDC.64 R18, c[0x0][0x220] ;  /* 0x00008800ff129b82 */ /* 0x000e640000000a00 */
[----:B------:R-:W-:-:S13]  /*0750*/  ISETP.GE.AND P3, PT, R0, R5, PT ;  /* 0x000000050000720c */ /* 0x000fda0003f66270 */
[----:B--2---:R-:W-:Y:S01]  /*0760*/  @!P3 IADD3 R21, R3, R0, RZ ;  /* 0x000000000315b210 */ /* 0x004fe20007ffe0ff */
[----:B0-----:R-:W0:Y:S01]  /*0770*/  @!P3 LDC.64 R16, c[0x0][0x220] ;  /* 0x00008800ff10bb82 */ /* 0x001e220000000a00 */
[----:B------:R-:W-:-:S04]  /*0780*/  @!P3 IADD3 R0, R0, 0x80, RZ ;  /* 0x000000800000b810 */ /* 0x000fc80007ffe0ff */
[----:B------:R-:W-:Y:S02]  /*0790*/  ISETP.GE.AND P5, PT, R0, R5, PT ;  /* 0x000000050000720c */ /* 0x000fe40003fa6270 */
[----:B------:R-:W-:Y:S01]  /*07a0*/  CS2R R12, SRZ ;  /* 0x00000000000c7805 */ /* 0x000fe2000001ff00 */
[----:B---3--:R-:W-:-:S05]  /*07b0*/  @!P4 IMAD.WIDE.U32 R28, R27, 0x4, R28 ;  /* 0x000000041b1cc825 */ /* 0x008fca00078e001c */
[----:B------:R2:W3:Y:S01]  /*07c0*/  @!P2 LDG.E R13, desc[UR4][R14.64] ;  /* 0x000000040e0da981 */ /* 0x0004e2000c1e1900 */
[----:B-1----:R-:W-:Y:S01]  /*07d0*/  @!P1 IMAD.WIDE.U32 R18, R25, 0x4, R18 ;  /* 0x0000000419129825 */ /* 0x002fe200078e0012 */
[----:B------:R-:W-:Y:S02]  /*07e0*/  MOV R26, RZ ;  /* 0x000000ff001a7202 */ /* 0x000fe40000000f00 */
[----:B------:R1:W3:Y:S01]  /*07f0*/  @!P4 LDG.E R12, desc[UR4][R28.64] ;  /* 0x000000041c0cc981 */ /* 0x0002e2000c1e1900 */
[----:B------:R-:W-:Y:S02]  /*0800*/  @!P5 IADD3 R27, R3, R0, RZ ;  /* 0x00000000031bd210 */ /* 0x000fe40007ffe0ff */
[----:B------:R-:W-:Y:S01]  /*0810*/  @!P5 IADD3 R0, R0, 0x80, RZ ;  /* 0x000000800000d810 */ /* 0x000fe20007ffe0ff */
[----:B--2---:R-:W2:Y:S03]  /*0820*/  @!P5 LDC.64 R14, c[0x0][0x220] ;  /* 0x00008800ff0edb82 */ /* 0x004ea60000000a00 */
[----:B------:R-:W-:Y:S01]  /*0830*/  ISETP.GE.AND P2, PT, R0, R5, PT ;  /* 0x000000050000720c */ /* 0x000fe20003f46270 */
[----:B0-----:R-:W-:Y:S01]  /*0840*/  @!P3 IMAD.WIDE.U32 R20, R21, 0x4, R16 ;  /* 0x000000041514b825 */ /* 0x001fe200078e0010 */
[----:B------:R-:W-:-:S04]  /*0850*/  HFMA2.MMA R25, -RZ, RZ, 0, 0 ;  /* 0x00000000ff197435 */ /* 0x000fc800000001ff */
[----:B------:R-:W3:Y:S06]  /*0860*/  @!P3 LDG.E R26, desc[UR4][R20.64] ;  /* 0x00000004141ab981 */ /* 0x000eec000c1e1900 */
[----:B------:R0:W3:Y:S01]  /*0870*/  @!P1 LDG.E R25, desc[UR4][R18.64] ;  /* 0x0000000412199981 */ /* 0x0000e2000c1e1900 */
[----:B------:R-:W0:Y:S01]  /*0880*/  @!P2 LDC.64 R16, c[0x0][0x220] ;  /* 0x00008800ff10ab82 */ /* 0x000e220000000a00 */
[----:B-1----:R-:W-:Y:S02]  /*0890*/  @!P2 IADD3 R29, R3, R0, RZ ;  /* 0x00000000031da210 */ /* 0x002fe40007ffe0ff */
[----:B------:R-:W-:Y:S01]  /*08a0*/  MOV R0, RZ ;  /* 0x000000ff00007202 */ /* 0x000fe20000000f00 */
[----:B--2---:R-:W-:Y:S01]  /*08b0*/  @!P5 IMAD.WIDE.U32 R14, R27, 0x4, R14 ;  /* 0x000000041b0ed825 */ /* 0x004fe200078e000e */
[----:B------:R-:W-:-:S10]  /*08c0*/  HFMA2.MMA R27, -RZ, RZ, 0, 0 ;  /* 0x00000000ff1b7435 */ /* 0x000fd400000001ff */
[----:B------:R-:W2:Y:S01]  /*08d0*/  @!P5 LDG.E R27, desc[UR4][R14.64] ;  /* 0x000000040e1bd981 */ /* 0x000ea2000c1e1900 */
[----:B0-----:R-:W-:-:S05]  /*08e0*/  @!P2 IMAD.WIDE.U32 R16, R29, 0x4, R16 ;  /* 0x000000041d10a825 */ /* 0x001fca00078e0010 */
[----:B------:R0:W2:Y:S01]  /*08f0*/  @!P2 LDG.E R0, desc[UR4][R16.64] ;  /* 0x000000041000a981 */ /* 0x0000a2000c1e1900 */
[----:B------:R-:W-:-:S04]  /*0900*/  IADD3 R18, R22, 0x100, RZ ;  /* 0x0000010016127810 */ /* 0x000fc80007ffe0ff */
[----:B------:R-:W-:Y:S02]  /*0910*/  ISETP.GE.AND P4, PT, R18, R5, PT ;  /* 0x000000051200720c */ /* 0x000fe40003f86270 */
[----:B------:R-:W-:-:S04]  /*0920*/  IADD3 R28, R22, 0x200, RZ ;  /* 0x00000200161c7810 */ /* 0x000fc80007ffe0ff */
[----:B------:R-:W-:Y:S02]  /*0930*/  ISETP.GE.AND P3, PT, R28, R5, PT ;  /* 0x000000051c00720c */ /* 0x000fe40003f66270 */
[----:B0-----:R-:W-:-:S04]  /*0940*/  IADD3 R16, R22, 0x80, RZ ;  /* 0x0000008016107810 */ /* 0x001fc80007ffe0ff */
[----:B------:R-:W-:Y:S01]  /*0950*/  ISETP.GE.AND P1, PT, R16, R5, PT ;  /* 0x000000051000720c */ /* 0x000fe20003f26270 */
[----:B------:R-:W-:Y:S04]  /*0960*/  BSSY B0, `(.L_x_11954) ;  /* 0x000007a000007945 */ /* 0x000fe80003800000 */
[----:B------:R-:W-:Y:S01]  /*0970*/  BSSY B1, `(.L_x_11955) ;  /* 0x0000072000017945 */ /* 0x000fe20003800000 */
[----:B----4-:R-:W-:-:S04]  /*0980*/  @!P4 FMUL.FTZ R18, R23, R23 ;  /* 0x000000171712c220 */ /* 0x010fc80000410000 */
[----:B------:R-:W-:Y:S01]  /*0990*/  @!P4 FMUL.FTZ R18, R18, R23 ;  /* 0x000000171212c220 */ /* 0x000fe20000410000 */
[----:B-----5:R-:W-:-:S03]  /*09a0*/  @!P0 FMUL.FTZ R19, R24, R24 ;  /* 0x0000001818138220 */ /* 0x020fc60000410000 */
[----:B------:R-:W-:Y:S01]  /*09b0*/  @!P4 FFMA.FTZ R18, R18, 0.044714998453855514526, R23 ;  /* 0x3d3727131212c823 */ /* 0x000fe20000010017 */
[----:B------:R-:W-:-:S03]  /*09c0*/  @!P0 FMUL.FTZ R19, R19, R24 ;  /* 0x0000001813138220 */ /* 0x000fc60000410000 */
[----:B------:R-:W-:Y:S01]  /*09d0*/  @!P4 FMUL.FTZ R14, R18, 0.79788458347320556641 ;  /* 0x3f4c422a120ec820 */ /* 0x000fe20000410000 */
[----:B------:R-:W-:-:S04]  /*09e0*/  @!P0 FFMA.FTZ R19, R19, 0.044714998453855514526, R24 ;  /* 0x3d37271313138823 */ /* 0x000fc80000010018 */
[----:B------:R-:W-:Y:S01]  /*09f0*/  @!P0 FMUL.FTZ R19, R19, 0.79788458347320556641 ;  /* 0x3f4c422a13138820 */ /* 0x000fe20000410000 */
[----:B------:R-:W0:Y:S08]  /*0a00*/  @!P4 MUFU.TANH R14, R14 ;  /* 0x0000000e000ec308 */ /* 0x000e300000002400 */
[----:B------:R-:W1:Y:S01]  /*0a10*/  @!P0 MUFU.TANH R19, R19 ;  /* 0x0000001300138308 */ /* 0x000e620000002400 */
[----:B------:R-:W-:Y:S01]  /*0a20*/  @!P4 FMUL.FTZ R20, R23, 0.5 ;  /* 0x3f0000001714c820 */ /* 0x000fe20000410000 */
[----:B------:R-:W-:Y:S01]  /*0a30*/  @!P0 FMUL.FTZ R15, R24, 0.5 ;  /* 0x3f000000180f8820 */ /* 0x000fe20000410000 */
[----:B0-----:R-:W-:-:S04]  /*0a40*/  @!P4 FADD.FTZ R17, R14, 1 ;  /* 0x3f8000000e11c421 */ /* 0x001fc80000010000 */
[----:B------:R-:W-:Y:S01]  /*0a50*/  @!P4 FMUL.FTZ R4, R17, R20 ;  /* 0x000000141104c220 */ /* 0x000fe20000410000 */
[----:B------:R-:W-:Y:S01]  /*0a60*/  IADD3 R20, R22, 0x280, RZ ;  /* 0x0000028016147810 */ /* 0x000fe20007ffe0ff */
[----:B-1----:R-:W-:-:S03]  /*0a70*/  @!P0 FADD.FTZ R14, R19, 1 ;  /* 0x3f800000130e8421 */ /* 0x002fc60000010000 */
[----:B------:R-:W-:Y:S01]  /*0a80*/  ISETP.GE.AND P6, PT, R20, R5, PT ;  /* 0x000000051400720c */ /* 0x000fe20003fc6270 */
[----:B------:R-:W-:Y:S02]  /*0a90*/  @!P0 FMUL.FTZ R2, R14, R15 ;  /* 0x0000000f0e028220 */ /* 0x000fe40000410000 */
[----:B------:R-:W0:Y:S01]  /*0aa0*/  @!P0 LDC.64 R14, c[0x0][0x218] ;  /* 0x00008600ff0e8b82 */ /* 0x000e220000000a00 */
[C---:B------:R-:W-:Y:S02]  /*0ab0*/  IADD3 R24, R22.reuse, 0x300, RZ ;  /* 0x0000030016187810 */ /* 0x040fe40007ffe0ff */
[----:B------:R-:W-:Y:S02]  /*0ac0*/  IADD3 R18, R22, 0x180, RZ ;  /* 0x0000018016127810 */ /* 0x000fe40007ffe0ff */
[----:B------:R-:W-:Y:S02]  /*0ad0*/  ISETP.GE.AND P5, PT, R24, R5, PT ;  /* 0x000000051800720c */ /* 0x000fe40003fa6270 */
[----:B------:R-:W-:-:S03]  /*0ae0*/  IADD3 R24, R22, 0x380, RZ ;  /* 0x0000038016187810 */ /* 0x000fc60007ffe0ff */
[-C--:B---3--:R-:W-:Y:S01]  /*0af0*/  @!P6 FMUL.FTZ R21, R26, R26.reuse ;  /* 0x0000001a1a15e220 */ /* 0x088fe20000410000 */
[----:B------:R-:W-:Y:S01]  /*0b00*/  ISETP.GE.AND P2, PT, R18, R5, PT ;  /* 0x000000051200720c */ /* 0x000fe20003f46270 */
[----:B------:R-:W-:Y:S01]  /*0b10*/  @!P3 FMUL.FTZ R20, R25, R25 ;  /* 0x000000191914b220 */ /* 0x000fe20000410000 */
[----:B------:R-:W-:Y:S01]  /*0b20*/  ISETP.GE.AND P4, PT, R24, R5, PT ;  /* 0x000000051800720c */ /* 0x000fe20003f86270 */
[----:B------:R-:W-:Y:S02]  /*0b30*/  @!P6 FMUL.FTZ R21, R21, R26 ;  /* 0x0000001a1515e220 */ /* 0x000fe40000410000 */
[----:B------:R-:W-:Y:S01]  /*0b40*/  @!P3 FMUL.FTZ R20, R20, R25 ;  /* 0x000000191414b220 */ /* 0x000fe20000410000 */
[----:B------:R-:W-:Y:S01]  /*0b50*/  @!P0 IADD3 R23, R3, R22, RZ ;  /* 0x0000001603178210 */ /* 0x000fe20007ffe0ff */
[----:B------:R-:W-:Y:S02]  /*0b60*/  @!P6 FFMA.FTZ R21, R21, 0.044714998453855514526, R26 ;  /* 0x3d3727131515e823 */ /* 0x000fe4000001001a */
[----:B------:R-:W-:Y:S01]  /*0b70*/  @!P3 FFMA.FTZ R20, R20, 0.044714998453855514526, R25 ;  /* 0x3d3727131414b823 */ /* 0x000fe20000010019 */
[----:B------:R-:W-:-:S03]  /*0b80*/  @!P1 FMUL.FTZ R18, R13, R13 ;  /* 0x0000000d0d129220 */ /* 0x000fc60000410000 */
[----:B------:R-:W-:Y:S01]  /*0b90*/  @!P2 FMUL.FTZ R17, R12, R12 ;  /* 0x0000000c0c11a220 */ /* 0x000fe20000410000 */
[----:B------:R-:W-:Y:S01]  /*0ba0*/  @!P3 FMUL.FTZ R19, R20, 0.79788458347320556641 ;  /* 0x3f4c422a1413b820 */ /* 0x000fe20000410000 */
[----:B0-----:R-:W-:-:S04]  /*0bb0*/  @!P0 IMAD.WIDE.U32 R14, R23, 0x4, R14 ;  /* 0x00000004170e8825 */ /* 0x001fc800078e000e */
[----:B------:R-:W-:Y:S01]  /*0bc0*/  @!P6 FMUL.FTZ R23, R21, 0.79788458347320556641 ;  /* 0x3f4c422a1517e820 */ /* 0x000fe20000410000 */
[----:B------:R-:W-:Y:S01]  /*0bd0*/  @!P1 FMUL.FTZ R18, R18, R13 ;  /* 0x0000000d12129220 */ /* 0x000fe20000410000 */
[----:B------:R-:W-:Y:S01]  /*0be0*/  @!P2 FMUL.FTZ R17, R17, R12 ;  /* 0x0000000c1111a220 */ /* 0x000fe20000410000 */
[----:B--2---:R-:W-:-:S04]  /*0bf0*/  @!P5 FMUL.FTZ R20, R27, R27 ;  /* 0x0000001b1b14d220 */ /* 0x004fc80000410000 */
[----:B------:R-:W-:Y:S01]  /*0c00*/  @!P5 FMUL.FTZ R20, R20, R27 ;  /* 0x0000001b1414d220 */ /* 0x000fe20000410000 */
[----:B------:R-:W-:-:S04]  /*0c10*/  @!P4 FMUL.FTZ R21, R0, R0 ;  /* 0x000000000015c220 */ /* 0x000fc80000410000 */
[----:B------:R-:W-:Y:S01]  /*0c20*/  @!P4 FMUL.FTZ R21, R21, R0 ;  /* 0x000000001515c220 */ /* 0x000fe20000410000 */
[----:B------:R-:W-:Y:S01]  /*0c30*/  @!P1 FFMA.FTZ R18, R18, 0.044714998453855514526, R13 ;  /* 0x3d37271312129823 */ /* 0x000fe2000001000d */
[----:B------:R-:W-:Y:S01]  /*0c40*/  @!P2 FFMA.FTZ R17, R17, 0.044714998453855514526, R12 ;  /* 0x3d3727131111a823 */ /* 0x000fe2000001000c */
[----:B------:R-:W-:Y:S01]  /*0c50*/  @!P5 FFMA.FTZ R20, R20, 0.044714998453855514526, R27 ;  /* 0x3d3727131414d823 */ /* 0x000fe2000001001b */
[----:B------:R-:W-:Y:S01]  /*0c60*/  @!P4 FFMA.FTZ R21, R21, 0.044714998453855514526, R0 ;  /* 0x3d3727131515c823 */ /* 0x000fe20000010000 */
[----:B------:R-:W-:Y:S01]  /*0c70*/  @!P1 FMUL.FTZ R18, R18, 0.79788458347320556641 ;  /* 0x3f4c422a12129820 */ /* 0x000fe20000410000 */
[----:B------:R-:W-:Y:S01]  /*0c80*/  @!P2 FMUL.FTZ R17, R17, 0.79788458347320556641 ;  /* 0x3f4c422a1111a820 */ /* 0x000fe20000410000 */
[----:B------:R-:W-:Y:S01]  /*0c90*/  @!P5 FMUL.FTZ R20, R20, 0.79788458347320556641 ;  /* 0x3f4c422a1414d820 */ /* 0x000fe20000410000 */
[----:B------:R-:W-:Y:S01]  /*0ca0*/  @!P4 FMUL.FTZ R21, R21, 0.79788458347320556641 ;  /* 0x3f4c422a1515c820 */ /* 0x000fe20000410000 */
[----:B------:R-:W-:Y:S01]  /*0cb0*/  @!P3 MUFU.TANH R19, R19 ;  /* 0x000000130013b308 */ /* 0x000fe20000002400 */
[----:B------:R-:W-:Y:S01]  /*0cc0*/  @!P0 MOV R22, R16 ;  /* 0x0000001000168202 */ /* 0x000fe20000000f00 */
[----:B------:R0:W-:Y:S06]  /*0cd0*/  @!P0 STG.E desc[UR4][R14.64], R2 ;  /* 0x000000020e008986 */ /* 0x0001ec000c101904 */
[----:B------:R-:W1:Y:S01]  /*0ce0*/  @!P1 MUFU.TANH R18, R18 ;  /* 0x0000001200129308 */ /* 0x000e620000002400 */
[----:B------:R-:W-:-:S07]  /*0cf0*/  ISETP.GE.AND P0, PT, R22, R5, PT ;  /* 0x000000051600720c */ /* 0x000fce0003f06270 */
[----:B------:R-:W2:Y:S08]  /*0d00*/  @!P2 MUFU.TANH R17, R17 ;  /* 0x000000110011a308 */ /* 0x000eb00000002400 */
[----:B------:R-:W3:Y:S08]  /*0d10*/  @!P6 MUFU.TANH R23, R23 ;  /* 0x000000170017e308 */ /* 0x000ef00000002400 */
[----:B------:R-:W4:Y:S08]  /*0d20*/  @!P5 MUFU.TANH R20, R20 ;  /* 0x000000140014d308 */ /* 0x000f300000002400 */
[----:B------:R-:W5:Y:S01]  /*0d30*/  @!P4 MUFU.TANH R21, R21 ;  /* 0x000000150015c308 */ /* 0x000f620000002400 */
[----:B------:R-:W-:Y:S01]  /*0d40*/  @!P1 FMUL.FTZ R13, R13, 0.5 ;  /* 0x3f0000000d0d9820 */ /* 0x000fe20000410000 */
[----:B-1----:R-:W-:Y:S01]  /*0d50*/  @!P1 FADD.FTZ R18, R18, 1 ;  /* 0x3f80000012129421 */ /* 0x002fe20000010000 */
[----:B------:R-:W-:Y:S01]  /*0d60*/  @!P2 FMUL.FTZ R12, R12, 0.5 ;  /* 0x3f0000000c0ca820 */ /* 0x000fe20000410000 */
[----:B--2---:R-:W-:Y:S01]  /*0d70*/  @!P2 FADD.FTZ R17, R17, 1 ;  /* 0x3f8000001111a421 */ /* 0x004fe20000010000 */
[----:B0-----:R-:W-:Y:S01]  /*0d80*/  @!P3 FMUL.FTZ R2, R25, 0.5 ;  /* 0x3f0000001902b820 */ /* 0x001fe20000410000 */
[----:B------:R-:W-:Y:S01]  /*0d90*/  @!P6 FMUL.FTZ R26, R26, 0.5 ;  /* 0x3f0000001a1ae820 */ /* 0x000fe20000410000 */
[----:B------:R-:W-:Y:S01]  /*0da0*/  @!P3 FADD.FTZ R19, R19, 1 ;  /* 0x3f8000001313b421 */ /* 0x000fe20000010000 */
[----:B------:R-:W-:Y:S01]  /*0db0*/  @!P5 FMUL.FTZ R27, R27, 0.5 ;  /* 0x3f0000001b1bd820 */ /* 0x000fe20000410000 */
[----:B---3--:R-:W-:Y:S01]  /*0dc0*/  @!P6 FADD.FTZ R23, R23, 1 ;  /* 0x3f8000001717e421 */ /* 0x008fe20000010000 */
[----:B------:R-:W-:Y:S01]  /*0dd0*/  @!P4 FMUL.FTZ R0, R0, 0.5 ;  /* 0x3f0000000000c820 */ /* 0x000fe20000410000 */
[----:B----4-:R-:W-:Y:S01]  /*0de0*/  @!P5 FADD.FTZ R20, R20, 1 ;  /* 0x3f8000001414d421 */ /* 0x010fe20000010000 */
[----:B------:R-:W-:Y:S01]  /*0df0*/  @!P1 FMUL.FTZ R6, R18, R13 ;  /* 0x0000000d12069220 */ /* 0x000fe20000410000 */
[----:B------:R-:W-:Y:S01]  /*0e00*/  @!P2 FMUL.FTZ R7, R17, R12 ;  /* 0x0000000c1107a220 */ /* 0x000fe20000410000 */
[----:B-----5:R-:W-:Y:S01]  /*0e10*/  @!P4 FADD.FTZ R21, R21, 1 ;  /* 0x3f8000001515c421 */ /* 0x020fe20000010000 */
[----:B------:R-:W-:Y:S01]  /*0e20*/  @!P3 FMUL.FTZ R8, R19, R2 ;  /* 0x000000021308b220 */ /* 0x000fe20000410000 */
[----:B------:R-:W-:Y:S01]  /*0e30*/  @!P6 FMUL.FTZ R9, R23, R26 ;  /* 0x0000001a1709e220 */ /* 0x000fe20000410000 */
[----:B------:R-:W-:Y:S01]  /*0e40*/  @!P5 FMUL.FTZ R10, R20, R27 ;  /* 0x0000001b140ad220 */ /* 0x000fe20000410000 */
[----:B------:R-:W-:Y:S01]  /*0e50*/  @!P4 FMUL.FTZ R11, R21, R0 ;  /* 0x00000000150bc220 */ /* 0x000fe20000410000 */
[----:B------:R-:W-:Y:S06]  /*0e60*/  @P0 BRA `(.L_x_11956) ;  /* 0x0000000000300947 */ /* 0x000fec0003800000 */
        /* <DEDUP_REMOVED lines=12> */
.L_x_11956:
[----:B------:R-:W-:-:S13]  /*0f30*/  ISETP.GE.AND P0, PT, R22, R5, PT ;  /* 0x000000051600720c */ /* 0x000fda0003f06270 */
[----:B------:R-:W-:Y:S05]  /*0f40*/  @P0 BRA `(.L_x_11958) ;  /* 0x0000000000300947 */ /* 0x000fea0003800000 */
[----:B0-----:R-:W0:Y:S01]  /*0f50*/  LDC.64 R12, c[0x0][0x218] ;  /* 0x00008600ff0c7b82 */ /* 0x001e220000000a00 */
[----:B------:R-:W-:Y:S02]  /*0f60*/  IADD3 R15, R3, R22, RZ ;  /* 0x00000016030f7210 */ /* 0x000fe40007ffe0ff */
[----:B------:R-:W-:-:S03]  /*0f70*/  IADD3 R22, R22, 0x80, RZ ;  /* 0x0000008016167810 */ /* 0x000fc60007ffe0ff */
[----:B0-----:R-:W-:-:S05]  /*0f80*/  IMAD.WIDE.U32 R12, R15, 0x4, R12 ;  /* 0x000000040f0c7825 */ /* 0x001fca00078e000c */
[----:B------:R1:W-:Y:S02]  /*0f90*/  STG.E desc[UR4][R12.64], R7 ;  /* 0x000000070c007986 */ /* 0x0003e4000c101904 */
.L_x_11957:
[----:B------:R-:W-:-:S13]  /*0fa0*/  ISETP.GE.AND P0, PT, R22, R5, PT ;  /* 0x000000051600720c */ /* 0x000fda0003f06270 */
[----:B------:R-:W-:Y:S05]  /*0fb0*/  @P0 BRA `(.L_x_11959) ;  /* 0x0000000000340947 */ /* 0x000fea0003800000 */
[----:B01----:R-:W0:Y:S01]  /*0fc0*/  LDC.64 R6, c[0x0][0x218] ;  /* 0x00008600ff067b82 */ /* 0x003e220000000a00 */
[----:B------:R-:W-:Y:S02]  /*0fd0*/  IADD3 R13, R3, R22, RZ ;  /* 0x00000016030d7210 */ /* 0x000fe40007ffe0ff */
[----:B------:R-:W-:-:S03]  /*0fe0*/  IADD3 R22, R22, 0x80, RZ ;  /* 0x0000008016167810 */ /* 0x000fc60007ffe0ff */
[----:B0-----:R-:W-:-:S05]  /*0ff0*/  IMAD.WIDE.U32 R6, R13, 0x4, R6 ;  /* 0x000000040d067825 */ /* 0x001fca00078e0006 */
[----:B------:R1:W-:Y:S02]  /*1000*/  STG.E desc[UR4][R6.64], R8 ;  /* 0x0000000806007986 */ /* 0x0003e4000c101904 */
.L_x_11958:
[----:B------:R-:W-:-:S13]  /*1010*/  ISETP.GE.AND P0, PT, R22, R5, PT ;  /* 0x000000051600720c */ /* 0x000fda0003f06270 */
[----:B------:R-:W-:Y:S05]  /*1020*/  @P0 BREAK B1 ;  /* 0x0000000000010942 */ /* 0x000fea0003800000 */
[----:B------:R-:W-:Y:S05]  /*1030*/  @P0 BRA `(.L_x_11960) ;  /* 0x0000000000300947 */ /* 0x000fea0003800000 */
[----:B-1----:R-:W1:Y:S01]  /*1040*/  LDC.64 R6, c[0x0][0x218] ;  /* 0x00008600ff067b82 */ /* 0x002e620000000a00 */
[----:B0-----:R-:W-:Y:S02]  /*1050*/  IADD3 R13, R3, R22, RZ ;  /* 0x00000016030d7210 */ /* 0x001fe40007ffe0ff */
[----:B------:R-:W-:-:S03]  /*1060*/  IADD3 R22, R22, 0x80, RZ ;  /* 0x0000008016167810 */ /* 0x000fc60007ffe0ff */
[----:B-1----:R-:W-:-:S05]  /*1070*/  IMAD.WIDE.U32 R6, R13, 0x4, R6 ;  /* 0x000000040d067825 */ /* 0x002fca00078e0006 */
[----:B------:R2:W-:Y:S02]  /*1080*/  STG.E desc[UR4][R6.64], R9 ;  /* 0x0000000906007986 */ /* 0x0005e4000c101904 */
.L_x_11959:
[----:B------:R-:W-:Y:S05]  /*1090*/  BSYNC B1 ;  /* 0x0000000000017941 */ /* 0x000fea0003800000 */
.L_x_11955:
[----:B------:R-:W-:-:S13]  /*10a0*/  ISETP.GE.AND P0, PT, R22, R5, PT ;  /* 0x000000051600720c */ /* 0x000fda0003f06270 */
[----:B012---:R-:W0:Y:S01]  /*10b0*/  @!P0 LDC.64 R6, c[0x0][0x218] ;  /* 0x00008600ff068b82 */ /* 0x007e220000000a00 */
[----:B------:R-:W-:Y:S02]  /*10c0*/  @!P0 IADD3 R9, R3, R22, RZ ;  /* 0x0000001603098210 */ /* 0x000fe40007ffe0ff */
[----:B------:R-:W-:-:S03]  /*10d0*/  @!P0 IADD3 R22, R22, 0x80, RZ ;  /* 0x0000008016168810 */ /* 0x000fc60007ffe0ff */
[----:B0-----:R-:W-:-:S05]  /*10e0*/  @!P0 IMAD.WIDE.U32 R6, R9, 0x4, R6 ;  /* 0x0000000409068825 */ /* 0x001fca00078e0006 */
[----:B------:R2:W-:Y:S02]  /*10f0*/  @!P0 STG.E desc[UR4][R6.64], R10 ;  /* 0x0000000a06008986 */ /* 0x0005e4000c101904 */
.L_x_11960:
[----:B------:R-:W-:Y:S05]  /*1100*/  BSYNC B0 ;  /* 0x0000000000007941 */ /* 0x000fea0003800000 */
.L_x_11954:
[----:B------:R-:W-:Y:S05]  /*1110*/  WARPSYNC.ALL ;  /* 0x0000000000007948 */ /* 0x000fea0003800000 */
[----:B------:R-:W-:-:S13]  /*1120*/  ISETP.GE.AND P0, PT, R22, R5, PT ;  /* 0x000000051600720c */ /* 0x000fda0003f06270 */
[----:B------:R-:W-:Y:S05]  /*1130*/  @P0 EXIT ;  /* 0x000000000000094d */ /* 0x000fea0003800000 */
[----:B0-----:R-:W0:Y:S01]  /*1140*/  LDC.64 R4, c[0x0][0x218] ;  /* 0x00008600ff047b82 */ /* 0x001e220000000a00 */
[----:B------:R-:W-:-:S05]  /*1150*/  IADD3 R3, R3, R22, RZ ;  /* 0x0000001603037210 */ /* 0x000fca0007ffe0ff */
[----:B0-----:R-:W-:-:S05]  /*1160*/  IMAD.WIDE.U32 R2, R3, 0x4, R4 ;  /* 0x0000000403027825 */ /* 0x001fca00078e0004 */
[----:B------:R-:W-:Y:S01]  /*1170*/  STG.E desc[UR4][R2.64], R11 ;  /* 0x0000000b02007986 */ /* 0x000fe2000c101904 */
[----:B------:R-:W-:Y:S05]  /*1180*/  EXIT ;  /* 0x000000000000794d */ /* 0x000fea0003800000 */
.L_x_11961:
        /* <DEDUP_REMOVED lines=15> */
.L_x_12925:


//--------------------- .text._ZN2at6native29vectorized_elementwise_kernelILi4EZZZNS0_18GeluCUDAKernelImplERNS_18TensorIteratorBaseENS0_8GeluTypeEENKUlvE_clEvENKUlvE0_clEvEUlfE_St5arrayIPcLm2EEEEviT0_T1_ --------------------------
	.section	.text._ZN2at6native29vectorized_elementwise_kernelILi4EZZZNS0_18GeluCUDAKernelImplERNS_18TensorIteratorBaseENS0_8GeluTypeEENKUlvE_clEvENKUlvE0_clEvEUlfE_St5arrayIPcLm2EEEEviT0_T1_,"ax",@progbits
	.align	128
        .global         _ZN2at6native29vectorized_elementwise_kernelILi4EZZZNS0_18GeluCUDAKernelImplERNS_18TensorIteratorBaseENS0_8GeluTypeEENKUlvE_clEvENKUlvE0_clEvEUlfE_St5arrayIPcLm2EEEEviT0_T1_
        .type           _ZN2at6native29vectorized_elementwise_kernelILi4EZZZNS0_18GeluCUDAKernelImplERNS_18TensorIteratorBaseENS0_8GeluTypeEENKUlvE_clEvENKUlvE0_clEvEUlfE_St5arrayIPcLm2EEEEviT0_T1_,@function
        .size           _ZN2at6native29vectorized_elementwise_kernelILi4EZZZNS0_18GeluCUDAKernelImplERNS_18TensorIteratorBaseENS0_8GeluTypeEENKUlvE_clEvENKUlvE0_clEvEUlfE_St5arrayIPcLm2EEEEviT0_T1_,(.L_x_12926 - _ZN2at6native29vectorized_elementwise_kernelILi4EZZZNS0_18GeluCUDAKernelImplERNS_18TensorIteratorBaseENS0_8GeluTypeEENKUlvE_clEvENKUlvE0_clEvEUlfE_St5arrayIPcLm2EEEEviT0_T1_)
        .other          _ZN2at6native29vectorized_elementwise_kernelILi4EZZZNS0_18GeluCUDAKernelImplERNS_18TensorIteratorBaseENS0_8GeluTypeEENKUlvE_clEvENKUlvE0_clEvEUlfE_St5arrayIPcLm2EEEEviT0_T1_,@"STO_CUDA_ENTRY STV_DEFAULT"
_ZN2at6native29vectorized_elementwise_kernelILi4EZZZNS0_18GeluCUDAKernelImplERNS_18TensorIteratorBaseENS0_8GeluTypeEENKUlvE_clEvENKUlvE0_clEvEUlfE_St5arrayIPcLm2EEEEviT0_T1_:
.text._ZN2at6native29vectorized_elementwise_kernelILi4EZZZNS0_18GeluCUDAKernelImplERNS_18TensorIteratorBaseENS0_8GeluTypeEENKUlvE_clEvENKUlvE0_clEvEUlfE_St5arrayIPcLm2EEEEviT0_T1_:
        /* <DEDUP_REMOVED lines=12> */
[----:B------:R-:W2:Y:S04]  /*00c0*/  LDG.E.128 R8, desc[UR4][R12.64] ;  /* 0x000000040c087981 */ /* 0x000ea8000c1e1d00 */
[----:B------:R-:W3:Y:S01]  /*00d0*/  LDG.E.128 R4, desc[UR4][R12.64+0x800] ;  /* 0x000800040c047981 */ /* 0x000ee2000c1e1d00 */
[----:B--2---:R-:W-:Y:S01]  /*00e0*/  FMUL.FTZ R19, R10, R10 ;  /* 0x0000000a0a137220 */ /* 0x004fe20000410000 */
[----:B------:R-:W-:Y:S01]  /*00f0*/  FMUL.FTZ R0, R9, R9 ;  /* 0x0000000909007220 */ /* 0x000fe20000410000 */
[----:B------:R-:W-:Y:S01]  /*0100*/  FMUL.FTZ R15, R8, R8 ;  /* 0x00000008080f7220 */ /* 0x000fe20000410000 */
[----:B------:R-:W-:Y:S01]  /*0110*/  FMUL.FTZ R14, R11, R11 ;  /* 0x0000000b0b0e7220 */ /* 0x000fe20000410000 */
[----:B------:R-:W-:Y:S01]  /*0120*/  FMUL.FTZ R19, R10, R19 ;  /* 0x000000130a137220 */ /* 0x000fe20000410000 */
[----:B------:R-:W-:Y:S01]  /*0130*/  FMUL.FTZ R0, R9, R0 ;  /* 0x0000000009007220 */ /* 0x000fe20000410000 */
[----:B---3--:R-:W-:Y:S01]  /*0140*/  FMUL.FTZ R13, R4, R4 ;  /* 0x00000004040d7220 */ /* 0x008fe20000410000 */
[----:B------:R-:W-:Y:S01]  /*0150*/  FMUL.FTZ R15, R8, R15 ;  /* 0x0000000f080f7220 */ /* 0x000fe20000410000 */
[----:B------:R-:W-:Y:S01]  /*0160*/  FFMA.FTZ R12, R19, 0.044714998453855514526, R10 ;  /* 0x3d372713130c7823 */ /* 0x000fe2000001000a */
[----:B------:R-:W-:Y:S01]  /*0170*/  FFMA.FTZ R0, R0, 0.044714998453855514526, R9 ;  /* 0x3d37271300007823 */ /* 0x000fe20000010009 */
[----:B------:R-:W0:Y:S01]  /*0180*/  LDC.64 R18, c[0x0][0x218] ;  /* 0x00008600ff127b82 */ /* 0x000e220000000a00 */
[----:B------:R-:W-:Y:S01]  /*0190*/  FMUL.FTZ R13, R4, R13 ;  /* 0x0000000d040d7220 */ /* 0x000fe20000410000 */
[----:B------:R-:W-:Y:S01]  /*01a0*/  FFMA.FTZ R15, R15, 0.044714998453855514526, R8 ;  /* 0x3d3727130f0f7823 */ /* 0x000fe20000010008 */
[----:B------:R-:W-:Y:S01]  /*01b0*/  FMUL.FTZ R20, R11, R14 ;  /* 0x0000000e0b147220 */ /* 0x000fe20000410000 */
[----:B------:R-:W-:Y:S01]  /*01c0*/  FMUL.FTZ R0, R0, 0.79788458347320556641 ;  /* 0x3f4c422a00007820 */ /* 0x000fe20000410000 */
[----:B------:R-:W-:Y:S01]  /*01d0*/  FMUL.FTZ R14, R12, 0.79788458347320556641 ;  /* 0x3f4c422a0c0e7820 */ /* 0x000fe20000410000 */
[----:B------:R-:W-:Y:S01]  /*01e0*/  FMUL.FTZ R12, R5, R5 ;  /* 0x00000005050c7220 */ /* 0x000fe20000410000 */
[----:B------:R-:W-:Y:S01]  /*01f0*/  FFMA.FTZ R13, R13, 0.044714998453855514526, R4 ;  /* 0x3d3727130d0d7823 */ /* 0x000fe20000010004 */
[----:B------:R-:W-:Y:S01]  /*0200*/  FMUL.FTZ R15, R15, 0.79788458347320556641 ;  /* 0x3f4c422a0f0f7820 */ /* 0x000fe20000410000 */
[----:B------:R1:W-:Y:S01]  /*0210*/  MUFU.TANH R16, R0 ;  /* 0x0000000000107308 */ /* 0x0003e20000002400 */
[----:B------:R-:W-:Y:S01]  /*0220*/  FFMA.FTZ R20, R20, 0.044714998453855514526, R11 ;  /* 0x3d37271314147823 */ /* 0x000fe2000001000b */
[----:B------:R-:W-:Y:S01]  /*0230*/  FMUL.FTZ R21, R10, 0.5 ;  /* 0x3f0000000a157820 */ /* 0x000fe20000410000 */
[----:B------:R-:W-:Y:S01]  /*0240*/  FMUL.FTZ R22, R11, 0.5 ;  /* 0x3f0000000b167820 */ /* 0x000fe20000410000 */
[----:B------:R-:W-:Y:S01]  /*0250*/  FMUL.FTZ R11, R5, 0.5 ;  /* 0x3f000000050b7820 */ /* 0x000fe20000410000 */
[----:B------:R-:W-:-:S03]  /*0260*/  FMUL.FTZ R10, R6, 0.5 ;  /* 0x3f000000060a7820 */ /* 0x000fc60000410000 */
[----:B------:R2:W3:Y:S01]  /*0270*/  MUFU.TANH R17, R15 ;  /* 0x0000000f00117308 */ /* 0x0004e20000002400 */
[----:B-1----:R-:W-:Y:S01]  /*0280*/  FMUL.FTZ R0, R5, R12 ;  /* 0x0000000c05007220 */ /* 0x002fe20000410000 */
[----:B------:R-:W-:Y:S01]  /*0290*/  FMUL.FTZ R12, R13, 0.79788458347320556641 ;  /* 0x3f4c422a0d0c7820 */ /* 0x000fe20000410000 */
[----:B------:R-:W-:Y:S02]  /*02a0*/  FMUL.FTZ R13, R6, R6 ;  /* 0x00000006060d7220 */ /* 0x000fe40000410000 */
[----:B------:R-:W-:Y:S02]  /*02b0*/  FFMA.FTZ R0, R0, 0.044714998453855514526, R5 ;  /* 0x3d37271300007823 */ /* 0x000fe40000010005 */
[----:B------:R-:W-:Y:S01]  /*02c0*/  FMUL.FTZ R13, R6, R13 ;  /* 0x0000000d060d7220 */ /* 0x000fe20000410000 */
[----:B0-----:R-:W-:-:S04]  /*02d0*/  IMAD.WIDE.U32 R18, R3, 0x4, R18 ;  /* 0x0000000403127825 */ /* 0x001fc800078e0012 */
[----:B--2---:R-:W-:Y:S01]  /*02e0*/  FMUL.FTZ R15, R20, 0.79788458347320556641 ;  /* 0x3f4c422a140f7820 */ /* 0x004fe20000410000 */
[----:B------:R-:W-:Y:S01]  /*02f0*/  FMUL.FTZ R20, R7, R7 ;  /* 0x0000000707147220 */ /* 0x000fe20000410000 */
[----:B------:R-:W-:Y:S01]  /*0300*/  FFMA.FTZ R13, R13, 0.044714998453855514526, R6 ;  /* 0x3d3727130d0d7823 */ /* 0x000fe20000010006 */
[----:B------:R-:W-:Y:S01]  /*0310*/  FMUL.FTZ R0, R0, 0.79788458347320556641 ;  /* 0x3f4c422a00007820 */ /* 0x000fe20000410000 */
[----:B------:R-:W-:Y:S01]  /*0320*/  MUFU.TANH R12, R12 ;  /* 0x0000000c000c7308 */ /* 0x000fe20000002400 */
[----:B------:R-:W-:Y:S01]  /*0330*/  FMUL.FTZ R20, R7, R20 ;  /* 0x0000001407147220 */ /* 0x000fe20000410000 */
[----:B------:R-:W-:Y:S01]  /*0340*/  FMUL.FTZ R13, R13, 0.79788458347320556641 ;  /* 0x3f4c422a0d0d7820 */ /* 0x000fe20000410000 */
[----:B------:R-:W-:-:S04]  /*0350*/  IMAD.WIDE R2, R2, 0x10, R18 ;  /* 0x0000001002027825 */ /* 0x000fc800078e0212 */
[----:B------:R-:W-:Y:S01]  /*0360*/  FMUL.FTZ R19, R8, 0.5 ;  /* 0x3f00000008137820 */ /* 0x000fe20000410000 */
[----:B------:R-:W-:Y:S01]  /*0370*/  FFMA.FTZ R20, R20, 0.044714998453855514526, R7 ;  /* 0x3d37271314147823 */ /* 0x000fe20000010007 */
[----:B------:R-:W-:Y:S01]  /*0380*/  FMUL.FTZ R18, R4, 0.5 ;  /* 0x3f00000004127820 */ /* 0x000fe20000410000 */
[----:B---3--:R-:W-:Y:S01]  /*0390*/  FADD.FTZ R4, R17, 1 ;  /* 0x3f80000011047421 */ /* 0x008fe20000010000 */
[----:B------:R-:W0:Y:S01]  /*03a0*/  MUFU.TANH R15, R15 ;  /* 0x0000000f000f7308 */ /* 0x000e220000002400 */
[----:B------:R-:W-:Y:S01]  /*03b0*/  FMUL.FTZ R23, R20, 0.79788458347320556641 ;  /* 0x3f4c422a14177820 */ /* 0x000fe20000410000 */
[----:B------:R-:W-:Y:S01]  /*03c0*/  FMUL.FTZ R20, R9, 0.5 ;  /* 0x3f00000009147820 */ /* 0x000fe20000410000 */
[----:B------:R-:W-:Y:S01]  /*03d0*/  FMUL.FTZ R9, R7, 0.5 ;  /* 0x3f00000007097820 */ /* 0x000fe20000410000 */
[----:B------:R-:W-:Y:S01]  /*03e0*/  FADD.FTZ R5, R16, 1 ;  /* 0x3f80000010057421 */ /* 0x000fe20000010000 */
[----:B------:R-:W-:-:S03]  /*03f0*/  FMUL.FTZ R4, R19, R4 ;  /* 0x0000000413047220 */ /* 0x000fc60000410000 */
[----:B------:R-:W1:Y:S01]  /*0400*/  MUFU.TANH R14, R14 ;  /* 0x0000000e000e7308 */ /* 0x000e620000002400 */
[----:B------:R-:W-:-:S07]  /*0410*/  FMUL.FTZ R5, R20, R5 ;  /* 0x0000000514057220 */ /* 0x000fce0000410000 */
[----:B------:R-:W2:Y:S01]  /*0420*/  MUFU.TANH R0, R0 ;  /* 0x0000000000007308 */ /* 0x000ea20000002400 */
[----:B0-----:R-:W-:Y:S01]  /*0430*/  FADD.FTZ R7, R15, 1 ;  /* 0x3f8000000f077421 */ /* 0x001fe20000010000 */
[----:B------:R-:W-:-:S03]  /*0440*/  FADD.FTZ R15, R12, 1 ;  /* 0x3f8000000c0f7421 */ /* 0x000fc60000010000 */
[----:B------:R-:W-:Y:S01]  /*0450*/  FMUL.FTZ R7, R22, R7 ;  /* 0x0000000716077220 */ /* 0x000fe20000410000 */
[----:B------:R-:W-:Y:S02]  /*0460*/  FMUL.FTZ R12, R18, R15 ;  /* 0x0000000f120c7220 */ /* 0x000fe40000410000 */
[----:B------:R-:W0:Y:S01]  /*0470*/  MUFU.TANH R13, R13 ;  /* 0x0000000d000d7308 */ /* 0x000e220000002400 */
[----:B-1----:R-:W-:-:S04]  /*0480*/  FADD.FTZ R6, R14, 1 ;  /* 0x3f8000000e067421 */ /* 0x002fc80000010000 */
[----:B------:R-:W-:-:S03]  /*0490*/  FMUL.FTZ R6, R21, R6 ;  /* 0x0000000615067220 */ /* 0x000fc60000410000 */
[----:B------:R-:W1:Y:S01]  /*04a0*/  MUFU.TANH R8, R23 ;  /* 0x0000001700087308 */ /* 0x000e620000002400 */
[----:B--2---:R-:W-:Y:S01]  /*04b0*/  FADD.FTZ R0, R0, 1 ;  /* 0x3f80000000007421 */ /* 0x004fe20000010000 */
[----:B------:R-:W-:Y:S01]  /*04c0*/  STG.E.128 desc[UR4][R2.64], R4 ;  /* 0x0000000402007986 */ /* 0x000fe2000c101d04 */
[----:B0-----:R-:W-:Y:S02]  /*04d0*/  FADD.FTZ R17, R13, 1 ;  /* 0x3f8000000d117421 */ /* 0x001fe40000010000 */
[----:B------:R-:W-:Y:S02]  /*04e0*/  FMUL.FTZ R13, R11, R0 ;  /* 0x000000000b0d7220 */ /* 0x000fe40000410000 */
[----:B------:R-:W-:Y:S01]  /*04f0*/  FMUL.FTZ R14, R10, R17 ;  /* 0x000000110a0e7220 */ /* 0x000fe20000410000 */
[----:B-1----:R-:W-:-:S04]  /*0500*/  FADD.FTZ R8, R8, 1 ;  /* 0x3f80000008087421 */ /* 0x002fc80000010000 */
[----:B------:R-:W-:-:S05]  /*0510*/  FMUL.FTZ R15, R9, R8 ;  /* 0x00000008090f7220 */ /* 0x000fca0000410000 */
[----:B------:R-:W-:Y:S01]  /*0520*/  STG.E.128 desc[UR4][R2.64+0x800], R12 ;  /* 0x0008000c02007986 */ /* 0x000fe2000c101d04 */
[----:B------:R-:W-:Y:S05]  /*0530*/  EXIT ;  /* 0x000000000000794d */ /* 0x000fea0003800000 */
.L_x_11962:
        /* <DEDUP_REMOVED lines=155> */
.L_x_11965:
[----:B------:R-:W-:-:S13]  /*0ef0*/  ISETP.GE.AND P0, PT, R22, R5, PT ;  /* 0x000000051600720c */ /* 0x000fda0003f06270 */
[----:B------:R-:W-:Y:S05]  /*0f00*/  @P0 BRA `(.L_x_11967) ;  /* 0x0000000000300947 */ /* 0x000fea0003800000 */
[----:B0-----:R-:W0:Y:S01]  /*0f10*/  LDC.64 R12, c[0x0][0x218] ;  /* 0x00008600ff0c7b82 */ /* 0x001e220000000a00 */
[----:B------:R-:W-:Y:S02]  /*0f20*/  IADD3 R15, R3, R22, RZ ;  /* 0x00000016030f7210 */ /* 0x000fe40007ffe0ff */
[----:B------:R-:W-:-:S03]  /*0f30*/  IADD3 R22, R22, 0x80, RZ ;  /* 0x0000008016167810 */ /* 0x000fc60007ffe0ff */
[----:B0-----:R-:W-:-:S05]  /*0f40*/  IMAD.WIDE.U32 R12, R15, 0x4, R12 ;  /* 0x000000040f0c7825 */ /* 0x001fca00078e000c */
[----:B------:R1:W-:Y:S02]  /*0f50*/  STG.E desc[UR4][R12.64], R7 ;  /* 0x000000070c007986 */ /* 0x0003e4000c101904 */
.L_x_11966:
[----:B------:R-:W-:-:S13]  /*0f60*/  ISETP.GE.AND P0, PT, R22, R5, PT ;  /* 0x000000051600720c */ /* 0x000fda0003f06270 */
[----:B------:R-:W-:Y:S05]  /*0f70*/  @P0 BRA `(.L_x_11968) ;  /* 0x0000000000340947 */ /* 0x000fea0003800000 */
[----:B01----:R-:W0:Y:S01]  /*0f80*/  LDC.64 R6, c[0x0][0x218] ;  /* 0x00008600ff067b82 */ /* 0x003e220000000a00 */
[----:B------:R-:W-:Y:S02]  /*0f90*/  IADD3 R13, R3, R22, RZ ;  /* 0x00000016030d7210 */ /* 0x000fe40007ffe0ff */
[----:B------:R-:W-:-:S03]  /*0fa0*/  IADD3 R22, R22, 0x80, RZ ;  /* 0x0000008016167810 */ /* 0x000fc60007ffe0ff */
[----:B0-----:R-:W-:-:S05]  /*0fb0*/  IMAD.WIDE.U32 R6, R13, 0x4, R6 ;  /* 0x000000040d067825 */ /* 0x001fca00078e0006 */
[----:B------:R1:W-:Y:S02]  /*0fc0*/  STG.E desc[UR4][R6.64], R8 ;  /* 0x0000000806007986 */ /* 0x0003e4000c101904 */
.L_x_11967:
        /* <DEDUP_REMOVED lines=8> */
.L_x_11968:
[----:B------:R-:W-:Y:S05]  /*1050*/  BSYNC B1 ;  /* 0x0000000000017941 */ /* 0x000fea0003800000 */
.L_x_11964:
[----:B------:R-:W-:-:S13]  /*1060*/  ISETP.GE.AND P0, PT, R22, R5, PT ;  /* 0x000000051600720c */ /* 0x000fda0003f06270 */
[----:B012---:R-:W0:Y:S01]  /*1070*/  @!P0 LDC.64 R6, c[0x0][0x218] ;  /* 0x00008600ff068b82 */ /* 0x007e220000000a00 */
[----:B------:R-:W-:Y:S02]  /*1080*/  @!P0 IADD3 R9, R3, R22, RZ ;  /* 0x0000001603098210 */ /* 0x000fe40007ffe0ff */
[----:B------:R-:W-:-:S03]  /*1090*/  @!P0 IADD3 R22, R22, 0x80, RZ ;  /* 0x0000008016168810 */ /* 0x000fc60007ffe0ff */
[----:B0-----:R-:W-:-:S05]  /*10a0*/  @!P0 IMAD.WIDE.U32 R6, R9, 0x4, R6 ;  /* 0x0000000409068825 */ /* 0x001fca00078e0006 */
[----:B------:R2:W-:Y:S02]  /*10b0*/  @!P0 STG.E desc[UR4][R6.64], R10 ;  /* 0x0000000a06008986 */ /* 0x0005e4000c101904 */
.L_x_11969:
[----:B------:R-:W-:Y:S05]  /*10c0*/  BSYNC B0 ;  /* 0x0000000000007941 */ /* 0x000fea0003800000 */
.L_x_11963:
        /* <DEDUP_REMOVED lines=8> */
.L_x_11970:
        /* <DEDUP_REMOVED lines=11> */
.L_x_12926:


//--------------------- .text._ZN2at6native29vectorized_elementwise_kernelILi8EZZZNS0_18GeluCUDAKernelImplERNS_18TensorIteratorBaseENS0_8GeluTypeEENKUlvE_clEvENKUlvE0_clEvEUlfE_St5arrayIPcLm2EEEEviT0_T1_ --------------------------
	.section	.text._ZN2at6native29vectorized_elementwise_kernelILi8EZZZNS0_18GeluCUDAKernelImplERNS_18TensorIteratorBaseENS0_8GeluTypeEENKUlvE_clEvENKUlvE0_clEvEUlfE_St5arrayIPcLm2EEEEviT0_T1_,"ax",@progbits
	.align	128
        .global         _ZN2at6native29vectorized_elementwise_kernelILi8EZZZNS0_18GeluCUDAKernelImplERNS_18TensorIteratorBaseENS0_8GeluTypeEENKUlvE_clEvENKUlvE0_clEvEUlfE_St5arrayIPcLm2EEEEviT0_T1_
        .type           _ZN2at6native29vectorized_elementwise_kernelILi8EZZZNS0_18GeluCUDAKernelImplERNS_18TensorIteratorBaseENS0_8GeluTypeEENKUlvE_clEvENKUlvE0_clEvEUlfE_St5arrayIPcLm2EEEEviT0_T1_,@function
        .size           _ZN2at6native29vectorized_elementwise_kernelILi8EZZZNS0_18GeluCUDAKernelImplERNS_18TensorIteratorBaseENS0_8GeluTypeEENKUlvE_clEvENKUlvE0_clEvEUlfE_St5arrayIPcLm2EEEEviT0_T1_,(.L_x_12927 - _ZN2at6native29vectorized_elementwise_kernelILi8EZZZNS0_18GeluCUDAKernelImplERNS_18TensorIteratorBaseENS0_8GeluTypeEENKUlvE_clEvENKUlvE0_clEvEUlfE_St5arrayIPcLm2EEEEviT0_T1_)
        .other          _ZN2at6native29vectorized_elementwise_kernelILi8EZZZNS0_18GeluCUDAKernelImplERNS_18TensorIteratorBaseENS0_8GeluTypeEENKUlvE_clEvENKUlvE0_clEvEUlfE_St5arrayIPcLm2EEEEviT0_T1_,@"STO_CUDA_ENTRY STV_DEFAULT"
_ZN2at6native29vectorized_elementwise_kernelILi8EZZZNS0_18GeluCUDAKernelImplERNS_18TensorIteratorBaseENS0_8GeluTypeEENKUlvE_clEvENKUlvE0_clEvEUlfE_St5arrayIPcLm2EEEEviT0_T1_:
.text._ZN2at6native29vectorized_elementwise_kernelILi8EZZZNS0_18GeluCUDAKernelImplERNS_18TensorIteratorBaseENS0_8GeluTypeEENKUlvE_clEvENKUlvE0_clEvEUlfE_St5arrayIPcLm2EEEEviT0_T1_:
        /* <DEDUP_REMOVED lines=84> */
.L_x_11971:
        /* <DEDUP_REMOVED lines=155> */
.L_x_11974:
[----:B------:R-:W-:-:S13]  /*0ef0*/  ISETP.GE.AND P0, PT, R22, R5, PT ;  /* 0x000000051600720c */ /* 0x000fda0003f06270 */
[----:B------:R-:W-:Y:S05]  /*0f00*/  @P0 BRA `(.L_x_11976) ;  /* 0x0000000000300947 */ /* 0x000fea0003800000 */
[----:B0-----:R-:W0:Y:S01]  /*0f10*/  LDC.64 R12, c[0x0][0x218] ;  /* 0x00008600ff0c7b82 */ /* 0x001e220000000a00 */
[----:B------:R-:W-:Y:S02]  /*0f20*/  IADD3 R15, R3, R22, RZ ;  /* 0x00000016030f7210 */ /* 0x000fe40007ffe0ff */
[----:B------:R-:W-:-:S03]  /*0f30*/  IADD3 R22, R22, 0x80, RZ ;  /* 0x0000008016167810 */ /* 0x000fc60007ffe0ff */
[----:B0-----:R-:W-:-:S05]  /*0f40*/  IMAD.WIDE.U32 R12, R15, 0x4, R12 ;  /* 0x000000040f0c7825 */ /* 0x001fca00078e000c */
[----:B------:R1:W-:Y:S02]  /*0f50*/  STG.E desc[UR4][R12.64], R7 ;  /* 0x000000070c007986 */ /* 0x0003e4000c101904 */
.L_x_11975:
[----:B------:R-:W-:-:S13]  /*0f60*/  ISETP.GE.AND P0, PT, R22, R5, PT ;  /* 0x000000051600720c */ /* 0x000fda0003f06270 */
[----:B------:R-:W-:Y:S05]  /*0f70*/  @P0 BRA `(.L_x_11977) ;  /* 0x0000000000340947 */ /* 0x000fea0003800000 */
[----:B01----:R-:W0:Y:S01]  /*0f80*/  LDC.64 R6, c[0x0][0x218] ;  /* 0x00008600ff067b82 */ /* 0x003e220000000a00 */
[----:B------:R-:W-:Y:S02]  /*0f90*/  IADD3 R13, R3, R22, RZ ;  /* 0x00000016030d7210 */ /* 0x000fe40007ffe0ff */
[----:B------:R-:W-:-:S03]  /*0fa0*/  IADD3 R22, R22, 0x80, RZ ;  /* 0x0000008016167810 */ /* 0x000fc60007ffe0ff */
[----:B0-----:R-:W-:-:S05]  /*0fb0*/  IMAD.WIDE.U32 R6, R13, 0x4, R6 ;  /* 0x000000040d067825 */ /* 0x001fca00078e0006 */
[----:B------:R1:W-:Y:S02]  /*0fc0*/  STG.E desc[UR4][R6.64], R8 ;  /* 0x0000000806007986 */ /* 0x0003e4000c101904 */
.L_x_11976:
        /* <DEDUP_REMOVED lines=8> */
.L_x_11977:
[----:B------:R-:W-:Y:S05]  /*1050*/  BSYNC B1 ;  /* 0x0000000000017941 */ /* 0x000fea0003800000 */
.L_x_11973:
[----:B------:R-:W-:-:S13]  /*1060*/  ISETP.GE.AND P0, PT, R22, R5, PT ;  /* 0x000000051600720c */ /* 0x000fda0003f06270 */
[----:B012---:R-:W0:Y:S01]  /*1070*/  @!P0 LDC.64 R6, c[0x0][0x218] ;  /* 0x00008600ff068b82 */ /* 0x007e220000000a00 */
[----:B------:R-:W-:Y:S02]  /*1080*/  @!P0 IADD3 R9, R3, R22, RZ ;  /* 0x0000001603098210 */ /* 0x000fe40007ffe0ff */
[----:B------:R-:W-:-:S03]  /*1090*/  @!P0 IADD3 R22, R22, 0x80, RZ ;  /* 0x0000008016168810 */ /* 0x000fc60007ffe0ff */
[----:B0-----:R-:W-:-:S05]  /*10a0*/  @!P0 IMAD.WIDE.U32 R6, R9, 0x4, R6 ;  /* 0x0000000409068825 */ /* 0x001fca00078e0006 */
[----:B------:R2:W-:Y:S02]  /*10b0*/  @!P0 STG.E desc[UR4][R6.64], R10 ;  /* 0x0000000a06008986 */ /* 0x0005e4000c101904 */
.L_x_11978:
[----:B------:R-:W-:Y:S05]  /*10c0*/  BSYNC B0 ;  /* 0x0000000000007941 */ /* 0x000fea0003800000 */
.L_x_11972:
        /* <DEDUP_REMOVED lines=8> */
.L_x_11979:
        /* <DEDUP_REMOVED lines=11> */
.L_x_12927:


//--------------------- .text._ZN2at6native18elementwise_kernelILi128ELi4EZNS0_15gpu_kernel_implIZZZNS0_18GeluCUDAKernelImplERNS_18TensorIteratorBaseENS0_8GeluTypeEENKUlvE_clEvENKUlvE_clEvEUldE_EEvS4_RKT_EUliE_EEviT1_ --------------------------
	.section	.text._ZN2at6native18elementwise_kernelILi128ELi4EZNS0_15gpu_kernel_implIZZZNS0_18GeluCUDAKernelImplERNS_18TensorIteratorBaseENS0_8GeluTypeEENKUlvE_clEvENKUlvE_clEvEUldE_EEvS4_RKT_EUliE_EEviT1_,"ax",@progbits
	.align	128
        .global         _ZN2at6native18elementwise_kernelILi128ELi4EZNS0_15gpu_kernel_implIZZZNS0_18GeluCUDAKernelImplERNS_18TensorIteratorBaseENS0_8GeluTypeEENKUlvE_clEvENKUlvE_clEvEUldE_EEvS4_RKT_EUliE_EEviT1_
        .type           _ZN2at6native18elementwise_kernelILi128ELi4EZNS0_15gpu_kernel_implIZZZNS0_18GeluCUDAKernelImplERNS_18TensorIteratorBaseENS0_8GeluTypeEENKUlvE_clEvENKUlvE_clEvEUldE_EEvS4_RKT_EUliE_EEviT1_,@function
        .size           _ZN2at6native18elementwise_kernelILi128ELi4EZNS0_15gpu_kernel_implIZZZNS0_18GeluCUDAKernelImplERNS_18TensorIteratorBaseENS0_8GeluTypeEENKUlvE_clEvENKUlvE_clEvEUldE_EEvS4_RKT_EUliE_EEviT1_,(.L_x_12928 - _ZN2at6native18elementwise_kernelILi128ELi4EZNS0_15gpu_kernel_implIZZZNS0_18GeluCUDAKernelImplERNS_18TensorIteratorBaseENS0_8GeluTypeEENKUlvE_clEvENKUlvE_clEvEUldE_EEvS4_RKT_EUliE_EEviT1_)
        .other          _ZN2at6native18elementwise_kernelILi128ELi4EZNS0_15gpu_kernel_implIZZZNS0_18GeluCUDAKernelImplERNS_18TensorIteratorBaseENS0_8GeluTypeEENKUlvE_clEvENKUlvE_clEvEUldE_EEvS4_RKT_EUliE_EEviT1_,@"STO_CUDA_ENTRY STV_DEFAULT"
_ZN2at6native18elementwise_kernelILi128ELi4EZNS0_15gpu_kernel_implIZZZNS0_18GeluCUDAKernelImplERNS_18TensorIteratorBaseENS0_8GeluTypeEENKUlvE_clEvENKUlvE_clEvEUldE_EEvS4_RKT_EUliE_EEviT1_:
.text._ZN2at6native18elementwise_kernelILi128ELi4EZNS0_15gpu_kernel_implIZZZNS0_18GeluCUDAKernelImplERNS_18TensorIteratorBaseENS0_8GeluTypeEENKUlvE_clEvENKUlvE_clEvEUldE_EEvS4_RKT_EUliE_EEviT1_:
        /* <DEDUP_REMOVED lines=313> */
.L_x_11982:
        /* <DEDUP_REMOVED lines=21> */
.L_x_11986:
[----:B------:R-:W2:Y:S02]  /*14e0*/  LDG.E.U8 R2, desc[UR36][R4.64] ;  /* 0x0000002404027981 */ /* 0x000ea4000c1e1100 */
[----:B--2---:R-:W0:Y:S01]  /*14f0*/  I2F.F64.U16 R2, R2 ;  /* 0x0000000200027312 */ /* 0x004e220000101800 */
[----:B------:R-:W-:Y:S05]  /*1500*/  BRA `(.L_x_11988) ;  /* 0x0000000c00707947 */ /* 0x000fea0003800000 */
.L_x_11985:
        /* <DEDUP_REMOVED lines=9> */
.L_x_11990:
[----:B------:R-:W2:Y:S02]  /*15a0*/  LDG.E R2, desc[UR36][R4.64] ;  /* 0x0000002404027981 */ /* 0x000ea4000c1e1900 */
[----:B--2---:R-:W0:Y:S01]  /*15b0*/  I2F.F64 R2, R2 ;  /* 0x0000000200027312 */ /* 0x004e220000201c00 */
[----:B------:R-:W-:Y:S05]  /*15c0*/  BRA `(.L_x_11988) ;  /* 0x0000000c00407947 */ /* 0x000fea0003800000 */
.L_x_11989:
[----:B------:R-:W2:Y:S02]  /*15d0*/  LDG.E.U16 R2, desc[UR36][R4.64] ;  /* 0x0000002404027981 */ /* 0x000ea4000c1e1500 */
[----:B--2---:R-:W0:Y:S01]  /*15e0*/  I2F.F64.S16 R2, R2 ;  /* 0x0000000200027312 */ /* 0x004e220000101c00 */
[----:B------:R-:W-:Y:S05]  /*15f0*/  BRA `(.L_x_11988) ;  /* 0x0000000c00347947 */ /* 0x000fea0003800000 */
.L_x_11984:
        /* <DEDUP_REMOVED lines=10> */
.L_x_11992:
[----:B------:R-:W2:Y:S02]  /*16a0*/  LDG.E.U16 R0, desc[UR36][R4.64] ;  /* 0x0000002404007981 */ /* 0x000ea4000c1e1500 */
[----:B--2---:R-:W-:-:S05]  /*16b0*/  HADD2.F32 R0, -RZ, R0.H0_H0 ;  /* 0x20000000ff007230 */ /* 0x004fca0000004100 */
[----:B------:R-:W-:-:S04]  /*16c0*/  FMUL.FTZ R0, R0, 1 ;  /* 0x3f80000000007820 */ /* 0x000fc80000410000 */
[----:B------:R0:W1:Y:S01]  /*16d0*/  F2F.F64.F32 R2, R0 ;  /* 0x0000000000027310 */ /* 0x0000620000201800 */
[----:B------:R-:W-:Y:S05]  /*16e0*/  BRA `(.L_x_11988) ;  /* 0x0000000800f87947 */ /* 0x000fea0003800000 */
.L_x_11991:
        /* <DEDUP_REMOVED lines=10> */
.L_x_11994:
[----:B------:R-:W2:Y:S02]  /*1790*/  LDG.E.U16 R4, desc[UR36][R4.64] ;  /* 0x0000002404047981 */ /* 0x000ea4000c1e1500 */
[----:B--2---:R-:W-:-:S05]  /*17a0*/  HADD2.F32 R0, -RZ, R4.H0_H0 ;  /* 0x20000004ff007230 */ /* 0x004fca0000004100 */
[----:B------:R-:W-:-:S04]  /*17b0*/  FMUL.FTZ R0, R0, 1 ;  /* 0x3f80000000007820 */ /* 0x000fc80000410000 */
[----:B------:R0:W1:Y:S01]  /*17c0*/  F2F.F64.F32 R2, R0 ;  /* 0x0000000000027310 */ /* 0x0000620000201800 */
[----:B------:R-:W-:Y:S05]  /*17d0*/  BRA `(.L_x_11988) ;  /* 0x0000000800bc7947 */ /* 0x000fea0003800000 */
.L_x_11993:
[----:B------:R0:W5:Y:S01]  /*17e0*/  LDG.E.64 R2, desc[UR36][R4.64] ;  /* 0x0000002404027981 */ /* 0x000162000c1e1b00 */
[----:B------:R-:W-:Y:S05]  /*17f0*/  BRA `(.L_x_11988) ;  /* 0x0000000800b47947 */ /* 0x000fea0003800000 */
.L_x_11983:
        /* <DEDUP_REMOVED lines=13> */
.L_x_11997:
[----:B------:R0:W5:Y:S01]  /*18d0*/  LDG.E.64 R2, desc[UR36][R4.64] ;  /* 0x0000002404027981 */ /* 0x000162000c1e1b00 */
[----:B------:R-:W-:Y:S05]  /*18e0*/  BRA `(.L_x_11988) ;  /* 0x0000000800787947 */ /* 0x000fea0003800000 */
.L_x_11996:
        /* <DEDUP_REMOVED lines=28> */
.L_x_11999:
        /* <DEDUP_REMOVED lines=15> */
.L_x_11998:
[----:B------:R-:W2:Y:S02]  /*1ba0*/  LDG.E.U16 R0, desc[UR36][R4.64] ;  /* 0x0000002404007981 */ /* 0x000ea4000c1e1500 */
[----:B--2---:R-:W-:-:S05]  /*1bb0*/  SHF.L.U32 R0, R0, 0x10, RZ ;  /* 0x0000001000007819 */ /* 0x004fca00000006ff */
[----:B------:R-:W-:-:S04]  /*1bc0*/  FMUL.FTZ R0, R0, 1 ;  /* 0x3f80000000007820 */ /* 0x000fc80000410000 */
[----:B------:R0:W1:Y:S01]  /*1bd0*/  F2F.F64.F32 R2, R0 ;  /* 0x0000000000027310 */ /* 0x0000620000201800 */
[----:B------:R-:W-:Y:S05]  /*1be0*/  BRA `(.L_x_11988) ;  /* 0x0000000400b87947 */ /* 0x000fea0003800000 */
.L_x_11995:
        /* <DEDUP_REMOVED lines=11> */
.L_x_12002:
        /* <DEDUP_REMOVED lines=21> */
.L_x_12006:
[----:B------:R-:W-:Y:S05]  /*1df0*/  BSYNC B1 ;  /* 0x0000000000017941 */ /* 0x000fea0003800000 */
.L_x_12005:
[----:B------:R-:W-:Y:S01]  /*1e00*/  LEA R3, R0, 0x3b800000, 0x17 ;  /* 0x3b80000000037811 */ /* 0x000fe200078eb8ff */
[----:B------:R-:W-:-:S05]  /*1e10*/  IMAD.SHL.U32 R0, R2, 0x100000, RZ ;  /* 0x0010000002007824 */ /* 0x000fca00078e00ff */
[----:B------:R-:W-:-:S07]  /*1e20*/  LOP3.LUT R0, R3, R0, R4, 0xfe, !PT ;  /* 0x0000000003007212 */ /* 0x000fce00078efe04 */
.L_x_12004:
[----:B------:R-:W-:Y:S05]  /*1e30*/  BSYNC B0 ;  /* 0x0000000000007941 */ /* 0x000fea0003800000 */
.L_x_12003:
[----:B------:R-:W-:-:S04]  /*1e40*/  FMUL.FTZ R0, R0, 1 ;  /* 0x3f80000000007820 */ /* 0x000fc80000410000 */
[----:B------:R1:W2:Y:S01]  /*1e50*/  F2F.F64.F32 R2, R0 ;  /* 0x0000000000027310 */ /* 0x0002a20000201800 */
[----:B------:R-:W-:Y:S05]  /*1e60*/  BRA `(.L_x_11988) ;  /* 0x0000000400187947 */ /* 0x000fea0003800000 */
.L_x_12001:
        /* <DEDUP_REMOVED lines=21> */
.L_x_12010:
[----:B------:R-:W-:Y:S05]  /*1fc0*/  BSYNC B1 ;  /* 0x0000000000017941 */ /* 0x000fea0003800000 */
.L_x_12009:
[----:B------:R-:W-:Y:S01]  /*1fd0*/  LEA R3, R0, 0x37800000, 0x17 ;  /* 0x3780000000037811 */ /* 0x000fe200078eb8ff */
[----:B------:R-:W-:-:S05]  /*1fe0*/  IMAD.SHL.U32 R0, R2, 0x200000, RZ ;  /* 0x0020000002007824 */ /* 0x000fca00078e00ff */
[----:B------:R-:W-:-:S07]  /*1ff0*/  LOP3.LUT R0, R3, R0, R4, 0xfe, !PT ;  /* 0x0000000003007212 */ /* 0x000fce00078efe04 */
.L_x_12008:
[----:B------:R-:W-:Y:S05]  /*2000*/  BSYNC B0 ;  /* 0x0000000000007941 */ /* 0x000fea0003800000 */
.L_x_12007:
[----:B------:R-:W-:-:S04]  /*2010*/  FMUL.FTZ R0, R0, 1 ;  /* 0x3f80000000007820 */ /* 0x000fc80000410000 */
[----:B------:R3:W4:Y:S01]  /*2020*/  F2F.F64.F32 R2, R0 ;  /* 0x0000000000027310 */ /* 0x0007220000201800 */
[----:B------:R-:W-:Y:S05]  /*2030*/  BRA `(.L_x_11988) ;  /* 0x0000000000a47947 */ /* 0x000fea0003800000 */
.L_x_12000:
        /* <DEDUP_REMOVED lines=14> */
.L_x_12014:
[----:B------:R-:W-:Y:S05]  /*2120*/  BSYNC B0 ;  /* 0x0000000000007941 */ /* 0x000fea0003800000 */
.L_x_12013:
[----:B------:R-:W-:-:S04]  /*2130*/  FMUL.FTZ R0, R0, 1 ;  /* 0x3f80000000007820 */ /* 0x000fc80000410000 */
[----:B------:R0:W1:Y:S01]  /*2140*/  F2F.F64.F32 R2, R0 ;  /* 0x0000000000027310 */ /* 0x0000620000201800 */
[----:B------:R-:W-:Y:S05]  /*2150*/  BRA `(.L_x_11988) ;  /* 0x00000000005c7947 */ /* 0x000fea0003800000 */
.L_x_11987:
        /* <DEDUP_REMOVED lines=16> */
.L_x_12015:
[----:B------:R-:W-:Y:S01]  /*2260*/  CS2R R2, SRZ ;  /* 0x0000000000027805 */ /* 0x000fe2000001ff00 */
[----:B------:R-:W-:Y:S06]  /*2270*/  BRA `(.L_x_11988) ;  /* 0x0000000000147947 */ /* 0x000fec0003800000 */
.L_x_12012:
[----:B------:R-:W2:Y:S02]  /*2280*/  LDG.E.64 R2, desc[UR36][R4.64] ;  /* 0x0000002404027981 */ /* 0x000ea4000c1e1b00 */
[----:B--2---:R-:W0:Y:S01]  /*2290*/  I2F.F64.U64 R2, R2 ;  /* 0x0000000200027312 */ /* 0x004e220000301800 */
[----:B------:R-:W-:Y:S05]  /*22a0*/  BRA `(.L_x_11988) ;  /* 0x0000000000087947 */ /* 0x000fea0003800000 */
.L_x_12011:
[----:B------:R-:W2:Y:S02]  /*22b0*/  LDG.E R2, desc[UR36][R4.64] ;  /* 0x0000002404027981 */ /* 0x000ea4000c1e1900 */
[----:B--2---:R-:W0:Y:S02]  /*22c0*/  I2F.F64.U32 R2, R2 ;  /* 0x0000000200027312 */ /* 0x004e240000201800 */
.L_x_11988:
[-C--:B012-45:R-:W-:Y:S01]  /*22d0*/  DMUL R4, R2, R2.reuse ;  /* 0x0000000202047228 */ /* 0x0b7fe20000000000 */
[----:B------:R-:W-:Y:S01]  /*22e0*/  UMOV UR4, 0x6d4801f7 ;  /* 0x6d4801f700047882 */ /* 0x000fe20000000000 */
[----:B------:R-:W-:Y:S01]  /*22f0*/  UMOV UR5, 0x3fa6e4e2 ;  /* 0x3fa6e4e200057882 */ /* 0x000fe20000000000 */
[----:B------:R-:W-:Y:S05]  /*2300*/  BSSY B0, `(.L_x_12016) ;  /* 0x000006e000007945 */ /* 0x000fea0003800000 */
[----:B------:R-:W-:-:S08]  /*2310*/  DMUL R4, R4, R2 ;  /* 0x0000000204047228 */ /* 0x000fd00000000000 */
[----:B------:R-:W-:Y:S01]  /*2320*/  DFMA R4, R4, UR4, R2 ;  /* 0x0000000404047c2b */ /* 0x000fe20008000002 */
[----:B------:R-:W-:Y:S01]  /*2330*/  UMOV UR4, 0x33d43651 ;  /* 0x33d4365100047882 */ /* 0x000fe20000000000 */
[----:B------:R-:W-:-:S06]  /*2340*/  UMOV UR5, 0x3fe98845 ;  /* 0x3fe9884500057882 */ /* 0x000fcc0000000000 */
[----:B------:R-:W-:Y:S01]  /*2350*/  DMUL R4, R4, UR4 ;  /* 0x0000000404047c28 */ /* 0x000fe20008000000 */
[----:B------:R-:W-:Y:S01]  /*2360*/  UMOV UR4, 0x24dd2f1a ;  /* 0x24dd2f1a00047882 */ /* 0x000fe20000000000 */
[----:B------:R-:W-:-:S08]  /*2370*/  UMOV UR5, 0x3fe4f922 ;  /* 0x3fe4f92200057882 */ /* 0x000fd00000000000 */
        /* <DEDUP_REMOVED lines=9> */
[----:B---3--:R-:W0:Y:S02]  /*2410*/  F2F.F32.F64 R0, R10 ;  /* 0x0000000a00007310 */ /* 0x008e240000301000 */
        /* <DEDUP_REMOVED lines=57> */
.L_x_12017:
        /* <DEDUP_REMOVED lines=35> */
.L_x_12018:
[----:B------:R-:W-:Y:S05]  /*29e0*/  BSYNC B0 ;  /* 0x0000000000007941 */ /* 0x000fea0003800000 */
.L_x_12016:
[----:B------:R-:W3:Y:S01]  /*29f0*/  LDC.U8 R6, c[0x0][0x421] ;  /* 0x00010840ff067b82 */ /* 0x000ee20000000000 */
[----:B------:R-:W-:Y:S02]  /*2a00*/  DADD R4, R4, 1 ;  /* 0x3ff0000004047429 */ /* 0x000fe40000000000 */
[----:B------:R-:W-:-:S08]  /*2a10*/  DMUL R2, R2, 0.5 ;  /* 0x3fe0000002027828 */ /* 0x000fd00000000000 */
[----:B------:R-:W-:Y:S01]  /*2a20*/  DMUL R4, R4, R2 ;  /* 0x0000000204047228 */ /* 0x000fe20000000000 */
        /* <DEDUP_REMOVED lines=14> */
.L_x_12022:
[----:B------:R-:W0:Y:S02]  /*2b10*/  F2I.S64.F64.TRUNC R4, R4 ;  /* 0x0000000400047311 */ /* 0x000e24000030d900 */
[----:B0-----:R-:W-:-:S05]  /*2b20*/  IMAD.MOV.U32 R3, RZ, RZ, R4 ;  /* 0x000000ffff037224 */ /* 0x001fca00078e0004 */
[----:B------:R0:W-:Y:S01]  /*2b30*/  STG.E.U8 desc[UR36][R16.64], R3 ;  /* 0x0000000310007986 */ /* 0x0001e2000c101124 */
[----:B------:R-:W-:Y:S05]  /*2b40*/  BRA `(.L_x_12024) ;  /* 0x0000000c00f87947 */ /* 0x000fea0003800000 */
.L_x_12021:
        /* <DEDUP_REMOVED lines=9> */
.L_x_12026:
[----:B------:R-:W0:Y:S02]  /*2be0*/  F2I.F64.TRUNC R5, R4 ;  /* 0x0000000400057311 */ /* 0x000e24000030d100 */
[----:B0-----:R0:W-:Y:S01]  /*2bf0*/  STG.E desc[UR36][R16.64], R5 ;  /* 0x0000000510007986 */ /* 0x0011e2000c101924 */
[----:B------:R-:W-:Y:S05]  /*2c00*/  BRA `(.L_x_12024) ;  /* 0x0000000c00c87947 */ /* 0x000fea0003800000 */
.L_x_12025:
[----:B------:R-:W0:Y:S02]  /*2c10*/  F2I.F64.TRUNC R5, R4 ;  /* 0x0000000400057311 */ /* 0x000e24000030d100 */
[----:B0-----:R0:W-:Y:S01]  /*2c20*/  STG.E.U16 desc[UR36][R16.64], R5 ;  /* 0x0000000510007986 */ /* 0x0011e2000c101524 */
[----:B------:R-:W-:Y:S05]  /*2c30*/  BRA `(.L_x_12024) ;  /* 0x0000000c00bc7947 */ /* 0x000fea0003800000 */
.L_x_12020:
        /* <DEDUP_REMOVED lines=13> */
.L_x_12028:
        /* <DEDUP_REMOVED lines=8> */
.L_x_12027:
        /* <DEDUP_REMOVED lines=14> */
.L_x_12030:
        /* <DEDUP_REMOVED lines=9> */
.L_x_12029:
[----:B------:R4:W-:Y:S01]  /*2f00*/  STG.E.64 desc[UR36][R16.64], R4 ;  /* 0x0000000410007986 */ /* 0x0009e2000c101b24 */
[----:B------:R-:W-:Y:S05]  /*2f10*/  BRA `(.L_x_12024) ;  /* 0x0000000c00047947 */ /* 0x000fea0003800000 */
.L_x_12019:
        /* <DEDUP_REMOVED lines=12> */
.L_x_12033:
[----:B------:R-:W-:-:S05]  /*2fe0*/  CS2R R6, SRZ ;  /* 0x0000000000067805 */ /* 0x000fca000001ff00 */
[----:B------:R0:W-:Y:S01]  /*2ff0*/  STG.E.128 desc[UR36][R16.64], R4 ;  /* 0x0000000410007986 */ /* 0x0001e2000c101d24 */
[----:B------:R-:W-:Y:S05]  /*3000*/  BRA `(.L_x_12024) ;  /* 0x0000000800c87947 */ /* 0x000fea0003800000 */
.L_x_12032:
        /* <DEDUP_REMOVED lines=15> */
[----:B------:R-:W-:Y:S02]  /*3100*/  SHF.R.U32.HI R3, RZ, 0x18, R0 ;  /* 0x00000018ff037819 */ /* 0x000fe40000011600 */
[----:B------:R-:W-:-:S09]  /*3110*/  MOV R0, 0x7f ;  /* 0x0000007f00007802 */ /* 0x000fd20000000f00 */
        /* <DEDUP_REMOVED lines=8> */
.L_x_12037:
[----:B------:R-:W-:Y:S05]  /*31a0*/  BSYNC B0 ;  /* 0x0000000000007941 */ /* 0x000fea0003800000 */
.L_x_12036:
[----:B------:R-:W-:-:S05]  /*31b0*/  LOP3.LUT R3, R0, R3, RZ, 0xfc, !PT ;  /* 0x0000000300037212 */ /* 0x000fca00078efcff */
[----:B------:R0:W-:Y:S01]  /*31c0*/  STG.E.U8 desc[UR36][R16.64], R3 ;  /* 0x0000000310007986 */ /* 0x0001e2000c101124 */
[----:B------:R-:W-:Y:S05]  /*31d0*/  BRA `(.L_x_12024) ;  /* 0x0000000800547947 */ /* 0x000fea0003800000 */
.L_x_12035:
        /* <DEDUP_REMOVED lines=17> */
.L_x_12039:
[----:B------:R-:W-:Y:S01]  /*32f0*/  IMAD.MOV.U32 R0, RZ, RZ, 0x7f ;  /* 0x0000007fff007424 */ /* 0x000fe200078e00ff */
[----:B------:R-:W-:-:S04]  /*3300*/  ISETP.GT.U32.AND P0, PT, R2, 0x7f800000, PT ;  /* 0x7f8000000200780c */ /* 0x000fc80003f04070 */
[----:B------:R-:W-:-:S09]  /*3310*/  SEL R0, R0, 0x7c, P0 ;  /* 0x0000007c00007807 */ /* 0x000fd20000000000 */
.L_x_12040:
[----:B------:R-:W-:Y:S05]  /*3320*/  BSYNC B0 ;  /* 0x0000000000007941 */ /* 0x000fea0003800000 */
.L_x_12038:
[----:B------:R-:W-:-:S04]  /*3330*/  LOP3.LUT R2, R3, 0x80000000, RZ, 0xc0, !PT ;  /* 0x8000000003027812 */ /* 0x000fc800078ec0ff */
[----:B------:R-:W-:-:S04]  /*3340*/  SHF.R.U32.HI R3, RZ, 0x18, R2 ;  /* 0x00000018ff037819 */ /* 0x000fc80000011602 */
[----:B------:R-:W-:-:S05]  /*3350*/  LOP3.LUT R3, R0, R3, RZ, 0xfc, !PT ;  /* 0x0000000300037212 */ /* 0x000fca00078efcff */
[----:B------:R0:W-:Y:S01]  /*3360*/  STG.E.U8 desc[UR36][R16.64], R3 ;  /* 0x0000000310007986 */ /* 0x0001e2000c101124 */
[----:B------:R-:W-:Y:S05]  /*3370*/  BRA `(.L_x_12024) ;  /* 0x0000000400ec7947 */ /* 0x000fea0003800000 */
.L_x_12034:
        /* <DEDUP_REMOVED lines=8> */
.L_x_12031:
        /* <DEDUP_REMOVED lines=11> */
.L_x_12043:
        /* <DEDUP_REMOVED lines=21> */
.L_x_12046:
[----:B------:R-:W-:-:S04]  /*3600*/  LOP3.LUT R2, R3, 0x80000000, RZ, 0xc0, !PT ;  /* 0x8000000003027812 */ /* 0x000fc800078ec0ff */
[----:B------:R-:W-:-:S04]  /*3610*/  SHF.R.U32.HI R3, RZ, 0x18, R2 ;  /* 0x00000018ff037819 */ /* 0x000fc80000011602 */
[----:B------:R-:W-:-:S04]  /*3620*/  LOP3.LUT R0, R0, R3, RZ, 0xfc, !PT ;  /* 0x0000000300007212 */ /* 0x000fc800078efcff */
[----:B------:R-:W-:-:S07]  /*3630*/  PRMT R8, R0, 0x7610, R8 ;  /* 0x0000761000087816 */ /* 0x000fce0000000008 */
.L_x_12045:
[----:B------:R-:W-:Y:S05]  /*3640*/  BSYNC B0 ;  /* 0x0000000000007941 */ /* 0x000fea0003800000 */
.L_x_12044:
[----:B------:R0:W-:Y:S01]  /*3650*/  STG.E.U8 desc[UR36][R16.64], R8 ;  /* 0x0000000810007986 */ /* 0x0001e2000c101124 */
[----:B------:R-:W-:Y:S05]  /*3660*/  BRA `(.L_x_12024) ;  /* 0x0000000400307947 */ /* 0x000fea0003800000 */
.L_x_12042:
        /* <DEDUP_REMOVED lines=21> */
.L_x_12049:
[----:B------:R-:W-:-:S04]  /*37c0*/  LOP3.LUT R2, R3, 0x80000000, RZ, 0xc0, !PT ;  /* 0x8000000003027812 */ /* 0x000fc800078ec0ff */
[----:B------:R-:W-:-:S04]  /*37d0*/  SHF.R.U32.HI R3, RZ, 0x18, R2 ;  /* 0x00000018ff037819 */ /* 0x000fc80000011602 */
[----:B------:R-:W-:-:S04]  /*37e0*/  LOP3.LUT R0, R0, R3, RZ, 0xfc, !PT ;  /* 0x0000000300007212 */ /* 0x000fc800078efcff */
[----:B------:R-:W-:-:S07]  /*37f0*/  PRMT R8, R0, 0x7610, R8 ;  /* 0x0000761000087816 */ /* 0x000fce0000000008 */
.L_x_12048:
[----:B------:R-:W-:Y:S05]  /*3800*/  BSYNC B0 ;  /* 0x0000000000007941 */ /* 0x000fea0003800000 */
.L_x_12047:
[----:B------:R0:W-:Y:S01]  /*3810*/  STG.E.U8 desc[UR36][R16.64], R8 ;  /* 0x0000000810007986 */ /* 0x0001e2000c101124 */
[----:B------:R-:W-:Y:S05]  /*3820*/  BRA `(.L_x_12024) ;  /* 0x0000000000c07947 */ /* 0x000fea0003800000 */
.L_x_12041:
        /* <DEDUP_REMOVED lines=26> */
.L_x_12023:
[----:B------:R-:W-:Y:S01]  /*39d0*/  MOV R2, 0x0 ;  /* 0x0000000000027802 */ /* 0x000fe20000000f00 */
[----:B------:R-:W-:Y:S01]  /*39e0*/  ULDC.64 UR4, c[0x4][0x128] ;  /* 0x01004a0000047ab9 */ /* 0x000fe20000000a00 */
[----:B------:R-:W-:Y:S01]  /*39f0*/  ULDC.64 UR6, c[0x4][0x130] ;  /* 0x01004c0000067ab9 */ /* 0x000fe20000000a00 */
[----:B------:R-:W-:Y:S01]  /*3a00*/  IMAD.U32 R4, RZ, RZ, UR4 ;  /* 0x00000004ff047e24 */ /* 0x000fe2000f8e00ff */
[----:B------:R-:W-:Y:S01]  /*3a10*/  MOV R5, UR5 ;  /* 0x0000000500057c02 */ /* 0x000fe20008000f00 */
        /* <DEDUP_REMOVED lines=11> */
.L_x_12052:
[----:B------:R-:W-:Y:S05]  /*3ad0*/  BRA `(.L_x_12024) ;  /* 0x0000000000147947 */ /* 0x000fea0003800000 */
.L_x_12051:
[----:B------:R-:W0:Y:S02]  /*3ae0*/  F2I.U64.F64.TRUNC R4, R4 ;  /* 0x0000000400047311 */ /* 0x000e24000030d800 */
[----:B0-----:R0:W-:Y:S01]  /*3af0*/  STG.E.64 desc[UR36][R16.64], R4 ;  /* 0x0000000410007986 */ /* 0x0011e2000c101b24 */
[----:B------:R-:W-:Y:S05]  /*3b00*/  BRA `(.L_x_12024) ;  /* 0x0000000000087947 */ /* 0x000fea0003800000 */
.L_x_12050:
[----:B------:R-:W0:Y:S02]  /*3b10*/  F2I.U32.F64.TRUNC R5, R4 ;  /* 0x0000000400057311 */ /* 0x000e24000030d000 */
[----:B0-----:R0:W-:Y:S02]  /*3b20*/  STG.E desc[UR36][R16.64], R5 ;  /* 0x0000000510007986 */ /* 0x0011e4000c101924 */
.L_x_12024:
[----:B------:R-:W-:-:S04]  /*3b30*/  IMAD R18, R23, 0x200, R18 ;  /* 0x0000020017127824 */ /* 0x000fc800078e0212 */
[----:B------:R-:W-:-:S07]  /*3b40*/  VIADD R19, R18, 0x80 ;  /* 0x0000008012137836 */ /* 0x000fce0000000000 */
.L_x_11981:
[----:B------:R-:W-:Y:S05]  /*3b50*/  BSYNC B6 ;  /* 0x0000000000067941 */ /* 0x000fea0003800000 */
.L_x_11980:
        /* <DEDUP_REMOVED lines=307> */
.L_x_12055:
        /* <DEDUP_REMOVED lines=21> */
.L_x_12059:
[----:B------:R-:W2:Y:S02]  /*4fe0*/  LDG.E.U8 R2, desc[UR36][R4.64] ;  /* 0x0000002404027981 */ /* 0x000ea4000c1e1100 */
[----:B--2---:R-:W0:Y:S01]  /*4ff0*/  I2F.F64.U16 R2, R2 ;  /* 0x0000000200027312 */ /* 0x004e220000101800 */
[----:B------:R-:W-:Y:S05]  /*5000*/  BRA `(.L_x_12061) ;  /* 0x0000000c00707947 */ /* 0x000fea0003800000 */
.L_x_12058:
        /* <DEDUP_REMOVED lines=9> */
.L_x_12063:
[----:B------:R-:W2:Y:S02]  /*50a0*/  LDG.E R2, desc[UR36][R4.64] ;  /* 0x0000002404027981 */ /* 0x000ea4000c1e1900 */
[----:B--2---:R-:W0:Y:S01]  /*50b0*/  I2F.F64 R2, R2 ;  /* 0x0000000200027312 */ /* 0x004e220000201c00 */
[----:B------:R-:W-:Y:S05]  /*50c0*/  BRA `(.L_x_12061) ;  /* 0x0000000c00407947 */ /* 0x000fea0003800000 */
.L_x_12062:
[----:B------:R-:W2:Y:S02]  /*50d0*/  LDG.E.U16 R2, desc[UR36][R4.64] ;  /* 0x0000002404027981 */ /* 0x000ea4000c1e1500 */
[----:B--2---:R-:W0:Y:S01]  /*50e0*/  I2F.F64.S16 R2, R2 ;  /* 0x0000000200027312 */ /* 0x004e220000101c00 */
[----:B------:R-:W-:Y:S05]  /*50f0*/  BRA `(.L_x_12061) ;  /* 0x0000000c00347947 */ /* 0x000fea0003800000 */
.L_x_12057:
        /* <DEDUP_REMOVED lines=10> */
.L_x_12065:
[----:B------:R-:W2:Y:S02]  /*51a0*/  LDG.E.U16 R0, desc[UR36][R4.64] ;  /* 0x0000002404007981 */ /* 0x000ea4000c1e1500 */
[----:B--2---:R-:W-:-:S05]  /*51b0*/  HADD2.F32 R0, -RZ, R0.H0_H0 ;  /* 0x20000000ff007230 */ /* 0x004fca0000004100 */
[----:B------:R-:W-:-:S04]  /*51c0*/  FMUL.FTZ R0, R0, 1 ;  /* 0x3f80000000007820 */ /* 0x000fc80000410000 */
[----:B------:R0:W1:Y:S01]  /*51d0*/  F2F.F64.F32 R2, R0 ;  /* 0x0000000000027310 */ /* 0x0000620000201800 */
[----:B------:R-:W-:Y:S05]  /*51e0*/  BRA `(.L_x_12061) ;  /* 0x0000000800f87947 */ /* 0x000fea0003800000 */
.L_x_12064:
        /* <DEDUP_REMOVED lines=10> */
.L_x_12067:
[----:B------:R-:W2:Y:S02]  /*5290*/  LDG.E.U16 R4, desc[UR36][R4.64] ;  /* 0x0000002404047981 */ /* 0x000ea4000c1e1500 */
[----:B--2---:R-:W-:-:S05]  /*52a0*/  HADD2.F32 R0, -RZ, R4.H0_H0 ;  /* 0x20000004ff007230 */ /* 0x004fca0000004100 */
[----:B------:R-:W-:-:S04]  /*52b0*/  FMUL.FTZ R0, R0, 1 ;  /* 0x3f80000000007820 */ /* 0x000fc80000410000 */
[----:B------:R0:W1:Y:S01]  /*52c0*/  F2F.F64.F32 R2, R0 ;  /* 0x0000000000027310 */ /* 0x0000620000201800 */
[----:B------:R-:W-:Y:S05]  /*52d0*/  BRA `(.L_x_12061) ;  /* 0x0000000800bc7947 */ /* 0x000fea0003800000 */
.L_x_12066:
[----:B------:R0:W5:Y:S01]  /*52e0*/  LDG.E.64 R2, desc[UR36][R4.64] ;  /* 0x0000002404027981 */ /* 0x000162000c1e1b00 */
[----:B------:R-:W-:Y:S05]  /*52f0*/  BRA `(.L_x_12061) ;  /* 0x0000000800b47947 */ /* 0x000fea0003800000 */
.L_x_12056:
        /* <DEDUP_REMOVED lines=13> */
.L_x_12070:
[----:B------:R0:W5:Y:S01]  /*53d0*/  LDG.E.64 R2, desc[UR36][R4.64] ;  /* 0x0000002404027981 */ /* 0x000162000c1e1b00 */
[----:B------:R-:W-:Y:S05]  /*53e0*/  BRA `(.L_x_12061) ;  /* 0x0000000800787947 */ /* 0x000fea0003800000 */
.L_x_12069:
        /* <DEDUP_REMOVED lines=28> */
.L_x_12072:
        /* <DEDUP_REMOVED lines=13> */
[----:B------:R-:W3:Y:S01]  /*5680*/  F2F.F64.F32 R2, R2 ;  /* 0x0000000200027310 */ /* 0x000ee20000201800 */
[----:B------:R-:W-:Y:S05]  /*5690*/  BRA `(.L_x_12061) ;  /* 0x0000000400cc7947 */ /* 0x000fea0003800000 */
.L_x_12071:
[----:B------:R-:W2:Y:S02]  /*56a0*/  LDG.E.U16 R0, desc[UR36][R4.64] ;  /* 0x0000002404007981 */ /* 0x000ea4000c1e1500 */
[----:B--2---:R-:W-:-:S04]  /*56b0*/  IMAD.U32 R0, R0, 0x10000, RZ ;  /* 0x0001000000007824 */ /* 0x004fc800078e00ff */
[----:B------:R-:W-:-:S04]  /*56c0*/  FMUL.FTZ R0, R0, 1 ;  /* 0x3f80000000007820 */ /* 0x000fc80000410000 */
[----:B------:R1:W2:Y:S01]  /*56d0*/  F2F.F64.F32 R2, R0 ;  /* 0x0000000000027310 */ /* 0x0002a20000201800 */
[----:B------:R-:W-:Y:S05]  /*56e0*/  BRA `(.L_x_12061) ;  /* 0x0000000400b87947 */ /* 0x000fea0003800000 */
.L_x_12068:
        /* <DEDUP_REMOVED lines=11> */
.L_x_12075:
        /* <DEDUP_REMOVED lines=21> */
.L_x_12079:
[----:B------:R-:W-:Y:S05]  /*58f0*/  BSYNC B1 ;  /* 0x0000000000017941 */ /* 0x000fea0003800000 */
.L_x_12078:
[----:B------:R-:W-:Y:S01]  /*5900*/  LEA R3, R0, 0x3b800000, 0x17 ;  /* 0x3b80000000037811 */ /* 0x000fe200078eb8ff */
[----:B------:R-:W-:-:S05]  /*5910*/  IMAD.SHL.U32 R0, R2, 0x100000, RZ ;  /* 0x0010000002007824 */ /* 0x000fca00078e00ff */
[----:B------:R-:W-:-:S07]  /*5920*/  LOP3.LUT R0, R3, R0, R4, 0xfe, !PT ;  /* 0x0000000003007212 */ /* 0x000fce00078efe04 */
.L_x_12077:
[----:B------:R-:W-:Y:S05]  /*5930*/  BSYNC B0 ;  /* 0x0000000000007941 */ /* 0x000fea0003800000 */
.L_x_12076:
[----:B------:R-:W-:-:S04]  /*5940*/  FMUL.FTZ R0, R0, 1 ;  /* 0x3f80000000007820 */ /* 0x000fc80000410000 */
[----:B------:R0:W1:Y:S01]  /*5950*/  F2F.F64.F32 R2, R0 ;  /* 0x0000000000027310 */ /* 0x0000620000201800 */
[----:B------:R-:W-:Y:S05]  /*5960*/  BRA `(.L_x_12061) ;  /* 0x0000000400187947 */ /* 0x000fea0003800000 */
.L_x_12074:
        /* <DEDUP_REMOVED lines=21> */
.L_x_12083:
[----:B------:R-:W-:Y:S05]  /*5ac0*/  BSYNC B1 ;  /* 0x0000000000017941 */ /* 0x000fea0003800000 */
.L_x_12082:
[----:B------:R-:W-:Y:S01]  /*5ad0*/  LEA R3, R0, 0x37800000, 0x17 ;  /* 0x3780000000037811 */ /* 0x000fe200078eb8ff */
[----:B------:R-:W-:-:S05]  /*5ae0*/  IMAD.SHL.U32 R0, R2, 0x200000, RZ ;  /* 0x0020000002007824 */ /* 0x000fca00078e00ff */
[----:B------:R-:W-:-:S07]  /*5af0*/  LOP3.LUT R0, R3, R0, R4, 0xfe, !PT ;  /* 0x0000000003007212 */ /* 0x000fce00078efe04 */
.L_x_12081:
[----:B------:R-:W-:Y:S05]  /*5b00*/  BSYNC B0 ;  /* 0x0000000000007941 */ /* 0x000fea0003800000 */
.L_x_12080:
[----:B------:R-:W-:-:S04]  /*5b10*/  FMUL.FTZ R0, R0, 1 ;  /* 0x3f80000000007820 */ /* 0x000fc80000410000 */
[----:B------:R0:W1:Y:S01]  /*5b20*/  F2F.F64.F32 R2, R0 ;  /* 0x0000000000027310 */ /* 0x0000620000201800 */
[----:B------:R-:W-:Y:S05]  /*5b30*/  BRA `(.L_x_12061) ;  /* 0x0000000000a47947 */ /* 0x000fea0003800000 */
.L_x_12073:
        /* <DEDUP_REMOVED lines=14> */
.L_x_12087:
[----:B------:R-:W-:Y:S05]  /*5c20*/  BSYNC B0 ;  /* 0x0000000000007941 */ /* 0x000fea0003800000 */
.L_x_12086:
[----:B------:R-:W-:-:S04]  /*5c30*/  FMUL.FTZ R0, R0, 1 ;  /* 0x3f80000000007820 */ /* 0x000fc80000410000 */
[----:B------:R0:W1:Y:S01]  /*5c40*/  F2F.F64.F32 R2, R0 ;  /* 0x0000000000027310 */ /* 0x0000620000201800 */
[----:B------:R-:W-:Y:S05]  /*5c50*/  BRA `(.L_x_12061) ;  /* 0x00000000005c7947 */ /* 0x000fea0003800000 */
.L_x_12060:
        /* <DEDUP_REMOVED lines=16> */
.L_x_12088:
[----:B------:R-:W-:Y:S01]  /*5d60*/  CS2R R2, SRZ ;  /* 0x0000000000027805 */ /* 0x000fe2000001ff00 */
[----:B------:R-:W-:Y:S06]  /*5d70*/  BRA `(.L_x_12061) ;  /* 0x0000000000147947 */ /* 0x000fec0003800000 */
.L_x_12085:
[----:B------:R-:W2:Y:S02]  /*5d80*/  LDG.E.64 R2, desc[UR36][R4.64] ;  /* 0x0000002404027981 */ /* 0x000ea4000c1e1b00 */
[----:B--2---:R-:W0:Y:S01]  /*5d90*/  I2F.F64.U64 R2, R2 ;  /* 0x0000000200027312 */ /* 0x004e220000301800 */
[----:B------:R-:W-:Y:S05]  /*5da0*/  BRA `(.L_x_12061) ;  /* 0x0000000000087947 */ /* 0x000fea0003800000 */
.L_x_12084:
[----:B------:R-:W2:Y:S02]  /*5db0*/  LDG.E R2, desc[UR36][R4.64] ;  /* 0x0000002404027981 */ /* 0x000ea4000c1e1900 */
[----:B--2---:R-:W0:Y:S02]  /*5dc0*/  I2F.F64.U32 R2, R2 ;  /* 0x0000000200027312 */ /* 0x004e240000201800 */
.L_x_12061:
[-C--:B012345:R-:W-:Y:S01]  /*5dd0*/  DMUL R4, R2, R2.reuse ;  /* 0x0000000202047228 */ /* 0x0bffe20000000000 */
        /* <DEDUP_REMOVED lines=77> */
.L_x_12090:
        /* <DEDUP_REMOVED lines=35> */
.L_x_12091:
[----:B------:R-:W-:Y:S05]  /*64e0*/  BSYNC B0 ;  /* 0x0000000000007941 */ /* 0x000fea0003800000 */
.L_x_12089:
[----:B------:R-:W0:Y:S01]  /*64f0*/  LDC.U8 R6, c[0x0][0x421] ;  /* 0x00010840ff067b82 */ /* 0x000e220000000000 */
[----:B------:R-:W-:Y:S02]  /*6500*/  DADD R4, R4, 1 ;  /* 0x3ff0000004047429 */ /* 0x000fe40000000000 */
[----:B------:R-:W-:-:S08]  /*6510*/  DMUL R2, R2, 0.5 ;  /* 0x3fe0000002027828 */ /* 0x000fd00000000000 */
[----:B------:R-:W-:Y:S01]  /*6520*/  DMUL R4, R4, R2 ;  /* 0x0000000204047228 */ /* 0x000fe20000000000 */
        /* <DEDUP_REMOVED lines=14> */
.L_x_12095:
[----:B------:R-:W0:Y:S02]  /*6610*/  F2I.S64.F64.TRUNC R4, R4 ;  /* 0x0000000400047311 */ /* 0x000e24000030d900 */
[----:B0-----:R-:W-:-:S05]  /*6620*/  IMAD.MOV.U32 R3, RZ, RZ, R4 ;  /* 0x000000ffff037224 */ /* 0x001fca00078e0004 */
[----:B------:R0:W-:Y:S01]  /*6630*/  STG.E.U8 desc[UR36][R16.64], R3 ;  /* 0x0000000310007986 */ /* 0x0001e2000c101124 */
[----:B------:R-:W-:Y:S05]  /*6640*/  BRA `(.L_x_12097) ;  /* 0x0000000c00f87947 */ /* 0x000fea0003800000 */
.L_x_12094:
        /* <DEDUP_REMOVED lines=9> */
.L_x_12099:
[----:B------:R-:W0:Y:S02]  /*66e0*/  F2I.F64.TRUNC R5, R4 ;  /* 0x0000000400057311 */ /* 0x000e24000030d100 */
[----:B0-----:R0:W-:Y:S01]  /*66f0*/  STG.E desc[UR36][R16.64], R5 ;  /* 0x0000000510007986 */ /* 0x0011e2000c101924 */
[----:B------:R-:W-:Y:S05]  /*6700*/  BRA `(.L_x_12097) ;  /* 0x0000000c00c87947 */ /* 0x000fea0003800000 */
.L_x_12098:
[----:B------:R-:W0:Y:S02]  /*6710*/  F2I.F64.TRUNC R5, R4 ;  /* 0x0000000400057311 */ /* 0x000e24000030d100 */
[----:B0-----:R0:W-:Y:S01]  /*6720*/  STG.E.U16 desc[UR36][R16.64], R5 ;  /* 0x0000000510007986 */ /* 0x0011e2000c101524 */
[----:B------:R-:W-:Y:S05]  /*6730*/  BRA `(.L_x_12097) ;  /* 0x0000000c00bc7947 */ /* 0x000fea0003800000 */
.L_x_12093:
        /* <DEDUP_REMOVED lines=13> */
.L_x_12101:
        /* <DEDUP_REMOVED lines=8> */
.L_x_12100:
        /* <DEDUP_REMOVED lines=14> */
.L_x_12103:
        /* <DEDUP_REMOVED lines=9> */
.L_x_12102:
[----:B------:R0:W-:Y:S01]  /*6a00*/  STG.E.64 desc[UR36][R16.64], R4 ;  /* 0x0000000410007986 */ /* 0x0001e2000c101b24 */
[----:B------:R-:W-:Y:S05]  /*6a10*/  BRA `(.L_x_12097) ;  /* 0x0000000c00047947 */ /* 0x000fea0003800000 */
.L_x_12092:
        /* <DEDUP_REMOVED lines=12> */
.L_x_12106:
[----:B------:R-:W-:-:S05]  /*6ae0*/  CS2R R6, SRZ ;  /* 0x0000000000067805 */ /* 0x000fca000001ff00 */
[----:B------:R0:W-:Y:S01]  /*6af0*/  STG.E.128 desc[UR36][R16.64], R4 ;  /* 0x0000000410007986 */ /* 0x0001e2000c101d24 */
[----:B------:R-:W-:Y:S05]  /*6b00*/  BRA `(.L_x_12097) ;  /* 0x0000000800c87947 */ /* 0x000fea0003800000 */
.L_x_12105:
        /* <DEDUP_REMOVED lines=25> */
.L_x_12110:
[----:B------:R-:W-:Y:S05]  /*6ca0*/  BSYNC B0 ;  /* 0x0000000000007941 */ /* 0x000fea0003800000 */
.L_x_12109:
[----:B------:R-:W-:-:S05]  /*6cb0*/  LOP3.LUT R3, R0, R3, RZ, 0xfc, !PT ;  /* 0x0000000300037212 */ /* 0x000fca00078efcff */
[----:B------:R0:W-:Y:S01]  /*6cc0*/  STG.E.U8 desc[UR36][R16.64], R3 ;  /* 0x0000000310007986 */ /* 0x0001e2000c101124 */
[----:B------:R-:W-:Y:S05]  /*6cd0*/  BRA `(.L_x_12097) ;  /* 0x0000000800547947 */ /* 0x000fea0003800000 */
.L_x_12108:
        /* <DEDUP_REMOVED lines=17> */
.L_x_12112:
[----:B------:R-:W-:Y:S02]  /*6df0*/  ISETP.GT.U32.AND P0, PT, R2, 0x7f800000, PT ;  /* 0x7f8000000200780c */ /* 0x000fe40003f04070 */
[----:B------:R-:W-:-:S04]  /*6e00*/  MOV R0, 0x7f ;  /* 0x0000007f00007802 */ /* 0x000fc80000000f00 */
[----:B------:R-:W-:-:S07]  /*6e10*/  SEL R0, R0, 0x7c, P0 ;  /* 0x0000007c00007807 */ /* 0x000fce0000000000 */
.L_x_12113:
[----:B------:R-:W-:Y:S05]  /*6e20*/  BSYNC B0 ;  /* 0x0000000000007941 */ /* 0x000fea0003800000 */
.L_x_12111:
[----:B------:R-:W-:-:S04]  /*6e30*/  LOP3.LUT R2, R3, 0x80000000, RZ, 0xc0, !PT ;  /* 0x8000000003027812 */ /* 0x000fc800078ec0ff */
[----:B------:R-:W-:-:S04]  /*6e40*/  SHF.R.U32.HI R3, RZ, 0x18, R2 ;  /* 0x00000018ff037819 */ /* 0x000fc80000011602 */
[----:B------:R-:W-:-:S05]  /*6e50*/  LOP3.LUT R3, R0, R3, RZ, 0xfc, !PT ;  /* 0x0000000300037212 */ /* 0x000fca00078efcff */
[----:B------:R0:W-:Y:S01]  /*6e60*/  STG.E.U8 desc[UR36][R16.64], R3 ;  /* 0x0000000310007986 */ /* 0x0001e2000c101124 */
[----:B------:R-:W-:Y:S05]  /*6e70*/  BRA `(.L_x_12097) ;  /* 0x0000000400ec7947 */ /* 0x000fea0003800000 */
.L_x_12107:
        /* <DEDUP_REMOVED lines=8> */
.L_x_12104:
        /* <DEDUP_REMOVED lines=11> */
.L_x_12116:
        /* <DEDUP_REMOVED lines=21> */
.L_x_12119:
[----:B------:R-:W-:-:S04]  /*7100*/  LOP3.LUT R2, R3, 0x80000000, RZ, 0xc0, !PT ;  /* 0x8000000003027812 */ /* 0x000fc800078ec0ff */
[----:B------:R-:W-:-:S04]  /*7110*/  SHF.R.U32.HI R3, RZ, 0x18, R2 ;  /* 0x00000018ff037819 */ /* 0x000fc80000011602 */
[----:B------:R-:W-:-:S04]  /*7120*/  LOP3.LUT R0, R0, R3, RZ, 0xfc, !PT ;  /* 0x0000000300007212 */ /* 0x000fc800078efcff */
[----:B------:R-:W-:-:S07]  /*7130*/  PRMT R8, R0, 0x7610, R8 ;  /* 0x0000761000087816 */ /* 0x000fce0000000008 */
.L_x_12118:
[----:B------:R-:W-:Y:S05]  /*7140*/  BSYNC B0 ;  /* 0x0000000000007941 */ /* 0x000fea0003800000 */
.L_x_12117:
[----:B------:R3:W-:Y:S01]  /*7150*/  STG.E.U8 desc[UR36][R16.64], R8 ;  /* 0x0000000810007986 */ /* 0x0007e2000c101124 */
[----:B------:R-:W-:Y:S05]  /*7160*/  BRA `(.L_x_12097) ;  /* 0x0000000400307947 */ /* 0x000fea0003800000 */
.L_x_12115:
        /* <DEDUP_REMOVED lines=21> */
.L_x_12122:
[----:B------:R-:W-:-:S04]  /*72c0*/  LOP3.LUT R2, R3, 0x80000000, RZ, 0xc0, !PT ;  /* 0x8000000003027812 */ /* 0x000fc800078ec0ff */
[----:B------:R-:W-:-:S04]  /*72d0*/  SHF.R.U32.HI R3, RZ, 0x18, R2 ;  /* 0x00000018ff037819 */ /* 0x000fc80000011602 */
[----:B------:R-:W-:-:S04]  /*72e0*/  LOP3.LUT R0, R0, R3, RZ, 0xfc, !PT ;  /* 0x0000000300007212 */ /* 0x000fc800078efcff */
[----:B------:R-:W-:-:S07]  /*72f0*/  PRMT R8, R0, 0x7610, R8 ;  /* 0x0000761000087816 */ /* 0x000fce0000000008 */
.L_x_12121:
[----:B------:R-:W-:Y:S05]  /*7300*/  BSYNC B0 ;  /* 0x0000000000007941 */ /* 0x000fea0003800000 */
.L_x_12120:
[----:B------:R0:W-:Y:S01]  /*7310*/  STG.E.U8 desc[UR36][R16.64], R8 ;  /* 0x0000000810007986 */ /* 0x0001e2000c101124 */
[----:B------:R-:W-:Y:S05]  /*7320*/  BRA `(.L_x_12097) ;  /* 0x0000000000c07947 */ /* 0x000fea0003800000 */
.L_x_12114:
        /* <DEDUP_REMOVED lines=26> */
.L_x_12096:
        /* <DEDUP_REMOVED lines=16> */
.L_x_12125:
[----:B------:R-:W-:Y:S05]  /*75d0*/  BRA `(.L_x_12097) ;  /* 0x0000000000147947 */ /* 0x000fea0003800000 */
.L_x_12124:
[----:B------:R-:W0:Y:S02]  /*75e0*/  F2I.U64.F64.TRUNC R4, R4 ;  /* 0x0000000400047311 */ /* 0x000e24000030d800 */
[----:B0-----:R2:W-:Y:S01]  /*75f0*/  STG.E.64 desc[UR36][R16.64], R4 ;  /* 0x0000000410007986 */ /* 0x0015e2000c101b24 */
[----:B------:R-:W-:Y:S05]  /*7600*/  BRA `(.L_x_12097) ;  /* 0x0000000000087947 */ /* 0x000fea0003800000 */
.L_x_12123:
[----:B------:R-:W0:Y:S02]  /*7610*/  F2I.U32.F64.TRUNC R5, R4 ;  /* 0x0000000400057311 */ /* 0x000e24000030d000 */
[----:B0-----:R0:W-:Y:S02]  /*7620*/  STG.E desc[UR36][R16.64], R5 ;  /* 0x0000000510007986 */ /* 0x0011e4000c101924 */
.L_x_12097:
[----:B------:R-:W-:-:S07]  /*7630*/  VIADD R19, R19, 0x80 ;  /* 0x0000008013137836 */ /* 0x000fce0000000000 */
.L_x_12054:
[----:B------:R-:W-:Y:S05]  /*7640*/  BSYNC B6 ;  /* 0x0000000000067941 */ /* 0x000fea0003800000 */
.L_x_12053:
        /* <DEDUP_REMOVED lines=307> */
.L_x_12128:
        /* <DEDUP_REMOVED lines=21> */
.L_x_12132:
[----:B------:R-:W2:Y:S02]  /*8ad0*/  LDG.E.U8 R2, desc[UR36][R4.64] ;  /* 0x0000002404027981 */ /* 0x000ea4000c1e1100 */
[----:B--2---:R-:W0:Y:S01]  /*8ae0*/  I2F.F64.U16 R2, R2 ;  /* 0x0000000200027312 */ /* 0x004e220000101800 */
[----:B------:R-:W-:Y:S05]  /*8af0*/  BRA `(.L_x_12134) ;  /* 0x0000000c00707947 */ /* 0x000fea0003800000 */
.L_x_12131:
        /* <DEDUP_REMOVED lines=9> */
.L_x_12136:
[----:B------:R-:W2:Y:S02]  /*8b90*/  LDG.E R2, desc[UR36][R4.64] ;  /* 0x0000002404027981 */ /* 0x000ea4000c1e1900 */
[----:B--2---:R-:W0:Y:S01]  /*8ba0*/  I2F.F64 R2, R2 ;  /* 0x0000000200027312 */ /* 0x004e220000201c00 */
[----:B------:R-:W-:Y:S05]  /*8bb0*/  BRA `(.L_x_12134) ;  /* 0x0000000c00407947 */ /* 0x000fea0003800000 */
.L_x_12135:
[----:B------:R-:W2:Y:S02]  /*8bc0*/  LDG.E.U16 R2, desc[UR36][R4.64] ;  /* 0x0000002404027981 */ /* 0x000ea4000c1e1500 */
[----:B--2---:R-:W0:Y:S01]  /*8bd0*/  I2F.F64.S16 R2, R2 ;  /* 0x0000000200027312 */ /* 0x004e220000101c00 */
[----:B------:R-:W-:Y:S05]  /*8be0*/  BRA `(.L_x_12134) ;  /* 0x0000000c00347947 */ /* 0x000fea0003800000 */
.L_x_12130:
        /* <DEDUP_REMOVED lines=10> */
.L_x_12138:
[----:B------:R-:W2:Y:S02]  /*8c90*/  LDG.E.U16 R0, desc[UR36][R4.64] ;  /* 0x0000002404007981 */ /* 0x000ea4000c1e1500 */
[----:B--2---:R-:W-:-:S05]  /*8ca0*/  HADD2.F32 R0, -RZ, R0.H0_H0 ;  /* 0x20000000ff007230 */ /* 0x004fca0000004100 */
[----:B------:R-:W-:-:S04]  /*8cb0*/  FMUL.FTZ R0, R0, 1 ;  /* 0x3f80000000007820 */ /* 0x000fc80000410000 */
[----:B------:R0:W1:Y:S01]  /*8cc0*/  F2F.F64.F32 R2, R0 ;  /* 0x0000000000027310 */ /* 0x0000620000201800 */
[----:B------:R-:W-:Y:S05]  /*8cd0*/  BRA `(.L_x_12134) ;  /* 0x0000000800f87947 */ /* 0x000fea0003800000 */
.L_x_12137:
        /* <DEDUP_REMOVED lines=10> */
.L_x_12140:
[----:B------:R-:W2:Y:S02]  /*8d80*/  LDG.E.U16 R4, desc[UR36][R4.64] ;  /* 0x0000002404047981 */ /* 0x000ea4000c1e1500 */
[----:B--2---:R-:W-:-:S05]  /*8d90*/  HADD2.F32 R0, -RZ, R4.H0_H0 ;  /* 0x20000004ff007230 */ /* 0x004fca0000004100 */
[----:B------:R-:W-:-:S04]  /*8da0*/  FMUL.FTZ R0, R0, 1 ;  /* 0x3f80000000007820 */ /* 0x000fc80000410000 */
[----:B------:R0:W1:Y:S01]  /*8db0*/  F2F.F64.F32 R2, R0 ;  /* 0x0000000000027310 */ /* 0x0000620000201800 */
[----:B------:R-:W-:Y:S05]  /*8dc0*/  BRA `(.L_x_12134) ;  /* 0x0000000800bc7947 */ /* 0x000fea0003800000 */
.L_x_12139:
[----:B------:R0:W5:Y:S01]  /*8dd0*/  LDG.E.64 R2, desc[UR36][R4.64] ;  /* 0x0000002404027981 */ /* 0x000162000c1e1b00 */
[----:B------:R-:W-:Y:S05]  /*8de0*/  BRA `(.L_x_12134) ;  /* 0x0000000800b47947 */ /* 0x000fea0003800000 */
.L_x_12129:
        /* <DEDUP_REMOVED lines=13> */
.L_x_12143:
[----:B------:R0:W5:Y:S01]  /*8ec0*/  LDG.E.64 R2, desc[UR36][R4.64] ;  /* 0x0000002404027981 */ /* 0x000162000c1e1b00 */
[----:B------:R-:W-:Y:S05]  /*8ed0*/  BRA `(.L_x_12134) ;  /* 0x0000000800787947 */ /* 0x000fea0003800000 */
.L_x_12142:
        /* <DEDUP_REMOVED lines=28> */
.L_x_12145:
        /* <DEDUP_REMOVED lines=15> */
.L_x_12144:
[----:B------:R-:W2:Y:S02]  /*9190*/  LDG.E.U16 R0, desc[UR36][R4.64] ;  /* 0x0000002404007981 */ /* 0x000ea4000c1e1500 */
[----:B--2---:R-:W-:-:S04]  /*91a0*/  IMAD.U32 R0, R0, 0x10000, RZ ;  /* 0x0001000000007824 */ /* 0x004fc800078e00ff */
[----:B------:R-:W-:-:S04]  /*91b0*/  FMUL.FTZ R0, R0, 1 ;  /* 0x3f80000000007820 */ /* 0x000fc80000410000 */
[----:B------:R0:W1:Y:S01]  /*91c0*/  F2F.F64.F32 R2, R0 ;  /* 0x0000000000027310 */ /* 0x0000620000201800 */
[----:B------:R-:W-:Y:S05]  /*91d0*/  BRA `(.L_x_12134) ;  /* 0x0000000400b87947 */ /* 0x000fea0003800000 */
.L_x_12141:
        /* <DEDUP_REMOVED lines=11> */
.L_x_12148:
        /* <DEDUP_REMOVED lines=21> */
.L_x_12152:
[----:B------:R-:W-:Y:S05]  /*93e0*/  BSYNC B1 ;  /* 0x0000000000017941 */ /* 0x000fea0003800000 */
.L_x_12151:
[----:B------:R-:W-:Y:S01]  /*93f0*/  LEA R3, R0, 0x3b800000, 0x17 ;  /* 0x3b80000000037811 */ /* 0x000fe200078eb8ff */
[----:B------:R-:W-:-:S05]  /*9400*/  IMAD.SHL.U32 R0, R2, 0x100000, RZ ;  /* 0x0010000002007824 */ /* 0x000fca00078e00ff */
[----:B------:R-:W-:-:S07]  /*9410*/  LOP3.LUT R0, R3, R0, R4, 0xfe, !PT ;  /* 0x0000000003007212 */ /* 0x000fce00078efe04 */
.L_x_12150:
[----:B------:R-:W-:Y:S05]  /*9420*/  BSYNC B0 ;  /* 0x0000000000007941 */ /* 0x000fea0003800000 */
.L_x_12149:
[----:B------:R-:W-:-:S04]  /*9430*/  FMUL.FTZ R0, R0, 1 ;  /* 0x3f80000000007820 */ /* 0x000fc80000410000 */
[----:B------:R1:W2:Y:S01]  /*9440*/  F2F.F64.F32 R2, R0 ;  /* 0x0000000000027310 */ /* 0x0002a20000201800 */
[----:B------:R-:W-:Y:S05]  /*9450*/  BRA `(.L_x_12134) ;  /* 0x0000000400187947 */ /* 0x000fea0003800000 */
.L_x_12147:
        /* <DEDUP_REMOVED lines=21> */
.L_x_12156:
[----:B------:R-:W-:Y:S05]  /*95b0*/  BSYNC B1 ;  /* 0x0000000000017941 */ /* 0x000fea0003800000 */
.L_x_12155:
[----:B------:R-:W-:Y:S01]  /*95c0*/  LEA R3, R0, 0x37800000, 0x17 ;  /* 0x3780000000037811 */ /* 0x000fe200078eb8ff */
[----:B------:R-:W-:-:S05]  /*95d0*/  IMAD.SHL.U32 R0, R2, 0x200000, RZ ;  /* 0x0020000002007824 */ /* 0x000fca00078e00ff */
[----:B------:R-:W-:-:S07]  /*95e0*/  LOP3.LUT R0, R3, R0, R4, 0xfe, !PT ;  /* 0x0000000003007212 */ /* 0x000fce00078efe04 */
.L_x_12154:
[----:B------:R-:W-:Y:S05]  /*95f0*/  BSYNC B0 ;  /* 0x0000000000007941 */ /* 0x000fea0003800000 */
.L_x_12153:
[----:B------:R-:W-:-:S04]  /*9600*/  FMUL.FTZ R0, R0, 1 ;  /* 0x3f80000000007820 */ /* 0x000fc80000410000 */
[----:B------:R3:W4:Y:S01]  /*9610*/  F2F.F64.F32 R2, R0 ;  /* 0x0000000000027310 */ /* 0x0007220000201800 */
[----:B------:R-:W-:Y:S05]  /*9620*/  BRA `(.L_x_12134) ;  /* 0x0000000000a47947 */ /* 0x000fea0003800000 */
.L_x_12146:
        /* <DEDUP_REMOVED lines=14> */
.L_x_12160:
[----:B------:R-:W-:Y:S05]  /*9710*/  BSYNC B0 ;  /* 0x0000000000007941 */ /* 0x000fea0003800000 */
.L_x_12159:
[----:B------:R-:W-:-:S04]  /*9720*/  FMUL.FTZ R0, R0, 1 ;  /* 0x3f80000000007820 */ /* 0x000fc80000410000 */
[----:B------:R0:W1:Y:S01]  /*9730*/  F2F.F64.F32 R2, R0 ;  /* 0x0000000000027310 */ /* 0x0000620000201800 */
[----:B------:R-:W-:Y:S05]  /*9740*/  BRA `(.L_x_12134) ;  /* 0x00000000005c7947 */ /* 0x000fea0003800000 */
.L_x_12133:
        /* <DEDUP_REMOVED lines=16> */
.L_x_12161:
[----:B------:R-:W-:Y:S01]  /*9850*/  CS2R R2, SRZ ;  /* 0x0000000000027805 */ /* 0x000fe2000001ff00 */
[----:B------:R-:W-:Y:S06]  /*9860*/  BRA `(.L_x_12134) ;  /* 0x0000000000147947 */ /* 0x000fec0003800000 */
.L_x_12158:
[----:B------:R-:W2:Y:S02]  /*9870*/  LDG.E.64 R2, desc[UR36][R4.64] ;  /* 0x0000002404027981 */ /* 0x000ea4000c1e1b00 */
[----:B--2---:R-:W0:Y:S01]  /*9880*/  I2F.F64.U64 R2, R2 ;  /* 0x0000000200027312 */ /* 0x004e220000301800 */
[----:B------:R-:W-:Y:S05]  /*9890*/  BRA `(.L_x_12134) ;  /* 0x0000000000087947 */ /* 0x000fea0003800000 */
.L_x_12157:
[----:B------:R-:W2:Y:S02]  /*98a0*/  LDG.E R2, desc[UR36][R4.64] ;  /* 0x0000002404027981 */ /* 0x000ea4000c1e1900 */
[----:B--2---:R-:W0:Y:S02]  /*98b0*/  I2F.F64.U32 R2, R2 ;  /* 0x0000000200027312 */ /* 0x004e240000201800 */
.L_x_12134:
        /* <DEDUP_REMOVED lines=78> */
.L_x_12163:
        /* <DEDUP_REMOVED lines=35> */
.L_x_12164:
[----:B------:R-:W-:Y:S05]  /*9fd0*/  BSYNC B0 ;  /* 0x0000000000007941 */ /* 0x000fea0003800000 */
.L_x_12162:
        /* <DEDUP_REMOVED lines=18> */
.L_x_12168:
[----:B------:R-:W0:Y:S02]  /*a100*/  F2I.S64.F64.TRUNC R4, R4 ;  /* 0x0000000400047311 */ /* 0x000e24000030d900 */
[----:B0-----:R-:W-:-:S05]  /*a110*/  IMAD.MOV.U32 R3, RZ, RZ, R4 ;  /* 0x000000ffff037224 */ /* 0x001fca00078e0004 */
[----:B------:R0:W-:Y:S01]  /*a120*/  STG.E.U8 desc[UR36][R16.64], R3 ;  /* 0x0000000310007986 */ /* 0x0001e2000c101124 */
[----:B------:R-:W-:Y:S05]  /*a130*/  BRA `(.L_x_12170) ;  /* 0x0000000c00f87947 */ /* 0x000fea0003800000 */
.L_x_12167:
        /* <DEDUP_REMOVED lines=9> */
.L_x_12172:
[----:B------:R-:W0:Y:S02]  /*a1d0*/  F2I.F64.TRUNC R5, R4 ;  /* 0x0000000400057311 */ /* 0x000e24000030d100 */
[----:B0-----:R0:W-:Y:S01]  /*a1e0*/  STG.E desc[UR36][R16.64], R5 ;  /* 0x0000000510007986 */ /* 0x0011e2000c101924 */
[----:B------:R-:W-:Y:S05]  /*a1f0*/  BRA `(.L_x_12170) ;  /* 0x0000000c00c87947 */ /* 0x000fea0003800000 */
.L_x_12171:
[----:B------:R-:W0:Y:S02]  /*a200*/  F2I.F64.TRUNC R5, R4 ;  /* 0x0000000400057311 */ /* 0x000e24000030d100 */
[----:B0-----:R0:W-:Y:S01]  /*a210*/  STG.E.U16 desc[UR36][R16.64], R5 ;  /* 0x0000000510007986 */ /* 0x0011e2000c101524 */
[----:B------:R-:W-:Y:S05]  /*a220*/  BRA `(.L_x_12170) ;  /* 0x0000000c00bc7947 */ /* 0x000fea0003800000 */
.L_x_12166:
        /* <DEDUP_REMOVED lines=13> */
.L_x_12174:
        /* <DEDUP_REMOVED lines=8> */
.L_x_12173:
        /* <DEDUP_REMOVED lines=14> */
.L_x_12176:
        /* <DEDUP_REMOVED lines=9> */
.L_x_12175:
[----:B------:R0:W-:Y:S01]  /*a4f0*/  STG.E.64 desc[UR36][R16.64], R4 ;  /* 0x0000000410007986 */ /* 0x0001e2000c101b24 */
[----:B------:R-:W-:Y:S05]  /*a500*/  BRA `(.L_x_12170) ;  /* 0x0000000c00047947 */ /* 0x000fea0003800000 */
.L_x_12165:
        /* <DEDUP_REMOVED lines=12> */
.L_x_12179:
[----:B------:R-:W-:-:S05]  /*a5d0*/  CS2R R6, SRZ ;  /* 0x0000000000067805 */ /* 0x000fca000001ff00 */
[----:B------:R0:W-:Y:S01]  /*a5e0*/  STG.E.128 desc[UR36][R16.64], R4 ;  /* 0x0000000410007986 */ /* 0x0001e2000c101d24 */
[----:B------:R-:W-:Y:S05]  /*a5f0*/  BRA `(.L_x_12170) ;  /* 0x0000000800c87947 */ /* 0x000fea0003800000 */
.L_x_12178:
        /* <DEDUP_REMOVED lines=25> */
.L_x_12183:
[----:B------:R-:W-:Y:S05]  /*a790*/  BSYNC B0 ;  /* 0x0000000000007941 */ /* 0x000fea0003800000 */
.L_x_12182:
[----:B------:R-:W-:-:S05]  /*a7a0*/  LOP3.LUT R3, R0, R3, RZ, 0xfc, !PT ;  /* 0x0000000300037212 */ /* 0x000fca00078efcff */
[----:B------:R0:W-:Y:S01]  /*a7b0*/  STG.E.U8 desc[UR36][R16.64], R3 ;  /* 0x0000000310007986 */ /* 0x0001e2000c101124 */
[----:B------:R-:W-:Y:S05]  /*a7c0*/  BRA `(.L_x_12170) ;  /* 0x0000000800547947 */ /* 0x000fea0003800000 */
.L_x_12181:
        /* <DEDUP_REMOVED lines=17> */
.L_x_12185:
[----:B------:R-:W-:Y:S01]  /*a8e0*/  IMAD.MOV.U32 R0, RZ, RZ, 0x7f ;  /* 0x0000007fff007424 */ /* 0x000fe200078e00ff */
[----:B------:R-:W-:-:S04]  /*a8f0*/  ISETP.GT.U32.AND P0, PT, R2, 0x7f800000, PT ;  /* 0x7f8000000200780c */ /* 0x000fc80003f04070 */
[----:B------:R-:W-:-:S09]  /*a900*/  SEL R0, R0, 0x7c, P0 ;  /* 0x0000007c00007807 */ /* 0x000fd20000000000 */
.L_x_12186:
[----:B------:R-:W-:Y:S05]  /*a910*/  BSYNC B0 ;  /* 0x0000000000007941 */ /* 0x000fea0003800000 */
.L_x_12184:
[----:B------:R-:W-:-:S04]  /*a920*/  LOP3.LUT R2, R3, 0x80000000, RZ, 0xc0, !PT ;  /* 0x8000000003027812 */ /* 0x000fc800078ec0ff */
[----:B------:R-:W-:-:S04]  /*a930*/  SHF.R.U32.HI R3, RZ, 0x18, R2 ;  /* 0x00000018ff037819 */ /* 0x000fc80000011602 */
[----:B------:R-:W-:-:S05]  /*a940*/  LOP3.LUT R3, R0, R3, RZ, 0xfc, !PT ;  /* 0x0000000300037212 */ /* 0x000fca00078efcff */
[----:B------:R0:W-:Y:S01]  /*a950*/  STG.E.U8 desc[UR36][R16.64], R3 ;  /* 0x0000000310007986 */ /* 0x0001e2000c101124 */
[----:B------:R-:W-:Y:S05]  /*a960*/  BRA `(.L_x_12170) ;  /* 0x0000000400ec7947 */ /* 0x000fea0003800000 */
.L_x_12180:
        /* <DEDUP_REMOVED lines=8> */
.L_x_12177:
        /* <DEDUP_REMOVED lines=11> */
.L_x_12189:
        /* <DEDUP_REMOVED lines=21> */
.L_x_12192:
[----:B------:R-:W-:-:S04]  /*abf0*/  LOP3.LUT R2, R3, 0x80000000, RZ, 0xc0, !PT ;  /* 0x8000000003027812 */ /* 0x000fc800078ec0ff */
[----:B------:R-:W-:-:S04]  /*ac00*/  SHF.R.U32.HI R3, RZ, 0x18, R2 ;  /* 0x00000018ff037819 */ /* 0x000fc80000011602 */
[----:B------:R-:W-:-:S04]  /*ac10*/  LOP3.LUT R0, R0, R3, RZ, 0xfc, !PT ;  /* 0x0000000300007212 */ /* 0x000fc800078efcff */
[----:B------:R-:W-:-:S07]  /*ac20*/  PRMT R8, R0, 0x7610, R8 ;  /* 0x0000761000087816 */ /* 0x000fce0000000008 */
.L_x_12191:
[----:B------:R-:W-:Y:S05]  /*ac30*/  BSYNC B0 ;  /* 0x0000000000007941 */ /* 0x000fea0003800000 */
.L_x_12190:
[----:B------:R3:W-:Y:S01]  /*ac40*/  STG.E.U8 desc[UR36][R16.64], R8 ;  /* 0x0000000810007986 */ /* 0x0007e2000c101124 */
[----:B------:R-:W-:Y:S05]  /*ac50*/  BRA `(.L_x_12170) ;  /* 0x0000000400307947 */ /* 0x000fea0003800000 */
.L_x_12188:
        /* <DEDUP_REMOVED lines=21> */
.L_x_12195:
[----:B------:R-:W-:-:S04]  /*adb0*/  LOP3.LUT R2, R3, 0x80000000, RZ, 0xc0, !PT ;  /* 0x8000000003027812 */ /* 0x000fc800078ec0ff */
[----:B------:R-:W-:-:S04]  /*adc0*/  SHF.R.U32.HI R3, RZ, 0x18, R2 ;  /* 0x00000018ff037819 */ /* 0x000fc80000011602 */
[----:B------:R-:W-:-:S04]  /*add0*/  LOP3.LUT R0, R0, R3, RZ, 0xfc, !PT ;  /* 0x0000000300007212 */ /* 0x000fc800078efcff */
[----:B------:R-:W-:-:S07]  /*ade0*/  PRMT R8, R0, 0x7610, R8 ;  /* 0x0000761000087816 */ /* 0x000fce0000000008 */
.L_x_12194:
[----:B------:R-:W-:Y:S05]  /*adf0*/  BSYNC B0 ;  /* 0x0000000000007941 */ /* 0x000fea0003800000 */
.L_x_12193:
[----:B------:R0:W-:Y:S01]  /*ae00*/  STG.E.U8 desc[UR36][R16.64], R8 ;  /* 0x0000000810007986 */ /* 0x0001e2000c101124 */
[----:B------:R-:W-:Y:S05]  /*ae10*/  BRA `(.L_x_12170) ;  /* 0x0000000000c07947 */ /* 0x000fea0003800000 */
.L_x_12187:
        /* <DEDUP_REMOVED lines=26> */
.L_x_12169:
        /* <DEDUP_REMOVED lines=16> */
.L_x_12198:
[----:B------:R-:W-:Y:S05]  /*b0c0*/  BRA `(.L_x_12170) ;  /* 0x0000000000147947 */ /* 0x000fea0003800000 */
.L_x_12197:
[----:B------:R-:W0:Y:S02]  /*b0d0*/  F2I.U64.F64.TRUNC R4, R4 ;  /* 0x0000000400047311 */ /* 0x000e24000030d800 */
[----:B0-----:R1:W-:Y:S01]  /*b0e0*/  STG.E.64 desc[UR36][R16.64], R4 ;  /* 0x0000000410007986 */ /* 0x0013e2000c101b24 */
[----:B------:R-:W-:Y:S05]  /*b0f0*/  BRA `(.L_x_12170) ;  /* 0x0000000000087947 */ /* 0x000fea0003800000 */
.L_x_12196:
[----:B------:R-:W0:Y:S02]  /*b100*/  F2I.U32.F64.TRUNC R5, R4 ;  /* 0x0000000400057311 */ /* 0x000e24000030d000 */
[----:B0-----:R2:W-:Y:S02]  /*b110*/  STG.E desc[UR36][R16.64], R5 ;  /* 0x0000000510007986 */ /* 0x0015e4000c101924 */
.L_x_12170:
[----:B------:R-:W-:-:S07]  /*b120*/  VIADD R19, R19, 0x80 ;  /* 0x0000008013137836 */ /* 0x000fce0000000000 */
.L_x_12127:
[----:B------:R-:W-:Y:S05]  /*b130*/  BSYNC B6 ;  /* 0x0000000000067941 */ /* 0x000fea0003800000 */
.L_x_12126:
        /* <DEDUP_REMOVED lines=306> */
.L_x_12199:
        /* <DEDUP_REMOVED lines=21> */
.L_x_12203:
[----:B------:R-:W2:Y:S02]  /*c5b0*/  LDG.E.U8 R2, desc[UR36][R4.64] ;  /* 0x0000002404027981 */ /* 0x000ea4000c1e1100 */
[----:B--2---:R-:W0:Y:S01]  /*c5c0*/  I2F.F64.U16 R2, R2 ;  /* 0x0000000200027312 */ /* 0x004e220000101800 */
[----:B------:R-:W-:Y:S05]  /*c5d0*/  BRA `(.L_x_12205) ;  /* 0x0000000c00707947 */ /* 0x000fea0003800000 */
.L_x_12202:
        /* <DEDUP_REMOVED lines=9> */
.L_x_12207:
[----:B------:R-:W2:Y:S02]  /*c670*/  LDG.E R2, desc[UR36][R4.64] ;  /* 0x0000002404027981 */ /* 0x000ea4000c1e1900 */
[----:B--2---:R-:W0:Y:S01]  /*c680*/  I2F.F64 R2, R2 ;  /* 0x0000000200027312 */ /* 0x004e220000201c00 */
[----:B------:R-:W-:Y:S05]  /*c690*/  BRA `(.L_x_12205) ;  /* 0x0000000c00407947 */ /* 0x000fea0003800000 */
.L_x_12206:
[----:B------:R-:W2:Y:S02]  /*c6a0*/  LDG.E.U16 R2, desc[UR36][R4.64] ;  /* 0x0000002404027981 */ /* 0x000ea4000c1e1500 */
[----:B--2---:R-:W0:Y:S01]  /*c6b0*/  I2F.F64.S16 R2, R2 ;  /* 0x0000000200027312 */ /* 0x004e220000101c00 */
[----:B------:R-:W-:Y:S05]  /*c6c0*/  BRA `(.L_x_12205) ;  /* 0x0000000c00347947 */ /* 0x000fea0003800000 */
.L_x_12201:
        /* <DEDUP_REMOVED lines=10> */
.L_x_12209:
[----:B------:R-:W2:Y:S02]  /*c770*/  LDG.E.U16 R0, desc[UR36][R4.64] ;  /* 0x0000002404007981 */ /* 0x000ea4000c1e1500 */
[----:B--2---:R-:W-:-:S05]  /*c780*/  HADD2.F32 R0, -RZ, R0.H0_H0 ;  /* 0x20000000ff007230 */ /* 0x004fca0000004100 */
[----:B------:R-:W-:-:S04]  /*c790*/  FMUL.FTZ R0, R0, 1 ;  /* 0x3f80000000007820 */ /* 0x000fc80000410000 */
[----:B------:R0:W1:Y:S01]  /*c7a0*/  F2F.F64.F32 R2, R0 ;  /* 0x0000000000027310 */ /* 0x0000620000201800 */
[----:B------:R-:W-:Y:S05]  /*c7b0*/  BRA `(.L_x_12205) ;  /* 0x0000000800f87947 */ /* 0x000fea0003800000 */
.L_x_12208:
        /* <DEDUP_REMOVED lines=10> */
.L_x_12211:
[----:B------:R-:W2:Y:S02]  /*c860*/  LDG.E.U16 R4, desc[UR36][R4.64] ;  /* 0x0000002404047981 */ /* 0x000ea4000c1e1500 */
[----:B--2---:R-:W-:-:S05]  /*c870*/  HADD2.F32 R0, -RZ, R4.H0_H0 ;  /* 0x20000004ff007230 */ /* 0x004fca0000004100 */
[----:B------:R-:W-:-:S04]  /*c880*/  FMUL.FTZ R0, R0, 1 ;  /* 0x3f80000000007820 */ /* 0x000fc80000410000 */
[----:B------:R0:W1:Y:S01]  /*c890*/  F2F.F64.F32 R2, R0 ;  /* 0x0000000000027310 */ /* 0x0000620000201800 */
[----:B------:R-:W-:Y:S05]  /*c8a0*/  BRA `(.L_x_12205) ;  /* 0x0000000800bc7947 */ /* 0x000fea0003800000 */
.L_x_12210:
[----:B------:R0:W5:Y:S01]  /*c8b0*/  LDG.E.64 R2, desc[UR36][R4.64] ;  /* 0x0000002404027981 */ /* 0x000162000c1e1b00 */
[----:B------:R-:W-:Y:S05]  /*c8c0*/  BRA `(.L_x_12205) ;  /* 0x0000000800b47947 */ /* 0x000fea0003800000 */
.L_x_12200:
        /* <DEDUP_REMOVED lines=13> */
.L_x_12214:
[----:B------:R0:W5:Y:S01]  /*c9a0*/  LDG.E.64 R2, desc[UR36][R4.64] ;  /* 0x0000002404027981 */ /* 0x000162000c1e1b00 */
[----:B------:R-:W-:Y:S05]  /*c9b0*/  BRA `(.L_x_12205) ;  /* 0x0000000800787947 */ /* 0x000fea0003800000 */
.L_x_12213:
        /* <DEDUP_REMOVED lines=28> */
.L_x_12216:
        /* <DEDUP_REMOVED lines=15> */
.L_x_12215:
[----:B------:R-:W2:Y:S02]  /*cc70*/  LDG.E.U16 R0, desc[UR36][R4.64] ;  /* 0x0000002404007981 */ /* 0x000ea4000c1e1500 */
[----:B--2---:R-:W-:-:S05]  /*cc80*/  SHF.L.U32 R0, R0, 0x10, RZ ;  /* 0x0000001000007819 */ /* 0x004fca00000006ff */
[----:B------:R-:W-:-:S04]  /*cc90*/  FMUL.FTZ R0, R0, 1 ;  /* 0x3f80000000007820 */ /* 0x000fc80000410000 */
[----:B------:R0:W1:Y:S01]  /*cca0*/  F2F.F64.F32 R2, R0 ;  /* 0x0000000000027310 */ /* 0x0000620000201800 */
[----:B------:R-:W-:Y:S05]  /*ccb0*/  BRA `(.L_x_12205) ;  /* 0x0000000400b87947 */ /* 0x000fea0003800000 */
.L_x_12212:
        /* <DEDUP_REMOVED lines=11> */
.L_x_12219:
        /* <DEDUP_REMOVED lines=21> */
.L_x_12223:
[----:B------:R-:W-:Y:S05]  /*cec0*/  BSYNC B1 ;  /* 0x0000000000017941 */ /* 0x000fea0003800000 */
.L_x_12222:
[----:B------:R-:W-:Y:S01]  /*ced0*/  LEA R3, R0, 0x3b800000, 0x17 ;  /* 0x3b80000000037811 */ /* 0x000fe200078eb8ff */
[----:B------:R-:W-:-:S05]  /*cee0*/  IMAD.SHL.U32 R0, R2, 0x100000, RZ ;  /* 0x0010000002007824 */ /* 0x000fca00078e00ff */
[----:B------:R-:W-:-:S07]  /*cef0*/  LOP3.LUT R0, R3, R0, R4, 0xfe, !PT ;  /* 0x0000000003007212 */ /* 0x000fce00078efe04 */
.L_x_12221:
[----:B------:R-:W-:Y:S05]  /*cf00*/  BSYNC B0 ;  /* 0x0000000000007941 */ /* 0x000fea0003800000 */
.L_x_12220:
[----:B------:R-:W-:-:S04]  /*cf10*/  FMUL.FTZ R0, R0, 1 ;  /* 0x3f80000000007820 */ /* 0x000fc80000410000 */
[----:B------:R1:W2:Y:S01]  /*cf20*/  F2F.F64.F32 R2, R0 ;  /* 0x0000000000027310 */ /* 0x0002a20000201800 */
[----:B------:R-:W-:Y:S05]  /*cf30*/  BRA `(.L_x_12205) ;  /* 0x0000000400187947 */ /* 0x000fea0003800000 */
.L_x_12218:
        /* <DEDUP_REMOVED lines=21> */
.L_x_12227:
[----:B------:R-:W-:Y:S05]  /*d090*/  BSYNC B1 ;  /* 0x0000000000017941 */ /* 0x000fea0003800000 */
.L_x_12226:
[----:B------:R-:W-:Y:S01]  /*d0a0*/  LEA R3, R0, 0x37800000, 0x17 ;  /* 0x3780000000037811 */ /* 0x000fe200078eb8ff */
[----:B------:R-:W-:-:S05]  /*d0b0*/  IMAD.SHL.U32 R0, R2, 0x200000, RZ ;  /* 0x0020000002007824 */ /* 0x000fca00078e00ff */
[----:B------:R-:W-:-:S07]  /*d0c0*/  LOP3.LUT R0, R3, R0, R4, 0xfe, !PT ;  /* 0x0000000003007212 */ /* 0x000fce00078efe04 */
.L_x_12225:
[----:B------:R-:W-:Y:S05]  /*d0d0*/  BSYNC B0 ;  /* 0x0000000000007941 */ /* 0x000fea0003800000 */
.L_x_12224:
[----:B------:R-:W-:-:S04]  /*d0e0*/  FMUL.FTZ R0, R0, 1 ;  /* 0x3f80000000007820 */ /* 0x000fc80000410000 */
[----:B------:R3:W4:Y:S01]  /*d0f0*/  F2F.F64.F32 R2, R0 ;  /* 0x0000000000027310 */ /* 0x0007220000201800 */
[----:B------:R-:W-:Y:S05]  /*d100*/  BRA `(.L_x_12205) ;  /* 0x0000000000a47947 */ /* 0x000fea0003800000 */
.L_x_12217:
        /* <DEDUP_REMOVED lines=8> */
[----:B------:R-:W-:Y:S02]  /*d190*/  MOV R0, 0x400000 ;  /* 0x0040000000007802 */ /* 0x000fe40000000f00 */
[----:B--2---:R-:W-:-:S13]  /*d1a0*/  ISETP.NE.AND P0, PT, R4, RZ, PT ;  /* 0x000000ff0400720c */ /* 0x004fda0003f05270 */
[----:B------:R-:W-:Y:S05]  /*d1b0*/  @!P0 BRA `(.L_x_12231) ;  /* 0x00000000000c8947 */ /* 0x000fea0003800000 */
[----:B------:R-:W-:-:S13]  /*d1c0*/  ISETP.NE.AND P0, PT, R4, 0xff, PT ;  /* 0x000000ff0400780c */ /* 0x000fda0003f05270 */
[----:B------:R-:W-:Y:S02]  /*d1d0*/  @!P0 IMAD.MOV.U32 R0, RZ, RZ, 0x7f800001 ;  /* 0x7f800001ff008424 */ /* 0x000fe400078e00ff */
[----:B------:R-:W-:-:S07]  /*d1e0*/  @P0 IMAD.SHL.U32 R0, R4, 0x800000, RZ ;  /* 0x0080000004000824 */ /* 0x000fce00078e00ff */
.L_x_12231:
[----:B------:R-:W-:Y:S05]  /*d1f0*/  BSYNC B0 ;  /* 0x0000000000007941 */ /* 0x000fea0003800000 */
.L_x_12230:
[----:B------:R-:W-:-:S04]  /*d200*/  FMUL.FTZ R0, R0, 1 ;  /* 0x3f80000000007820 */ /* 0x000fc80000410000 */
[----:B------:R0:W1:Y:S01]  /*d210*/  F2F.F64.F32 R2, R0 ;  /* 0x0000000000027310 */ /* 0x0000620000201800 */
[----:B------:R-:W-:Y:S05]  /*d220*/  BRA `(.L_x_12205) ;  /* 0x00000000005c7947 */ /* 0x000fea0003800000 */
.L_x_12204:
        /* <DEDUP_REMOVED lines=16> */
.L_x_12232:
[----:B------:R-:W-:Y:S01]  /*d330*/  CS2R R2, SRZ ;  /* 0x0000000000027805 */ /* 0x000fe2000001ff00 */
[----:B------:R-:W-:Y:S06]  /*d340*/  BRA `(.L_x_12205) ;  /* 0x0000000000147947 */ /* 0x000fec0003800000 */
.L_x_12229:
[----:B------:R-:W2:Y:S02]  /*d350*/  LDG.E.64 R2, desc[UR36][R4.64] ;  /* 0x0000002404027981 */ /* 0x000ea4000c1e1b00 */
[----:B--2---:R-:W0:Y:S01]  /*d360*/  I2F.F64.U64 R2, R2 ;  /* 0x0000000200027312 */ /* 0x004e220000301800 */
[----:B------:R-:W-:Y:S05]  /*d370*/  BRA `(.L_x_12205) ;  /* 0x0000000000087947 */ /* 0x000fea0003800000 */
.L_x_12228:
[----:B------:R-:W2:Y:S02]  /*d380*/  LDG.E R2, desc[UR36][R4.64] ;  /* 0x0000002404027981 */ /* 0x000ea4000c1e1900 */
[----:B--2---:R-:W0:Y:S02]  /*d390*/  I2F.F64.U32 R2, R2 ;  /* 0x0000000200027312 */ /* 0x004e240000201800 */
.L_x_12205:
        /* <DEDUP_REMOVED lines=78> */
.L_x_12234:
        /* <DEDUP_REMOVED lines=35> */
.L_x_12235:
[----:B------:R-:W-:Y:S05]  /*dab0*/  BSYNC B0 ;  /* 0x0000000000007941 */ /* 0x000fea0003800000 */
.L_x_12233:
        /* <DEDUP_REMOVED lines=18> */
.L_x_12239:
[----:B------:R-:W0:Y:S02]  /*dbe0*/  F2I.S64.F64.TRUNC R4, R4 ;  /* 0x0000000400047311 */ /* 0x000e24000030d900 */
[----:B0-----:R-:W-:-:S05]  /*dbf0*/  IMAD.MOV.U32 R3, RZ, RZ, R4 ;  /* 0x000000ffff037224 */ /* 0x001fca00078e0004 */
[----:B------:R-:W-:Y:S01]  /*dc00*/  STG.E.U8 desc[UR36][R16.64], R3 ;  /* 0x0000000310007986 */ /* 0x000fe2000c101124 */
[----:B------:R-:W-:Y:S05]  /*dc10*/  EXIT ;  /* 0x000000000000794d */ /* 0x000fea0003800000 */
.L_x_12238:
        /* <DEDUP_REMOVED lines=9> */
.L_x_12242:
[----:B------:R-:W0:Y:S02]  /*dcb0*/  F2I.F64.TRUNC R5, R4 ;  /* 0x0000000400057311 */ /* 0x000e24000030d100 */
[----:B0-----:R-:W-:Y:S01]  /*dcc0*/  STG.E desc[UR36][R16.64], R5 ;  /* 0x0000000510007986 */ /* 0x001fe2000c101924 */
[----:B------:R-:W-:Y:S05]  /*dcd0*/  EXIT ;  /* 0x000000000000794d */ /* 0x000fea0003800000 */
.L_x_12241:
[----:B------:R-:W0:Y:S02]  /*dce0*/  F2I.F64.TRUNC R5, R4 ;  /* 0x0000000400057311 */ /* 0x000e24000030d100 */
[----:B0-----:R-:W-:Y:S01]  /*dcf0*/  STG.E.U16 desc[UR36][R16.64], R5 ;  /* 0x0000000510007986 */ /* 0x001fe2000c101524 */
[----:B------:R-:W-:Y:S05]  /*dd00*/  EXIT ;  /* 0x000000000000794d */ /* 0x000fea0003800000 */
.L_x_12237:
        /* <DEDUP_REMOVED lines=13> */
.L_x_12244:
        /* <DEDUP_REMOVED lines=8> */
.L_x_12243:
        /* <DEDUP_REMOVED lines=14> */
.L_x_12246:
        /* <DEDUP_REMOVED lines=9> */
.L_x_12245:
[----:B------:R-:W-:Y:S01]  /*dfd0*/  STG.E.64 desc[UR36][R16.64], R4 ;  /* 0x0000000410007986 */ /* 0x000fe2000c101b24 */
[----:B------:R-:W-:Y:S05]  /*dfe0*/  EXIT ;  /* 0x000000000000794d */ /* 0x000fea0003800000 */
.L_x_12236:
        /* <DEDUP_REMOVED lines=12> */
.L_x_12249:
[----:B------:R-:W-:-:S05]  /*e0b0*/  CS2R R6, SRZ ;  /* 0x0000000000067805 */ /* 0x000fca000001ff00 */
[----:B------:R-:W-:Y:S01]  /*e0c0*/  STG.E.128 desc[UR36][R16.64], R4 ;  /* 0x0000000410007986 */ /* 0x000fe2000c101d24 */
[----:B------:R-:W-:Y:S05]  /*e0d0*/  EXIT ;  /* 0x000000000000794d */ /* 0x000fea0003800000 */
.L_x_12248:
        /* <DEDUP_REMOVED lines=25> */
.L_x_12253:
[----:B------:R-:W-:Y:S05]  /*e270*/  BSYNC B0 ;  /* 0x0000000000007941 */ /* 0x000fea0003800000 */
.L_x_12252:
[----:B------:R-:W-:-:S05]  /*e280*/  LOP3.LUT R3, R0, R3, RZ, 0xfc, !PT ;  /* 0x0000000300037212 */ /* 0x000fca00078efcff */
[----:B------:R-:W-:Y:S01]  /*e290*/  STG.E.U8 desc[UR36][R16.64], R3 ;  /* 0x0000000310007986 */ /* 0x000fe2000c101124 */
[----:B------:R-:W-:Y:S05]  /*e2a0*/  EXIT ;  /* 0x000000000000794d */ /* 0x000fea0003800000 */
.L_x_12251:
        /* <DEDUP_REMOVED lines=17> */
.L_x_12255:
[----:B------:R-:W-:Y:S01]  /*e3c0*/  IMAD.MOV.U32 R0, RZ, RZ, 0x7f ;  /* 0x0000007fff007424 */ /* 0x000fe200078e00ff */
[----:B------:R-:W-:-:S04]  /*e3d0*/  ISETP.GT.U32.AND P0, PT, R2, 0x7f800000, PT ;  /* 0x7f8000000200780c */ /* 0x000fc80003f04070 */
[----:B------:R-:W-:-:S09]  /*e3e0*/  SEL R0, R0, 0x7c, P0 ;  /* 0x0000007c00007807 */ /* 0x000fd20000000000 */
.L_x_12256:
[----:B------:R-:W-:Y:S05]  /*e3f0*/  BSYNC B0 ;  /* 0x0000000000007941 */ /* 0x000fea0003800000 */
.L_x_12254:
[----:B------:R-:W-:-:S04]  /*e400*/  LOP3.LUT R2, R3, 0x80000000, RZ, 0xc0, !PT ;  /* 0x8000000003027812 */ /* 0x000fc800078ec0ff */
[----:B------:R-:W-:-:S04]  /*e410*/  SHF.R.U32.HI R3, RZ, 0x18, R2 ;  /* 0x00000018ff037819 */ /* 0x000fc80000011602 */
[----:B------:R-:W-:-:S05]  /*e420*/  LOP3.LUT R3, R0, R3, RZ, 0xfc, !PT ;  /* 0x0000000300037212 */ /* 0x000fca00078efcff */
[----:B------:R-:W-:Y:S01]  /*e430*/  STG.E.U8 desc[UR36][R16.64], R3 ;  /* 0x0000000310007986 */ /* 0x000fe2000c101124 */
[----:B------:R-:W-:Y:S05]  /*e440*/  EXIT ;  /* 0x000000000000794d */ /* 0x000fea0003800000 */
.L_x_12250:
        /* <DEDUP_REMOVED lines=8> */
.L_x_12247:
        /* <DEDUP_REMOVED lines=11> */
.L_x_12259:
        /* <DEDUP_REMOVED lines=21> */
.L_x_12262:
[----:B------:R-:W-:-:S04]  /*e6d0*/  LOP3.LUT R2, R3, 0x80000000, RZ, 0xc0, !PT ;  /* 0x8000000003027812 */ /* 0x000fc800078ec0ff */
[----:B------:R-:W-:-:S04]  /*e6e0*/  SHF.R.U32.HI R3, RZ, 0x18, R2 ;  /* 0x00000018ff037819 */ /* 0x000fc80000011602 */
[----:B------:R-:W-:-:S04]  /*e6f0*/  LOP3.LUT R0, R0, R3, RZ, 0xfc, !PT ;  /* 0x0000000300007212 */ /* 0x000fc800078efcff */
[----:B------:R-:W-:-:S07]  /*e700*/  PRMT R8, R0, 0x7610, R8 ;  /* 0x0000761000087816 */ /* 0x000fce0000000008 */
.L_x_12261:
[----:B------:R-:W-:Y:S05]  /*e710*/  BSYNC B0 ;  /* 0x0000000000007941 */ /* 0x000fea0003800000 */
.L_x_12260:
[----:B------:R-:W-:Y:S01]  /*e720*/  STG.E.U8 desc[UR36][R16.64], R8 ;  /* 0x0000000810007986 */ /* 0x000fe2000c101124 */
[----:B------:R-:W-:Y:S05]  /*e730*/  EXIT ;  /* 0x000000000000794d */ /* 0x000fea0003800000 */
.L_x_12258:
        /* <DEDUP_REMOVED lines=21> */
.L_x_12265:
[----:B------:R-:W-:-:S04]  /*e890*/  LOP3.LUT R2, R3, 0x80000000, RZ, 0xc0, !PT ;  /* 0x8000000003027812 */ /* 0x000fc800078ec0ff */
[----:B------:R-:W-:-:S04]  /*e8a0*/  SHF.R.U32.HI R3, RZ, 0x18, R2 ;  /* 0x00000018ff037819 */ /* 0x000fc80000011602 */
[----:B------:R-:W-:-:S04]  /*e8b0*/  LOP3.LUT R0, R0, R3, RZ, 0xfc, !PT ;  /* 0x0000000300007212 */ /* 0x000fc800078efcff */
[----:B------:R-:W-:-:S07]  /*e8c0*/  PRMT R8, R0, 0x7610, R8 ;  /* 0x0000761000087816 */ /* 0x000fce0000000008 */
.L_x_12264:
[----:B------:R-:W-:Y:S05]  /*e8d0*/  BSYNC B0 ;  /* 0x0000000000007941 */ /* 0x000fea0003800000 */
.L_x_12263:
[----:B------:R-:W-:Y:S01]  /*e8e0*/  STG.E.U8 desc[UR36][R16.64], R8 ;  /* 0x0000000810007986 */ /* 0x000fe2000c101124 */
[----:B------:R-:W-:Y:S05]  /*e8f0*/  EXIT ;  /* 0x000000000000794d */ /* 0x000fea0003800000 */
.L_x_12257:
        /* <DEDUP_REMOVED lines=26> */
.L_x_12240:
[----:B------:R-:W-:Y:S01]  /*eaa0*/  MOV R0, 0x0 ;  /* 0x0000000000007802 */ /* 0x000fe20000000f00 */
[----:B------:R-:W-:Y:S01]  /*eab0*/  ULDC.64 UR4, c[0x4][0x128] ;  /* 0x01004a0000047ab9 */ /* 0x000fe20000000a00 */
[----:B------:R-:W-:Y:S01]  /*eac0*/  ULDC.64 UR6, c[0x4][0x10] ;  /* 0x0100040000067ab9 */ /* 0x000fe20000000a00 */
[----:B------:R-:W-:Y:S01]  /*ead0*/  MOV R4, UR4 ;  /* 0x0000000400047c02 */ /* 0x000fe20008000f00 */
        /* <DEDUP_REMOVED lines=12> */
.L_x_12268:
[----:B------:R-:W-:Y:S05]  /*eba0*/  EXIT ;  /* 0x000000000000794d */ /* 0x000fea0003800000 */
.L_x_12267:
[----:B------:R-:W0:Y:S02]  /*ebb0*/  F2I.U64.F64.TRUNC R4, R4 ;  /* 0x0000000400047311 */ /* 0x000e24000030d800 */
[----:B0-----:R-:W-:Y:S01]  /*ebc0*/  STG.E.64 desc[UR36][R16.64], R4 ;  /* 0x0000000410007986 */ /* 0x001fe2000c101b24 */
[----:B------:R-:W-:Y:S05]  /*ebd0*/  EXIT ;  /* 0x000000000000794d */ /* 0x000fea0003800000 */
.L_x_12266:
[----:B------:R-:W0:Y:S02]  /*ebe0*/  F2I.U32.F64.TRUNC R5, R4 ;  /* 0x0000000400057311 */ /* 0x000e24000030d000 */
[----:B0-----:R-:W-:Y:S01]  /*ebf0*/  STG.E desc[UR36][R16.64], R5 ;  /* 0x0000000510007986 */ /* 0x001fe2000c101924 */
[----:B------:R-:W-:Y:S05]  /*ec00*/  EXIT ;  /* 0x000000000000794d */ /* 0x000fea0003800000 */
.L_x_12269:
        /* <DEDUP_REMOVED lines=15> */
.L_x_12928:


//--------------------- .text._ZN2at6native27unrolled_elementwise_kernelIZZZNS0_18GeluCUDAKernelImplERNS_18TensorIteratorBaseENS0_8GeluTypeEENKUlvE_clEvENKUlvE_clEvEUldE_St5arrayIPcLm2EELi4E23TrivialOffsetCalculatorILi1EjESC_NS0_6memory12LoadWithCastILi1EEENSD_13StoreWithCastILi1EEEEEviT_T0_T2_T3_T4_T5_ --------------------------
	.section	.text._ZN2at6native27unrolled_elementwise_kernelIZZZNS0_18GeluCUDAKernelImplERNS_18TensorIteratorBaseENS0_8GeluTypeEENKUlvE_clEvENKUlvE_clEvEUldE_St5arrayIPcLm2EELi4E23TrivialOffsetCalculatorILi1EjESC_NS0_6memory12LoadWithCastILi1EEENSD_13StoreWithCastILi1EEEEEviT_T0_T2_T3_T4_T5_,"ax",@progbits
	.align	128
        .global         _ZN2at6native27unrolled_elementwise_kernelIZZZNS0_18GeluCUDAKernelImplERNS_18TensorIteratorBaseENS0_8GeluTypeEENKUlvE_clEvENKUlvE_clEvEUldE_St5arrayIPcLm2EELi4E23TrivialOffsetCalculatorILi1EjESC_NS0_6memory12LoadWithCastILi1EEENSD_13StoreWithCastILi1EEEEEviT_T0_T2_T3_T4_T5_
        .type           _ZN2at6native27unrolled_elementwise_kernelIZZZNS0_18GeluCUDAKernelImplERNS_18TensorIteratorBaseENS0_8GeluTypeEENKUlvE_clEvENKUlvE_clEvEUldE_St5arrayIPcLm2EELi4E23TrivialOffsetCalculatorILi1EjESC_NS0_6memory12LoadWithCastILi1EEENSD_13StoreWithCastILi1EEEEEviT_T0_T2_T3_T4_T5_,@function
        .size           _ZN2at6native27unrolled_elementwise_kernelIZZZNS0_18GeluCUDAKernelImplERNS_18TensorIteratorBaseENS0_8GeluTypeEENKUlvE_clEvENKUlvE_clEvEUldE_St5arrayIPcLm2EELi4E23TrivialOffsetCalculatorILi1EjESC_NS0_6memory12LoadWithCastILi1EEENSD_13StoreWithCastILi1EEEEEviT_T0_T2_T3_T4_T5_,(.L_x_12929 - _ZN2at6native27unrolled_elementwise_kernelIZZZNS0_18GeluCUDAKernelImplERNS_18TensorIteratorBaseENS0_8GeluTypeEENKUlvE_clEvENKUlvE_clEvEUldE_St5arrayIPcLm2EELi4E23TrivialOffsetCalculatorILi1EjESC_NS0_6memory12LoadWithCastILi1EEENSD_13StoreWithCastILi1EEEEEviT_T0_T2_T3_T4_T5_)
        .other          _ZN2at6native27unrolled_elementwise_kernelIZZZNS0_18GeluCUDAKernelImplERNS_18TensorIteratorBaseENS0_8GeluTypeEENKUlvE_clEvENKUlvE_clEvEUldE_St5arrayIPcLm2EELi4E23TrivialOffsetCalculatorILi1EjESC_NS0_6memory12LoadWithCastILi1EEENSD_13StoreWithCastILi1EEEEEviT_T0_T2_T3_T4_T5_,@"STO_CUDA_ENTRY STV_DEFAULT"
_ZN2at6native27unrolled_elementwise_kernelIZZZNS0_18GeluCUDAKernelImplERNS_18TensorIteratorBaseENS0_8GeluTypeEENKUlvE_clEvENKUlvE_clEvEUldE_St5arrayIPcLm2EELi4E23TrivialOffsetCalculatorILi1EjESC_NS0_6memory12LoadWithCastILi1EEENSD_13StoreWithCastILi1EEEEEviT_T0_T2_T3_T4_T5_:
.text._ZN2at6native27unrolled_elementwise_kernelIZZZNS0_18GeluCUDAKernelImplERNS_18TensorIteratorBaseENS0_8GeluTypeEENKUlvE_clEvENKUlvE_clEvEUldE_St5arrayIPcLm2EELi4E23TrivialOffsetCalculatorILi1EjESC_NS0_6memory12LoadWithCastILi1EEENSD_13StoreWithCastILi1EEEEEviT_T0_T2_T3_T4_T5_:
        /* <DEDUP_REMOVED lines=32> */
.L_x_12275:
[----:B------:R-:W2:Y:S02]  /*0200*/  LDG.E.U8 R4, desc[UR36][R4.64] ;  /* 0x0000002404047981 */ /* 0x000ea4000c1e1100 */
[----:B--2---:R0:W1:Y:S01]  /*0210*/  I2F.F64.U16 R28, R4 ;  /* 0x00000004001c7312 */ /* 0x0040620000101800 */
[----:B------:R-:W-:Y:S05]  /*0220*/  BRA `(.L_x_12277) ;  /* 0x0000000c00747947 */ /* 0x000fea0003800000 */
.L_x_12274:
        /* <DEDUP_REMOVED lines=9> */
.L_x_12279:
[----:B------:R-:W2:Y:S02]  /*02c0*/  LDG.E R4, desc[UR36][R4.64] ;  /* 0x0000002404047981 */ /* 0x000ea4000c1e1900 */
[----:B--2---:R1:W2:Y:S01]  /*02d0*/  I2F.F64 R28, R4 ;  /* 0x00000004001c7312 */ /* 0x0042a20000201c00 */
[----:B------:R-:W-:Y:S05]  /*02e0*/  BRA `(.L_x_12277) ;  /* 0x0000000c00447947 */ /* 0x000fea0003800000 */
.L_x_12278:
[----:B------:R-:W2:Y:S02]  /*02f0*/  LDG.E.U16 R4, desc[UR36][R4.64] ;  /* 0x0000002404047981 */ /* 0x000ea4000c1e1500 */
[----:B--2---:R3:W4:Y:S01]  /*0300*/  I2F.F64.S16 R28, R4 ;  /* 0x00000004001c7312 */ /* 0x0047220000101c00 */
[----:B------:R-:W-:Y:S05]  /*0310*/  BRA `(.L_x_12277) ;  /* 0x0000000c00387947 */ /* 0x000fea0003800000 */
.L_x_12273:
        /* <DEDUP_REMOVED lines=10> */
.L_x_12281:
[----:B------:R-:W2:Y:S02]  /*03c0*/  LDG.E.U16 R0, desc[UR36][R4.64] ;  /* 0x0000002404007981 */ /* 0x000ea4000c1e1500 */
[----:B--2---:R-:W-:-:S05]  /*03d0*/  HADD2.F32 R0, -RZ, R0.H0_H0 ;  /* 0x20000000ff007230 */ /* 0x004fca0000004100 */
[----:B------:R-:W-:-:S04]  /*03e0*/  FMUL.FTZ R0, R0, 1 ;  /* 0x3f80000000007820 */ /* 0x000fc80000410000 */
[----:B------:R0:W1:Y:S01]  /*03f0*/  F2F.F64.F32 R28, R0 ;  /* 0x00000000001c7310 */ /* 0x0000620000201800 */
[----:B------:R-:W-:Y:S05]  /*0400*/  BRA `(.L_x_12277) ;  /* 0x0000000800fc7947 */ /* 0x000fea0003800000 */
.L_x_12280:
        /* <DEDUP_REMOVED lines=10> */
.L_x_12283:
[----:B------:R-:W2:Y:S02]  /*04b0*/  LDG.E.U16 R4, desc[UR36][R4.64] ;  /* 0x0000002404047981 */ /* 0x000ea4000c1e1500 */
[----:B--2---:R-:W-:-:S05]  /*04c0*/  HADD2.F32 R0, -RZ, R4.H0_H0 ;  /* 0x20000004ff007230 */ /* 0x004fca0000004100 */
[----:B------:R-:W-:-:S04]  /*04d0*/  FMUL.FTZ R0, R0, 1 ;  /* 0x3f80000000007820 */ /* 0x000fc80000410000 */
[----:B------:R0:W1:Y:S01]  /*04e0*/  F2F.F64.F32 R28, R0 ;  /* 0x00000000001c7310 */ /* 0x0000620000201800 */
[----:B------:R-:W-:Y:S05]  /*04f0*/  BRA `(.L_x_12277) ;  /* 0x0000000800c07947 */ /* 0x000fea0003800000 */
.L_x_12282:
[----:B------:R0:W5:Y:S01]  /*0500*/  LDG.E.64 R28, desc[UR36][R4.64] ;  /* 0x00000024041c7981 */ /* 0x000162000c1e1b00 */
[----:B------:R-:W-:Y:S05]  /*0510*/  BRA `(.L_x_12277) ;  /* 0x0000000800b87947 */ /* 0x000fea0003800000 */
.L_x_12272:
        /* <DEDUP_REMOVED lines=13> */
.L_x_12286:
[----:B------:R0:W5:Y:S01]  /*05f0*/  LDG.E.64 R28, desc[UR36][R4.64] ;  /* 0x00000024041c7981 */ /* 0x000162000c1e1b00 */
[----:B------:R-:W-:Y:S05]  /*0600*/  BRA `(.L_x_12277) ;  /* 0x00000008007c7947 */ /* 0x000fea0003800000 */
.L_x_12285:
        /* <DEDUP_REMOVED lines=28> */
.L_x_12288:
        /* <DEDUP_REMOVED lines=16> */
.L_x_12287:
[----:B------:R-:W2:Y:S02]  /*08d0*/  LDG.E.U16 R0, desc[UR36][R4.64] ;  /* 0x0000002404007981 */ /* 0x000ea4000c1e1500 */
[----:B--2---:R-:W-:-:S04]  /*08e0*/  IMAD.U32 R0, R0, 0x10000, RZ ;  /* 0x0001000000007824 */ /* 0x004fc800078e00ff */
[----:B------:R-:W-:-:S04]  /*08f0*/  FMUL.FTZ R0, R0, 1 ;  /* 0x3f80000000007820 */ /* 0x000fc80000410000 */
[----:B------:R0:W1:Y:S01]  /*0900*/  F2F.F64.F32 R28, R0 ;  /* 0x00000000001c7310 */ /* 0x0000620000201800 */
[----:B------:R-:W-:Y:S05]  /*0910*/  BRA `(.L_x_12277) ;  /* 0x0000000400b87947 */ /* 0x000fea0003800000 */
.L_x_12284:
        /* <DEDUP_REMOVED lines=11> */
.L_x_12291:
        /* <DEDUP_REMOVED lines=21> */
.L_x_12295:
[----:B------:R-:W-:Y:S05]  /*0b20*/  BSYNC B1 ;  /* 0x0000000000017941 */ /* 0x000fea0003800000 */
.L_x_12294:
[----:B------:R-:W-:Y:S01]  /*0b30*/  LEA R5, R0, 0x3b800000, 0x17 ;  /* 0x3b80000000057811 */ /* 0x000fe200078eb8ff */
[----:B------:R-:W-:-:S05]  /*0b40*/  IMAD.SHL.U32 R0, R3, 0x100000, RZ ;  /* 0x0010000003007824 */ /* 0x000fca00078e00ff */
[----:B------:R-:W-:-:S07]  /*0b50*/  LOP3.LUT R0, R5, R0, R6, 0xfe, !PT ;  /* 0x0000000005007212 */ /* 0x000fce00078efe06 */
.L_x_12293:
[----:B------:R-:W-:Y:S05]  /*0b60*/  BSYNC B0 ;  /* 0x0000000000007941 */ /* 0x000fea0003800000 */
.L_x_12292:
[----:B------:R-:W-:-:S04]  /*0b70*/  FMUL.FTZ R0, R0, 1 ;  /* 0x3f80000000007820 */ /* 0x000fc80000410000 */
[----:B------:R0:W1:Y:S01]  /*0b80*/  F2F.F64.F32 R28, R0 ;  /* 0x00000000001c7310 */ /* 0x0000620000201800 */
[----:B------:R-:W-:Y:S05]  /*0b90*/  BRA `(.L_x_12277) ;  /* 0x0000000400187947 */ /* 0x000fea0003800000 */
.L_x_12290:
        /* <DEDUP_REMOVED lines=21> */
.L_x_12299:
[----:B------:R-:W-:Y:S05]  /*0cf0*/  BSYNC B1 ;  /* 0x0000000000017941 */ /* 0x000fea0003800000 */
.L_x_12298:
[----:B------:R-:W-:Y:S01]  /*0d00*/  LEA R5, R0, 0x37800000, 0x17 ;  /* 0x3780000000057811 */ /* 0x000fe200078eb8ff */
[----:B------:R-:W-:-:S05]  /*0d10*/  IMAD.SHL.U32 R0, R3, 0x200000, RZ ;  /* 0x0020000003007824 */ /* 0x000fca00078e00ff */
[----:B------:R-:W-:-:S07]  /*0d20*/  LOP3.LUT R0, R5, R0, R6, 0xfe, !PT ;  /* 0x0000000005007212 */ /* 0x000fce00078efe06 */
.L_x_12297:
[----:B------:R-:W-:Y:S05]  /*0d30*/  BSYNC B0 ;  /* 0x0000000000007941 */ /* 0x000fea0003800000 */
.L_x_12296:
[----:B------:R-:W-:-:S04]  /*0d40*/  FMUL.FTZ R0, R0, 1 ;  /* 0x3f80000000007820 */ /* 0x000fc80000410000 */
[----:B------:R0:W1:Y:S01]  /*0d50*/  F2F.F64.F32 R28, R0 ;  /* 0x00000000001c7310 */ /* 0x0000620000201800 */
[----:B------:R-:W-:Y:S05]  /*0d60*/  BRA `(.L_x_12277) ;  /* 0x0000000000a47947 */ /* 0x000fea0003800000 */
.L_x_12289:
        /* <DEDUP_REMOVED lines=14> */
.L_x_12303:
[----:B------:R-:W-:Y:S05]  /*0e50*/  BSYNC B0 ;  /* 0x0000000000007941 */ /* 0x000fea0003800000 */
.L_x_12302:
[----:B------:R-:W-:-:S04]  /*0e60*/  FMUL.FTZ R0, R0, 1 ;  /* 0x3f80000000007820 */ /* 0x000fc80000410000 */
[----:B------:R0:W1:Y:S01]  /*0e70*/  F2F.F64.F32 R28, R0 ;  /* 0x00000000001c7310 */ /* 0x0000620000201800 */
[----:B------:R-:W-:Y:S05]  /*0e80*/  BRA `(.L_x_12277) ;  /* 0x00000000005c7947 */ /* 0x000fea0003800000 */
.L_x_12276:
        /* <DEDUP_REMOVED lines=16> */
.L_x_12304:
[----:B------:R-:W-:Y:S01]  /*0f90*/  CS2R R28, SRZ ;  /* 0x00000000001c7805 */ /* 0x000fe2000001ff00 */
[----:B------:R-:W-:Y:S06]  /*0fa0*/  BRA `(.L_x_12277) ;  /* 0x0000000000147947 */ /* 0x000fec0003800000 */
.L_x_12301:
[----:B------:R-:W2:Y:S02]  /*0fb0*/  LDG.E.64 R28, desc[UR36][R4.64] ;  /* 0x00000024041c7981 */ /* 0x000ea4000c1e1b00 */
[----:B--2---:R-:W0:Y:S01]  /*0fc0*/  I2F.F64.U64 R28, R28 ;  /* 0x0000001c001c7312 */ /* 0x004e220000301800 */
[----:B------:R-:W-:Y:S05]  /*0fd0*/  BRA `(.L_x_12277) ;  /* 0x0000000000087947 */ /* 0x000fea0003800000 */
.L_x_12300:
[----:B------:R-:W2:Y:S02]  /*0fe0*/  LDG.E R4, desc[UR36][R4.64] ;  /* 0x0000002404047981 */ /* 0x000ea4000c1e1900 */
[----:B--2---:R0:W1:Y:S02]  /*0ff0*/  I2F.F64.U32 R28, R4 ;  /* 0x00000004001c7312 */ /* 0x0040640000201800 */
.L_x_12277:
[----:B------:R-:W3:Y:S02]  /*1000*/  S2R R26, SR_TID.X ;  /* 0x00000000001a7919 */ /* 0x000ee40000002100 */
[----:B---3--:R-:W-:-:S07]  /*1010*/  VIADD R26, R26, 0x80 ;  /* 0x000000801a1a7836 */ /* 0x008fce0000000000 */
.L_x_12271:
[----:B------:R-:W-:Y:S05]  /*1020*/  BSYNC B6 ;  /* 0x0000000000067941 */ /* 0x000fea0003800000 */
.L_x_12270:
        /* <DEDUP_REMOVED lines=24> */
.L_x_12310:
[----:B------:R-:W3:Y:S02]  /*11b0*/  LDG.E.U8 R4, desc[UR36][R4.64] ;  /* 0x0000002404047981 */ /* 0x000ee4000c1e1100 */
[----:B---3--:R0:W1:Y:S01]  /*11c0*/  I2F.F64.U16 R24, R4 ;  /* 0x0000000400187312 */ /* 0x0080620000101800 */
[----:B------:R-:W-:Y:S05]  /*11d0*/  BRA `(.L_x_12312) ;  /* 0x0000000c00707947 */ /* 0x000fea0003800000 */
.L_x_12309:
        /* <DEDUP_REMOVED lines=9> */
.L_x_12314:
[----:B------:R-:W3:Y:S02]  /*1270*/  LDG.E R4, desc[UR36][R4.64] ;  /* 0x0000002404047981 */ /* 0x000ee4000c1e1900 */
[----:B---3--:R0:W1:Y:S01]  /*1280*/  I2F.F64 R24, R4 ;  /* 0x0000000400187312 */ /* 0x0080620000201c00 */
[----:B------:R-:W-:Y:S05]  /*1290*/  BRA `(.L_x_12312) ;  /* 0x0000000c00407947 */ /* 0x000fea0003800000 */
.L_x_12313:
[----:B------:R-:W3:Y:S02]  /*12a0*/  LDG.E.U16 R4, desc[UR36][R4.64] ;  /* 0x0000002404047981 */ /* 0x000ee4000c1e1500 */
[----:B---3--:R0:W1:Y:S01]  /*12b0*/  I2F.F64.S16 R24, R4 ;  /* 0x0000000400187312 */ /* 0x0080620000101c00 */
[----:B------:R-:W-:Y:S05]  /*12c0*/  BRA `(.L_x_12312) ;  /* 0x0000000c00347947 */ /* 0x000fea0003800000 */
.L_x_12308:
        /* <DEDUP_REMOVED lines=10> */
.L_x_12316:
[----:B------:R-:W3:Y:S02]  /*1370*/  LDG.E.U16 R0, desc[UR36][R4.64] ;  /* 0x0000002404007981 */ /* 0x000ee4000c1e1500 */
[----:B---3--:R-:W-:-:S05]  /*1380*/  HADD2.F32 R0, -RZ, R0.H0_H0 ;  /* 0x20000000ff007230 */ /* 0x008fca0000004100 */
[----:B------:R-:W-:-:S04]  /*1390*/  FMUL.FTZ R0, R0, 1 ;  /* 0x3f80000000007820 */ /* 0x000fc80000410000 */
[----:B------:R0:W1:Y:S01]  /*13a0*/  F2F.F64.F32 R24, R0 ;  /* 0x0000000000187310 */ /* 0x0000620000201800 */
[----:B------:R-:W-:Y:S05]  /*13b0*/  BRA `(.L_x_12312) ;  /* 0x0000000800f87947 */ /* 0x000fea0003800000 */
.L_x_12315:
        /* <DEDUP_REMOVED lines=10> */
.L_x_12318:
[----:B------:R-:W3:Y:S02]  /*1460*/  LDG.E.U16 R4, desc[UR36][R4.64] ;  /* 0x0000002404047981 */ /* 0x000ee4000c1e1500 */
[----:B---3--:R-:W-:-:S05]  /*1470*/  HADD2.F32 R0, -RZ, R4.H0_H0 ;  /* 0x20000004ff007230 */ /* 0x008fca0000004100 */
[----:B------:R-:W-:-:S04]  /*1480*/  FMUL.FTZ R0, R0, 1 ;  /* 0x3f80000000007820 */ /* 0x000fc80000410000 */
[----:B------:R0:W1:Y:S01]  /*1490*/  F2F.F64.F32 R24, R0 ;  /* 0x0000000000187310 */ /* 0x0000620000201800 */
[----:B------:R-:W-:Y:S05]  /*14a0*/  BRA `(.L_x_12312) ;  /* 0x0000000800bc7947 */ /* 0x000fea0003800000 */
.L_x_12317:
[----:B------:R0:W5:Y:S01]  /*14b0*/  LDG.E.64 R24, desc[UR36][R4.64] ;  /* 0x0000002404187981 */ /* 0x000162000c1e1b00 */
[----:B------:R-:W-:Y:S05]  /*14c0*/  BRA `(.L_x_12312) ;  /* 0x0000000800b47947 */ /* 0x000fea0003800000 */
.L_x_12307:
        /* <DEDUP_REMOVED lines=13> */
.L_x_12321:
[----:B------:R0:W5:Y:S01]  /*15a0*/  LDG.E.64 R24, desc[UR36][R4.64] ;  /* 0x0000002404187981 */ /* 0x000162000c1e1b00 */
[----:B------:R-:W-:Y:S05]  /*15b0*/  BRA `(.L_x_12312) ;  /* 0x0000000800787947 */ /* 0x000fea0003800000 */
.L_x_12320:
        /* <DEDUP_REMOVED lines=28> */
.L_x_12323:
        /* <DEDUP_REMOVED lines=15> */
.L_x_12322:
[----:B------:R-:W3:Y:S02]  /*1870*/  LDG.E.U16 R0, desc[UR36][R4.64] ;  /* 0x0000002404007981 */ /* 0x000ee4000c1e1500 */
[----:B---3--:R-:W-:-:S04]  /*1880*/  IMAD.U32 R0, R0, 0x10000, RZ ;  /* 0x0001000000007824 */ /* 0x008fc800078e00ff */
[----:B------:R-:W-:-:S04]  /*1890*/  FMUL.FTZ R0, R0, 1 ;  /* 0x3f80000000007820 */ /* 0x000fc80000410000 */
[----:B------:R0:W1:Y:S01]  /*18a0*/  F2F.F64.F32 R24, R0 ;  /* 0x0000000000187310 */ /* 0x0000620000201800 */
[----:B------:R-:W-:Y:S05]  /*18b0*/  BRA `(.L_x_12312) ;  /* 0x0000000400b87947 */ /* 0x000fea0003800000 */
.L_x_12319:
        /* <DEDUP_REMOVED lines=11> */
.L_x_12326:
        /* <DEDUP_REMOVED lines=21> */
.L_x_12330:
[----:B------:R-:W-:Y:S05]  /*1ac0*/  BSYNC B1 ;  /* 0x0000000000017941 */ /* 0x000fea0003800000 */
.L_x_12329:
[----:B------:R-:W-:Y:S01]  /*1ad0*/  LEA R5, R0, 0x3b800000, 0x17 ;  /* 0x3b80000000057811 */ /* 0x000fe200078eb8ff */
[----:B------:R-:W-:-:S05]  /*1ae0*/  IMAD.SHL.U32 R0, R3, 0x100000, RZ ;  /* 0x0010000003007824 */ /* 0x000fca00078e00ff */
[----:B------:R-:W-:-:S07]  /*1af0*/  LOP3.LUT R0, R5, R0, R6, 0xfe, !PT ;  /* 0x0000000005007212 */ /* 0x000fce00078efe06 */
.L_x_12328:
[----:B------:R-:W-:Y:S05]  /*1b00*/  BSYNC B0 ;  /* 0x0000000000007941 */ /* 0x000fea0003800000 */
.L_x_12327:
[----:B------:R-:W-:-:S04]  /*1b10*/  FMUL.FTZ R0, R0, 1 ;  /* 0x3f80000000007820 */ /* 0x000fc80000410000 */
[----:B------:R0:W1:Y:S01]  /*1b20*/  F2F.F64.F32 R24, R0 ;  /* 0x0000000000187310 */ /* 0x0000620000201800 */
[----:B------:R-:W-:Y:S05]  /*1b30*/  BRA `(.L_x_12312) ;  /* 0x0000000400187947 */ /* 0x000fea0003800000 */
.L_x_12325:
        /* <DEDUP_REMOVED lines=21> */
.L_x_12334:
[----:B------:R-:W-:Y:S05]  /*1c90*/  BSYNC B1 ;  /* 0x0000000000017941 */ /* 0x000fea0003800000 */
.L_x_12333:
[----:B------:R-:W-:Y:S01]  /*1ca0*/  LEA R5, R0, 0x37800000, 0x17 ;  /* 0x3780000000057811 */ /* 0x000fe200078eb8ff */
[----:B------:R-:W-:-:S05]  /*1cb0*/  IMAD.SHL.U32 R0, R3, 0x200000, RZ ;  /* 0x0020000003007824 */ /* 0x000fca00078e00ff */
[----:B------:R-:W-:-:S07]  /*1cc0*/  LOP3.LUT R0, R5, R0, R6, 0xfe, !PT ;  /* 0x0000000005007212 */ /* 0x000fce00078efe06 */
.L_x_12332:
[----:B------:R-:W-:Y:S05]  /*1cd0*/  BSYNC B0 ;  /* 0x0000000000007941 */ /* 0x000fea0003800000 */
.L_x_12331:
[----:B------:R-:W-:-:S04]  /*1ce0*/  FMUL.FTZ R0, R0, 1 ;  /* 0x3f80000000007820 */ /* 0x000fc80000410000 */
[----:B------:R0:W1:Y:S01]  /*1cf0*/  F2F.F64.F32 R24, R0 ;  /* 0x0000000000187310 */ /* 0x0000620000201800 */
[----:B------:R-:W-:Y:S05]  /*1d00*/  BRA `(.L_x_12312) ;  /* 0x0000000000a47947 */ /* 0x000fea0003800000 */
.L_x_12324:
        /* <DEDUP_REMOVED lines=14> */
.L_x_12338:
[----:B------:R-:W-:Y:S05]  /*1df0*/  BSYNC B0 ;  /* 0x0000000000007941 */ /* 0x000fea0003800000 */
.L_x_12337:
[----:B------:R-:W-:-:S04]  /*1e00*/  FMUL.FTZ R0, R0, 1 ;  /* 0x3f80000000007820 */ /* 0x000fc80000410000 */
[----:B------:R0:W1:Y:S01]  /*1e10*/  F2F.F64.F32 R24, R0 ;  /* 0x0000000000187310 */ /* 0x0000620000201800 */
[----:B------:R-:W-:Y:S05]  /*1e20*/  BRA `(.L_x_12312) ;  /* 0x00000000005c7947 */ /* 0x000fea0003800000 */
.L_x_12311:
        /* <DEDUP_REMOVED lines=16> */
.L_x_12339:
[----:B------:R-:W-:Y:S01]  /*1f30*/  CS2R R24, SRZ ;  /* 0x0000000000187805 */ /* 0x000fe2000001ff00 */
[----:B------:R-:W-:Y:S06]  /*1f40*/  BRA `(.L_x_12312) ;  /* 0x0000000000147947 */ /* 0x000fec0003800000 */
.L_x_12336:
[----:B------:R-:W3:Y:S02]  /*1f50*/  LDG.E.64 R24, desc[UR36][R4.64] ;  /* 0x0000002404187981 */ /* 0x000ee4000c1e1b00 */
[----:B---3--:R-:W0:Y:S01]  /*1f60*/  I2F.F64.U64 R24, R24 ;  /* 0x0000001800187312 */ /* 0x008e220000301800 */
[----:B------:R-:W-:Y:S05]  /*1f70*/  BRA `(.L_x_12312) ;  /* 0x0000000000087947 */ /* 0x000fea0003800000 */
.L_x_12335:
[----:B------:R-:W3:Y:S02]  /*1f80*/  LDG.E R4, desc[UR36][R4.64] ;  /* 0x0000002404047981 */ /* 0x000ee4000c1e1900 */
[----:B---3--:R0:W1:Y:S02]  /*1f90*/  I2F.F64.U32 R24, R4 ;  /* 0x0000000400187312 */ /* 0x0080640000201800 */
.L_x_12312:
[----:B------:R-:W-:-:S07]  /*1fa0*/  VIADD R26, R26, 0x80 ;  /* 0x000000801a1a7836 */ /* 0x000fce0000000000 */
.L_x_12306:
[----:B------:R-:W-:Y:S05]  /*1fb0*/  BSYNC B6 ;  /* 0x0000000000067941 */ /* 0x000fea0003800000 */
.L_x_12305:
        /* <DEDUP_REMOVED lines=26> */
.L_x_12345:
[----:B------:R-:W3:Y:S02]  /*2160*/  LDG.E.U8 R4, desc[UR36][R4.64] ;  /* 0x0000002404047981 */ /* 0x000ee4000c1e1100 */
[----:B---3--:R0:W1:Y:S01]  /*2170*/  I2F.F64.U16 R22, R4 ;  /* 0x0000000400167312 */ /* 0x0080620000101800 */
[----:B------:R-:W-:Y:S05]  /*2180*/  BRA `(.L_x_12347) ;  /* 0x0000000c00707947 */ /* 0x000fea0003800000 */
.L_x_12344:
        /* <DEDUP_REMOVED lines=9> */
.L_x_12349:
[----:B------:R-:W3:Y:S02]  /*2220*/  LDG.E R4, desc[UR36][R4.64] ;  /* 0x0000002404047981 */ /* 0x000ee4000c1e1900 */
[----:B---3--:R0:W1:Y:S01]  /*2230*/  I2F.F64 R22, R4 ;  /* 0x0000000400167312 */ /* 0x0080620000201c00 */
[----:B------:R-:W-:Y:S05]  /*2240*/  BRA `(.L_x_12347) ;  /* 0x0000000c00407947 */ /* 0x000fea0003800000 */
.L_x_12348:
[----:B------:R-:W3:Y:S02]  /*2250*/  LDG.E.U16 R4, desc[UR36][R4.64] ;  /* 0x0000002404047981 */ /* 0x000ee4000c1e1500 */
[----:B---3--:R0:W1:Y:S01]  /*2260*/  I2F.F64.S16 R22, R4 ;  /* 0x0000000400167312 */ /* 0x0080620000101c00 */
[----:B------:R-:W-:Y:S05]  /*2270*/  BRA `(.L_x_12347) ;  /* 0x0000000c00347947 */ /* 0x000fea0003800000 */
.L_x_12343:
        /* <DEDUP_REMOVED lines=10> */
.L_x_12351:
[----:B------:R-:W3:Y:S02]  /*2320*/  LDG.E.U16 R0, desc[UR36][R4.64] ;  /* 0x0000002404007981 */ /* 0x000ee4000c1e1500 */
[----:B---3--:R-:W-:-:S05]  /*2330*/  HADD2.F32 R0, -RZ, R0.H0_H0 ;  /* 0x20000000ff007230 */ /* 0x008fca0000004100 */
[----:B------:R-:W-:-:S04]  /*2340*/  FMUL.FTZ R0, R0, 1 ;  /* 0x3f80000000007820 */ /* 0x000fc80000410000 */
[----:B------:R0:W1:Y:S01]  /*2350*/  F2F.F64.F32 R22, R0 ;  /* 0x0000000000167310 */ /* 0x0000620000201800 */
[----:B------:R-:W-:Y:S05]  /*2360*/  BRA `(.L_x_12347) ;  /* 0x0000000800f87947 */ /* 0x000fea0003800000 */
.L_x_12350:
        /* <DEDUP_REMOVED lines=10> */
.L_x_12353:
[----:B------:R-:W3:Y:S02]  /*2410*/  LDG.E.U16 R4, desc[UR36][R4.64] ;  /* 0x0000002404047981 */ /* 0x000ee4000c1e1500 */
[----:B---3--:R-:W-:-:S05]  /*2420*/  HADD2.F32 R0, -RZ, R4.H0_H0 ;  /* 0x20000004ff007230 */ /* 0x008fca0000004100 */
[----:B------:R-:W-:-:S04]  /*2430*/  FMUL.FTZ R0, R0, 1 ;  /* 0x3f80000000007820 */ /* 0x000fc80000410000 */
[----:B------:R0:W1:Y:S01]  /*2440*/  F2F.F64.F32 R22, R0 ;  /* 0x0000000000167310 */ /* 0x0000620000201800 */
[----:B------:R-:W-:Y:S05]  /*2450*/  BRA `(.L_x_12347) ;  /* 0x0000000800bc7947 */ /* 0x000fea0003800000 */
.L_x_12352:
[----:B------:R0:W5:Y:S01]  /*2460*/  LDG.E.64 R22, desc[UR36][R4.64] ;  /* 0x0000002404167981 */ /* 0x000162000c1e1b00 */
[----:B------:R-:W-:Y:S05]  /*2470*/  BRA `(.L_x_12347) ;  /* 0x0000000800b47947 */ /* 0x000fea0003800000 */
.L_x_12342:
        /* <DEDUP_REMOVED lines=13> */
.L_x_12356:
[----:B------:R0:W5:Y:S01]  /*2550*/  LDG.E.64 R22, desc[UR36][R4.64] ;  /* 0x0000002404167981 */ /* 0x000162000c1e1b00 */
[----:B------:R-:W-:Y:S05]  /*2560*/  BRA `(.L_x_12347) ;  /* 0x0000000800787947 */ /* 0x000fea0003800000 */
.L_x_12355:
        /* <DEDUP_REMOVED lines=28> */
.L_x_12358:
        /* <DEDUP_REMOVED lines=15> */
.L_x_12357:
[----:B------:R-:W3:Y:S02]  /*2820*/  LDG.E.U16 R0, desc[UR36][R4.64] ;  /* 0x0000002404007981 */ /* 0x000ee4000c1e1500 */
[----:B---3--:R-:W-:-:S04]  /*2830*/  IMAD.U32 R0, R0, 0x10000, RZ ;  /* 0x0001000000007824 */ /* 0x008fc800078e00ff */
[----:B------:R-:W-:-:S04]  /*2840*/  FMUL.FTZ R0, R0, 1 ;  /* 0x3f80000000007820 */ /* 0x000fc80000410000 */
[----:B------:R0:W1:Y:S01]  /*2850*/  F2F.F64.F32 R22, R0 ;  /* 0x0000000000167310 */ /* 0x0000620000201800 */
[----:B------:R-:W-:Y:S05]  /*2860*/  BRA `(.L_x_12347) ;  /* 0x0000000400b87947 */ /* 0x000fea0003800000 */
.L_x_12354:
        /* <DEDUP_REMOVED lines=11> */
.L_x_12361:
        /* <DEDUP_REMOVED lines=21> */
.L_x_12365:
[----:B------:R-:W-:Y:S05]  /*2a70*/  BSYNC B1 ;  /* 0x0000000000017941 */ /* 0x000fea0003800000 */
.L_x_12364:
[----:B------:R-:W-:Y:S01]  /*2a80*/  LEA R5, R0, 0x3b800000, 0x17 ;  /* 0x3b80000000057811 */ /* 0x000fe200078eb8ff */
[----:B------:R-:W-:-:S05]  /*2a90*/  IMAD.SHL.U32 R0, R3, 0x100000, RZ ;  /* 0x0010000003007824 */ /* 0x000fca00078e00ff */
[----:B------:R-:W-:-:S07]  /*2aa0*/  LOP3.LUT R0, R5, R0, R6, 0xfe, !PT ;  /* 0x0000000005007212 */ /* 0x000fce00078efe06 */
.L_x_12363:
[----:B------:R-:W-:Y:S05]  /*2ab0*/  BSYNC B0 ;  /* 0x0000000000007941 */ /* 0x000fea0003800000 */
.L_x_12362:
[----:B------:R-:W-:-:S04]  /*2ac0*/  FMUL.FTZ R0, R0, 1 ;  /* 0x3f80000000007820 */ /* 0x000fc80000410000 */
[----:B------:R3:W0:Y:S01]  /*2ad0*/  F2F.F64.F32 R22, R0 ;  /* 0x0000000000167310 */ /* 0x0006220000201800 */
[----:B------:R-:W-:Y:S05]  /*2ae0*/  BRA `(.L_x_12347) ;  /* 0x0000000400187947 */ /* 0x000fea0003800000 */
.L_x_12360:
        /* <DEDUP_REMOVED lines=21> */
.L_x_12369:
[----:B------:R-:W-:Y:S05]  /*2c40*/  BSYNC B1 ;  /* 0x0000000000017941 */ /* 0x000fea0003800000 */
.L_x_12368:
[----:B------:R-:W-:Y:S01]  /*2c50*/  LEA R5, R0, 0x37800000, 0x17 ;  /* 0x3780000000057811 */ /* 0x000fe200078eb8ff */
[----:B------:R-:W-:-:S05]  /*2c60*/  IMAD.SHL.U32 R0, R3, 0x200000, RZ ;  /* 0x0020000003007824 */ /* 0x000fca00078e00ff */
[----:B------:R-:W-:-:S07]  /*2c70*/  LOP3.LUT R0, R5, R0, R6, 0xfe, !PT ;  /* 0x0000000005007212 */ /* 0x000fce00078efe06 */
.L_x_12367:
[----:B------:R-:W-:Y:S05]  /*2c80*/  BSYNC B0 ;  /* 0x0000000000007941 */ /* 0x000fea0003800000 */
.L_x_12366:
[----:B------:R-:W-:-:S04]  /*2c90*/  FMUL.FTZ R0, R0, 1 ;  /* 0x3f80000000007820 */ /* 0x000fc80000410000 */
[----:B------:R0:W1:Y:S01]  /*2ca0*/  F2F.F64.F32 R22, R0 ;  /* 0x0000000000167310 */ /* 0x0000620000201800 */
[----:B------:R-:W-:Y:S05]  /*2cb0*/  BRA `(.L_x_12347) ;  /* 0x0000000000a47947 */ /* 0x000fea0003800000 */
.L_x_12359:
        /* <DEDUP_REMOVED lines=14> */
.L_x_12373:
[----:B------:R-:W-:Y:S05]  /*2da0*/  BSYNC B0 ;  /* 0x0000000000007941 */ /* 0x000fea0003800000 */
.L_x_12372:
[----:B------:R-:W-:-:S04]  /*2db0*/  FMUL.FTZ R0, R0, 1 ;  /* 0x3f80000000007820 */ /* 0x000fc80000410000 */
[----:B------:R0:W1:Y:S01]  /*2dc0*/  F2F.F64.F32 R22, R0 ;  /* 0x0000000000167310 */ /* 0x0000620000201800 */
[----:B------:R-:W-:Y:S05]  /*2dd0*/  BRA `(.L_x_12347) ;  /* 0x00000000005c7947 */ /* 0x000fea0003800000 */
.L_x_12346:
        /* <DEDUP_REMOVED lines=16> */
.L_x_12374:
[----:B------:R-:W-:Y:S01]  /*2ee0*/  CS2R R22, SRZ ;  /* 0x0000000000167805 */ /* 0x000fe2000001ff00 */
[----:B------:R-:W-:Y:S06]  /*2ef0*/  BRA `(.L_x_12347) ;  /* 0x0000000000147947 */ /* 0x000fec0003800000 */
.L_x_12371:
[----:B------:R-:W3:Y:S02]  /*2f00*/  LDG.E.64 R22, desc[UR36][R4.64] ;  /* 0x0000002404167981 */ /* 0x000ee4000c1e1b00 */
[----:B---3--:R-:W0:Y:S01]  /*2f10*/  I2F.F64.U64 R22, R22 ;  /* 0x0000001600167312 */ /* 0x008e220000301800 */
[----:B------:R-:W-:Y:S05]  /*2f20*/  BRA `(.L_x_12347) ;  /* 0x0000000000087947 */ /* 0x000fea0003800000 */
.L_x_12370:
[----:B------:R-:W3:Y:S02]  /*2f30*/  LDG.E R4, desc[UR36][R4.64] ;  /* 0x0000002404047981 */ /* 0x000ee4000c1e1900 */
[----:B---3--:R0:W1:Y:S02]  /*2f40*/  I2F.F64.U32 R22, R4 ;  /* 0x0000000400167312 */ /* 0x0080640000201800 */
.L_x_12347:
[----:B------:R-:W-:-:S07]  /*2f50*/  VIADD R26, R26, 0x80 ;  /* 0x000000801a1a7836 */ /* 0x000fce0000000000 */
.L_x_12341:
[----:B------:R-:W-:Y:S05]  /*2f60*/  BSYNC B6 ;  /* 0x0000000000067941 */ /* 0x000fea0003800000 */
.L_x_12340:
        /* <DEDUP_REMOVED lines=23> */
.L_x_12380:
[----:B------:R-:W3:Y:S02]  /*30e0*/  LDG.E.U8 R4, desc[UR36][R4.64] ;  /* 0x0000002404047981 */ /* 0x000ee4000c1e1100 */
[----:B---3--:R0:W1:Y:S01]  /*30f0*/  I2F.F64.U16 R16, R4 ;  /* 0x0000000400107312 */ /* 0x0080620000101800 */
[----:B------:R-:W-:Y:S05]  /*3100*/  BRA `(.L_x_12376) ;  /* 0x0000000c006c7947 */ /* 0x000fea0003800000 */
.L_x_12379:
        /* <DEDUP_REMOVED lines=9> */
.L_x_12383:
[----:B------:R-:W3:Y:S02]  /*31a0*/  LDG.E R4, desc[UR36][R4.64] ;  /* 0x0000002404047981 */ /* 0x000ee4000c1e1900 */
[----:B---3--:R0:W1:Y:S01]  /*31b0*/  I2F.F64 R16, R4 ;  /* 0x0000000400107312 */ /* 0x0080620000201c00 */
[----:B------:R-:W-:Y:S05]  /*31c0*/  BRA `(.L_x_12376) ;  /* 0x0000000c003c7947 */ /* 0x000fea0003800000 */
.L_x_12382:
[----:B------:R-:W3:Y:S02]  /*31d0*/  LDG.E.U16 R4, desc[UR36][R4.64] ;  /* 0x0000002404047981 */ /* 0x000ee4000c1e1500 */
[----:B---3--:R0:W1:Y:S01]  /*31e0*/  I2F.F64.S16 R16, R4 ;  /* 0x0000000400107312 */ /* 0x0080620000101c00 */
[----:B------:R-:W-:Y:S05]  /*31f0*/  BRA `(.L_x_12376) ;  /* 0x0000000c00307947 */ /* 0x000fea0003800000 */
.L_x_12378:
        /* <DEDUP_REMOVED lines=10> */
.L_x_12385:
[----:B------:R-:W3:Y:S02]  /*32a0*/  LDG.E.U16 R0, desc[UR36][R4.64] ;  /* 0x0000002404007981 */ /* 0x000ee4000c1e1500 */
[----:B---3--:R-:W-:-:S05]  /*32b0*/  HADD2.F32 R0, -RZ, R0.H0_H0 ;  /* 0x20000000ff007230 */ /* 0x008fca0000004100 */
[----:B------:R-:W-:-:S04]  /*32c0*/  FMUL.FTZ R0, R0, 1 ;  /* 0x3f80000000007820 */ /* 0x000fc80000410000 */
[----:B------:R0:W1:Y:S01]  /*32d0*/  F2F.F64.F32 R16, R0 ;  /* 0x0000000000107310 */ /* 0x0000620000201800 */
[----:B------:R-:W-:Y:S05]  /*32e0*/  BRA `(.L_x_12376) ;  /* 0x0000000800f47947 */ /* 0x000fea0003800000 */
.L_x_12384:
        /* <DEDUP_REMOVED lines=10> */
.L_x_12387:
[----:B------:R-:W3:Y:S02]  /*3390*/  LDG.E.U16 R4, desc[UR36][R4.64] ;  /* 0x0000002404047981 */ /* 0x000ee4000c1e1500 */
[----:B---3--:R-:W-:-:S05]  /*33a0*/  HADD2.F32 R0, -RZ, R4.H0_H0 ;  /* 0x20000004ff007230 */ /* 0x008fca0000004100 */
[----:B------:R-:W-:-:S04]  /*33b0*/  FMUL.FTZ R0, R0, 1 ;  /* 0x3f80000000007820 */ /* 0x000fc80000410000 */
[----:B------:R0:W1:Y:S01]  /*33c0*/  F2F.F64.F32 R16, R0 ;  /* 0x0000000000107310 */ /* 0x0000620000201800 */
[----:B------:R-:W-:Y:S05]  /*33d0*/  BRA `(.L_x_12376) ;  /* 0x0000000800b87947 */ /* 0x000fea0003800000 */
.L_x_12386:
[----:B------:R0:W5:Y:S01]  /*33e0*/  LDG.E.64 R16, desc[UR36][R4.64] ;  /* 0x0000002404107981 */ /* 0x000162000c1e1b00 */
[----:B------:R-:W-:Y:S05]  /*33f0*/  BRA `(.L_x_12376) ;  /* 0x0000000800b07947 */ /* 0x000fea0003800000 */
.L_x_12377:
        /* <DEDUP_REMOVED lines=13> */
.L_x_12390:
[----:B------:R0:W5:Y:S01]  /*34d0*/  LDG.E.64 R16, desc[UR36][R4.64] ;  /* 0x0000002404107981 */ /* 0x000162000c1e1b00 */
[----:B------:R-:W-:Y:S05]  /*34e0*/  BRA `(.L_x_12376) ;  /* 0x0000000800747947 */ /* 0x000fea0003800000 */
.L_x_12389:
        /* <DEDUP_REMOVED lines=28> */
.L_x_12392:
        /* <DEDUP_REMOVED lines=15> */
.L_x_12391:
[----:B------:R-:W3:Y:S02]  /*37a0*/  LDG.E.U16 R0, desc[UR36][R4.64] ;  /* 0x0000002404007981 */ /* 0x000ee4000c1e1500 */
[----:B---3--:R-:W-:-:S04]  /*37b0*/  IMAD.U32 R0, R0, 0x10000, RZ ;  /* 0x0001000000007824 */ /* 0x008fc800078e00ff */
[----:B------:R-:W-:-:S04]  /*37c0*/  FMUL.FTZ R0, R0, 1 ;  /* 0x3f80000000007820 */ /* 0x000fc80000410000 */
[----:B------:R0:W1:Y:S01]  /*37d0*/  F2F.F64.F32 R16, R0 ;  /* 0x0000000000107310 */ /* 0x0000620000201800 */
[----:B------:R-:W-:Y:S05]  /*37e0*/  BRA `(.L_x_12376) ;  /* 0x0000000400b47947 */ /* 0x000fea0003800000 */
.L_x_12388:
        /* <DEDUP_REMOVED lines=11> */
.L_x_12395:
        /* <DEDUP_REMOVED lines=21> */
.L_x_12399:
[----:B------:R-:W-:Y:S05]  /*39f0*/  BSYNC B1 ;  /* 0x0000000000017941 */ /* 0x000fea0003800000 */
.L_x_12398:
[----:B------:R-:W-:Y:S01]  /*3a00*/  LEA R3, R0, 0x3b800000, 0x17 ;  /* 0x3b80000000037811 */ /* 0x000fe200078eb8ff */
[----:B------:R-:W-:-:S05]  /*3a10*/  IMAD.SHL.U32 R0, R2, 0x100000, RZ ;  /* 0x0010000002007824 */ /* 0x000fca00078e00ff */
[----:B------:R-:W-:-:S07]  /*3a20*/  LOP3.LUT R0, R3, R0, R4, 0xfe, !PT ;  /* 0x0000000003007212 */ /* 0x000fce00078efe04 */
.L_x_12397:
[----:B------:R-:W-:Y:S05]  /*3a30*/  BSYNC B0 ;  /* 0x0000000000007941 */ /* 0x000fea0003800000 */
.L_x_12396:
[----:B------:R-:W-:-:S04]  /*3a40*/  FMUL.FTZ R0, R0, 1 ;  /* 0x3f80000000007820 */ /* 0x000fc80000410000 */
[----:B------:R0:W1:Y:S01]  /*3a50*/  F2F.F64.F32 R16, R0 ;  /* 0x0000000000107310 */ /* 0x0000620000201800 */
[----:B------:R-:W-:Y:S05]  /*3a60*/  BRA `(.L_x_12376) ;  /* 0x0000000400147947 */ /* 0x000fea0003800000 */
.L_x_12394:
        /* <DEDUP_REMOVED lines=21> */
.L_x_12403:
[----:B------:R-:W-:Y:S05]  /*3bc0*/  BSYNC B1 ;  /* 0x0000000000017941 */ /* 0x000fea0003800000 */
.L_x_12402:
[----:B------:R-:W-:Y:S01]  /*3bd0*/  LEA R3, R0, 0x37800000, 0x17 ;  /* 0x3780000000037811 */ /* 0x000fe200078eb8ff */
[----:B------:R-:W-:-:S05]  /*3be0*/  IMAD.SHL.U32 R0, R2, 0x200000, RZ ;  /* 0x0020000002007824 */ /* 0x000fca00078e00ff */
[----:B------:R-:W-:-:S07]  /*3bf0*/  LOP3.LUT R0, R3, R0, R4, 0xfe, !PT ;  /* 0x0000000003007212 */ /* 0x000fce00078efe04 */
.L_x_12401:
[----:B------:R-:W-:Y:S05]  /*3c00*/  BSYNC B0 ;  /* 0x0000000000007941 */ /* 0x000fea0003800000 */
.L_x_12400:
[----:B------:R-:W-:-:S04]  /*3c10*/  FMUL.FTZ R0, R0, 1 ;  /* 0x3f80000000007820 */ /* 0x000fc80000410000 */
[----:B------:R0:W1:Y:S01]  /*3c20*/  F2F.F64.F32 R16, R0 ;  /* 0x0000000000107310 */ /* 0x0000620000201800 */
[----:B------:R-:W-:Y:S05]  /*3c30*/  BRA `(.L_x_12376) ;  /* 0x0000000000a07947 */ /* 0x000fea0003800000 */
.L_x_12393:
        /* <DEDUP_REMOVED lines=14> */
.L_x_12407:
[----:B------:R-:W-:Y:S05]  /*3d20*/  BSYNC B0 ;  /* 0x0000000000007941 */ /* 0x000fea0003800000 */
.L_x_12406:
[----:B------:R-:W-:-:S04]  /*3d30*/  FMUL.FTZ R0, R0, 1 ;  /* 0x3f80000000007820 */ /* 0x000fc80000410000 */
[----:B------:R0:W1:Y:S01]  /*3d40*/  F2F.F64.F32 R16, R0 ;  /* 0x0000000000107310 */ /* 0x0000620000201800 */
[----:B------:R-:W-:Y:S05]  /*3d50*/  BRA `(.L_x_12376) ;  /* 0x0000000000587947 */ /* 0x000fea0003800000 */
.L_x_12381:
        /* <DEDUP_REMOVED lines=16> */
.L_x_12408:
[----:B------:R-:W-:Y:S05]  /*3e60*/  BRA `(.L_x_12376) ;  /* 0x0000000000147947 */ /* 0x000fea0003800000 */
.L_x_12405:
[----:B------:R-:W3:Y:S02]  /*3e70*/  LDG.E.64 R16, desc[UR36][R4.64] ;  /* 0x0000002404107981 */ /* 0x000ee4000c1e1b00 */
[----:B---3--:R-:W0:Y:S01]  /*3e80*/  I2F.F64.U64 R16, R16 ;  /* 0x0000001000107312 */ /* 0x008e220000301800 */
[----:B------:R-:W-:Y:S05]  /*3e90*/  BRA `(.L_x_12376) ;  /* 0x0000000000087947 */ /* 0x000fea0003800000 */
.L_x_12404:
[----:B------:R-:W3:Y:S02]  /*3ea0*/  LDG.E R4, desc[UR36][R4.64] ;  /* 0x0000002404047981 */ /* 0x000ee4000c1e1900 */
[----:B---3--:R0:W1:Y:S02]  /*3eb0*/  I2F.F64.U32 R16, R4 ;  /* 0x0000000400107312 */ /* 0x0080640000201800 */
.L_x_12376:
[----:B------:R-:W-:Y:S05]  /*3ec0*/  BSYNC B6 ;  /* 0x0000000000067941 */ /* 0x000fea0003800000 */
.L_x_12375:
[----:B0--3--:R-:W0:Y:S01]  /*3ed0*/  S2R R0, SR_TID.X ;  /* 0x0000000000007919 */ /* 0x009e220000002100 */
[----:B------:R-:W-:Y:S01]  /*3ee0*/  BSSY B0, `(.L_x_12409) ;  /* 0x0000078000007945 */ /* 0x000fe20003800000 */
[----:B0-----:R-:W-:-:S13]  /*3ef0*/  ISETP.GE.AND P0, PT, R0, R19, PT ;  /* 0x000000130000720c */ /* 0x001fda0003f06270 */
[----:B------:R-:W-:Y:S05]  /*3f00*/  @P0 BRA `(.L_x_12410) ;  /* 0x0000000400d40947 */ /* 0x000fea0003800000 */
[-C--:B-12-45:R-:W-:Y:S01]  /*3f10*/  DMUL R2, R28, R28.reuse ;  /* 0x0000001c1c027228 */ /* 0x0b6fe20000000000 */
        /* <DEDUP_REMOVED lines=77> */
.L_x_12412:
        /* <DEDUP_REMOVED lines=35> */
.L_x_12413:
[----:B------:R-:W-:Y:S05]  /*4620*/  BSYNC B1 ;  /* 0x0000000000017941 */ /* 0x000fea0003800000 */
.L_x_12411:
[----:B------:R-:W-:Y:S02]  /*4630*/  DADD R2, R2, 1 ;  /* 0x3ff0000002027429 */ /* 0x000fe40000000000 */
[----:B------:R-:W-:-:S08]  /*4640*/  DMUL R4, R28, 0.5 ;  /* 0x3fe000001c047828 */ /* 0x000fd00000000000 */
[----:B------:R-:W-:-:S11]  /*4650*/  DMUL R4, R2, R4 ;  /* 0x0000000402047228 */ /* 0x000fd60000000000 */
.L_x_12410:
[----:B------:R-:W-:Y:S05]  /*4660*/  BSYNC B0 ;  /* 0x0000000000007941 */ /* 0x000fea0003800000 */
.L_x_12409:
        /* <DEDUP_REMOVED lines=82> */
.L_x_12417:
        /* <DEDUP_REMOVED lines=35> */
.L_x_12418:
[----:B------:R-:W-:Y:S05]  /*4dc0*/  BSYNC B1 ;  /* 0x0000000000017941 */ /* 0x000fea0003800000 */
.L_x_12416:
[----:B------:R-:W-:Y:S02]  /*4dd0*/  DADD R2, R2, 1 ;  /* 0x3ff0000002027429 */ /* 0x000fe40000000000 */
[----:B--2-4-:R-:W-:-:S08]  /*4de0*/  DMUL R28, R24, 0.5 ;  /* 0x3fe00000181c7828 */ /* 0x014fd00000000000 */
[----:B------:R-:W-:-:S11]  /*4df0*/  DMUL R28, R2, R28 ;  /* 0x0000001c021c7228 */ /* 0x000fd60000000000 */
.L_x_12415:
[----:B------:R-:W-:Y:S05]  /*4e00*/  BSYNC B0 ;  /* 0x0000000000007941 */ /* 0x000fea0003800000 */
.L_x_12414:
        /* <DEDUP_REMOVED lines=82> */
.L_x_12422:
        /* <DEDUP_REMOVED lines=35> */
.L_x_12423:
[----:B------:R-:W-:Y:S05]  /*5560*/  BSYNC B1 ;  /* 0x0000000000017941 */ /* 0x000fea0003800000 */
.L_x_12421:
[----:B------:R-:W-:Y:S02]  /*5570*/  DADD R2, R2, 1 ;  /* 0x3ff0000002027429 */ /* 0x000fe40000000000 */
[----:B------:R-:W-:-:S08]  /*5580*/  DMUL R24, R22, 0.5 ;  /* 0x3fe0000016187828 */ /* 0x000fd00000000000 */
[----:B------:R-:W-:-:S11]  /*5590*/  DMUL R24, R2, R24 ;  /* 0x0000001802187228 */ /* 0x000fd60000000000 */
.L_x_12420:
[----:B------:R-:W-:Y:S05]  /*55a0*/  BSYNC B0 ;  /* 0x0000000000007941 */ /* 0x000fea0003800000 */
.L_x_12419:
        /* <DEDUP_REMOVED lines=82> */
.L_x_12427:
        /* <DEDUP_REMOVED lines=35> */
.L_x_12428:
[----:B------:R-:W-:Y:S05]  /*5d00*/  BSYNC B1 ;  /* 0x0000000000017941 */ /* 0x000fea0003800000 */
.L_x_12426:
[----:B------:R-:W-:Y:S02]  /*5d10*/  DADD R2, R2, 1 ;  /* 0x3ff0000002027429 */ /* 0x000fe40000000000 */
[----:B------:R-:W-:-:S08]  /*5d20*/  DMUL R16, R16, 0.5 ;  /* 0x3fe0000010107828 */ /* 0x000fd00000000000 */
[----:B------:R-:W-:-:S11]  /*5d30*/  DMUL R16, R2, R16 ;  /* 0x0000001002107228 */ /* 0x000fd60000000000 */
.L_x_12425:
[----:B------:R-:W-:Y:S05]  /*5d40*/  BSYNC B0 ;  /* 0x0000000000007941 */ /* 0x000fea0003800000 */
.L_x_12424:
[----:B------:R-:W0:Y:S01]  /*5d50*/  LDC.U8 R2, c[0x0][0x234] ;  /* 0x00008d00ff027b82 */ /* 0x000e220000000000 */
[----:B------:R-:W-:Y:S01]  /*5d60*/  BSSY B6, `(.L_x_12429) ;  /* 0x000012e000067945 */ /* 0x000fe20003800000 */
[----:B-1---5:R-:W-:-:S03]  /*5d70*/  IMAD.MOV.U32 R22, RZ, RZ, R0 ;  /* 0x000000ffff167224 */ /* 0x022fc600078e0000 */
[----:B------:R-:W-:Y:S05]  /*5d80*/  @P0 BRA `(.L_x_12430) ;  /* 0x0000001000ac0947 */ /* 0x000fea0003800000 */
[----:B------:R-:W1:Y:S01]  /*5d90*/  LDC.64 R8, c[0x0][0x218] ;  /* 0x00008600ff087b82 */ /* 0x000e620000000a00 */
[----:B------:R-:W-:Y:S01]  /*5da0*/  IMAD R0, R18, 0x200, R0 ;  /* 0x0000020012007824 */ /* 0x000fe200078e0200 */
[----:B0-----:R-:W-:Y:S01]  /*5db0*/  PRMT R6, R2, 0x9910, RZ ;  /* 0x0000991002067816 */ /* 0x001fe200000000ff */
[----:B------:R-:W-:Y:S02]  /*5dc0*/  ULDC UR4, c[0x0][0x238] ;  /* 0x00008e0000047ab9 */ /* 0x000fe40000000800 */
[----:B------:R-:W-:Y:S02]  /*5dd0*/  IMAD R3, R0, UR4, RZ ;  /* 0x0000000400037c24 */ /* 0x000fe4000f8e02ff */
[----:B------:R-:W-:-:S05]  /*5de0*/  IMAD.MOV.U32 R0, RZ, RZ, R6 ;  /* 0x000000ffff007224 */ /* 0x000fca00078e0006 */
        /* <DEDUP_REMOVED lines=16> */
.L_x_12434:
[----:B------:R-:W0:Y:S01]  /*5ef0*/  F2I.S64.F64.TRUNC R4, R4 ;  /* 0x0000000400047311 */ /* 0x000e22000030d900 */
[----:B------:R-:W-:Y:S02]  /*5f00*/  IMAD.MOV.U32 R22, RZ, RZ, R26 ;  /* 0x000000ffff167224 */ /* 0x000fe400078e001a */
[----:B0-----:R-:W-:-:S05]  /*5f10*/  IMAD.MOV.U32 R3, RZ, RZ, R4 ;  /* 0x000000ffff037224 */ /* 0x001fca00078e0004 */
[----:B------:R0:W-:Y:S01]  /*5f20*/  STG.E.U8 desc[UR36][R8.64], R3 ;  /* 0x0000000308007986 */ /* 0x0001e2000c101124 */
[----:B------:R-:W-:Y:S05]  /*5f30*/  BRA `(.L_x_12430) ;  /* 0x0000001000407947 */ /* 0x000fea0003800000 */
.L_x_12433:
        /* <DEDUP_REMOVED lines=10> */
.L_x_12437:
[----:B------:R-:W0:Y:S01]  /*5fe0*/  F2I.F64.TRUNC R5, R4 ;  /* 0x0000000400057311 */ /* 0x000e22000030d100 */
[----:B------:R-:W-:Y:S01]  /*5ff0*/  IMAD.MOV.U32 R22, RZ, RZ, R26 ;  /* 0x000000ffff167224 */ /* 0x000fe200078e001a */
[----:B0-----:R0:W-:Y:S01]  /*6000*/  STG.E desc[UR36][R8.64], R5 ;  /* 0x0000000508007986 */ /* 0x0011e2000c101924 */
[----:B------:R-:W-:Y:S05]  /*6010*/  BRA `(.L_x_12430) ;  /* 0x0000001000087947 */ /* 0x000fea0003800000 */
.L_x_12436:
[----:B------:R-:W0:Y:S01]  /*6020*/  F2I.F64.TRUNC R5, R4 ;  /* 0x0000000400057311 */ /* 0x000e22000030d100 */
[----:B------:R-:W-:Y:S01]  /*6030*/  IMAD.MOV.U32 R22, RZ, RZ, R26 ;  /* 0x000000ffff167224 */ /* 0x000fe200078e001a */
[----:B0-----:R1:W-:Y:S01]  /*6040*/  STG.E.U16 desc[UR36][R8.64], R5 ;  /* 0x0000000508007986 */ /* 0x0013e2000c101524 */
[----:B------:R-:W-:Y:S05]  /*6050*/  BRA `(.L_x_12430) ;  /* 0x0000000c00f87947 */ /* 0x000fea0003800000 */
.L_x_12432:
        /* <DEDUP_REMOVED lines=14> */
.L_x_12439:
        /* <DEDUP_REMOVED lines=9> */
.L_x_12438:
        /* <DEDUP_REMOVED lines=15> */
.L_x_12441:
        /* <DEDUP_REMOVED lines=10> */
.L_x_12440:
[----:B------:R0:W-:Y:S01]  /*6360*/  STG.E.64 desc[UR36][R8.64], R4 ;  /* 0x0000000408007986 */ /* 0x0001e2000c101b24 */
[----:B------:R-:W-:Y:S01]  /*6370*/  IMAD.MOV.U32 R22, RZ, RZ, R26 ;  /* 0x000000ffff167224 */ /* 0x000fe200078e001a */
[----:B------:R-:W-:Y:S06]  /*6380*/  BRA `(.L_x_12430) ;  /* 0x0000000c002c7947 */ /* 0x000fec0003800000 */
.L_x_12431:
        /* <DEDUP_REMOVED lines=13> */
.L_x_12444:
[----:B------:R-:W-:Y:S01]  /*6460*/  CS2R R6, SRZ ;  /* 0x0000000000067805 */ /* 0x000fe2000001ff00 */
[----:B------:R-:W-:-:S04]  /*6470*/  IMAD.MOV.U32 R22, RZ, RZ, R26 ;  /* 0x000000ffff167224 */ /* 0x000fc800078e001a */
[----:B------:R0:W-:Y:S01]  /*6480*/  STG.E.128 desc[UR36][R8.64], R4 ;  /* 0x0000000408007986 */ /* 0x0001e2000c101d24 */
[----:B------:R-:W-:Y:S05]  /*6490*/  BRA `(.L_x_12430) ;  /* 0x0000000800e87947 */ /* 0x000fea0003800000 */
.L_x_12443:
        /* <DEDUP_REMOVED lines=25> */
.L_x_12448:
[----:B------:R-:W-:Y:S05]  /*6630*/  BSYNC B0 ;  /* 0x0000000000007941 */ /* 0x000fea0003800000 */
.L_x_12447:
[----:B------:R-:W-:Y:S01]  /*6640*/  LOP3.LUT R7, R0, R7, RZ, 0xfc, !PT ;  /* 0x0000000700077212 */ /* 0x000fe200078efcff */
[----:B------:R-:W-:-:S04]  /*6650*/  IMAD.MOV.U32 R22, RZ, RZ, R26 ;  /* 0x000000ffff167224 */ /* 0x000fc800078e001a */
[----:B------:R0:W-:Y:S01]  /*6660*/  STG.E.U8 desc[UR36][R8.64], R7 ;  /* 0x0000000708007986 */ /* 0x0001e2000c101124 */
[----:B------:R-:W-:Y:S05]  /*6670*/  BRA `(.L_x_12430) ;  /* 0x0000000800707947 */ /* 0x000fea0003800000 */
.L_x_12446:
        /* <DEDUP_REMOVED lines=17> */
.L_x_12450:
[----:B------:R-:W-:Y:S01]  /*6790*/  IMAD.MOV.U32 R0, RZ, RZ, 0x7f ;  /* 0x0000007fff007424 */ /* 0x000fe200078e00ff */
[----:B------:R-:W-:-:S04]  /*67a0*/  ISETP.GT.U32.AND P0, PT, R3, 0x7f800000, PT ;  /* 0x7f8000000300780c */ /* 0x000fc80003f04070 */
[----:B------:R-:W-:-:S09]  /*67b0*/  SEL R0, R0, 0x7c, P0 ;  /* 0x0000007c00007807 */ /* 0x000fd20000000000 */
.L_x_12451:
[----:B------:R-:W-:Y:S05]  /*67c0*/  BSYNC B0 ;  /* 0x0000000000007941 */ /* 0x000fea0003800000 */
.L_x_12449:
[----:B------:R-:W-:Y:S01]  /*67d0*/  LOP3.LUT R3, R7, 0x80000000, RZ, 0xc0, !PT ;  /* 0x8000000007037812 */ /* 0x000fe200078ec0ff */
[----:B------:R-:W-:-:S03]  /*67e0*/  IMAD.MOV.U32 R22, RZ, RZ, R26 ;  /* 0x000000ffff167224 */ /* 0x000fc600078e001a */
[----:B------:R-:W-:-:S04]  /*67f0*/  SHF.R.U32.HI R3, RZ, 0x18, R3 ;  /* 0x00000018ff037819 */ /* 0x000fc80000011603 */
[----:B------:R-:W-:-:S05]  /*6800*/  LOP3.LUT R3, R0, R3, RZ, 0xfc, !PT ;  /* 0x0000000300037212 */ /* 0x000fca00078efcff */
[----:B------:R0:W-:Y:S01]  /*6810*/  STG.E.U8 desc[UR36][R8.64], R3 ;  /* 0x0000000308007986 */ /* 0x0001e2000c101124 */
[----:B------:R-:W-:Y:S05]  /*6820*/  BRA `(.L_x_12430) ;  /* 0x0000000800047947 */ /* 0x000fea0003800000 */
.L_x_12445:
        /* <DEDUP_REMOVED lines=9> */
.L_x_12442:
        /* <DEDUP_REMOVED lines=12> */
.L_x_12454:
        /* <DEDUP_REMOVED lines=21> */
.L_x_12457:
[----:B------:R-:W-:-:S04]  /*6ad0*/  LOP3.LUT R0, R7, 0x80000000, RZ, 0xc0, !PT ;  /* 0x8000000007007812 */ /* 0x000fc800078ec0ff */
[----:B------:R-:W-:-:S04]  /*6ae0*/  SHF.R.U32.HI R0, RZ, 0x18, R0 ;  /* 0x00000018ff007819 */ /* 0x000fc80000011600 */
[----:B------:R-:W-:-:S07]  /*6af0*/  LOP3.LUT R0, R3, R0, RZ, 0xfc, !PT ;  /* 0x0000000003007212 */ /* 0x000fce00078efcff */
.L_x_12456:
[----:B------:R-:W-:Y:S05]  /*6b00*/  BSYNC B0 ;  /* 0x0000000000007941 */ /* 0x000fea0003800000 */
.L_x_12455:
[----:B------:R0:W-:Y:S01]  /*6b10*/  STG.E.U8 desc[UR36][R8.64], R0 ;  /* 0x0000000008007986 */ /* 0x0001e2000c101124 */
[----:B------:R-:W-:Y:S01]  /*6b20*/  IMAD.MOV.U32 R22, RZ, RZ, R26 ;  /* 0x000000ffff167224 */ /* 0x000fe200078e001a */
[----:B------:R-:W-:Y:S06]  /*6b30*/  BRA `(.L_x_12430) ;  /* 0x0000000400407947 */ /* 0x000fec0003800000 */
.L_x_12453:
        /* <DEDUP_REMOVED lines=21> */
.L_x_12460:
[----:B------:R-:W-:-:S04]  /*6c90*/  LOP3.LUT R0, R7, 0x80000000, RZ, 0xc0, !PT ;  /* 0x8000000007007812 */ /* 0x000fc800078ec0ff */
[----:B------:R-:W-:-:S04]  /*6ca0*/  SHF.R.U32.HI R0, RZ, 0x18, R0 ;  /* 0x00000018ff007819 */ /* 0x000fc80000011600 */
[----:B------:R-:W-:-:S07]  /*6cb0*/  LOP3.LUT R0, R3, R0, RZ, 0xfc, !PT ;  /* 0x0000000003007212 */ /* 0x000fce00078efcff */
.L_x_12459:
[----:B------:R-:W-:Y:S05]  /*6cc0*/  BSYNC B0 ;  /* 0x0000000000007941 */ /* 0x000fea0003800000 */
.L_x_12458:
[----:B------:R0:W-:Y:S01]  /*6cd0*/  STG.E.U8 desc[UR36][R8.64], R0 ;  /* 0x0000000008007986 */ /* 0x0001e2000c101124 */
[----:B------:R-:W-:Y:S01]  /*6ce0*/  IMAD.MOV.U32 R22, RZ, RZ, R26 ;  /* 0x000000ffff167224 */ /* 0x000fe200078e001a */
[----:B------:R-:W-:Y:S06]  /*6cf0*/  BRA `(.L_x_12430) ;  /* 0x0000000000d07947 */ /* 0x000fec0003800000 */
.L_x_12452:
        /* <DEDUP_REMOVED lines=27> */
.L_x_12435:
        /* <DEDUP_REMOVED lines=16> */
.L_x_12463:
[----:B------:R-:W-:Y:S01]  /*6fb0*/  IMAD.MOV.U32 R22, RZ, RZ, R26 ;  /* 0x000000ffff167224 */ /* 0x000fe200078e001a */
[----:B------:R-:W-:Y:S06]  /*6fc0*/  BRA `(.L_x_12430) ;  /* 0x00000000001c7947 */ /* 0x000fec0003800000 */
.L_x_12462:
[----:B------:R-:W0:Y:S01]  /*6fd0*/  F2I.U64.F64.TRUNC R4, R4 ;  /* 0x0000000400047311 */ /* 0x000e22000030d800 */
[----:B------:R-:W-:Y:S01]  /*6fe0*/  IMAD.MOV.U32 R22, RZ, RZ, R26 ;  /* 0x000000ffff167224 */ /* 0x000fe200078e001a */
[----:B0-----:R0:W-:Y:S01]  /*6ff0*/  STG.E.64 desc[UR36][R8.64], R4 ;  /* 0x0000000408007986 */ /* 0x0011e2000c101b24 */
[----:B------:R-:W-:Y:S05]  /*7000*/  BRA `(.L_x_12430) ;  /* 0x00000000000c7947 */ /* 0x000fea0003800000 */
.L_x_12461:
[----:B------:R-:W0:Y:S01]  /*7010*/  F2I.U32.F64.TRUNC R5, R4 ;  /* 0x0000000400057311 */ /* 0x000e22000030d000 */
[----:B------:R-:W-:Y:S01]  /*7020*/  IMAD.MOV.U32 R22, RZ, RZ, R26 ;  /* 0x000000ffff167224 */ /* 0x000fe200078e001a */
[----:B0-----:R0:W-:Y:S06]  /*7030*/  STG.E desc[UR36][R8.64], R5 ;  /* 0x0000000508007986 */ /* 0x0011ec000c101924 */
.L_x_12430:
[----:B------:R-:W-:Y:S05]  /*7040*/  BSYNC B6 ;  /* 0x0000000000067941 */ /* 0x000fea0003800000 */
.L_x_12429:
[----:B------:R-:W-:Y:S01]  /*7050*/  ISETP.GE.AND P0, PT, R22, R19, PT ;  /* 0x000000131600720c */ /* 0x000fe20003f06270 */
[----:B------:R-:W-:-:S12]  /*7060*/  BSSY B6, `(.L_x_12464) ;  /* 0x0000230000067945 */ /* 0x000fd80003800000 */
        /* <DEDUP_REMOVED lines=19> */
[----:B--2-4-:R-:W0:Y:S02]  /*71a0*/  F2I.F64.TRUNC R29, R28 ;  /* 0x0000001c001d7311 */ /* 0x014e24000030d100 */
[----:B0-----:R3:W-:Y:S01]  /*71b0*/  STG.E.U8 desc[UR36][R4.64], R29 ;  /* 0x0000001d04007986 */ /* 0x0017e2000c101124 */
[----:B------:R-:W-:Y:S05]  /*71c0*/  BRA `(.L_x_12471) ;  /* 0x0000001000007947 */ /* 0x000fea0003800000 */
.L_x_12469:
[----:B--2-4-:R-:W0:Y:S02]  /*71d0*/  F2I.S64.F64.TRUNC R28, R28 ;  /* 0x0000001c001c7311 */ /* 0x014e24000030d900 */
[----:B0-----:R-:W-:-:S05]  /*71e0*/  IMAD.MOV.U32 R3, RZ, RZ, R28 ;  /* 0x000000ffff037224 */ /* 0x001fca00078e001c */
[----:B------:R4:W-:Y:S01]  /*71f0*/  STG.E.U8 desc[UR36][R4.64], R3 ;  /* 0x0000000304007986 */ /* 0x0009e2000c101124 */
[----:B------:R-:W-:Y:S05]  /*7200*/  BRA `(.L_x_12471) ;  /* 0x0000000c00f07947 */ /* 0x000fea0003800000 */
.L_x_12468:
[----:B------:R-:W-:-:S13]  /*7210*/  ISETP.NE.AND P0, PT, R0, 0x2, PT ;  /* 0x000000020000780c */ /* 0x000fda0003f05270 */
[----:B------:R-:W-:Y:S05]  /*7220*/  @!P0 BRA `(.L_x_12472) ;  /* 0x0000000000288947 */ /* 0x000fea0003800000 */
[----:B------:R-:W-:-:S13]  /*7230*/  ISETP.NE.AND P0, PT, R0, 0x3, PT ;  /* 0x000000030000780c */ /* 0x000fda0003f05270 */
[----:B------:R-:W-:Y:S05]  /*7240*/  @!P0 BRA `(.L_x_12473) ;  /* 0x0000000000148947 */ /* 0x000fea0003800000 */
[----:B------:R-:W-:-:S13]  /*7250*/  ISETP.NE.AND P0, PT, R0, 0x4, PT ;  /* 0x000000040000780c */ /* 0x000fda0003f05270 */
[----:B------:R-:W-:Y:S05]  /*7260*/  @P0 BRA `(.L_x_12470) ;  /* 0x0000000c00800947 */ /* 0x000fea0003800000 */
[----:B--2-4-:R-:W0:Y:S02]  /*7270*/  F2I.S64.F64.TRUNC R28, R28 ;  /* 0x0000001c001c7311 */ /* 0x014e24000030d900 */
[----:B0-----:R1:W-:Y:S01]  /*7280*/  STG.E.64 desc[UR36][R4.64], R28 ;  /* 0x0000001c04007986 */ /* 0x0013e2000c101b24 */
[----:B------:R-:W-:Y:S05]  /*7290*/  BRA `(.L_x_12471) ;  /* 0x0000000c00cc7947 */ /* 0x000fea0003800000 */
.L_x_12473:
[----:B--2-4-:R-:W0:Y:S02]  /*72a0*/  F2I.F64.TRUNC R29, R28 ;  /* 0x0000001c001d7311 */ /* 0x014e24000030d100 */
[----:B0-----:R2:W-:Y:S01]  /*72b0*/  STG.E desc[UR36][R4.64], R29 ;  /* 0x0000001d04007986 */ /* 0x0015e2000c101924 */
[----:B------:R-:W-:Y:S05]  /*72c0*/  BRA `(.L_x_12471) ;  /* 0x0000000c00c07947 */ /* 0x000fea0003800000 */
.L_x_12472:
[----:B--2-4-:R-:W0:Y:S02]  /*72d0*/  F2I.F64.TRUNC R29, R28 ;  /* 0x0000001c001d7311 */ /* 0x014e24000030d100 */
[----:B0-----:R0:W-:Y:S01]  /*72e0*/  STG.E.U16 desc[UR36][R4.64], R29 ;  /* 0x0000001d04007986 */ /* 0x0011e2000c101524 */
[----:B------:R-:W-:Y:S05]  /*72f0*/  BRA `(.L_x_12471) ;  /* 0x0000000c00b47947 */ /* 0x000fea0003800000 */
.L_x_12467:
        /* <DEDUP_REMOVED lines=8> */
[----:B--2-4-:R-:W0:Y:S01]  /*7380*/  F2F.F32.F64 R3, R28 ;  /* 0x0000001c00037310 */ /* 0x014e220000301000 */
[----:B------:R-:W-:-:S14]  /*7390*/  DSETP.GEU.AND P0, PT, |R28|, UR4, PT ;  /* 0x000000041c007e2a */ /* 0x000fdc000bf0e200 */
[----:B0-----:R-:W-:-:S05]  /*73a0*/  @!P0 FMUL R3, R3, 1.175494350822287508e-38 ;  /* 0x0080000003038820 */ /* 0x001fca0000400000 */
[----:B------:R0:W-:Y:S01]  /*73b0*/  STG.E desc[UR36][R4.64], R3 ;  /* 0x0000000304007986 */ /* 0x0001e2000c101924 */
[----:B------:R-:W-:Y:S05]  /*73c0*/  BRA `(.L_x_12471) ;  /* 0x0000000c00807947 */ /* 0x000fea0003800000 */
.L_x_12475:
[----:B------:R-:W-:Y:S01]  /*73d0*/  UMOV UR4, 0xf0000000 ;  /* 0xf000000000047882 */ /* 0x000fe20000000000 */
[----:B------:R-:W-:Y:S01]  /*73e0*/  UMOV UR5, 0x380fffff ;  /* 0x380fffff00057882 */ /* 0x000fe20000000000 */
[----:B--2-4-:R-:W0:Y:S01]  /*73f0*/  F2F.F32.F64 R0, R28 ;  /* 0x0000001c00007310 */ /* 0x014e220000301000 */
[----:B------:R-:W-:-:S14]  /*7400*/  DSETP.GEU.AND P0, PT, |R28|, UR4, PT ;  /* 0x000000041c007e2a */ /* 0x000fdc000bf0e200 */
[----:B0-----:R-:W-:-:S05]  /*7410*/  @!P0 FMUL R0, R0, 1.175494350822287508e-38 ;  /* 0x0080000000008820 */ /* 0x001fca0000400000 */
[----:B------:R-:W-:-:S05]  /*7420*/  F2FP.F16.F32.PACK_AB R0, RZ, R0 ;  /* 0x00000000ff00723e */ /* 0x000fca00000000ff */
[----:B------:R0:W-:Y:S01]  /*7430*/  STG.E.U16 desc[UR36][R4.64], R0 ;  /* 0x0000000004007986 */ /* 0x0001e2000c101524 */
[----:B------:R-:W-:Y:S05]  /*7440*/  BRA `(.L_x_12471) ;  /* 0x0000000c00607947 */ /* 0x000fea0003800000 */
.L_x_12474:
        /* <DEDUP_REMOVED lines=8> */
[----:B--2-4-:R-:W0:Y:S01]  /*74d0*/  F2F.F32.F64 R6, R28 ;  /* 0x0000001c00067310 */ /* 0x014e220000301000 */
[----:B------:R-:W-:Y:S01]  /*74e0*/  DSETP.GEU.AND P0, PT, |R28|, UR4, PT ;  /* 0x000000041c007e2a */ /* 0x000fe2000bf0e200 */
[----:B------:R-:W-:-:S13]  /*74f0*/  IMAD.MOV.U32 R7, RZ, RZ, RZ ;  /* 0x000000ffff077224 */ /* 0x000fda00078e00ff */
[----:B0-----:R-:W-:-:S05]  /*7500*/  @!P0 FMUL R6, R6, 1.175494350822287508e-38 ;  /* 0x0080000006068820 */ /* 0x001fca0000400000 */
[----:B------:R0:W-:Y:S01]  /*7510*/  STG.E.64 desc[UR36][R4.64], R6 ;  /* 0x0000000604007986 */ /* 0x0001e2000c101b24 */
[----:B------:R-:W-:Y:S05]  /*7520*/  BRA `(.L_x_12471) ;  /* 0x0000000c00287947 */ /* 0x000fea0003800000 */
.L_x_12477:
[----:B------:R-:W-:Y:S01]  /*7530*/  UMOV UR4, 0xf0000000 ;  /* 0xf000000000047882 */ /* 0x000fe20000000000 */
[----:B------:R-:W-:Y:S01]  /*7540*/  UMOV UR5, 0x380fffff ;  /* 0x380fffff00057882 */ /* 0x000fe20000000000 */
[----:B--2-4-:R-:W0:Y:S01]  /*7550*/  F2F.F32.F64 R0, R28 ;  /* 0x0000001c00007310 */ /* 0x014e220000301000 */
[----:B------:R-:W-:-:S14]  /*7560*/  DSETP.GEU.AND P0, PT, |R28|, UR4, PT ;  /* 0x000000041c007e2a */ /* 0x000fdc000bf0e200 */
[----:B0-----:R-:W-:-:S05]  /*7570*/  @!P0 FMUL R0, R0, 1.175494350822287508e-38 ;  /* 0x0080000000008820 */ /* 0x001fca0000400000 */
[----:B------:R-:W-:-:S04]  /*7580*/  F2FP.F16.F32.PACK_AB R3, RZ, R0 ;  /* 0x00000000ff03723e */ /* 0x000fc800000000ff */
[----:B------:R-:W-:-:S05]  /*7590*/  PRMT R3, R3, 0x5410, RZ ;  /* 0x0000541003037816 */ /* 0x000fca00000000ff */
[----:B------:R0:W-:Y:S01]  /*75a0*/  STG.E desc[UR36][R4.64], R3 ;  /* 0x0000000304007986 */ /* 0x0001e2000c101924 */
[----:B------:R-:W-:Y:S05]  /*75b0*/  BRA `(.L_x_12471) ;  /* 0x0000000c00047947 */ /* 0x000fea0003800000 */
.L_x_12476:
[----:B--2-4-:R0:W-:Y:S01]  /*75c0*/  STG.E.64 desc[UR36][R4.64], R28 ;  /* 0x0000001c04007986 */ /* 0x0141e2000c101b24 */
[----:B------:R-:W-:Y:S05]  /*75d0*/  BRA `(.L_x_12471) ;  /* 0x0000000800fc7947 */ /* 0x000fea0003800000 */
.L_x_12466:
        /* <DEDUP_REMOVED lines=8> */
[----:B--2-4-:R-:W-:-:S06]  /*7660*/  DSETP.NEU.AND P0, PT, R28, RZ, PT ;  /* 0x000000ff1c00722a */ /* 0x014fcc0003f0d000 */
[----:B------:R-:W-:-:S05]  /*7670*/  SEL R3, RZ, 0x1, !P0 ;  /* 0x00000001ff037807 */ /* 0x000fca0004000000 */
[----:B------:R0:W-:Y:S01]  /*7680*/  STG.E.U8 desc[UR36][R4.64], R3 ;  /* 0x0000000304007986 */ /* 0x0001e2000c101124 */
[----:B------:R-:W-:Y:S05]  /*7690*/  BRA `(.L_x_12471) ;  /* 0x0000000800cc7947 */ /* 0x000fea0003800000 */
.L_x_12480:
[----:B------:R-:W-:-:S05]  /*76a0*/  CS2R R30, SRZ ;  /* 0x00000000001e7805 */ /* 0x000fca000001ff00 */
[----:B--2-4-:R0:W-:Y:S01]  /*76b0*/  STG.E.128 desc[UR36][R4.64], R28 ;  /* 0x0000001c04007986 */ /* 0x0141e2000c101d24 */
[----:B------:R-:W-:Y:S05]  /*76c0*/  BRA `(.L_x_12471) ;  /* 0x0000000800c07947 */ /* 0x000fea0003800000 */
.L_x_12479:
        /* <DEDUP_REMOVED lines=25> */
.L_x_12484:
[----:B------:R-:W-:Y:S05]  /*7860*/  BSYNC B0 ;  /* 0x0000000000007941 */ /* 0x000fea0003800000 */
.L_x_12483:
[----:B------:R-:W-:-:S05]  /*7870*/  LOP3.LUT R7, R0, R7, RZ, 0xfc, !PT ;  /* 0x0000000700077212 */ /* 0x000fca00078efcff */
[----:B------:R0:W-:Y:S01]  /*7880*/  STG.E.U8 desc[UR36][R4.64], R7 ;  /* 0x0000000704007986 */ /* 0x0001e2000c101124 */
[----:B------:R-:W-:Y:S05]  /*7890*/  BRA `(.L_x_12471) ;  /* 0x00000008004c7947 */ /* 0x000fea0003800000 */
.L_x_12482:
[----:B------:R-:W-:Y:S01]  /*78a0*/  UMOV UR4, 0xf0000000 ;  /* 0xf000000000047882 */ /* 0x000fe20000000000 */
[----:B------:R-:W-:Y:S01]  /*78b0*/  UMOV UR5, 0x380fffff ;  /* 0x380fffff00057882 */ /* 0x000fe20000000000 */
[----:B--2-4-:R-:W0:Y:S01]  /*78c0*/  F2F.F32.F64 R7, R28 ;  /* 0x0000001c00077310 */ /* 0x014e220000301000 */
        /* <DEDUP_REMOVED lines=14> */
.L_x_12486:
[----:B------:R-:W-:Y:S01]  /*79b0*/  IMAD.MOV.U32 R0, RZ, RZ, 0x7f ;  /* 0x0000007fff007424 */ /* 0x000fe200078e00ff */
[----:B------:R-:W-:-:S04]  /*79c0*/  ISETP.GT.U32.AND P0, PT, R3, 0x7f800000, PT ;  /* 0x7f8000000300780c */ /* 0x000fc80003f04070 */
[----:B------:R-:W-:-:S09]  /*79d0*/  SEL R0, R0, 0x7c, P0 ;  /* 0x0000007c00007807 */ /* 0x000fd20000000000 */
.L_x_12487:
[----:B------:R-:W-:Y:S05]  /*79e0*/  BSYNC B0 ;  /* 0x0000000000007941 */ /* 0x000fea0003800000 */
.L_x_12485:
[----:B------:R-:W-:-:S04]  /*79f0*/  LOP3.LUT R3, R7, 0x80000000, RZ, 0xc0, !PT ;  /* 0x8000000007037812 */ /* 0x000fc800078ec0ff */
[----:B------:R-:W-:-:S04]  /*7a00*/  SHF.R.U32.HI R3, RZ, 0x18, R3 ;  /* 0x00000018ff037819 */ /* 0x000fc80000011603 */
[----:B------:R-:W-:-:S05]  /*7a10*/  LOP3.LUT R3, R0, R3, RZ, 0xfc, !PT ;  /* 0x0000000300037212 */ /* 0x000fca00078efcff */
[----:B------:R0:W-:Y:S01]  /*7a20*/  STG.E.U8 desc[UR36][R4.64], R3 ;  /* 0x0000000304007986 */ /* 0x0001e2000c101124 */
[----:B------:R-:W-:Y:S05]  /*7a30*/  BRA `(.L_x_12471) ;  /* 0x0000000400e47947 */ /* 0x000fea0003800000 */
.L_x_12481:
[----:B------:R-:W-:Y:S01]  /*7a40*/  UMOV UR4, 0xf0000000 ;  /* 0xf000000000047882 */ /* 0x000fe20000000000 */
[----:B------:R-:W-:Y:S01]  /*7a50*/  UMOV UR5, 0x380fffff ;  /* 0x380fffff00057882 */ /* 0x000fe20000000000 */
[----:B--2-4-:R-:W0:Y:S01]  /*7a60*/  F2F.F32.F64 R0, R28 ;  /* 0x0000001c00007310 */ /* 0x014e220000301000 */
[----:B------:R-:W-:-:S14]  /*7a70*/  DSETP.GEU.AND P0, PT, |R28|, UR4, PT ;  /* 0x000000041c007e2a */ /* 0x000fdc000bf0e200 */
[----:B0-----:R-:W-:-:S05]  /*7a80*/  @!P0 FMUL R0, R0, 1.175494350822287508e-38 ;  /* 0x0080000000008820 */ /* 0x001fca0000400000 */
[----:B------:R-:W-:-:S05]  /*7a90*/  F2FP.BF16.F32.PACK_AB R0, RZ, R0 ;  /* 0x00000000ff00723e */ /* 0x000fca00000010ff */
[----:B------:R0:W-:Y:S01]  /*7aa0*/  STG.E.U16 desc[UR36][R4.64], R0 ;  /* 0x0000000004007986 */ /* 0x0001e2000c101524 */
[----:B------:R-:W-:Y:S05]  /*7ab0*/  BRA `(.L_x_12471) ;  /* 0x0000000400c47947 */ /* 0x000fea0003800000 */
.L_x_12478:
        /* <DEDUP_REMOVED lines=8> */
[----:B--2-4-:R-:W0:Y:S02]  /*7b40*/  F2I.U32.F64.TRUNC R29, R28 ;  /* 0x0000001c001d7311 */ /* 0x014e24000030d000 */
[----:B0-----:R0:W-:Y:S01]  /*7b50*/  STG.E.U16 desc[UR36][R4.64], R29 ;  /* 0x0000001d04007986 */ /* 0x0011e2000c101524 */
[----:B------:R-:W-:Y:S05]  /*7b60*/  BRA `(.L_x_12471) ;  /* 0x0000000400987947 */ /* 0x000fea0003800000 */
.L_x_12490:
[----:B------:R-:W-:Y:S01]  /*7b70*/  UMOV UR4, 0xf0000000 ;  /* 0xf000000000047882 */ /* 0x000fe20000000000 */
[----:B------:R-:W-:Y:S01]  /*7b80*/  UMOV UR5, 0x380fffff ;  /* 0x380fffff00057882 */ /* 0x000fe20000000000 */
[----:B--2-4-:R-:W0:Y:S01]  /*7b90*/  F2F.F32.F64 R7, R28 ;  /* 0x0000001c00077310 */ /* 0x014e220000301000 */
        /* <DEDUP_REMOVED lines=18> */
.L_x_12493:
[----:B------:R-:W-:-:S04]  /*7cc0*/  LOP3.LUT R0, R7, 0x80000000, RZ, 0xc0, !PT ;  /* 0x8000000007007812 */ /* 0x000fc800078ec0ff */
[----:B------:R-:W-:-:S04]  /*7cd0*/  SHF.R.U32.HI R0, RZ, 0x18, R0 ;  /* 0x00000018ff007819 */ /* 0x000fc80000011600 */
[----:B------:R-:W-:-:S07]  /*7ce0*/  LOP3.LUT R0, R3, R0, RZ, 0xfc, !PT ;  /* 0x0000000003007212 */ /* 0x000fce00078efcff */
.L_x_12492:
[----:B------:R-:W-:Y:S05]  /*7cf0*/  BSYNC B0 ;  /* 0x0000000000007941 */ /* 0x000fea0003800000 */
.L_x_12491:
[----:B------:R0:W-:Y:S01]  /*7d00*/  STG.E.U8 desc[UR36][R4.64], R0 ;  /* 0x0000000004007986 */ /* 0x0001e2000c101124 */
[----:B------:R-:W-:Y:S05]  /*7d10*/  BRA `(.L_x_12471) ;  /* 0x00000004002c7947 */ /* 0x000fea0003800000 */
.L_x_12489:
        /* <DEDUP_REMOVED lines=21> */
.L_x_12496:
[----:B------:R-:W-:-:S04]  /*7e70*/  LOP3.LUT R0, R7, 0x80000000, RZ, 0xc0, !PT ;  /* 0x8000000007007812 */ /* 0x000fc800078ec0ff */
[----:B------:R-:W-:-:S04]  /*7e80*/  SHF.R.U32.HI R0, RZ, 0x18, R0 ;  /* 0x00000018ff007819 */ /* 0x000fc80000011600 */
[----:B------:R-:W-:-:S07]  /*7e90*/  LOP3.LUT R0, R3, R0, RZ, 0xfc, !PT ;  /* 0x0000000003007212 */ /* 0x000fce00078efcff */
.L_x_12495:
[----:B------:R-:W-:Y:S05]  /*7ea0*/  BSYNC B0 ;  /* 0x0000000000007941 */ /* 0x000fea0003800000 */
.L_x_12494:
[----:B------:R0:W-:Y:S01]  /*7eb0*/  STG.E.U8 desc[UR36][R4.64], R0 ;  /* 0x0000000004007986 */ /* 0x0001e2000c101124 */
[----:B------:R-:W-:Y:S05]  /*7ec0*/  BRA `(.L_x_12471) ;  /* 0x0000000000c07947 */ /* 0x000fea0003800000 */
.L_x_12488:
        /* <DEDUP_REMOVED lines=26> */
.L_x_12470:
        /* <DEDUP_REMOVED lines=16> */
.L_x_12499:
[----:B------:R-:W-:Y:S05]  /*8170*/  BRA `(.L_x_12471) ;  /* 0x0000000000147947 */ /* 0x000fea0003800000 */
.L_x_12498:
[----:B--2-4-:R-:W0:Y:S02]  /*8180*/  F2I.U64.F64.TRUNC R28, R28 ;  /* 0x0000001c001c7311 */ /* 0x014e24000030d800 */
[----:B0-----:R0:W-:Y:S01]  /*8190*/  STG.E.64 desc[UR36][R4.64], R28 ;  /* 0x0000001c04007986 */ /* 0x0011e2000c101b24 */
[----:B------:R-:W-:Y:S05]  /*81a0*/  BRA `(.L_x_12471) ;  /* 0x0000000000087947 */ /* 0x000fea0003800000 */
.L_x_12497:
[----:B--2-4-:R-:W0:Y:S02]  /*81b0*/  F2I.U32.F64.TRUNC R29, R28 ;  /* 0x0000001c001d7311 */ /* 0x014e24000030d000 */
[----:B0-----:R0:W-:Y:S02]  /*81c0*/  STG.E desc[UR36][R4.64], R29 ;  /* 0x0000001d04007986 */ /* 0x0011e4000c101924 */
.L_x_12471:
        /* <DEDUP_REMOVED lines=24> */
.L_x_12503:
[----:B------:R-:W0:Y:S02]  /*8350*/  F2I.S64.F64.TRUNC R24, R24 ;  /* 0x0000001800187311 */ /* 0x000e24000030d900 */
[----:B0-----:R-:W-:-:S05]  /*8360*/  IMAD.MOV.U32 R3, RZ, RZ, R24 ;  /* 0x000000ffff037224 */ /* 0x001fca00078e0018 */
[----:B------:R0:W-:Y:S01]  /*8370*/  STG.E.U8 desc[UR36][R4.64], R3 ;  /* 0x0000000304007986 */ /* 0x0001e2000c101124 */
[----:B------:R-:W-:Y:S05]  /*8380*/  BRA `(.L_x_12505) ;  /* 0x0000000c00f07947 */ /* 0x000fea0003800000 */
.L_x_12502:
        /* <DEDUP_REMOVED lines=9> */
.L_x_12507:
[----:B------:R-:W0:Y:S02]  /*8420*/  F2I.F64.TRUNC R25, R24 ;  /* 0x0000001800197311 */ /* 0x000e24000030d100 */
[----:B0-----:R0:W-:Y:S01]  /*8430*/  STG.E desc[UR36][R4.64], R25 ;  /* 0x0000001904007986 */ /* 0x0011e2000c101924 */
[----:B------:R-:W-:Y:S05]  /*8440*/  BRA `(.L_x_12505) ;  /* 0x0000000c00c07947 */ /* 0x000fea0003800000 */
.L_x_12506:
[----:B------:R-:W0:Y:S02]  /*8450*/  F2I.F64.TRUNC R25, R24 ;  /* 0x0000001800197311 */ /* 0x000e24000030d100 */
[----:B0-----:R0:W-:Y:S01]  /*8460*/  STG.E.U16 desc[UR36][R4.64], R25 ;  /* 0x0000001904007986 */ /* 0x0011e2000c101524 */
[----:B------:R-:W-:Y:S05]  /*8470*/  BRA `(.L_x_12505) ;  /* 0x0000000c00b47947 */ /* 0x000fea0003800000 */
.L_x_12501:
        /* <DEDUP_REMOVED lines=13> */
.L_x_12509:
        /* <DEDUP_REMOVED lines=8> */
.L_x_12508:
        /* <DEDUP_REMOVED lines=14> */
.L_x_12511:
        /* <DEDUP_REMOVED lines=9> */
.L_x_12510:
[----:B------:R0:W-:Y:S01]  /*8740*/  STG.E.64 desc[UR36][R4.64], R24 ;  /* 0x0000001804007986 */ /* 0x0001e2000c101b24 */
[----:B------:R-:W-:Y:S05]  /*8750*/  BRA `(.L_x_12505) ;  /* 0x0000000800fc7947 */ /* 0x000fea0003800000 */
.L_x_12500:
        /* <DEDUP_REMOVED lines=12> */
.L_x_12514:
[----:B------:R-:W-:-:S05]  /*8820*/  CS2R R26, SRZ ;  /* 0x00000000001a7805 */ /* 0x000fca000001ff00 */
[----:B------:R0:W-:Y:S01]  /*8830*/  STG.E.128 desc[UR36][R4.64], R24 ;  /* 0x0000001804007986 */ /* 0x0001e2000c101d24 */
[----:B------:R-:W-:Y:S05]  /*8840*/  BRA `(.L_x_12505) ;  /* 0x0000000800c07947 */ /* 0x000fea0003800000 */
.L_x_12513:
        /* <DEDUP_REMOVED lines=25> */
.L_x_12518:
[----:B------:R-:W-:Y:S05]  /*89e0*/  BSYNC B0 ;  /* 0x0000000000007941 */ /* 0x000fea0003800000 */
.L_x_12517:
[----:B------:R-:W-:-:S05]  /*89f0*/  LOP3.LUT R7, R0, R7, RZ, 0xfc, !PT ;  /* 0x0000000700077212 */ /* 0x000fca00078efcff */
[----:B------:R0:W-:Y:S01]  /*8a00*/  STG.E.U8 desc[UR36][R4.64], R7 ;  /* 0x0000000704007986 */ /* 0x0001e2000c101124 */
[----:B------:R-:W-:Y:S05]  /*8a10*/  BRA `(.L_x_12505) ;  /* 0x00000008004c7947 */ /* 0x000fea0003800000 */
.L_x_12516:
        /* <DEDUP_REMOVED lines=17> */
.L_x_12520:
[----:B------:R-:W-:Y:S01]  /*8b30*/  IMAD.MOV.U32 R0, RZ, RZ, 0x7f ;  /* 0x0000007fff007424 */ /* 0x000fe200078e00ff */
[----:B------:R-:W-:-:S04]  /*8b40*/  ISETP.GT.U32.AND P0, PT, R3, 0x7f800000, PT ;  /* 0x7f8000000300780c */ /* 0x000fc80003f04070 */
[----:B------:R-:W-:-:S09]  /*8b50*/  SEL R0, R0, 0x7c, P0 ;  /* 0x0000007c00007807 */ /* 0x000fd20000000000 */
.L_x_12521:
[----:B------:R-:W-:Y:S05]  /*8b60*/  BSYNC B0 ;  /* 0x0000000000007941 */ /* 0x000fea0003800000 */
.L_x_12519:
[----:B------:R-:W-:-:S04]  /*8b70*/  LOP3.LUT R3, R7, 0x80000000, RZ, 0xc0, !PT ;  /* 0x8000000007037812 */ /* 0x000fc800078ec0ff */
[----:B------:R-:W-:-:S04]  /*8b80*/  SHF.R.U32.HI R3, RZ, 0x18, R3 ;  /* 0x00000018ff037819 */ /* 0x000fc80000011603 */
[----:B------:R-:W-:-:S05]  /*8b90*/  LOP3.LUT R3, R0, R3, RZ, 0xfc, !PT ;  /* 0x0000000300037212 */ /* 0x000fca00078efcff */
[----:B------:R0:W-:Y:S01]  /*8ba0*/  STG.E.U8 desc[UR36][R4.64], R3 ;  /* 0x0000000304007986 */ /* 0x0001e2000c101124 */
[----:B------:R-:W-:Y:S05]  /*8bb0*/  BRA `(.L_x_12505) ;  /* 0x0000000400e47947 */ /* 0x000fea0003800000 */
.L_x_12515:
        /* <DEDUP_REMOVED lines=8> */
.L_x_12512:
        /* <DEDUP_REMOVED lines=11> */
.L_x_12524:
        /* <DEDUP_REMOVED lines=21> */
.L_x_12527:
[----:B------:R-:W-:-:S04]  /*8e40*/  LOP3.LUT R0, R7, 0x80000000, RZ, 0xc0, !PT ;  /* 0x8000000007007812 */ /* 0x000fc800078ec0ff */
[----:B------:R-:W-:-:S04]  /*8e50*/  SHF.R.U32.HI R0, RZ, 0x18, R0 ;  /* 0x00000018ff007819 */ /* 0x000fc80000011600 */
[----:B------:R-:W-:-:S07]  /*8e60*/  LOP3.LUT R0, R3, R0, RZ, 0xfc, !PT ;  /* 0x0000000003007212 */ /* 0x000fce00078efcff */
.L_x_12526:
[----:B------:R-:W-:Y:S05]  /*8e70*/  BSYNC B0 ;  /* 0x0000000000007941 */ /* 0x000fea0003800000 */
.L_x_12525:
[----:B------:R1:W-:Y:S01]  /*8e80*/  STG.E.U8 desc[UR36][R4.64], R0 ;  /* 0x0000000004007986 */ /* 0x0003e2000c101124 */
[----:B------:R-:W-:Y:S05]  /*8e90*/  BRA `(.L_x_12505) ;  /* 0x00000004002c7947 */ /* 0x000fea0003800000 */
.L_x_12523:
        /* <DEDUP_REMOVED lines=21> */
.L_x_12530:
[----:B------:R-:W-:-:S04]  /*8ff0*/  LOP3.LUT R0, R7, 0x80000000, RZ, 0xc0, !PT ;  /* 0x8000000007007812 */ /* 0x000fc800078ec0ff */
[----:B------:R-:W-:-:S04]  /*9000*/  SHF.R.U32.HI R0, RZ, 0x18, R0 ;  /* 0x00000018ff007819 */ /* 0x000fc80000011600 */
[----:B------:R-:W-:-:S07]  /*9010*/  LOP3.LUT R0, R3, R0, RZ, 0xfc, !PT ;  /* 0x0000000003007212 */ /* 0x000fce00078efcff */
.L_x_12529:
[----:B------:R-:W-:Y:S05]  /*9020*/  BSYNC B0 ;  /* 0x0000000000007941 */ /* 0x000fea0003800000 */
.L_x_12528:
[----:B------:R0:W-:Y:S01]  /*9030*/  STG.E.U8 desc[UR36][R4.64], R0 ;  /* 0x0000000004007986 */ /* 0x0001e2000c101124 */
[----:B------:R-:W-:Y:S05]  /*9040*/  BRA `(.L_x_12505) ;  /* 0x0000000000c07947 */ /* 0x000fea0003800000 */
.L_x_12522:
        /* <DEDUP_REMOVED lines=26> */
.L_x_12504:
        /* <DEDUP_REMOVED lines=16> */
.L_x_12533:
[----:B------:R-:W-:Y:S05]  /*92f0*/  BRA `(.L_x_12505) ;  /* 0x0000000000147947 */ /* 0x000fea0003800000 */
.L_x_12532:
[----:B------:R-:W0:Y:S02]  /*9300*/  F2I.U64.F64.TRUNC R24, R24 ;  /* 0x0000001800187311 */ /* 0x000e24000030d800 */
[----:B0-----:R0:W-:Y:S01]  /*9310*/  STG.E.64 desc[UR36][R4.64], R24 ;  /* 0x0000001804007986 */ /* 0x0011e2000c101b24 */
[----:B------:R-:W-:Y:S05]  /*9320*/  BRA `(.L_x_12505) ;  /* 0x0000000000087947 */ /* 0x000fea0003800000 */
.L_x_12531:
[----:B------:R-:W0:Y:S02]  /*9330*/  F2I.U32.F64.TRUNC R25, R24 ;  /* 0x0000001800197311 */ /* 0x000e24000030d000 */
[----:B0-----:R3:W-:Y:S02]  /*9340*/  STG.E desc[UR36][R4.64], R25 ;  /* 0x0000001904007986 */ /* 0x0017e4000c101924 */
.L_x_12505:
[----:B------:R-:W-:-:S07]  /*9350*/  VIADD R22, R22, 0x80 ;  /* 0x0000008016167836 */ /* 0x000fce0000000000 */
.L_x_12465:
[----:B------:R-:W-:Y:S05]  /*9360*/  BSYNC B6 ;  /* 0x0000000000067941 */ /* 0x000fea0003800000 */
.L_x_12464:
[----:B------:R-:W-:-:S13]  /*9370*/  ISETP.GE.AND P0, PT, R22, R19, PT ;  /* 0x000000131600720c */ /* 0x000fda0003f06270 */
[----:B------:R-:W-:Y:S05]  /*9380*/  @P0 EXIT ;  /* 0x000000000000094d */ /* 0x000fea0003800000 */
[----:B01234-:R-:W0:Y:S01]  /*9390*/  LDC.64 R4, c[0x0][0x218] ;  /* 0x00008600ff047b82 */ /* 0x01fe220000000a00 */
        /* <DEDUP_REMOVED lines=19> */
.L_x_12537:
[----:B------:R-:W0:Y:S02]  /*94d0*/  F2I.S64.F64.TRUNC R16, R16 ;  /* 0x0000001000107311 */ /* 0x000e24000030d900 */
[----:B0-----:R-:W-:-:S05]  /*94e0*/  IMAD.MOV.U32 R3, RZ, RZ, R16 ;  /* 0x000000ffff037224 */ /* 0x001fca00078e0010 */
[----:B------:R-:W-:Y:S01]  /*94f0*/  STG.E.U8 desc[UR36][R4.64], R3 ;  /* 0x0000000304007986 */ /* 0x000fe2000c101124 */
[----:B------:R-:W-:Y:S05]  /*9500*/  EXIT ;  /* 0x000000000000794d */ /* 0x000fea0003800000 */
.L_x_12536:
        /* <DEDUP_REMOVED lines=9> */
.L_x_12540:
[----:B------:R-:W0:Y:S02]  /*95a0*/  F2I.F64.TRUNC R17, R16 ;  /* 0x0000001000117311 */ /* 0x000e24000030d100 */
[----:B0-----:R-:W-:Y:S01]  /*95b0*/  STG.E desc[UR36][R4.64], R17 ;  /* 0x0000001104007986 */ /* 0x001fe2000c101924 */
[----:B------:R-:W-:Y:S05]  /*95c0*/  EXIT ;  /* 0x000000000000794d */ /* 0x000fea0003800000 */
.L_x_12539:
[----:B------:R-:W0:Y:S02]  /*95d0*/  F2I.F64.TRUNC R17, R16 ;  /* 0x0000001000117311 */ /* 0x000e24000030d100 */
[----:B0-----:R-:W-:Y:S01]  /*95e0*/  STG.E.U16 desc[UR36][R4.64], R17 ;  /* 0x0000001104007986 */ /* 0x001fe2000c101524 */
[----:B------:R-:W-:Y:S05]  /*95f0*/  EXIT ;  /* 0x000000000000794d */ /* 0x000fea0003800000 */
.L_x_12535:
        /* <DEDUP_REMOVED lines=13> */
.L_x_12542:
        /* <DEDUP_REMOVED lines=8> */
.L_x_12541:
        /* <DEDUP_REMOVED lines=14> */
.L_x_12544:
        /* <DEDUP_REMOVED lines=9> */
.L_x_12543:
[----:B------:R-:W-:Y:S01]  /*98c0*/  STG.E.64 desc[UR36][R4.64], R16 ;  /* 0x0000001004007986 */ /* 0x000fe2000c101b24 */
[----:B------:R-:W-:Y:S05]  /*98d0*/  EXIT ;  /* 0x000000000000794d */ /* 0x000fea0003800000 */
.L_x_12534:
        /* <DEDUP_REMOVED lines=12> */
.L_x_12547:
[----:B------:R-:W-:-:S05]  /*99a0*/  CS2R R18, SRZ ;  /* 0x0000000000127805 */ /* 0x000fca000001ff00 */
[----:B------:R-:W-:Y:S01]  /*99b0*/  STG.E.128 desc[UR36][R4.64], R16 ;  /* 0x0000001004007986 */ /* 0x000fe2000c101d24 */
[----:B------:R-:W-:Y:S05]  /*99c0*/  EXIT ;  /* 0x000000000000794d */ /* 0x000fea0003800000 */
.L_x_12546:
        /* <DEDUP_REMOVED lines=25> */
.L_x_12551:
[----:B------:R-:W-:Y:S05]  /*9b60*/  BSYNC B0 ;  /* 0x0000000000007941 */ /* 0x000fea0003800000 */
.L_x_12550:
[----:B------:R-:W-:-:S05]  /*9b70*/  LOP3.LUT R3, R0, R3, RZ, 0xfc, !PT ;  /* 0x0000000300037212 */ /* 0x000fca00078efcff */
[----:B------:R-:W-:Y:S01]  /*9b80*/  STG.E.U8 desc[UR36][R4.64], R3 ;  /* 0x0000000304007986 */ /* 0x000fe2000c101124 */
[----:B------:R-:W-:Y:S05]  /*9b90*/  EXIT ;  /* 0x000000000000794d */ /* 0x000fea0003800000 */
.L_x_12549:
        /* <DEDUP_REMOVED lines=17> */
.L_x_12553:
[----:B------:R-:W-:Y:S01]  /*9cb0*/  IMAD.MOV.U32 R0, RZ, RZ, 0x7f ;  /* 0x0000007fff007424 */ /* 0x000fe200078e00ff */
[----:B------:R-:W-:-:S04]  /*9cc0*/  ISETP.GT.U32.AND P0, PT, R2, 0x7f800000, PT ;  /* 0x7f8000000200780c */ /* 0x000fc80003f04070 */
[----:B------:R-:W-:-:S09]  /*9cd0*/  SEL R0, R0, 0x7c, P0 ;  /* 0x0000007c00007807 */ /* 0x000fd20000000000 */
.L_x_12554:
[----:B------:R-:W-:Y:S05]  /*9ce0*/  BSYNC B0 ;  /* 0x0000000000007941 */ /* 0x000fea0003800000 */
.L_x_12552:
[----:B------:R-:W-:-:S04]  /*9cf0*/  LOP3.LUT R2, R3, 0x80000000, RZ, 0xc0, !PT ;  /* 0x8000000003027812 */ /* 0x000fc800078ec0ff */
[----:B------:R-:W-:-:S04]  /*9d00*/  SHF.R.U32.HI R3, RZ, 0x18, R2 ;  /* 0x00000018ff037819 */ /* 0x000fc80000011602 */
[----:B------:R-:W-:-:S05]  /*9d10*/  LOP3.LUT R3, R0, R3, RZ, 0xfc, !PT ;  /* 0x0000000300037212 */ /* 0x000fca00078efcff */
[----:B------:R-:W-:Y:S01]  /*9d20*/  STG.E.U8 desc[UR36][R4.64], R3 ;  /* 0x0000000304007986 */ /* 0x000fe2000c101124 */
[----:B------:R-:W-:Y:S05]  /*9d30*/  EXIT ;  /* 0x000000000000794d */ /* 0x000fea0003800000 */
.L_x_12548:
        /* <DEDUP_REMOVED lines=8> */
.L_x_12545:
        /* <DEDUP_REMOVED lines=11> */
.L_x_12557:
        /* <DEDUP_REMOVED lines=21> */
.L_x_12560:
[----:B------:R-:W-:-:S04]  /*9fc0*/  LOP3.LUT R2, R7, 0x80000000, RZ, 0xc0, !PT ;  /* 0x8000000007027812 */ /* 0x000fc800078ec0ff */
[----:B------:R-:W-:-:S04]  /*9fd0*/  SHF.R.U32.HI R3, RZ, 0x18, R2 ;  /* 0x00000018ff037819 */ /* 0x000fc80000011602 */
[----:B------:R-:W-:-:S04]  /*9fe0*/  LOP3.LUT R0, R0, R3, RZ, 0xfc, !PT ;  /* 0x0000000300007212 */ /* 0x000fc800078efcff */
[----:B------:R-:W-:-:S07]  /*9ff0*/  PRMT R2, R0, 0x7610, R2 ;  /* 0x0000761000027816 */ /* 0x000fce0000000002 */
.L_x_12559:
[----:B------:R-:W-:Y:S05]  /*a000*/  BSYNC B0 ;  /* 0x0000000000007941 */ /* 0x000fea0003800000 */
.L_x_12558:
[----:B------:R-:W-:Y:S01]  /*a010*/  STG.E.U8 desc[UR36][R4.64], R2 ;  /* 0x0000000204007986 */ /* 0x000fe2000c101124 */
[----:B------:R-:W-:Y:S05]  /*a020*/  EXIT ;  /* 0x000000000000794d */ /* 0x000fea0003800000 */
.L_x_12556:
        /* <DEDUP_REMOVED lines=21> */
.L_x_12563:
[----:B------:R-:W-:-:S04]  /*a180*/  LOP3.LUT R2, R7, 0x80000000, RZ, 0xc0, !PT ;  /* 0x8000000007027812 */ /* 0x000fc800078ec0ff */
[----:B------:R-:W-:-:S04]  /*a190*/  SHF.R.U32.HI R3, RZ, 0x18, R2 ;  /* 0x00000018ff037819 */ /* 0x000fc80000011602 */
[----:B------:R-:W-:-:S04]  /*a1a0*/  LOP3.LUT R0, R0, R3, RZ, 0xfc, !PT ;  /* 0x0000000300007212 */ /* 0x000fc800078efcff */
[----:B------:R-:W-:-:S07]  /*a1b0*/  PRMT R2, R0, 0x7610, R2 ;  /* 0x0000761000027816 */ /* 0x000fce0000000002 */
.L_x_12562:
[----:B------:R-:W-:Y:S05]  /*a1c0*/  BSYNC B0 ;  /* 0x0000000000007941 */ /* 0x000fea0003800000 */
.L_x_12561:
[----:B------:R-:W-:Y:S01]  /*a1d0*/  STG.E.U8 desc[UR36][R4.64], R2 ;  /* 0x0000000204007986 */ /* 0x000fe2000c101124 */
[----:B------:R-:W-:Y:S05]  /*a1e0*/  EXIT ;  /* 0x000000000000794d */ /* 0x000fea0003800000 */
.L_x_12555:
        /* <DEDUP_REMOVED lines=26> */
.L_x_12538:
        /* <DEDUP_REMOVED lines=16> */
.L_x_12566:
[----:B------:R-:W-:Y:S05]  /*a490*/  EXIT ;  /* 0x000000000000794d */ /* 0x000fea0003800000 */
.L_x_12565:
[----:B------:R-:W0:Y:S02]  /*a4a0*/  F2I.U64.F64.TRUNC R16, R16 ;  /* 0x0000001000107311 */ /* 0x000e24000030d800 */
[----:B0-----:R-:W-:Y:S01]  /*a4b0*/  STG.E.64 desc[UR36][R4.64], R16 ;  /* 0x0000001004007986 */ /* 0x001fe2000c101b24 */
[----:B------:R-:W-:Y:S05]  /*a4c0*/  EXIT ;  /* 0x000000000000794d */ /* 0x000fea0003800000 */
.L_x_12564:
[----:B------:R-:W0:Y:S02]  /*a4d0*/  F2I.U32.F64.TRUNC R17, R16 ;  /* 0x0000001000117311 */ /* 0x000e24000030d000 */
[----:B0-----:R-:W-:Y:S01]  /*a4e0*/  STG.E desc[UR36][R4.64], R17 ;  /* 0x0000001104007986 */ /* 0x001fe2000c101924 */
[----:B------:R-:W-:Y:S05]  /*a4f0*/  EXIT ;  /* 0x000000000000794d */ /* 0x000fea0003800000 */
.L_x_12567:
        /* <DEDUP_REMOVED lines=16> */
.L_x_12929:


//--------------------- .text._ZN2at6native18elementwise_kernelILi128ELi2EZNS0_22gpu_kernel_impl_nocastIZZZNS0_18GeluCUDAKernelImplERNS_18TensorIteratorBaseENS0_8GeluTypeEENKUlvE_clEvENKUlvE_clEvEUldE_EEvS4_RKT_EUliE_EEviT1_ --------------------------
	.section	.text._ZN2at6native18elementwise_kernelILi128ELi2EZNS0_22gpu_kernel_impl_nocastIZZZNS0_18GeluCUDAKernelImplERNS_18TensorIteratorBaseENS0_8GeluTypeEENKUlvE_clEvENKUlvE_clEvEUldE_EEvS4_RKT_EUliE_EEviT1_,"ax",@progbits
	.align	128
        .global         _ZN2at6native18elementwise_kernelILi128ELi2EZNS0_22gpu_kernel_impl_nocastIZZZNS0_18GeluCUDAKernelImplERNS_18TensorIteratorBaseENS0_8GeluTypeEENKUlvE_clEvENKUlvE_clEvEUldE_EEvS4_RKT_EUliE_EEviT1_
        .type           _ZN2at6native18elementwise_kernelILi128ELi2EZNS0_22gpu_kernel_impl_nocastIZZZNS0_18GeluCUDAKernelImplERNS_18TensorIteratorBaseENS0_8GeluTypeEENKUlvE_clEvENKUlvE_clEvEUldE_EEvS4_RKT_EUliE_EEviT1_,@function
        .size           _ZN2at6native18elementwise_kernelILi128ELi2EZNS0_22gpu_kernel_impl_nocastIZZZNS0_18GeluCUDAKernelImplERNS_18TensorIteratorBaseENS0_8GeluTypeEENKUlvE_clEvENKUlvE_clEvEUldE_EEvS4_RKT_EUliE_EEviT1_,(.L_x_12930 - _ZN2at6native18elementwise_kernelILi128ELi2EZNS0_22gpu_kernel_impl_nocastIZZZNS0_18GeluCUDAKernelImplERNS_18TensorIteratorBaseENS0_8GeluTypeEENKUlvE_clEvENKUlvE_clEvEUldE_EEvS4_RKT_EUliE_EEviT1_)
        .other          _ZN2at6native18elementwise_kernelILi128ELi2EZNS0_22gpu_kernel_impl_nocastIZZZNS0_18GeluCUDAKernelImplERNS_18TensorIteratorBaseENS0_8GeluTypeEENKUlvE_clEvENKUlvE_clEvEUldE_EEvS4_RKT_EUliE_EEviT1_,@"STO_CUDA_ENTRY STV_DEFAULT"
_ZN2at6native18elementwise_kernelILi128ELi2EZNS0_22gpu_kernel_impl_nocastIZZZNS0_18GeluCUDAKernelImplERNS_18TensorIteratorBaseENS0_8GeluTypeEENKUlvE_clEvENKUlvE_clEvEUldE_EEvS4_RKT_EUliE_EEviT1_:
.text._ZN2at6native18elementwise_kernelILi128ELi2EZNS0_22gpu_kernel_impl_nocastIZZZNS0_18GeluCUDAKernelImplERNS_18TensorIteratorBaseENS0_8GeluTypeEENKUlvE_clEvENKUlvE_clEvEUldE_EEvS4_RKT_EUliE_EEviT1_:
        /* <DEDUP_REMOVED lines=311> */
.L_x_12570:
[----:B------:R-:W-:Y:S02]  /*1370*/  ULDC.64 UR8, c[0x0][0x418] ;  /* 0x0001060000087ab9 */ /* 0x000fe40000000a00 */
[----:B------:R-:W-:-:S04]  /*1380*/  IADD3 R4, P0, R0, UR8, RZ ;  /* 0x0000000800047c10 */ /* 0x000fc8000ff1e0ff */
[----:B------:R-:W-:-:S06]  /*1390*/  IADD3.X R5, RZ, UR9, RZ, P0, !PT ;  /* 0x00000009ff057c10 */ /* 0x000fcc00087fe4ff */
[----:B------:R-:W2:Y:S01]  /*13a0*/  LDG.E.64 R4, desc[UR4][R4.64] ;  /* 0x0000000404047981 */ /* 0x000ea2000c1e1b00 */
        /* <DEDUP_REMOVED lines=8> */
[----:B------:R-:W-:Y:S01]  /*1430*/  UMOV UR8, 0x33d43651 ;  /* 0x33d4365100087882 */ /* 0x000fe20000000000 */
[----:B------:R-:W-:-:S06]  /*1440*/  UMOV UR9, 0x3fe98845 ;  /* 0x3fe9884500097882 */ /* 0x000fcc0000000000 */
[----:B------:R-:W-:Y:S01]  /*1450*/  DMUL R6, R6, UR8 ;  /* 0x0000000806067c28 */ /* 0x000fe20008000000 */
[----:B------:R-:W-:Y:S02]  /*1460*/  ULDC.64 UR8, c[0x0][0x410] ;  /* 0x0001040000087ab9 */ /* 0x000fe40000000a00 */
[----:B------:R-:W-:-:S05]  /*1470*/  IADD3 R8, P1, R9, UR8, RZ ;  /* 0x0000000809087c10 */ /* 0x000fca000ff3e0ff */
[----:B------:R-:W-:Y:S02]  /*1480*/  IMAD.X R9, RZ, RZ, UR9, P1 ;  /* 0x00000009ff097e24 */ /* 0x000fe400088e06ff */
        /* <DEDUP_REMOVED lines=67> */
.L_x_12572:
        /* <DEDUP_REMOVED lines=35> */
.L_x_12573:
[----:B------:R-:W-:Y:S05]  /*1af0*/  BSYNC B1 ;  /* 0x0000000000017941 */ /* 0x000fea0003800000 */
.L_x_12571:
[----:B------:R-:W-:Y:S01]  /*1b00*/  DADD R6, R6, 1 ;  /* 0x3ff0000006067429 */ /* 0x000fe20000000000 */
[----:B------:R-:W-:Y:S01]  /*1b10*/  IADD3 R3, R3, 0x80, RZ ;  /* 0x0000008003037810 */ /* 0x000fe20007ffe0ff */
[----:B------:R-:W-:-:S08]  /*1b20*/  DMUL R4, R4, 0.5 ;  /* 0x3fe0000004047828 */ /* 0x000fd00000000000 */
[----:B------:R-:W-:-:S07]  /*1b30*/  DMUL R4, R6, R4 ;  /* 0x0000000406047228 */ /* 0x000fce0000000000 */
[----:B------:R0:W-:Y:S04]  /*1b40*/  STG.E.64 desc[UR4][R8.64], R4 ;  /* 0x0000000408007986 */ /* 0x0001e8000c101b04 */
.L_x_12569:
[----:B------:R-:W-:Y:S05]  /*1b50*/  BSYNC B0 ;  /* 0x0000000000007941 */ /* 0x000fea0003800000 */
.L_x_12568:
[----:B------:R-:W-:-:S13]  /*1b60*/  ISETP.GE.AND P0, PT, R3, UR6, PT ;  /* 0x0000000603007c0c */ /* 0x000fda000bf06270 */
[----:B------:R-:W-:Y:S05]  /*1b70*/  @P0 EXIT ;  /* 0x000000000000094d */ /* 0x000fea0003800000 */
[----:B------:R-:W1:Y:S01]  /*1b80*/  LDC R6, c[0x0][0x218] ;  /* 0x00008600ff067b82 */ /* 0x000e620000000800 */
[----:B------:R-:W-:Y:S01]  /*1b90*/  HFMA2.MMA R7, -RZ, RZ, 0, 0 ;  /* 0x00000000ff077435 */ /* 0x000fe200000001ff */
[----:B------:R-:W-:Y:S02]  /*1ba0*/  MOV R0, RZ ;  /* 0x000000ff00007202 */ /* 0x000fe40000000f00 */
[----:B-1----:R-:W-:-:S13]  /*1bb0*/  ISETP.NE.AND P0, PT, R6, RZ, PT ;  /* 0x000000ff0600720c */ /* 0x002fda0003f05270 */
[----:B------:R-:W-:Y:S05]  /*1bc0*/  @!P0 BRA `(.L_x_12574) ;  /* 0x0000001000a48947 */ /* 0x000fea0003800000 */
[----:B------:R-:W-:Y:S01]  /*1bd0*/  MOV R2, RZ ;  /* 0x000000ff00027202 */ /* 0x000fe20000000f00 */
[----:B------:R-:W-:Y:S01]  /*1be0*/  ULDC.64 UR6, c[0x0][0x220] ;  /* 0x0000880000067ab9 */ /* 0x000fe20000000a00 */
[----:B------:R-:W-:-:S03]  /*1bf0*/  ISETP.NE.AND P0, PT, R6, 0x1, PT ;  /* 0x000000010600780c */ /* 0x000fc60003f05270 */
[----:B0-----:R-:W-:Y:S01]  /*1c00*/  IMAD.HI.U32 R4, R3, UR6, R2 ;  /* 0x0000000603047c27 */ /* 0x001fe2000f8e0002 */
        /* <DEDUP_REMOVED lines=281> */
[C---:B------:R-:W-:Y:S01]  /*2da0*/  IADD3 R9, -R5.reuse, RZ, RZ ;  /* 0x000000ff05097210 */ /* 0x040fe20007ffe1ff */
        /* <DEDUP_REMOVED lines=11> */
.L_x_12574:
[----:B------:R-:W-:Y:S02]  /*2e60*/  ULDC.64 UR6, c[0x0][0x418] ;  /* 0x0001060000067ab9 */ /* 0x000fe40000000a00 */
[----:B------:R-:W-:-:S04]  /*2e70*/  IADD3 R2, P0, R0, UR6, RZ ;  /* 0x0000000600027c10 */ /* 0x000fc8000ff1e0ff */
[----:B------:R-:W-:-:S06]  /*2e80*/  IADD3.X R3, RZ, UR7, RZ, P0, !PT ;  /* 0x00000007ff037c10 */ /* 0x000fcc00087fe4ff */
[----:B------:R-:W0:Y:S01]  /*2e90*/  LDG.E.64 R2, desc[UR4][R2.64] ;  /* 0x0000000402027981 */ /* 0x000e22000c1e1b00 */
[----:B------:R-:W-:Y:S01]  /*2ea0*/  UMOV UR6, 0x6d4801f7 ;  /* 0x6d4801f700067882 */ /* 0x000fe20000000000 */
[----:B------:R-:W-:Y:S01]  /*2eb0*/  UMOV UR7, 0x3fa6e4e2 ;  /* 0x3fa6e4e200077882 */ /* 0x000fe20000000000 */
[----:B------:R-:W-:Y:S01]  /*2ec0*/  UMOV UR8, 0x24dd2f1a ;  /* 0x24dd2f1a00087882 */ /* 0x000fe20000000000 */
[----:B------:R-:W-:Y:S01]  /*2ed0*/  UMOV UR9, 0x3fe4f922 ;  /* 0x3fe4f92200097882 */ /* 0x000fe20000000000 */
[----:B------:R-:W-:Y:S01]  /*2ee0*/  BSSY B0, `(.L_x_12575) ;  /* 0x0000070000007945 */ /* 0x000fe20003800000 */
[----:B0-----:R-:W-:-:S08]  /*2ef0*/  DMUL R4, R2, R2 ;  /* 0x0000000202047228 */ /* 0x001fd00000000000 */
        /* <DEDUP_REMOVED lines=75> */
.L_x_12576:
        /* <DEDUP_REMOVED lines=35> */
.L_x_12577:
[----:B------:R-:W-:Y:S05]  /*35e0*/  BSYNC B0 ;  /* 0x0000000000007941 */ /* 0x000fea0003800000 */
.L_x_12575:
[----:B------:R-:W-:Y:S02]  /*35f0*/  DADD R4, R4, 1 ;  /* 0x3ff0000004047429 */ /* 0x000fe40000000000 */
[----:B------:R-:W-:-:S08]  /*3600*/  DMUL R2, R2, 0.5 ;  /* 0x3fe0000002027828 */ /* 0x000fd00000000000 */
[----:B------:R-:W-:-:S07]  /*3610*/  DMUL R2, R4, R2 ;  /* 0x0000000204027228 */ /* 0x000fce0000000000 */
[----:B------:R-:W-:Y:S01]  /*3620*/  STG.E.64 desc[UR4][R6.64], R2 ;  /* 0x0000000206007986 */ /* 0x000fe2000c101b04 */
[----:B------:R-:W-:Y:S05]  /*3630*/  EXIT ;  /* 0x000000000000794d */ /* 0x000fea0003800000 */
.L_x_12578:
        /* <DEDUP_REMOVED lines=12> */
.L_x_12930:


//--------------------- .text._ZN2at6native27unrolled_elementwise_kernelIZZZNS0_18GeluCUDAKernelImplERNS_18TensorIteratorBaseENS0_8GeluTypeEENKUlvE_clEvENKUlvE_clEvEUldE_St5arrayIPcLm2EELi4E23TrivialOffsetCalculatorILi1EjESC_NS0_6memory15LoadWithoutCastENSD_16StoreWithoutCastEEEviT_T0_T2_T3_T4_T5_ --------------------------
	.section	.text._ZN2at6native27unrolled_elementwise_kernelIZZZNS0_18GeluCUDAKernelImplERNS_18TensorIteratorBaseENS0_8GeluTypeEENKUlvE_clEvENKUlvE_clEvEUldE_St5arrayIPcLm2EELi4E23TrivialOffsetCalculatorILi1EjESC_NS0_6memory15LoadWithoutCastENSD_16StoreWithoutCastEEEviT_T0_T2_T3_T4_T5_,"ax",@progbits
	.align	128
        .global         _ZN2at6native27unrolled_elementwise_kernelIZZZNS0_18GeluCUDAKernelImplERNS_18TensorIteratorBaseENS0_8GeluTypeEENKUlvE_clEvENKUlvE_clEvEUldE_St5arrayIPcLm2EELi4E23TrivialOffsetCalculatorILi1EjESC_NS0_6memory15LoadWithoutCastENSD_16StoreWithoutCastEEEviT_T0_T2_T3_T4_T5_
        .type           _ZN2at6native27unrolled_elementwise_kernelIZZZNS0_18GeluCUDAKernelImplERNS_18TensorIteratorBaseENS0_8GeluTypeEENKUlvE_clEvENKUlvE_clEvEUldE_St5arrayIPcLm2EELi4E23TrivialOffsetCalculatorILi1EjESC_NS0_6memory15LoadWithoutCastENSD_16StoreWithoutCastEEEviT_T0_T2_T3_T4_T5_,@function
        .size           _ZN2at6native27unrolled_elementwise_kernelIZZZNS0_18GeluCUDAKernelImplERNS_18TensorIteratorBaseENS0_8GeluTypeEENKUlvE_clEvENKUlvE_clEvEUldE_St5arrayIPcLm2EELi4E23TrivialOffsetCalculatorILi1EjESC_NS0_6memory15LoadWithoutCastENSD_16StoreWithoutCastEEEviT_T0_T2_T3_T4_T5_,(.L_x_12931 - _ZN2at6native27unrolled_elementwise_kernelIZZZNS0_18GeluCUDAKernelImplERNS_18TensorIteratorBaseENS0_8GeluTypeEENKUlvE_clEvENKUlvE_clEvEUldE_St5arrayIPcLm2EELi4E23TrivialOffsetCalculatorILi1EjESC_NS0_6memory15LoadWithoutCastENSD_16StoreWithoutCastEEEviT_T0_T2_T3_T4_T5_)
        .other          _ZN2at6native27unrolled_elementwise_kernelIZZZNS0_18GeluCUDAKernelImplERNS_18TensorIteratorBaseENS0_8GeluTypeEENKUlvE_clEvENKUlvE_clEvEUldE_St5arrayIPcLm2EELi4E23TrivialOffsetCalculatorILi1EjESC_NS0_6memory15LoadWithoutCastENSD_16StoreWithoutCastEEEviT_T0_T2_T3_T4_T5_,@"STO_CUDA_ENTRY STV_DEFAULT"
_ZN2at6native27unrolled_elementwise_kernelIZZZNS0_18GeluCUDAKernelImplERNS_18TensorIteratorBaseENS0_8GeluTypeEENKUlvE_clEvENKUlvE_clEvEUldE_St5arrayIPcLm2EELi4E23TrivialOffsetCalculatorILi1EjESC_NS0_6memory15LoadWithoutCastENSD_16StoreWithoutCastEEEviT_T0_T2_T3_T4_T5_:
.text._ZN2at6native27unrolled_elementwise_kernelIZZZNS0_18GeluCUDAKernelImplERNS_18TensorIteratorBaseENS0_8GeluTypeEENKUlvE_clEvENKUlvE_clEvEUldE_St5arrayIPcLm2EELi4E23TrivialOffsetCalculatorILi1EjESC_NS0_6memory15LoadWithoutCastENSD_16StoreWithoutCastEEEviT_T0_T2_T3_T4_T5_:
        /* <DEDUP_REMOVED lines=13> */
[----:B------:R-:W-:-:S13]  /*00d0*/  ISETP.GE.AND P0, PT, R13, R2, PT ;  /* 0x000000020d00720c */ /* 0x000fda0003f06270 */
[----:B------:R-:W-:Y:S01]  /*00e0*/  @!P0 IMAD R17, R0, 0x200, R13 ;  /* 0x0000020000118824 */ /* 0x000fe200078e020d */
[----:B------:R-:W1:Y:S01]  /*00f0*/  @!P0 LDC.64 R6, c[0x0][0x220] ;  /* 0x00008800ff068b82 */ /* 0x000e620000000a00 */
[----:B------:R-:W-:-:S05]  /*0100*/  @!P0 VIADD R13, R13, 0x80 ;  /* 0x000000800d0d8836 */ /* 0x000fca0000000000 */
[----:B------:R-:W-:Y:S01]  /*0110*/  ISETP.GE.AND P3, PT, R13, R2, PT ;  /* 0x000000020d00720c */ /* 0x000fe20003f66270 */
[----:B0-----:R-:W-:-:S12]  /*0120*/  @!P2 IMAD.WIDE.U32 R10, R15, 0x8, R10 ;  /* 0x000000080f0aa825 */ /* 0x001fd800078e000a */
[----:B------:R-:W-:Y:S01]  /*0130*/  @!P3 LEA R19, R0, R13, 0x9 ;  /* 0x0000000d0013b211 */ /* 0x000fe200078e48ff */
[----:B------:R-:W-:Y:S01]  /*0140*/  @!P3 VIADD R13, R13, 0x80 ;  /* 0x000000800d0db836 */ /* 0x000fe20000000000 */
[----:B------:R-:W0:Y:S01]  /*0150*/  @!P3 LDC.64 R8, c[0x0][0x220] ;  /* 0x00008800ff08bb82 */ /* 0x000e220000000a00 */
[----:B-1----:R-:W-:-:S03]  /*0160*/  @!P0 IMAD.WIDE.U32 R6, R17, 0x8, R6 ;  /* 0x0000000811068825 */ /* 0x002fc600078e0006 */
[----:B------:R-:W-:Y:S02]  /*0170*/  ISETP.GE.AND P1, PT, R13, R2, PT ;  /* 0x000000020d00720c */ /* 0x000fe40003f26270 */
[----:B------:R1:W5:Y:S11]  /*0180*/  @!P0 LDG.E.64 R22, desc[UR4][R6.64] ;  /* 0x0000000406168981 */ /* 0x000376000c1e1b00 */
[----:B------:R-:W2:Y:S01]  /*0190*/  @!P1 LDC.64 R4, c[0x0][0x220] ;  /* 0x00008800ff049b82 */ /* 0x000ea20000000a00 */
[----:B------:R-:W-:-:S02]  /*01a0*/  @!P1 IMAD R13, R0, 0x200, R13 ;  /* 0x00000200000d9824 */ /* 0x000fc400078e020d */
[----:B0-----:R-:W-:Y:S01]  /*01b0*/  @!P3 IMAD.WIDE.U32 R14, R19, 0x8, R8 ;  /* 0x00000008130eb825 */ /* 0x001fe200078e0008 */
[----:B------:R-:W-:-:S04]  /*01c0*/  CS2R R8, SRZ ;  /* 0x0000000000087805 */ /* 0x000fc8000001ff00 */
[----:B------:R1:W5:Y:S01]  /*01d0*/  @!P3 LDG.E.64 R24, desc[UR4][R14.64] ;  /* 0x000000040e18b981 */ /* 0x000362000c1e1b00 */
[----:B--2---:R-:W-:Y:S01]  /*01e0*/  @!P1 IMAD.WIDE.U32 R12, R13, 0x8, R4 ;  /* 0x000000080d0c9825 */ /* 0x004fe200078e0004 */
[----:B------:R-:W-:-:S04]  /*01f0*/  CS2R R4, SRZ ;  /* 0x0000000000047805 */ /* 0x000fc8000001ff00 */
[----:B------:R1:W5:Y:S04]  /*0200*/  @!P1 LDG.E.64 R8, desc[UR4][R12.64] ;  /* 0x000000040c089981 */ /* 0x000368000c1e1b00 */
[----:B------:R1:W5:Y:S01]  /*0210*/  @!P2 LDG.E.64 R4, desc[UR4][R10.64] ;  /* 0x000000040a04a981 */ /* 0x000362000c1e1b00 */
[----:B------:R-:W-:Y:S04]  /*0220*/  BSSY B0, `(.L_x_12579) ;  /* 0x0000077000007945 */ /* 0x000fe80003800000 */
        /* <DEDUP_REMOVED lines=12> */
[----:B------:R-:W-:Y:S02]  /*02f0*/  LOP3.LUT R11, R7, 0x7fffffff, RZ, 0xc0, !PT ;  /* 0x7fffffff070b7812 */ /* 0x000fe400078ec0ff */
[----:B------:R-:W-:-:S06]  /*0300*/  MOV R10, R6 ;  /* 0x00000006000a7202 */ /* 0x000fcc0000000f00 */
        /* <DEDUP_REMOVED lines=65> */
.L_x_12582:
        /* <DEDUP_REMOVED lines=35> */
.L_x_12583:
[----:B------:R-:W-:Y:S05]  /*0950*/  BSYNC B1 ;  /* 0x0000000000017941 */ /* 0x000fea0003800000 */
.L_x_12581:
[----:B------:R-:W-:Y:S02]  /*0960*/  DADD R6, R6, 1 ;  /* 0x3ff0000006067429 */ /* 0x000fe40000000000 */
[----:B------:R-:W-:-:S08]  /*0970*/  DMUL R4, R4, 0.5 ;  /* 0x3fe0000004047828 */ /* 0x000fd00000000000 */
[----:B------:R-:W-:-:S11]  /*0980*/  DMUL R6, R6, R4 ;  /* 0x0000000406067228 */ /* 0x000fd60000000000 */
.L_x_12580:
[----:B------:R-:W-:Y:S05]  /*0990*/  BSYNC B0 ;  /* 0x0000000000007941 */ /* 0x000fea0003800000 */
.L_x_12579:
[----:B-----5:R-:W-:Y:S01]  /*09a0*/  VIADD R5, R3, 0x80 ;  /* 0x0000008003057836 */ /* 0x020fe20000000000 */
[----:B------:R-:W-:Y:S04]  /*09b0*/  BSSY B0, `(.L_x_12584) ;  /* 0x0000078000007945 */ /* 0x000fe80003800000 */
[----:B------:R-:W-:-:S13]  /*09c0*/  ISETP.GE.AND P0, PT, R5, R2, PT ;  /* 0x000000020500720c */ /* 0x000fda0003f06270 */
[----:B------:R-:W-:Y:S05]  /*09d0*/  @P0 BRA `(.L_x_12585) ;  /* 0x0000000400d40947 */ /* 0x000fea0003800000 */
[-C--:B-1----:R-:W-:Y:S01]  /*09e0*/  DMUL R10, R22, R22.reuse ;  /* 0x00000016160a7228 */ /* 0x082fe20000000000 */
        /* <DEDUP_REMOVED lines=77> */
.L_x_12587:
        /* <DEDUP_REMOVED lines=35> */
.L_x_12588:
[----:B------:R-:W-:Y:S05]  /*10f0*/  BSYNC B1 ;  /* 0x0000000000017941 */ /* 0x000fea0003800000 */
.L_x_12586:
[----:B------:R-:W-:Y:S02]  /*1100*/  DADD R10, R10, 1 ;  /* 0x3ff000000a0a7429 */ /* 0x000fe40000000000 */
[----:B------:R-:W-:-:S08]  /*1110*/  DMUL R22, R22, 0.5 ;  /* 0x3fe0000016167828 */ /* 0x000fd00000000000 */
[----:B------:R-:W-:-:S11]  /*1120*/  DMUL R10, R10, R22 ;  /* 0x000000160a0a7228 */ /* 0x000fd60000000000 */
.L_x_12585:
[----:B------:R-:W-:Y:S05]  /*1130*/  BSYNC B0 ;  /* 0x0000000000007941 */ /* 0x000fea0003800000 */
.L_x_12584:
[----:B-1----:R-:W-:Y:S01]  /*1140*/  IADD3 R13, R3, 0x100, RZ ;  /* 0x00000100030d7810 */ /* 0x002fe20007ffe0ff */
        /* <DEDUP_REMOVED lines=81> */
.L_x_12592:
        /* <DEDUP_REMOVED lines=35> */
.L_x_12593:
[----:B------:R-:W-:Y:S05]  /*1890*/  BSYNC B1 ;  /* 0x0000000000017941 */ /* 0x000fea0003800000 */
.L_x_12591:
[----:B------:R-:W-:Y:S02]  /*18a0*/  DADD R12, R12, 1 ;  /* 0x3ff000000c0c7429 */ /* 0x000fe40000000000 */
[----:B------:R-:W-:-:S08]  /*18b0*/  DMUL R24, R24, 0.5 ;  /* 0x3fe0000018187828 */ /* 0x000fd00000000000 */
[----:B------:R-:W-:-:S11]  /*18c0*/  DMUL R12, R12, R24 ;  /* 0x000000180c0c7228 */ /* 0x000fd60000000000 */
.L_x_12590:
[----:B------:R-:W-:Y:S05]  /*18d0*/  BSYNC B0 ;  /* 0x0000000000007941 */ /* 0x000fea0003800000 */
.L_x_12589:
        /* <DEDUP_REMOVED lines=82> */
.L_x_12597:
        /* <DEDUP_REMOVED lines=35> */
.L_x_12598:
[----:B------:R-:W-:Y:S05]  /*2030*/  BSYNC B1 ;  /* 0x0000000000017941 */ /* 0x000fea0003800000 */
.L_x_12596:
[----:B------:R-:W-:Y:S02]  /*2040*/  DADD R14, R14, 1 ;  /* 0x3ff000000e0e7429 */ /* 0x000fe40000000000 */
[----:B------:R-:W-:-:S08]  /*2050*/  DMUL R8, R8, 0.5 ;  /* 0x3fe0000008087828 */ /* 0x000fd00000000000 */
[----:B------:R-:W-:-:S11]  /*2060*/  DMUL R8, R14, R8 ;  /* 0x000000080e087228 */ /* 0x000fd60000000000 */
.L_x_12595:
[----:B------:R-:W-:Y:S05]  /*2070*/  BSYNC B0 ;  /* 0x0000000000007941 */ /* 0x000fea0003800000 */
.L_x_12594:
[----:B------:R-:W-:Y:S01]  /*2080*/  ISETP.GE.AND P0, PT, R3, R2, PT ;  /* 0x000000020300720c */ /* 0x000fe20003f06270 */
[----:B------:R-:W-:Y:S04]  /*2090*/  BSSY B0, `(.L_x_12599) ;  /* 0x0000017000007945 */ /* 0x000fe80003800000 */
[----:B------:R-:W-:Y:S08]  /*20a0*/  BSSY B1, `(.L_x_12600) ;  /* 0x000000f000017945 */ /* 0x000ff00003800000 */
[----:B------:R-:W-:Y:S05]  /*20b0*/  @P0 BRA `(.L_x_12601) ;  /* 0x0000000000340947 */ /* 0x000fea0003800000 */
[----:B------:R-:W0:Y:S01]  /*20c0*/  LDC.64 R14, c[0x0][0x218] ;  /* 0x00008600ff0e7b82 */ /* 0x000e220000000a00 */
[----:B------:R-:W-:-:S05]  /*20d0*/  LEA R3, R0, R3, 0x9 ;  /* 0x0000000300037211 */ /* 0x000fca00078e48ff */
[----:B0-----:R-:W-:-:S04]  /*20e0*/  IMAD.WIDE.U32 R14, R3, 0x8, R14 ;  /* 0x00000008030e7825 */ /* 0x001fc800078e000e */
[----:B------:R-:W-:Y:S01]  /*20f0*/  IMAD.MOV.U32 R3, RZ, RZ, R5 ;  /* 0x000000ffff037224 */ /* 0x000fe200078e0005 */
[----:B------:R0:W-:Y:S04]  /*2100*/  STG.E.64 desc[UR4][R14.64], R6 ;  /* 0x000000060e007986 */ /* 0x0001e8000c101b04 */
[----:B------:R-:W-:-:S13]  /*2110*/  ISETP.GE.AND P0, PT, R3, R2, PT ;  /* 0x000000020300720c */ /* 0x000fda0003f06270 */
[----:B------:R-:W-:Y:S05]  /*2120*/  @P0 BREAK B1 ;  /* 0x0000000000010942 */ /* 0x000fea0003800000 */
[----:B0-----:R-:W-:Y:S05]  /*2130*/  @P0 BRA `(.L_x_12602) ;  /* 0x0000000000300947 */ /* 0x001fea0003800000 */
[----:B------:R-:W0:Y:S01]  /*2140*/  LDC.64 R4, c[0x0][0x218] ;  /* 0x00008600ff047b82 */ /* 0x000e220000000a00 */
[----:B------:R-:W-:Y:S01]  /*2150*/  LEA R7, R0, R3, 0x9 ;  /* 0x0000000300077211 */ /* 0x000fe200078e48ff */
[----:B------:R-:W-:-:S04]  /*2160*/  VIADD R3, R3, 0x80 ;  /* 0x0000008003037836 */ /* 0x000fc80000000000 */
[----:B0-----:R-:W-:-:S05]  /*2170*/  IMAD.WIDE.U32 R4, R7, 0x8, R4 ;  /* 0x0000000807047825 */ /* 0x001fca00078e0004 */
[----:B------:R0:W-:Y:S02]  /*2180*/  STG.E.64 desc[UR4][R4.64], R10 ;  /* 0x0000000a04007986 */ /* 0x0001e4000c101b04 */
.L_x_12601:
[----:B------:R-:W-:Y:S05]  /*2190*/  BSYNC B1 ;  /* 0x0000000000017941 */ /* 0x000fea0003800000 */
.L_x_12600:
[----:B------:R-:W-:-:S13]  /*21a0*/  ISETP.GE.AND P0, PT, R3, R2, PT ;  /* 0x000000020300720c */ /* 0x000fda0003f06270 */
[----:B0-----:R-:W0:Y:S01]  /*21b0*/  @!P0 LDC.64 R4, c[0x0][0x218] ;  /* 0x00008600ff048b82 */ /* 0x001e220000000a00 */
[----:B------:R-:W-:Y:S01]  /*21c0*/  @!P0 LEA R7, R0, R3, 0x9 ;  /* 0x0000000300078211 */ /* 0x000fe200078e48ff */
[----:B------:R-:W-:-:S04]  /*21d0*/  @!P0 VIADD R3, R3, 0x80 ;  /* 0x0000008003038836 */ /* 0x000fc80000000000 */
[----:B0-----:R-:W-:-:S05]  /*21e0*/  @!P0 IMAD.WIDE.U32 R4, R7, 0x8, R4 ;  /* 0x0000000807048825 */ /* 0x001fca00078e0004 */
[----:B------:R0:W-:Y:S02]  /*21f0*/  @!P0 STG.E.64 desc[UR4][R4.64], R12 ;  /* 0x0000000c04008986 */ /* 0x0001e4000c101b04 */
.L_x_12602:
[----:B------:R-:W-:Y:S05]  /*2200*/  BSYNC B0 ;  /* 0x0000000000007941 */ /* 0x000fea0003800000 */
.L_x_12599:
[----:B------:R-:W-:Y:S05]  /*2210*/  WARPSYNC.ALL ;  /* 0x0000000000007948 */ /* 0x000fea0003800000 */
[----:B------:R-:W-:-:S13]  /*2220*/  ISETP.GE.AND P0, PT, R3, R2, PT ;  /* 0x000000020300720c */ /* 0x000fda0003f06270 */
[----:B------:R-:W-:Y:S05]  /*2230*/  @P0 EXIT ;  /* 0x000000000000094d */ /* 0x000fea0003800000 */
[----:B0-----:R-:W0:Y:S01]  /*2240*/  LDC.64 R4, c[0x0][0x218] ;  /* 0x00008600ff047b82 */ /* 0x001e220000000a00 */
[----:B------:R-:W-:-:S05]  /*2250*/  LEA R3, R0, R3, 0x9 ;  /* 0x0000000300037211 */ /* 0x000fca00078e48ff */
[----:B0-----:R-:W-:-:S05]  /*2260*/  IMAD.WIDE.U32 R2, R3, 0x8, R4 ;  /* 0x0000000803027825 */ /* 0x001fca00078e0004 */
[----:B------:R-:W-:Y:S01]  /*2270*/  STG.E.64 desc[UR4][R2.64], R8 ;  /* 0x0000000802007986 */ /* 0x000fe2000c101b04 */
[----:B------:R-:W-:Y:S05]  /*2280*/  EXIT ;  /* 0x000000000000794d */ /* 0x000fea0003800000 */
.L_x_12603:
        /* <DEDUP_REMOVED lines=15> */
.L_x_12931:


//--------------------- .text._ZN2at6native29vectorized_elementwise_kernelILi2EZZZNS0_18GeluCUDAKernelImplERNS_18TensorIteratorBaseENS0_8GeluTypeEENKUlvE_clEvENKUlvE_clEvEUldE_St5arrayIPcLm2EEEEviT0_T1_ --------------------------
	.section	.text._ZN2at6native29vectorized_elementwise_kernelILi2EZZZNS0_18GeluCUDAKernelImplERNS_18TensorIteratorBaseENS0_8GeluTypeEENKUlvE_clEvENKUlvE_clEvEUldE_St5arrayIPcLm2EEEEviT0_T1_,"ax",@progbits
	.align	128
        .global         _ZN2at6native29vectorized_elementwise_kernelILi2EZZZNS0_18GeluCUDAKernelImplERNS_18TensorIteratorBaseENS0_8GeluTypeEENKUlvE_clEvENKUlvE_clEvEUldE_St5arrayIPcLm2EEEEviT0_T1_
        .type           _ZN2at6native29vectorized_elementwise_kernelILi2EZZZNS0_18GeluCUDAKernelImplERNS_18TensorIteratorBaseENS0_8GeluTypeEENKUlvE_clEvENKUlvE_clEvEUldE_St5arrayIPcLm2EEEEviT0_T1_,@function
        .size           _ZN2at6native29vectorized_elementwise_kernelILi2EZZZNS0_18GeluCUDAKernelImplERNS_18TensorIteratorBaseENS0_8GeluTypeEENKUlvE_clEvENKUlvE_clEvEUldE_St5arrayIPcLm2EEEEviT0_T1_,(.L_x_12932 - _ZN2at6native29vectorized_elementwise_kernelILi2EZZZNS0_18GeluCUDAKernelImplERNS_18TensorIteratorBaseENS0_8GeluTypeEENKUlvE_clEvENKUlvE_clEvEUldE_St5arrayIPcLm2EEEEviT0_T1_)
        .other          _ZN2at6native29vectorized_elementwise_kernelILi2EZZZNS0_18GeluCUDAKernelImplERNS_18TensorIteratorBaseENS0_8GeluTypeEENKUlvE_clEvENKUlvE_clEvEUldE_St5arrayIPcLm2EEEEviT0_T1_,@"STO_CUDA_ENTRY STV_DEFAULT"
_ZN2at6native29vectorized_elementwise_kernelILi2EZZZNS0_18GeluCUDAKernelImplERNS_18TensorIteratorBaseENS0_8GeluTypeEENKUlvE_clEvENKUlvE_clEvEUldE_St5arrayIPcLm2EEEEviT0_T1_:
.text._ZN2at6native29vectorized_elementwise_kernelILi2EZZZNS0_18GeluCUDAKernelImplERNS_18TensorIteratorBaseENS0_8GeluTypeEENKUlvE_clEvENKUlvE_clEvEUldE_St5arrayIPcLm2EEEEviT0_T1_:
        /* <DEDUP_REMOVED lines=95> */
.L_x_12606:
        /* <DEDUP_REMOVED lines=35> */
.L_x_12607:
[----:B------:R-:W-:Y:S05]  /*0820*/  BSYNC B0 ;  /* 0x0000000000007941 */ /* 0x000fea0003800000 */
.L_x_12605:
[C---:B------:R-:W-:Y:S01]  /*0830*/  DMUL R20, R14.reuse, R14 ;  /* 0x0000000e0e147228 */ /* 0x040fe20000000000 */
[----:B------:R-:W-:Y:S07]  /*0840*/  BSSY B0, `(.L_x_12608) ;  /* 0x000006b000007945 */ /* 0x000fee0003800000 */
[----:B------:R-:W-:-:S08]  /*0850*/  DMUL R20, R14, R20 ;  /* 0x000000140e147228 */ /* 0x000fd00000000000 */
[----:B------:R-:W-:-:S08]  /*0860*/  DFMA R20, R20, UR6, R14 ;  /* 0x0000000614147c2b */ /* 0x000fd0000800000e */
        /* <DEDUP_REMOVED lines=69> */
.L_x_12609:
        /* <DEDUP_REMOVED lines=35> */
.L_x_12610:
[----:B------:R-:W-:Y:S05]  /*0ef0*/  BSYNC B0 ;  /* 0x0000000000007941 */ /* 0x000fea0003800000 */
.L_x_12608:
[----:B-----5:R-:W-:Y:S01]  /*0f00*/  DMUL R20, R8, R8 ;  /* 0x0000000808147228 */ /* 0x020fe20000000000 */
[----:B------:R-:W-:Y:S01]  /*0f10*/  UMOV UR10, 0x24dd2f1a ;  /* 0x24dd2f1a000a7882 */ /* 0x000fe20000000000 */
[----:B------:R-:W-:Y:S01]  /*0f20*/  DADD R26, R22, 1 ;  /* 0x3ff00000161a7429 */ /* 0x000fe20000000000 */
[----:B------:R-:W-:Y:S01]  /*0f30*/  UMOV UR11, 0x3fe4f922 ;  /* 0x3fe4f922000b7882 */ /* 0x000fe20000000000 */
[----:B------:R-:W-:Y:S01]  /*0f40*/  DMUL R12, R12, 0.5 ;  /* 0x3fe000000c0c7828 */ /* 0x000fe20000000000 */
[----:B------:R-:W-:Y:S03]  /*0f50*/  BSSY B0, `(.L_x_12611) ;  /* 0x000006d000007945 */ /* 0x000fe60003800000 */
[----:B------:R-:W-:-:S04]  /*0f60*/  DMUL R20, R8, R20 ;  /* 0x0000001408147228 */ /* 0x000fc80000000000 */
[----:B------:R-:W-:-:S04]  /*0f70*/  DMUL R12, R12, R26 ;  /* 0x0000001a0c0c7228 */ /* 0x000fc80000000000 */
[----:B------:R-:W-:-:S08]  /*0f80*/  DFMA R20, R20, UR6, R8 ;  /* 0x0000000614147c2b */ /* 0x000fd00008000008 */
[----:B------:R-:W-:-:S10]  /*0f90*/  DMUL R20, R20, UR8 ;  /* 0x0000000814147c28 */ /* 0x000fd40008000000 */
[----:B------:R-:W-:Y:S02]  /*0fa0*/  LOP3.LUT R23, R21, 0x7fffffff, RZ, 0xc0, !PT ;  /* 0x7fffffff15177812 */ /* 0x000fe400078ec0ff */
[----:B------:R-:W-:-:S06]  /*0fb0*/  MOV R22, R20 ;  /* 0x0000001400167202 */ /* 0x000fcc0000000f00 */
[----:B------:R-:W-:-:S14]  /*0fc0*/  DSETP.GE.AND P0, PT, R22, UR10, PT ;  /* 0x0000000a16007e2a */ /* 0x000fdc000bf06000 */
[----:B------:R-:W-:Y:S05]  /*0fd0*/  @!P0 BRA `(.L_x_12612) ;  /* 0x0000000400048947 */ /* 0x000fea0003800000 */
[----:B------:R-:W-:Y:S01]  /*0fe0*/  IMAD.MOV.U32 R22, RZ, RZ, R20 ;  /* 0x000000ffff167224 */ /* 0x000fe200078e0014 */
[----:B------:R-:W-:Y:S01]  /*0ff0*/  UMOV UR12, 0xf0000000 ;  /* 0xf0000000000c7882 */ /* 0x000fe20000000000 */
[----:B------:R-:W-:-:S04]  /*1000*/  UMOV UR13, 0x380fffff ;  /* 0x380fffff000d7882 */ /* 0x000fc80000000000 */
[----:B------:R-:W-:Y:S01]  /*1010*/  DADD R26, R22, R22 ;  /* 0x00000000161a7229 */ /* 0x000fe20000000016 */
[----:B------:R-:W-:Y:S01]  /*1020*/  IMAD.MOV.U32 R22, RZ, RZ, -0x7649667 ;  /* 0xf89b6999ff167424 */ /* 0x000fe200078e00ff */
[----:B------:R-:W-:-:S04]  /*1030*/  MOV R23, 0x3e928a27 ;  /* 0x3e928a2700177802 */ /* 0x000fc80000000f00 */
        /* <DEDUP_REMOVED lines=59> */
.L_x_12612:
        /* <DEDUP_REMOVED lines=35> */
.L_x_12613:
[----:B------:R-:W-:Y:S05]  /*1620*/  BSYNC B0 ;  /* 0x0000000000007941 */ /* 0x000fea0003800000 */
.L_x_12611:
[----:B------:R-:W-:Y:S01]  /*1630*/  DMUL R22, R10, R10 ;  /* 0x0000000a0a167228 */ /* 0x000fe20000000000 */
[----:B------:R-:W-:Y:S01]  /*1640*/  BSSY B0, `(.L_x_12614) ;  /* 0x000006d000007945 */ /* 0x000fe20003800000 */
[----:B------:R-:W-:Y:S02]  /*1650*/  DADD R26, R24, 1 ;  /* 0x3ff00000181a7429 */ /* 0x000fe40000000000 */
[----:B------:R-:W-:-:S04]  /*1660*/  DMUL R14, R14, 0.5 ;  /* 0x3fe000000e0e7828 */ /* 0x000fc80000000000 */
        /* <DEDUP_REMOVED lines=11> */
[----:B------:R-:W-:-:S03]  /*1720*/  IMAD.MOV.U32 R24, RZ, RZ, -0x7649667 ;  /* 0xf89b6999ff187424 */ /* 0x000fc600078e00ff */
[----:B------:R-:W0:Y:S02]  /*1730*/  F2F.F32.F64 R3, R26 ;  /* 0x0000001a00037310 */ /* 0x000e240000301000 */
[----:B------:R-:W-:Y:S01]  /*1740*/  DSETP.GEU.AND P0, PT, |R26|, UR12, PT ;  /* 0x0000000c1a007e2a */ /* 0x000fe2000bf0e200 */
[----:B------:R-:W-:Y:S01]  /*1750*/  UMOV UR12, 0xfefa39ef ;  /* 0xfefa39ef000c7882 */ /* 0x000fe20000000000 */
[----:B------:R-:W-:-:S12]  /*1760*/  UMOV UR13, 0x3fe62e42 ;  /* 0x3fe62e42000d7882 */ /* 0x000fd80000000000 */
[----:B0-----:R-:W-:Y:S01]  /*1770*/  @!P0 FMUL R3, R3, 1.175494350822287508e-38 ;  /* 0x0080000003038820 */ /* 0x001fe20000400000 */
[----:B------:R-:W-:Y:S01]  /*1780*/  ISETP.GT.U32.AND P0, PT, R25, 0x40330fc1, PT ;  /* 0x40330fc11900780c */ /* 0x000fe20003f04070 */
[----:B------:R-:W-:Y:S02]  /*1790*/  IMAD.MOV.U32 R25, RZ, RZ, 0x3e928a27 ;  /* 0x3e928a27ff197424 */ /* 0x000fe400078e00ff */
        /* <DEDUP_REMOVED lines=52> */
.L_x_12615:
        /* <DEDUP_REMOVED lines=35> */
.L_x_12616:
[----:B------:R-:W-:Y:S05]  /*1d10*/  BSYNC B0 ;  /* 0x0000000000007941 */ /* 0x000fea0003800000 */
.L_x_12614:
        /* <DEDUP_REMOVED lines=15> */
[----:B------:R-:W-:-:S03]  /*1e10*/  MOV R20, 0xf89b6999 ;  /* 0xf89b699900147802 */ /* 0x000fc60000000f00 */
        /* <DEDUP_REMOVED lines=59> */
.L_x_12618:
        /* <DEDUP_REMOVED lines=35> */
.L_x_12619:
[----:B------:R-:W-:Y:S05]  /*2400*/  BSYNC B0 ;  /* 0x0000000000007941 */ /* 0x000fea0003800000 */
.L_x_12617:
        /* <DEDUP_REMOVED lines=21> */
[----:B------:R-:W-:Y:S02]  /*2560*/  ISETP.GT.U32.AND P0, PT, R23, 0x40330fc1, PT ;  /* 0x40330fc11700780c */ /* 0x000fe40003f04070 */
[----:B------:R-:W-:Y:S01]  /*2570*/  MOV R23, 0x3e928a27 ;  /* 0x3e928a2700177802 */ /* 0x000fe20000000f00 */
        /* <DEDUP_REMOVED lines=52> */
.L_x_12621:
        /* <DEDUP_REMOVED lines=35> */
.L_x_12622:
[----:B------:R-:W-:Y:S05]  /*2af0*/  BSYNC B0 ;  /* 0x0000000000007941 */ /* 0x000fea0003800000 */
.L_x_12620:
[----:B------:R-:W-:Y:S01]  /*2b00*/  DMUL R20, R16, R16 ;  /* 0x0000001010147228 */ /* 0x000fe20000000000 */
[----:B------:R-:W-:Y:S01]  /*2b10*/  BSSY B0, `(.L_x_12623) ;  /* 0x0000070000007945 */ /* 0x000fe20003800000 */
[----:B------:R-:W-:Y:S02]  /*2b20*/  DADD R26, R26, 1 ;  /* 0x3ff000001a1a7429 */ /* 0x000fe40000000000 */
[----:B------:R-:W-:Y:S02]  /*2b30*/  DMUL R6, R6, 0.5 ;  /* 0x3fe0000006067828 */ /* 0x000fe40000000000 */
[----:B------:R-:W-:Y:S02]  /*2b40*/  DMUL R4, R4, 0.5 ;  /* 0x3fe0000004047828 */ /* 0x000fe40000000000 */
[----:B------:R-:W-:Y:S02]  /*2b50*/  DMUL R20, R16, R20 ;  /* 0x0000001410147228 */ /* 0x000fe40000000000 */
[----:B------:R-:W-:-:S02]  /*2b60*/  DADD R24, R24, 1 ;  /* 0x3ff0000018187429 */ /* 0x000fc40000000000 */
[----:B------:R-:W-:-:S04]  /*2b70*/  DMUL R6, R26, R6 ;  /* 0x000000061a067228 */ /* 0x000fc80000000000 */
[----:B------:R-:W-:Y:S02]  /*2b80*/  DFMA R20, R20, UR6, R16 ;  /* 0x0000000614147c2b */ /* 0x000fe40008000010 */
[----:B------:R-:W-:-:S06]  /*2b90*/  DMUL R4, R4, R24 ;  /* 0x0000001804047228 */ /* 0x000fcc0000000000 */
        /* <DEDUP_REMOVED lines=68> */
.L_x_12624:
        /* <DEDUP_REMOVED lines=35> */
.L_x_12625:
[----:B------:R-:W-:Y:S05]  /*3210*/  BSYNC B0 ;  /* 0x0000000000007941 */ /* 0x000fea0003800000 */
.L_x_12623:
        /* <DEDUP_REMOVED lines=75> */
.L_x_12627:
        /* <DEDUP_REMOVED lines=35> */
.L_x_12628:
[----:B------:R-:W-:Y:S05]  /*3900*/  BSYNC B0 ;  /* 0x0000000000007941 */ /* 0x000fea0003800000 */
.L_x_12626:
[----:B------:R-:W0:Y:S01]  /*3910*/  LDC.64 R22, c[0x0][0x218] ;  /* 0x00008600ff167b82 */ /* 0x000e220000000a00 */
[----:B------:R-:W-:Y:S02]  /*3920*/  DMUL R18, R18, 0.5 ;  /* 0x3fe0000012127828 */ /* 0x000fe40000000000 */
[----:B------:R-:W-:-:S08]  /*3930*/  DADD R20, R20, 1 ;  /* 0x3ff0000014147429 */ /* 0x000fd00000000000 */
[----:B------:R-:W-:Y:S01]  /*3940*/  DMUL R18, R20, R18 ;  /* 0x0000001214127228 */ /* 0x000fe20000000000 */
[----:B0-----:R-:W-:-:S04]  /*3950*/  IMAD.WIDE.U32 R22, R0, 0x8, R22 ;  /* 0x0000000800167825 */ /* 0x001fc800078e0016 */
[----:B------:R-:W-:-:S05]  /*3960*/  IMAD.WIDE R22, R2, 0x10, R22 ;  /* 0x0000001002167825 */ /* 0x000fca00078e0216 */
[----:B------:R-:W-:Y:S04]  /*3970*/  STG.E.128 desc[UR4][R22.64], R12 ;  /* 0x0000000c16007986 */ /* 0x000fe8000c101d04 */
[----:B------:R-:W-:Y:S04]  /*3980*/  STG.E.128 desc[UR4][R22.64+0x800], R8 ;  /* 0x0008000816007986 */ /* 0x000fe8000c101d04 */
[----:B------:R-:W-:Y:S04]  /*3990*/  STG.E.128 desc[UR4][R22.64+0x1000], R4 ;  /* 0x0010000416007986 */ /* 0x000fe8000c101d04 */
[----:B------:R-:W-:Y:S01]  /*39a0*/  STG.E.128 desc[UR4][R22.64+0x1800], R16 ;  /* 0x0018001016007986 */ /* 0x000fe2000c101d04 */
[----:B------:R-:W-:Y:S05]  /*39b0*/  EXIT ;  /* 0x000000000000794d */ /* 0x000fea0003800000 */
.L_x_12604:
[----:B------:R-:W0:Y:S01]  /*39c0*/  S2R R3, SR_TID.X ;  /* 0x0000000000037919 */ /* 0x000e220000002100 */
[----:B------:R-:W-:Y:S02]  /*39d0*/  CS2R R16, SRZ ;  /* 0x0000000000107805 */ /* 0x000fe4000001ff00 */
[----:B0-----:R-:W-:Y:S01]  /*39e0*/  ISETP.GE.AND P0, PT, R3, R2, PT ;  /* 0x000000020300720c */ /* 0x001fe20003f06270 */
[----:B------:R-:W-:-:S12]  /*39f0*/  IMAD.MOV.U32 R5, RZ, RZ, R3 ;  /* 0x000000ffff057224 */ /* 0x000fd800078e0003 */
[----:B------:R-:W-:Y:S01]  /*3a00*/  @!P0 IMAD.IADD R27, R0, 0x1, R5 ;  /* 0x00000001001b8824 */ /* 0x000fe200078e0205 */
[----:B------:R-:W-:-:S04]  /*3a10*/  @!P0 IADD3 R5, R5, 0x80, RZ ;  /* 0x0000008005058810 */ /* 0x000fc80007ffe0ff */
[----:B------:R-:W-:-:S13]  /*3a20*/  ISETP.GE.AND P6, PT, R5, R2, PT ;  /* 0x000000020500720c */ /* 0x000fda0003fc6270 */
[----:B------:R-:W-:Y:S01]  /*3a30*/  @!P6 IMAD.IADD R11, R0, 0x1, R5 ;  /* 0x00000001000be824 */ /* 0x000fe200078e0205 */
[----:B------:R-:W0:Y:S01]  /*3a40*/  @!P6 LDC.64 R8, c[0x0][0x220] ;  /* 0x00008800ff08eb82 */ /* 0x000e220000000a00 */
[----:B------:R-:W-:-:S05]  /*3a50*/  @!P6 VIADD R5, R5, 0x80 ;  /* 0x000000800505e836 */ /* 0x000fca0000000000 */
[----:B------:R-:W-:-:S13]  /*3a60*/  ISETP.GE.AND P5, PT, R5, R2, PT ;  /* 0x000000020500720c */ /* 0x000fda0003fa6270 */
[----:B------:R-:W-:Y:S01]  /*3a70*/  @!P5 IADD3 R13, R0, R5, RZ ;  /* 0x00000005000dd210 */ /* 0x000fe20007ffe0ff */
[----:B------:R-:W-:Y:S01]  /*3a80*/  @!P5 VIADD R5, R5, 0x80 ;  /* 0x000000800505d836 */ /* 0x000fe20000000000 */
[----:B------:R-:W1:Y:S01]  /*3a90*/  @!P5 LDC.64 R6, c[0x0][0x220] ;  /* 0x00008800ff06db82 */ /* 0x000e620000000a00 */
[----:B0-----:R-:W-:-:S03]  /*3aa0*/  @!P6 IMAD.WIDE.U32 R8, R11, 0x8, R8 ;  /* 0x000000080b08e825 */ /* 0x001fc600078e0008 */
[C---:B------:R-:W-:Y:S02]  /*3ab0*/  ISETP.GE.AND P4, PT, R5.reuse, R2, PT ;  /* 0x000000020500720c */ /* 0x040fe40003f86270 */
[----:B------:R0:W5:Y:S11]  /*3ac0*/  @!P6 LDG.E.64 R16, desc[UR4][R8.64] ;  /* 0x000000040810e981 */ /* 0x000176000c1e1b00 */
[----:B------:R-:W-:Y:S01]  /*3ad0*/  @!P4 IMAD.IADD R21, R0, 0x1, R5 ;  /* 0x000000010015c824 */ /* 0x000fe200078e0205 */
[----:B------:R-:W-:-:S02]  /*3ae0*/  @!P4 IADD3 R5, R5, 0x80, RZ ;  /* 0x000000800505c810 */ /* 0x000fc40007ffe0ff */
[----:B------:R-:W-:Y:S01]  /*3af0*/  CS2R R18, SRZ ;  /* 0x0000000000127805 */ /* 0x000fe2000001ff00 */
[----:B------:R-:W2:Y:S01]  /*3b00*/  @!P4 LDC.64 R28, c[0x0][0x220] ;  /* 0x00008800ff1ccb82 */ /* 0x000ea20000000a00 */
[----:B------:R-:W-:Y:S01]  /*3b10*/  ISETP.GE.AND P3, PT, R5, R2, PT ;  /* 0x000000020500720c */ /* 0x000fe20003f66270 */
[----:B-1----:R-:W-:-:S06]  /*3b20*/  @!P5 IMAD.WIDE.U32 R6, R13, 0x8, R6 ;  /* 0x000000080d06d825 */ /* 0x002fcc00078e0006 */
[----:B0-----:R-:W0:Y:S01]  /*3b30*/  @!P0 LDC.64 R8, c[0x0][0x220] ;  /* 0x00008800ff088b82 */ /* 0x001e220000000a00 */
[----:B------:R1:W5:Y:S05]  /*3b40*/  @!P5 LDG.E.64 R18, desc[UR4][R6.64] ;  /* 0x000000040612d981 */ /* 0x00036a000c1e1b00 */
[----:B------:R-:W-:Y:S02]  /*3b50*/  @!P3 IMAD.IADD R23, R0, 0x1, R5 ;  /* 0x000000010017b824 */ /* 0x000fe400078e0205 */
[----:B------:R-:W3:Y:S01]  /*3b60*/  @!P3 LDC.64 R14, c[0x0][0x220] ;  /* 0x00008800ff0ebb82 */ /* 0x000ee20000000a00 */
[----:B------:R-:W-:-:S05]  /*3b70*/  @!P3 VIADD R5, R5, 0x80 ;  /* 0x000000800505b836 */ /* 0x000fca0000000000 */
[----:B------:R-:W-:-:S13]  /*3b80*/  ISETP.GE.AND P2, PT, R5, R2, PT ;  /* 0x000000020500720c */ /* 0x000fda0003f46270 */
[----:B------:R-:W-:Y:S01]  /*3b90*/  @!P2 IADD3 R25, R0, R5, RZ ;  /* 0x000000050019a210 */ /* 0x000fe20007ffe0ff */
[----:B------:R-:W-:Y:S01]  /*3ba0*/  @!P2 VIADD R5, R5, 0x80 ;  /* 0x000000800505a836 */ /* 0x000fe20000000000 */
[----:B------:R-:W4:Y:S04]  /*3bb0*/  @!P2 LDC.64 R12, c[0x0][0x220] ;  /* 0x00008800ff0cab82 */ /* 0x000f280000000a00 */
[----:B------:R-:W-:-:S13]  /*3bc0*/  ISETP.GE.AND P1, PT, R5, R2, PT ;  /* 0x000000020500720c */ /* 0x000fda0003f26270 */
[----:B------:R-:W-:Y:S01]  /*3bd0*/  @!P1 IMAD.IADD R4, R0, 0x1, R5 ;  /* 0x0000000100049824 */ /* 0x000fe200078e0205 */
[----:B------:R-:W-:Y:S01]  /*3be0*/  @!P1 IADD3 R5, R5, 0x80, RZ ;  /* 0x0000008005059810 */ /* 0x000fe20007ffe0ff */
[----:B------:R-:W0:Y:S03]  /*3bf0*/  @!P1 LDC.64 R10, c[0x0][0x220] ;  /* 0x00008800ff0a9b82 */ /* 0x000e260000000a00 */
[----:B------:R-:W-:-:S13]  /*3c00*/  ISETP.GE.AND P6, PT, R5, R2, PT ;  /* 0x000000020500720c */ /* 0x000fda0003fc6270 */
[----:B-1----:R-:W1:Y:S01]  /*3c10*/  @!P6 LDC.64 R6, c[0x0][0x220] ;  /* 0x00008800ff06eb82 */ /* 0x002e620000000a00 */
[----:B----4-:R-:W-:Y:S01]  /*3c20*/  @!P2 IMAD.WIDE.U32 R12, R25, 0x8, R12 ;  /* 0x00000008190ca825 */ /* 0x010fe200078e000c */
[----:B------:R-:W-:-:S03]  /*3c30*/  CS2R R24, SRZ ;  /* 0x0000000000187805 */ /* 0x000fc6000001ff00 */
[----:B------:R-:W-:Y:S02]  /*3c40*/  @!P6 IMAD.IADD R5, R0, 0x1, R5 ;  /* 0x000000010005e824 */ /* 0x000fe400078e0205 */
[----:B--2---:R-:W-:Y:S01]  /*3c50*/  @!P4 IMAD.WIDE.U32 R28, R21, 0x8, R28 ;  /* 0x00000008151cc825 */ /* 0x004fe200078e001c */
[----:B------:R1:W5:Y:S01]  /*3c60*/  @!P2 LDG.E.64 R24, desc[UR4][R12.64] ;  /* 0x000000040c18a981 */ /* 0x000362000c1e1b00 */
[----:B------:R-:W-:Y:S02]  /*3c70*/  CS2R R20, SRZ ;  /* 0x0000000000147805 */ /* 0x000fe4000001ff00 */
[----:B---3--:R-:W-:Y:S01]  /*3c80*/  @!P3 IMAD.WIDE.U32 R14, R23, 0x8, R14 ;  /* 0x00000008170eb825 */ /* 0x008fe200078e000e */
[----:B------:R-:W-:-:S03]  /*3c90*/  CS2R R22, SRZ ;  /* 0x0000000000167805 */ /* 0x000fc6000001ff00 */
[----:B0-----:R-:W-:Y:S01]  /*3ca0*/  @!P1 IMAD.WIDE.U32 R10, R4, 0x8, R10 ;  /* 0x00000008040a9825 */ /* 0x001fe200078e000a */
[----:B------:R0:W5:Y:S03]  /*3cb0*/  @!P4 LDG.E.64 R20, desc[UR4][R28.64] ;  /* 0x000000041c14c981 */ /* 0x000166000c1e1b00 */
[----:B------:R-:W-:Y:S01]  /*3cc0*/  @!P0 IMAD.WIDE.U32 R8, R27, 0x8, R8 ;  /* 0x000000081b088825 */ /* 0x000fe200078e0008 */
[----:B------:R-:W-:Y:S01]  /*3cd0*/  CS2R R26, SRZ ;  /* 0x00000000001a7805 */ /* 0x000fe2000001ff00 */
[----:B------:R0:W5:Y:S02]  /*3ce0*/  @!P3 LDG.E.64 R22, desc[UR4][R14.64] ;  /* 0x000000040e16b981 */ /* 0x000164000c1e1b00 */
[----:B-1----:R-:W-:Y:S01]  /*3cf0*/  @!P6 IMAD.WIDE.U32 R12, R5, 0x8, R6 ;  /* 0x00000008050ce825 */ /* 0x002fe200078e0006 */
[----:B------:R-:W-:Y:S02]  /*3d00*/  CS2R R4, SRZ ;  /* 0x0000000000047805 */ /* 0x000fe4000001ff00 */
[----:B------:R-:W-:Y:S01]  /*3d10*/  CS2R R6, SRZ ;  /* 0x0000000000067805 */ /* 0x000fe2000001ff00 */
        /* <DEDUP_REMOVED lines=83> */
.L_x_12632:
        /* <DEDUP_REMOVED lines=35> */
.L_x_12633:
[----:B------:R-:W-:Y:S05]  /*4480*/  BSYNC B1 ;  /* 0x0000000000017941 */ /* 0x000fea0003800000 */
.L_x_12631:
[----:B------:R-:W-:Y:S02]  /*4490*/  DADD R8, R8, 1 ;  /* 0x3ff0000008087429 */ /* 0x000fe40000000000 */
[----:B------:R-:W-:-:S08]  /*44a0*/  DMUL R6, R6, 0.5 ;  /* 0x3fe0000006067828 */ /* 0x000fd00000000000 */
[----:B------:R-:W-:-:S11]  /*44b0*/  DMUL R6, R8, R6 ;  /* 0x0000000608067228 */ /* 0x000fd60000000000 */
.L_x_12630:
[----:B------:R-:W-:Y:S05]  /*44c0*/  BSYNC B0 ;  /* 0x0000000000007941 */ /* 0x000fea0003800000 */
.L_x_12629:
[----:B0-----:R-:W-:Y:S01]  /*44d0*/  VIADD R29, R3, 0x80 ;  /* 0x00000080031d7836 */ /* 0x001fe20000000000 */
[----:B------:R-:W-:Y:S04]  /*44e0*/  BSSY B0, `(.L_x_12634) ;  /* 0x0000078000007945 */ /* 0x000fe80003800000 */
[----:B------:R-:W-:-:S13]  /*44f0*/  ISETP.GE.AND P1, PT, R29, R2, PT ;  /* 0x000000021d00720c */ /* 0x000fda0003f26270 */
[----:B------:R-:W-:Y:S05]  /*4500*/  @P1 BRA `(.L_x_12635) ;  /* 0x0000000400d41947 */ /* 0x000fea0003800000 */
[-C--:B-----5:R-:W-:Y:S01]  /*4510*/  DMUL R8, R16, R16.reuse ;  /* 0x0000001010087228 */ /* 0x0a0fe20000000000 */
        /* <DEDUP_REMOVED lines=77> */
.L_x_12637:
        /* <DEDUP_REMOVED lines=35> */
.L_x_12638:
[----:B------:R-:W-:Y:S05]  /*4c20*/  BSYNC B1 ;  /* 0x0000000000017941 */ /* 0x000fea0003800000 */
.L_x_12636:
[----:B------:R-:W-:Y:S02]  /*4c30*/  DADD R8, R10, 1 ;  /* 0x3ff000000a087429 */ /* 0x000fe40000000000 */
[----:B------:R-:W-:-:S08]  /*4c40*/  DMUL R16, R16, 0.5 ;  /* 0x3fe0000010107828 */ /* 0x000fd00000000000 */
[----:B------:R-:W-:-:S11]  /*4c50*/  DMUL R8, R8, R16 ;  /* 0x0000001008087228 */ /* 0x000fd60000000000 */
.L_x_12635:
[----:B------:R-:W-:Y:S05]  /*4c60*/  BSYNC B0 ;  /* 0x0000000000007941 */ /* 0x000fea0003800000 */
.L_x_12634:
[----:B------:R-:W-:Y:S01]  /*4c70*/  IADD3 R11, R3, 0x100, RZ ;  /* 0x00000100030b7810 */ /* 0x000fe20007ffe0ff */
[----:B------:R-:W-:Y:S03]  /*4c80*/  BSSY B0, `(.L_x_12639) ;  /* 0x0000078000007945 */ /* 0x000fe60003800000 */
        /* <DEDUP_REMOVED lines=80> */
.L_x_12642:
        /* <DEDUP_REMOVED lines=35> */
.L_x_12643:
[----:B------:R-:W-:Y:S05]  /*53c0*/  BSYNC B1 ;  /* 0x0000000000017941 */ /* 0x000fea0003800000 */
.L_x_12641:
[----:B------:R-:W-:Y:S02]  /*53d0*/  DADD R10, R12, 1 ;  /* 0x3ff000000c0a7429 */ /* 0x000fe40000000000 */
[----:B------:R-:W-:-:S08]  /*53e0*/  DMUL R18, R18, 0.5 ;  /* 0x3fe0000012127828 */ /* 0x000fd00000000000 */
[----:B------:R-:W-:-:S11]  /*53f0*/  DMUL R10, R10, R18 ;  /* 0x000000120a0a7228 */ /* 0x000fd60000000000 */
.L_x_12640:
[----:B------:R-:W-:Y:S05]  /*5400*/  BSYNC B0 ;  /* 0x0000000000007941 */ /* 0x000fea0003800000 */
.L_x_12639:
[----:B------:R-:W-:Y:S01]  /*5410*/  VIADD R13, R3, 0x180 ;  /* 0x00000180030d7836 */ /* 0x000fe20000000000 */
        /* <DEDUP_REMOVED lines=81> */
.L_x_12647:
        /* <DEDUP_REMOVED lines=35> */
.L_x_12648:
[----:B------:R-:W-:Y:S05]  /*5b60*/  BSYNC B1 ;  /* 0x0000000000017941 */ /* 0x000fea0003800000 */
.L_x_12646:
[----:B------:R-:W-:Y:S02]  /*5b70*/  DADD R12, R14, 1 ;  /* 0x3ff000000e0c7429 */ /* 0x000fe40000000000 */
[----:B------:R-:W-:-:S08]  /*5b80*/  DMUL R20, R20, 0.5 ;  /* 0x3fe0000014147828 */ /* 0x000fd00000000000 */
[----:B------:R-:W-:-:S11]  /*5b90*/  DMUL R12, R12, R20 ;  /* 0x000000140c0c7228 */ /* 0x000fd60000000000 */
.L_x_12645:
[----:B------:R-:W-:Y:S05]  /*5ba0*/  BSYNC B0 ;  /* 0x0000000000007941 */ /* 0x000fea0003800000 */
.L_x_12644:
        /* <DEDUP_REMOVED lines=82> */
.L_x_12652:
        /* <DEDUP_REMOVED lines=35> */
.L_x_12653:
[----:B------:R-:W-:Y:S05]  /*6300*/  BSYNC B1 ;  /* 0x0000000000017941 */ /* 0x000fea0003800000 */
.L_x_12651:
[----:B------:R-:W-:Y:S02]  /*6310*/  DADD R14, R16, 1 ;  /* 0x3ff00000100e7429 */ /* 0x000fe40000000000 */
[----:B------:R-:W-:-:S08]  /*6320*/  DMUL R22, R22, 0.5 ;  /* 0x3fe0000016167828 */ /* 0x000fd00000000000 */
[----:B------:R-:W-:-:S11]  /*6330*/  DMUL R14, R14, R22 ;  /* 0x000000160e0e7228 */ /* 0x000fd60000000000 */
.L_x_12650:
[----:B------:R-:W-:Y:S05]  /*6340*/  BSYNC B0 ;  /* 0x0000000000007941 */ /* 0x000fea0003800000 */
.L_x_12649:
[----:B-----5:R-:W-:Y:S01]  /*6350*/  VIADD R17, R3, 0x280 ;  /* 0x0000028003117836 */ /* 0x020fe20000000000 */
        /* <DEDUP_REMOVED lines=81> */
.L_x_12657:
        /* <DEDUP_REMOVED lines=35> */
.L_x_12658:
[----:B------:R-:W-:Y:S05]  /*6aa0*/  BSYNC B1 ;  /* 0x0000000000017941 */ /* 0x000fea0003800000 */
.L_x_12656:
[----:B------:R-:W-:Y:S02]  /*6ab0*/  DADD R16, R18, 1 ;  /* 0x3ff0000012107429 */ /* 0x000fe40000000000 */
[----:B------:R-:W-:-:S08]  /*6ac0*/  DMUL R24, R24, 0.5 ;  /* 0x3fe0000018187828 */ /* 0x000fd00000000000 */
[----:B------:R-:W-:-:S11]  /*6ad0*/  DMUL R16, R16, R24 ;  /* 0x0000001810107228 */ /* 0x000fd60000000000 */
.L_x_12655:
[----:B------:R-:W-:Y:S05]  /*6ae0*/  BSYNC B0 ;  /* 0x0000000000007941 */ /* 0x000fea0003800000 */
.L_x_12654:
        /* <DEDUP_REMOVED lines=82> */
.L_x_12662:
        /* <DEDUP_REMOVED lines=35> */
.L_x_12663:
[----:B------:R-:W-:Y:S05]  /*7240*/  BSYNC B1 ;  /* 0x0000000000017941 */ /* 0x000fea0003800000 */
.L_x_12661:
[----:B------:R-:W-:Y:S02]  /*7250*/  DADD R18, R20, 1 ;  /* 0x3ff0000014127429 */ /* 0x000fe40000000000 */
[----:B------:R-:W-:-:S08]  /*7260*/  DMUL R26, R26, 0.5 ;  /* 0x3fe000001a1a7828 */ /* 0x000fd00000000000 */
[----:B------:R-:W-:-:S11]  /*7270*/  DMUL R18, R18, R26 ;  /* 0x0000001a12127228 */ /* 0x000fd60000000000 */
.L_x_12660:
[----:B------:R-:W-:Y:S05]  /*7280*/  BSYNC B0 ;  /* 0x0000000000007941 */ /* 0x000fea0003800000 */
.L_x_12659:
        /* <DEDUP_REMOVED lines=82> */
.L_x_12667:
        /* <DEDUP_REMOVED lines=35> */
.L_x_12668:
[----:B------:R-:W-:Y:S05]  /*79e0*/  BSYNC B1 ;  /* 0x0000000000017941 */ /* 0x000fea0003800000 */
.L_x_12666:
[----:B------:R-:W-:Y:S02]  /*79f0*/  DADD R22, R22, 1 ;  /* 0x3ff0000016167429 */ /* 0x000fe40000000000 */
[----:B------:R-:W-:-:S08]  /*7a00*/  DMUL R4, R4, 0.5 ;  /* 0x3fe0000004047828 */ /* 0x000fd00000000000 */
[----:B------:R-:W-:-:S11]  /*7a10*/  DMUL R4, R22, R4 ;  /* 0x0000000416047228 */ /* 0x000fd60000000000 */
.L_x_12665:
[----:B------:R-:W-:Y:S05]  /*7a20*/  BSYNC B0 ;  /* 0x0000000000007941 */ /* 0x000fea0003800000 */
.L_x_12664:
[----:B------:R-:W0:Y:S01]  /*7a30*/  @!P0 LDC.64 R20, c[0x0][0x218] ;  /* 0x00008600ff148b82 */ /* 0x000e220000000a00 */
[----:B------:R-:W-:Y:S01]  /*7a40*/  @!P0 IADD3 R23, R0, R3, RZ ;  /* 0x0000000300178210 */ /* 0x000fe20007ffe0ff */
[----:B------:R-:W-:Y:S01]  /*7a50*/  @!P0 IMAD.MOV.U32 R3, RZ, RZ, R29 ;  /* 0x000000ffff038224 */ /* 0x000fe200078e001d */
[----:B------:R-:W-:Y:S04]  /*7a60*/  BSSY B0, `(.L_x_12669) ;  /* 0x000002f000007945 */ /* 0x000fe80003800000 */
[----:B------:R-:W-:Y:S01]  /*7a70*/  BSSY B1, `(.L_x_12670) ;  /* 0x0000027000017945 */ /* 0x000fe20003800000 */
[----:B0-----:R-:W-:-:S05]  /*7a80*/  @!P0 IMAD.WIDE.U32 R20, R23, 0x8, R20 ;  /* 0x0000000817148825 */ /* 0x001fca00078e0014 */
[----:B------:R0:W-:Y:S01]  /*7a90*/  @!P0 STG.E.64 desc[UR4][R20.64], R6 ;  /* 0x0000000614008986 */ /* 0x0001e2000c101b04 */
[----:B------:R-:W-:-:S13]  /*7aa0*/  ISETP.GE.AND P0, PT, R3, R2, PT ;  /* 0x000000020300720c */ /* 0x000fda0003f06270 */
[----:B0-----:R-:W-:Y:S05]  /*7ab0*/  @P0 BRA `(.L_x_12671) ;  /* 0x0000000000300947 */ /* 0x001fea0003800000 */
[----:B------:R-:W0:Y:S01]  /*7ac0*/  LDC.64 R6, c[0x0][0x218] ;  /* 0x00008600ff067b82 */ /* 0x000e220000000a00 */
[----:B------:R-:W-:Y:S01]  /*7ad0*/  IADD3 R21, R0, R3, RZ ;  /* 0x0000000300157210 */ /* 0x000fe20007ffe0ff */
[----:B------:R-:W-:-:S05]  /*7ae0*/  VIADD R3, R3, 0x80 ;  /* 0x0000008003037836 */ /* 0x000fca0000000000 */
[----:B------:R-:W-:Y:S01]  /*7af0*/  ISETP.GE.AND P0, PT, R3, R2, PT ;  /* 0x000000020300720c */ /* 0x000fe20003f06270 */
[----:B0-----:R-:W-:-:S05]  /*7b00*/  IMAD.WIDE.U32 R6, R21, 0x8, R6 ;  /* 0x0000000815067825 */ /* 0x001fca00078e0006 */
[----:B------:R0:W-:Y:S07]  /*7b10*/  STG.E.64 desc[UR4][R6.64], R8 ;  /* 0x0000000806007986 */ /* 0x0001ee000c101b04 */
[----:B------:R-:W-:Y:S05]  /*7b20*/  @P0 BRA `(.L_x_12672) ;  /* 0x0000000000300947 */ /* 0x000fea0003800000 */
[----:B0-----:R-:W0:Y:S01]  /*7b30*/  LDC.64 R6, c[0x0][0x218] ;  /* 0x00008600ff067b82 */ /* 0x001e220000000a00 */
[----:B------:R-:W-:Y:S01]  /*7b40*/  IADD3 R9, R0, R3, RZ ;  /* 0x0000000300097210 */ /* 0x000fe20007ffe0ff */
[----:B------:R-:W-:-:S04]  /*7b50*/  VIADD R3, R3, 0x80 ;  /* 0x0000008003037836 */ /* 0x000fc80000000000 */
[----:B0-----:R-:W-:-:S05]  /*7b60*/  IMAD.WIDE.U32 R6, R9, 0x8, R6 ;  /* 0x0000000809067825 */ /* 0x001fca00078e0006 */
[----:B------:R0:W-:Y:S02]  /*7b70*/  STG.E.64 desc[UR4][R6.64], R10 ;  /* 0x0000000a06007986 */ /* 0x0001e4000c101b04 */
.L_x_12671:
[----:B------:R-:W-:-:S13]  /*7b80*/  ISETP.GE.AND P0, PT, R3, R2, PT ;  /* 0x000000020300720c */ /* 0x000fda0003f06270 */
[----:B------:R-:W-:Y:S05]  /*7b90*/  @P0 BRA `(.L_x_12673) ;  /* 0x0000000000300947 */ /* 0x000fea0003800000 */
[----:B0-----:R-:W0:Y:S01]  /*7ba0*/  LDC.64 R6, c[0x0][0x218] ;  /* 0x00008600ff067b82 */ /* 0x001e220000000a00 */
[----:B------:R-:W-:Y:S01]  /*7bb0*/  IADD3 R9, R0, R3, RZ ;  /* 0x0000000300097210 */ /* 0x000fe20007ffe0ff */
[----:B------:R-:W-:-:S04]  /*7bc0*/  VIADD R3, R3, 0x80 ;  /* 0x0000008003037836 */ /* 0x000fc80000000000 */
[----:B0-----:R-:W-:-:S05]  /*7bd0*/  IMAD.WIDE.U32 R6, R9, 0x8, R6 ;  /* 0x0000000809067825 */ /* 0x001fca00078e0006 */
[----:B------:R1:W-:Y:S02]  /*7be0*/  STG.E.64 desc[UR4][R6.64], R12 ;  /* 0x0000000c06007986 */ /* 0x0003e4000c101b04 */
.L_x_12672:
[----:B------:R-:W-:-:S13]  /*7bf0*/  ISETP.GE.AND P0, PT, R3, R2, PT ;  /* 0x000000020300720c */ /* 0x000fda0003f06270 */
[----:B------:R-:W-:Y:S05]  /*7c00*/  @P0 BRA `(.L_x_12674) ;  /* 0x0000000000340947 */ /* 0x000fea0003800000 */
[----:B01----:R-:W0:Y:S01]  /*7c10*/  LDC.64 R6, c[0x0][0x218] ;  /* 0x00008600ff067b82 */ /* 0x003e220000000a00 */
[----:B------:R-:W-:Y:S01]  /*7c20*/  IADD3 R9, R0, R3, RZ ;  /* 0x0000000300097210 */ /* 0x000fe20007ffe0ff */
[----:B------:R-:W-:-:S04]  /*7c30*/  VIADD R3, R3, 0x80 ;  /* 0x0000008003037836 */ /* 0x000fc80000000000 */
[----:B0-----:R-:W-:-:S05]  /*7c40*/  IMAD.WIDE.U32 R6, R9, 0x8, R6 ;  /* 0x0000000809067825 */ /* 0x001fca00078e0006 */
[----:B------:R1:W-:Y:S02]  /*7c50*/  STG.E.64 desc[UR4][R6.64], R14 ;  /* 0x0000000e06007986 */ /* 0x0003e4000c101b04 */
.L_x_12673:
[----:B------:R-:W-:-:S13]  /*7c60*/  ISETP.GE.AND P0, PT, R3, R2, PT ;  /* 0x000000020300720c */ /* 0x000fda0003f06270 */
[----:B------:R-:W-:Y:S05]  /*7c70*/  @P0 BREAK B1 ;  /* 0x0000000000010942 */ /* 0x000fea0003800000 */
[----:B------:R-:W-:Y:S05]  /*7c80*/  @P0 BRA `(.L_x_12675) ;  /* 0x0000000000300947 */ /* 0x000fea0003800000 */
[----:B01----:R-:W0:Y:S01]  /*7c90*/  LDC.64 R6, c[0x0][0x218] ;  /* 0x00008600ff067b82 */ /* 0x003e220000000a00 */
[----:B------:R-:W-:Y:S01]  /*7ca0*/  IADD3 R9, R0, R3, RZ ;  /* 0x0000000300097210 */ /* 0x000fe20007ffe0ff */
[----:B------:R-:W-:-:S04]  /*7cb0*/  VIADD R3, R3, 0x80 ;  /* 0x0000008003037836 */ /* 0x000fc80000000000 */
[----:B0-----:R-:W-:-:S05]  /*7cc0*/  IMAD.WIDE.U32 R6, R9, 0x8, R6 ;  /* 0x0000000809067825 */ /* 0x001fca00078e0006 */
[----:B------:R2:W-:Y:S02]  /*7cd0*/  STG.E.64 desc[UR4][R6.64], R16 ;  /* 0x0000001006007986 */ /* 0x0005e4000c101b04 */
.L_x_12674:
[----:B------:R-:W-:Y:S05]  /*7ce0*/  BSYNC B1 ;  /* 0x0000000000017941 */ /* 0x000fea0003800000 */
.L_x_12670:
[----:B------:R-:W-:-:S13]  /*7cf0*/  ISETP.GE.AND P0, PT, R3, R2, PT ;  /* 0x000000020300720c */ /* 0x000fda0003f06270 */
[----:B012---:R-:W0:Y:S01]  /*7d00*/  @!P0 LDC.64 R6, c[0x0][0x218] ;  /* 0x00008600ff068b82 */ /* 0x007e220000000a00 */
[----:B------:R-:W-:Y:S01]  /*7d10*/  @!P0 IADD3 R9, R0, R3, RZ ;  /* 0x0000000300098210 */ /* 0x000fe20007ffe0ff */
[----:B------:R-:W-:-:S04]  /*7d20*/  @!P0 VIADD R3, R3, 0x80 ;  /* 0x0000008003038836 */ /* 0x000fc80000000000 */
[----:B0-----:R-:W-:-:S05]  /*7d30*/  @!P0 IMAD.WIDE.U32 R6, R9, 0x8, R6 ;  /* 0x0000000809068825 */ /* 0x001fca00078e0006 */
[----:B------:R2:W-:Y:S02]  /*7d40*/  @!P0 STG.E.64 desc[UR4][R6.64], R18 ;  /* 0x0000001206008986 */ /* 0x0005e4000c101b04 */
.L_x_12675:
[----:B------:R-:W-:Y:S05]  /*7d50*/  BSYNC B0 ;  /* 0x0000000000007941 */ /* 0x000fea0003800000 */
.L_x_12669:
[----:B------:R-:W-:Y:S05]  /*7d60*/  WARPSYNC.ALL ;  /* 0x0000000000007948 */ /* 0x000fea0003800000 */
[----:B------:R-:W-:-:S13]  /*7d70*/  ISETP.GE.AND P0, PT, R3, R2, PT ;  /* 0x000000020300720c */ /* 0x000fda0003f06270 */
[----:B------:R-:W-:Y:S05]  /*7d80*/  @P0 EXIT ;  /* 0x000000000000094d */ /* 0x000fea0003800000 */
[----:B012---:R-:W0:Y:S01]  /*7d90*/  LDC.64 R6, c[0x0][0x218] ;  /* 0x00008600ff067b82 */ /* 0x007e220000000a00 */
[----:B------:R-:W-:-:S05]  /*7da0*/  IADD3 R3, R0, R3, RZ ;  /* 0x0000000300037210 */ /* 0x000fca0007ffe0ff */
[----:B0-----:R-:W-:-:S05]  /*7db0*/  IMAD.WIDE.U32 R2, R3, 0x8, R6 ;  /* 0x0000000803027825 */ /* 0x001fca00078e0006 */
[----:B------:R-:W-:Y:S01]  /*7dc0*/  STG.E.64 desc[UR4][R2.64], R4 ;  /* 0x0000000402007986 */ /* 0x000fe2000c101b04 */
[----:B------:R-:W-:Y:S05]  /*7dd0*/  EXIT ;  /* 0x000000000000794d */ /* 0x000fea0003800000 */
.L_x_12676:
        /* <DEDUP_REMOVED lines=10> */
.L_x_12932:


//--------------------- .text._ZN2at6native29vectorized_elementwise_kernelILi4EZZZNS0_18GeluCUDAKernelImplERNS_18TensorIteratorBaseENS0_8GeluTypeEENKUlvE_clEvENKUlvE_clEvEUldE_St5arrayIPcLm2EEEEviT0_T1_ --------------------------
	.section	.text._ZN2at6native29vectorized_elementwise_kernelILi4EZZZNS0_18GeluCUDAKernelImplERNS_18TensorIteratorBaseENS0_8GeluTypeEENKUlvE_clEvENKUlvE_clEvEUldE_St5arrayIPcLm2EEEEviT0_T1_,"ax",@progbits
	.align	128
        .global         _ZN2at6native29vectorized_elementwise_kernelILi4EZZZNS0_18GeluCUDAKernelImplERNS_18TensorIteratorBaseENS0_8GeluTypeEENKUlvE_clEvENKUlvE_clEvEUldE_St5arrayIPcLm2EEEEviT0_T1_
        .type           _ZN2at6native29vectorized_elementwise_kernelILi4EZZZNS0_18GeluCUDAKernelImplERNS_18TensorIteratorBaseENS0_8GeluTypeEENKUlvE_clEvENKUlvE_clEvEUldE_St5arrayIPcLm2EEEEviT0_T1_,@function
        .size           _ZN2at6native29vectorized_elementwise_kernelILi4EZZZNS0_18GeluCUDAKernelImplERNS_18TensorIteratorBaseENS0_8GeluTypeEENKUlvE_clEvENKUlvE_clEvEUldE_St5arrayIPcLm2EEEEviT0_T1_,(.L_x_12933 - _ZN2at6native29vectorized_elementwise_kernelILi4EZZZNS0_18GeluCUDAKernelImplERNS_18TensorIteratorBaseENS0_8GeluTypeEENKUlvE_clEvENKUlvE_clEvEUldE_St5arrayIPcLm2EEEEviT0_T1_)
        .other          _ZN2at6native29vectorized_elementwise_kernelILi4EZZZNS0_18GeluCUDAKernelImplERNS_18TensorIteratorBaseENS0_8GeluTypeEENKUlvE_clEvENKUlvE_clEvEUldE_St5arrayIPcLm2EEEEviT0_T1_,@"STO_CUDA_ENTRY STV_DEFAULT"
_ZN2at6native29vectorized_elementwise_kernelILi4EZZZNS0_18GeluCUDAKernelImplERNS_18TensorIteratorBaseENS0_8GeluTypeEENKUlvE_clEvENKUlvE_clEvEUldE_St5arrayIPcLm2EEEEviT0_T1_:
.text._ZN2at6native29vectorized_elementwise_kernelILi4EZZZNS0_18GeluCUDAKernelImplERNS_18TensorIteratorBaseENS0_8GeluTypeEENKUlvE_clEvENKUlvE_clEvEUldE_St5arrayIPcLm2EEEEviT0_T1_:
        /* <DEDUP_REMOVED lines=95> */
.L_x_12679:
        /* <DEDUP_REMOVED lines=35> */
.L_x_12680:
[----:B------:R-:W-:Y:S05]  /*0820*/  BSYNC B0 ;  /* 0x0000000000007941 */ /* 0x000fea0003800000 */
.L_x_12678:
        /* <DEDUP_REMOVED lines=73> */
.L_x_12682:
        /* <DEDUP_REMOVED lines=35> */
.L_x_12683:
[----:B------:R-:W-:Y:S05]  /*0ef0*/  BSYNC B0 ;  /* 0x0000000000007941 */ /* 0x000fea0003800000 */
.L_x_12681:
        /* <DEDUP_REMOVED lines=79> */
.L_x_12685:
        /* <DEDUP_REMOVED lines=35> */
.L_x_12686:
[----:B------:R-:W-:Y:S05]  /*1620*/  BSYNC B0 ;  /* 0x0000000000007941 */ /* 0x000fea0003800000 */
.L_x_12684:
        /* <DEDUP_REMOVED lines=75> */
.L_x_12688:
        /* <DEDUP_REMOVED lines=35> */
.L_x_12689:
[----:B------:R-:W-:Y:S05]  /*1d10*/  BSYNC B0 ;  /* 0x0000000000007941 */ /* 0x000fea0003800000 */
.L_x_12687:
        /* <DEDUP_REMOVED lines=75> */
.L_x_12691:
        /* <DEDUP_REMOVED lines=35> */
.L_x_12692:
[----:B------:R-:W-:Y:S05]  /*2400*/  BSYNC B0 ;  /* 0x0000000000007941 */ /* 0x000fea0003800000 */
.L_x_12690:
        /* <DEDUP_REMOVED lines=75> */
.L_x_12694:
        /* <DEDUP_REMOVED lines=35> */
.L_x_12695:
[----:B------:R-:W-:Y:S05]  /*2af0*/  BSYNC B0 ;  /* 0x0000000000007941 */ /* 0x000fea0003800000 */
.L_x_12693:
        /* <DEDUP_REMOVED lines=78> */
.L_x_12697:
        /* <DEDUP_REMOVED lines=35> */
.L_x_12698:
[----:B------:R-:W-:Y:S05]  /*3210*/  BSYNC B0 ;  /* 0x0000000000007941 */ /* 0x000fea0003800000 */
.L_x_12696:
        /* <DEDUP_REMOVED lines=75> */
.L_x_12700:
        /* <DEDUP_REMOVED lines=35> */
.L_x_12701:
[----:B------:R-:W-:Y:S05]  /*3900*/  BSYNC B0 ;  /* 0x0000000000007941 */ /* 0x000fea0003800000 */
.L_x_12699:
        /* <DEDUP_REMOVED lines=11> */
.L_x_12677:
        /* <DEDUP_REMOVED lines=137> */
.L_x_12705:
        /* <DEDUP_REMOVED lines=35> */
.L_x_12706:
[----:B------:R-:W-:Y:S05]  /*4480*/  BSYNC B1 ;  /* 0x0000000000017941 */ /* 0x000fea0003800000 */
.L_x_12704:
[----:B------:R-:W-:Y:S02]  /*4490*/  DADD R8, R8, 1 ;  /* 0x3ff0000008087429 */ /* 0x000fe40000000000 */
[----:B------:R-:W-:-:S08]  /*44a0*/  DMUL R6, R6, 0.5 ;  /* 0x3fe0000006067828 */ /* 0x000fd00000000000 */
[----:B------:R-:W-:-:S11]  /*44b0*/  DMUL R6, R8, R6 ;  /* 0x0000000608067228 */ /* 0x000fd60000000000 */
.L_x_12703:
[----:B------:R-:W-:Y:S05]  /*44c0*/  BSYNC B0 ;  /* 0x0000000000007941 */ /* 0x000fea0003800000 */
.L_x_12702:
        /* <DEDUP_REMOVED lines=82> */
.L_x_12710:
        /* <DEDUP_REMOVED lines=35> */
.L_x_12711:
[----:B------:R-:W-:Y:S05]  /*4c20*/  BSYNC B1 ;  /* 0x0000000000017941 */ /* 0x000fea0003800000 */
.L_x_12709:
[----:B------:R-:W-:Y:S02]  /*4c30*/  DADD R8, R10, 1 ;  /* 0x3ff000000a087429 */ /* 0x000fe40000000000 */
[----:B------:R-:W-:-:S08]  /*4c40*/  DMUL R16, R16, 0.5 ;  /* 0x3fe0000010107828 */ /* 0x000fd00000000000 */
[----:B------:R-:W-:-:S11]  /*4c50*/  DMUL R8, R8, R16 ;  /* 0x0000001008087228 */ /* 0x000fd60000000000 */
.L_x_12708:
[----:B------:R-:W-:Y:S05]  /*4c60*/  BSYNC B0 ;  /* 0x0000000000007941 */ /* 0x000fea0003800000 */
.L_x_12707:
        /* <DEDUP_REMOVED lines=82> */
.L_x_12715:
        /* <DEDUP_REMOVED lines=35> */
.L_x_12716:
[----:B------:R-:W-:Y:S05]  /*53c0*/  BSYNC B1 ;  /* 0x0000000000017941 */ /* 0x000fea0003800000 */
.L_x_12714:
[----:B------:R-:W-:Y:S02]  /*53d0*/  DADD R10, R12, 1 ;  /* 0x3ff000000c0a7429 */ /* 0x000fe40000000000 */
[----:B------:R-:W-:-:S08]  /*53e0*/  DMUL R18, R18, 0.5 ;  /* 0x3fe0000012127828 */ /* 0x000fd00000000000 */
[----:B------:R-:W-:-:S11]  /*53f0*/  DMUL R10, R10, R18 ;  /* 0x000000120a0a7228 */ /* 0x000fd60000000000 */
.L_x_12713:
[----:B------:R-:W-:Y:S05]  /*5400*/  BSYNC B0 ;  /* 0x0000000000007941 */ /* 0x000fea0003800000 */
.L_x_12712:
        /* <DEDUP_REMOVED lines=82> */
.L_x_12720:
        /* <DEDUP_REMOVED lines=35> */
.L_x_12721:
[----:B------:R-:W-:Y:S05]  /*5b60*/  BSYNC B1 ;  /* 0x0000000000017941 */ /* 0x000fea0003800000 */
.L_x_12719:
[----:B------:R-:W-:Y:S02]  /*5b70*/  DADD R12, R14, 1 ;  /* 0x3ff000000e0c7429 */ /* 0x000fe40000000000 */
[----:B------:R-:W-:-:S08]  /*5b80*/  DMUL R20, R20, 0.5 ;  /* 0x3fe0000014147828 */ /* 0x000fd00000000000 */
[----:B------:R-:W-:-:S11]  /*5b90*/  DMUL R12, R12, R20 ;  /* 0x000000140c0c7228 */ /* 0x000fd60000000000 */
.L_x_12718:
[----:B------:R-:W-:Y:S05]  /*5ba0*/  BSYNC B0 ;  /* 0x0000000000007941 */ /* 0x000fea0003800000 */
.L_x_12717:
        /* <DEDUP_REMOVED lines=82> */
.L_x_12725:
        /* <DEDUP_REMOVED lines=35> */
.L_x_12726:
[----:B------:R-:W-:Y:S05]  /*6300*/  BSYNC B1 ;  /* 0x0000000000017941 */ /* 0x000fea0003800000 */
.L_x_12724:
[----:B------:R-:W-:Y:S02]  /*6310*/  DADD R14, R16, 1 ;  /* 0x3ff00000100e7429 */ /* 0x000fe40000000000 */
[----:B------:R-:W-:-:S08]  /*6320*/  DMUL R22, R22, 0.5 ;  /* 0x3fe0000016167828 */ /* 0x000fd00000000000 */
[----:B------:R-:W-:-:S11]  /*6330*/  DMUL R14, R14, R22 ;  /* 0x000000160e0e7228 */ /* 0x000fd60000000000 */
.L_x_12723:
[----:B------:R-:W-:Y:S05]  /*6340*/  BSYNC B0 ;  /* 0x0000000000007941 */ /* 0x000fea0003800000 */
.L_x_12722:
        /* <DEDUP_REMOVED lines=82> */
.L_x_12730:
        /* <DEDUP_REMOVED lines=35> */
.L_x_12731:
[----:B------:R-:W-:Y:S05]  /*6aa0*/  BSYNC B1 ;  /* 0x0000000000017941 */ /* 0x000fea0003800000 */
.L_x_12729:
[----:B------:R-:W-:Y:S02]  /*6ab0*/  DADD R16, R18, 1 ;  /* 0x3ff0000012107429 */ /* 0x000fe40000000000 */
[----:B------:R-:W-:-:S08]  /*6ac0*/  DMUL R24, R24, 0.5 ;  /* 0x3fe0000018187828 */ /* 0x000fd00000000000 */
[----:B------:R-:W-:-:S11]  /*6ad0*/  DMUL R16, R16, R24 ;  /* 0x0000001810107228 */ /* 0x000fd60000000000 */
.L_x_12728:
[----:B------:R-:W-:Y:S05]  /*6ae0*/  BSYNC B0 ;  /* 0x0000000000007941 */ /* 0x000fea0003800000 */
.L_x_12727:
        /* <DEDUP_REMOVED lines=82> */
.L_x_12735:
        /* <DEDUP_REMOVED lines=35> */
.L_x_12736:
[----:B------:R-:W-:Y:S05]  /*7240*/  BSYNC B1 ;  /* 0x0000000000017941 */ /* 0x000fea0003800000 */
.L_x_12734:
[----:B------:R-:W-:Y:S02]  /*7250*/  DADD R18, R20, 1 ;  /* 0x3ff0000014127429 */ /* 0x000fe40000000000 */
[----:B------:R-:W-:-:S08]  /*7260*/  DMUL R26, R26, 0.5 ;  /* 0x3fe000001a1a7828 */ /* 0x000fd00000000000 */
[----:B------:R-:W-:-:S11]  /*7270*/  DMUL R18, R18, R26 ;  /* 0x0000001a12127228 */ /* 0x000fd60000000000 */
.L_x_12733:
[----:B------:R-:W-:Y:S05]  /*7280*/  BSYNC B0 ;  /* 0x0000000000007941 */ /* 0x000fea0003800000 */
.L_x_12732:
        /* <DEDUP_REMOVED lines=82> */
.L_x_12740:
        /* <DEDUP_REMOVED lines=35> */
.L_x_12741:
[----:B------:R-:W-:Y:S05]  /*79e0*/  BSYNC B1 ;  /* 0x0000000000017941 */ /* 0x000fea0003800000 */
.L_x_12739:
[----:B------:R-:W-:Y:S02]  /*79f0*/  DADD R22, R22, 1 ;  /* 0x3ff0000016167429 */ /* 0x000fe40000000000 */
[----:B------:R-:W-:-:S08]  /*7a00*/  DMUL R4, R4, 0.5 ;  /* 0x3fe0000004047828 */ /* 0x000fd00000000000 */
[----:B------:R-:W-:-:S11]  /*7a10*/  DMUL R4, R22, R4 ;  /* 0x0000000416047228 */ /* 0x000fd60000000000 */
.L_x_12738:
[----:B------:R-:W-:Y:S05]  /*7a20*/  BSYNC B0 ;  /* 0x0000000000007941 */ /* 0x000fea0003800000 */
.L_x_12737:
        /* <DEDUP_REMOVED lines=21> */
.L_x_12744:
[----:B------:R-:W-:-:S13]  /*7b80*/  ISETP.GE.AND P0, PT, R3, R2, PT ;  /* 0x000000020300720c */ /* 0x000fda0003f06270 */
[----:B------:R-:W-:Y:S05]  /*7b90*/  @P0 BRA `(.L_x_12746) ;  /* 0x0000000000300947 */ /* 0x000fea0003800000 */
[----:B0-----:R-:W0:Y:S01]  /*7ba0*/  LDC.64 R6, c[0x0][0x218] ;  /* 0x00008600ff067b82 */ /* 0x001e220000000a00 */
[----:B------:R-:W-:Y:S01]  /*7bb0*/  IADD3 R9, R0, R3, RZ ;  /* 0x0000000300097210 */ /* 0x000fe20007ffe0ff */
[----:B------:R-:W-:-:S04]  /*7bc0*/  VIADD R3, R3, 0x80 ;  /* 0x0000008003037836 */ /* 0x000fc80000000000 */
[----:B0-----:R-:W-:-:S05]  /*7bd0*/  IMAD.WIDE.U32 R6, R9, 0x8, R6 ;  /* 0x0000000809067825 */ /* 0x001fca00078e0006 */
[----:B------:R1:W-:Y:S02]  /*7be0*/  STG.E.64 desc[UR4][R6.64], R12 ;  /* 0x0000000c06007986 */ /* 0x0003e4000c101b04 */
.L_x_12745:
[----:B------:R-:W-:-:S13]  /*7bf0*/  ISETP.GE.AND P0, PT, R3, R2, PT ;  /* 0x000000020300720c */ /* 0x000fda0003f06270 */
[----:B------:R-:W-:Y:S05]  /*7c00*/  @P0 BRA `(.L_x_12747) ;  /* 0x0000000000340947 */ /* 0x000fea0003800000 */
[----:B01----:R-:W0:Y:S01]  /*7c10*/  LDC.64 R6, c[0x0][0x218] ;  /* 0x00008600ff067b82 */ /* 0x003e220000000a00 */
[----:B------:R-:W-:Y:S01]  /*7c20*/  IADD3 R9, R0, R3, RZ ;  /* 0x0000000300097210 */ /* 0x000fe20007ffe0ff */
[----:B------:R-:W-:-:S04]  /*7c30*/  VIADD R3, R3, 0x80 ;  /* 0x0000008003037836 */ /* 0x000fc80000000000 */
[----:B0-----:R-:W-:-:S05]  /*7c40*/  IMAD.WIDE.U32 R6, R9, 0x8, R6 ;  /* 0x0000000809067825 */ /* 0x001fca00078e0006 */
[----:B------:R1:W-:Y:S02]  /*7c50*/  STG.E.64 desc[UR4][R6.64], R14 ;  /* 0x0000000e06007986 */ /* 0x0003e4000c101b04 */
.L_x_12746:
        /* <DEDUP_REMOVED lines=8> */
.L_x_12747:
[----:B------:R-:W-:Y:S05]  /*7ce0*/  BSYNC B1 ;  /* 0x0000000000017941 */ /* 0x000fea0003800000 */
.L_x_12743:
[----:B------:R-:W-:-:S13]  /*7cf0*/  ISETP.GE.AND P0, PT, R3, R2, PT ;  /* 0x000000020300720c */ /* 0x000fda0003f06270 */
[----:B012---:R-:W0:Y:S01]  /*7d00*/  @!P0 LDC.64 R6, c[0x0][0x218] ;  /* 0x00008600ff068b82 */ /* 0x007e220000000a00 */
[----:B------:R-:W-:Y:S01]  /*7d10*/  @!P0 IADD3 R9, R0, R3, RZ ;  /* 0x0000000300098210 */ /* 0x000fe20007ffe0ff */
[----:B------:R-:W-:-:S04]  /*7d20*/  @!P0 VIADD R3, R3, 0x80 ;  /* 0x0000008003038836 */ /* 0x000fc80000000000 */
[----:B0-----:R-:W-:-:S05]  /*7d30*/  @!P0 IMAD.WIDE.U32 R6, R9, 0x8, R6 ;  /* 0x0000000809068825 */ /* 0x001fca00078e0006 */
[----:B------:R2:W-:Y:S02]  /*7d40*/  @!P0 STG.E.64 desc[UR4][R6.64], R18 ;  /* 0x0000001206008986 */ /* 0x0005e4000c101b04 */
.L_x_12748:
[----:B------:R-:W-:Y:S05]  /*7d50*/  BSYNC B0 ;  /* 0x0000000000007941 */ /* 0x000fea0003800000 */
.L_x_12742:
        /* <DEDUP_REMOVED lines=8> */
.L_x_12749:
        /* <DEDUP_REMOVED lines=10> */
.L_x_12933:


//--------------------- .text._ZN2at6native29vectorized_elementwise_kernelILi8EZZZNS0_18GeluCUDAKernelImplERNS_18TensorIteratorBaseENS0_8GeluTypeEENKUlvE_clEvENKUlvE_clEvEUldE_St5arrayIPcLm2EEEEviT0_T1_ --------------------------
	.section	.text._ZN2at6native29vectorized_elementwise_kernelILi8EZZZNS0_18GeluCUDAKernelImplERNS_18TensorIteratorBaseENS0_8GeluTypeEENKUlvE_clEvENKUlvE_clEvEUldE_St5arrayIPcLm2EEEEviT0_T1_,"ax",@progbits
	.align	128
        .global         _ZN2at6native29vectorized_elementwise_kernelILi8EZZZNS0_18GeluCUDAKernelImplERNS_18TensorIteratorBaseENS0_8GeluTypeEENKUlvE_clEvENKUlvE_clEvEUldE_St5arrayIPcLm2EEEEviT0_T1_
        .type           _ZN2at6native29vectorized_elementwise_kernelILi8EZZZNS0_18GeluCUDAKernelImplERNS_18TensorIteratorBaseENS0_8GeluTypeEENKUlvE_clEvENKUlvE_clEvEUldE_St5arrayIPcLm2EEEEviT0_T1_,@function
        .size           _ZN2at6native29vectorized_elementwise_kernelILi8EZZZNS0_18GeluCUDAKernelImplERNS_18TensorIteratorBaseENS0_8GeluTypeEENKUlvE_clEvENKUlvE_clEvEUldE_St5arrayIPcLm2EEEEviT0_T1_,(.L_x_12934 - _ZN2at6native29vectorized_elementwise_kernelILi8EZZZNS0_18GeluCUDAKernelImplERNS_18TensorIteratorBaseENS0_8GeluTypeEENKUlvE_clEvENKUlvE_clEvEUldE_St5arrayIPcLm2EEEEviT0_T1_)
        .other          _ZN2at6native29vectorized_elementwise_kernelILi8EZZZNS0_18GeluCUDAKernelImplERNS_18TensorIteratorBaseENS0_8GeluTypeEENKUlvE_clEvENKUlvE_clEvEUldE_St5arrayIPcLm2EEEEviT0_T1_,@"STO_CUDA_ENTRY STV_DEFAULT"
_ZN2at6native29vectorized_elementwise_kernelILi8EZZZNS0_18GeluCUDAKernelImplERNS_18TensorIteratorBaseENS0_8GeluTypeEENKUlvE_clEvENKUlvE_clEvEUldE_St5arrayIPcLm2EEEEviT0_T1_:
.text._ZN2at6native29vectorized_elementwise_kernelILi8EZZZNS0_18GeluCUDAKernelImplERNS_18TensorIteratorBaseENS0_8GeluTypeEENKUlvE_clEvENKUlvE_clEvEUldE_St5arrayIPcLm2EEEEviT0_T1_:
        /* <DEDUP_REMOVED lines=95> */
.L_x_12752:
        /* <DEDUP_REMOVED lines=35> */
.L_x_12753:
[----:B------:R-:W-:Y:S05]  /*0820*/  BSYNC B0 ;  /* 0x0000000000007941 */ /* 0x000fea0003800000 */
.L_x_12751:
        /* <DEDUP_REMOVED lines=73> */
.L_x_12755:
        /* <DEDUP_REMOVED lines=35> */
.L_x_12756:
[----:B------:R-:W-:Y:S05]  /*0ef0*/  BSYNC B0 ;  /* 0x0000000000007941 */ /* 0x000fea0003800000 */
.L_x_12754:
        /* <DEDUP_REMOVED lines=79> */
.L_x_12758:
        /* <DEDUP_REMOVED lines=35> */
.L_x_12759:
[----:B------:R-:W-:Y:S05]  /*1620*/  BSYNC B0 ;  /* 0x0000000000007941 */ /* 0x000fea0003800000 */
.L_x_12757:
        /* <DEDUP_REMOVED lines=75> */
.L_x_12761:
        /* <DEDUP_REMOVED lines=35> */
.L_x_12762:
[----:B------:R-:W-:Y:S05]  /*1d10*/  BSYNC B0 ;  /* 0x0000000000007941 */ /* 0x000fea0003800000 */
.L_x_12760:
        /* <DEDUP_REMOVED lines=75> */
.L_x_12764:
        /* <DEDUP_REMOVED lines=35> */
.L_x_12765:
[----:B------:R-:W-:Y:S05]  /*2400*/  BSYNC B0 ;  /* 0x0000000000007941 */ /* 0x000fea0003800000 */
.L_x_12763:
        /* <DEDUP_REMOVED lines=75> */
.L_x_12767:
        /* <DEDUP_REMOVED lines=35> */
.L_x_12768:
[----:B------:R-:W-:Y:S05]  /*2af0*/  BSYNC B0 ;  /* 0x0000000000007941 */ /* 0x000fea0003800000 */
.L_x_12766:
        /* <DEDUP_REMOVED lines=78> */
.L_x_12770:
        /* <DEDUP_REMOVED lines=35> */
.L_x_12771:
[----:B------:R-:W-:Y:S05]  /*3210*/  BSYNC B0 ;  /* 0x0000000000007941 */ /* 0x000fea0003800000 */
.L_x_12769:
        /* <DEDUP_REMOVED lines=75> */
.L_x_12773:
        /* <DEDUP_REMOVED lines=35> */
.L_x_12774:
[----:B------:R-:W-:Y:S05]  /*3900*/  BSYNC B0 ;  /* 0x0000000000007941 */ /* 0x000fea0003800000 */
.L_x_12772:
        /* <DEDUP_REMOVED lines=11> */
.L_x_12750:
        /* <DEDUP_REMOVED lines=137> */
.L_x_12778:
        /* <DEDUP_REMOVED lines=35> */
.L_x_12779:
[----:B------:R-:W-:Y:S05]  /*4480*/  BSYNC B1 ;  /* 0x0000000000017941 */ /* 0x000fea0003800000 */
.L_x_12777:
[----:B------:R-:W-:Y:S02]  /*4490*/  DADD R8, R8, 1 ;  /* 0x3ff0000008087429 */ /* 0x000fe40000000000 */
[----:B------:R-:W-:-:S08]  /*44a0*/  DMUL R6, R6, 0.5 ;  /* 0x3fe0000006067828 */ /* 0x000fd00000000000 */
[----:B------:R-:W-:-:S11]  /*44b0*/  DMUL R6, R8, R6 ;  /* 0x0000000608067228 */ /* 0x000fd60000000000 */
.L_x_12776:
[----:B------:R-:W-:Y:S05]  /*44c0*/  BSYNC B0 ;  /* 0x0000000000007941 */ /* 0x000fea0003800000 */
.L_x_12775:
        /* <DEDUP_REMOVED lines=82> */
.L_x_12783:
        /* <DEDUP_REMOVED lines=35> */
.L_x_12784:
[----:B------:R-:W-:Y:S05]  /*4c20*/  BSYNC B1 ;  /* 0x0000000000017941 */ /* 0x000fea0003800000 */
.L_x_12782:
[----:B------:R-:W-:Y:S02]  /*4c30*/  DADD R8, R10, 1 ;  /* 0x3ff000000a087429 */ /* 0x000fe40000000000 */
[----:B------:R-:W-:-:S08]  /*4c40*/  DMUL R16, R16, 0.5 ;  /* 0x3fe0000010107828 */ /* 0x000fd00000000000 */
[----:B------:R-:W-:-:S11]  /*4c50*/  DMUL R8, R8, R16 ;  /* 0x0000001008087228 */ /* 0x000fd60000000000 */
.L_x_12781:
[----:B------:R-:W-:Y:S05]  /*4c60*/  BSYNC B0 ;  /* 0x0000000000007941 */ /* 0x000fea0003800000 */
.L_x_12780:
        /* <DEDUP_REMOVED lines=82> */
.L_x_12788:
        /* <DEDUP_REMOVED lines=35> */
.L_x_12789:
[----:B------:R-:W-:Y:S05]  /*53c0*/  BSYNC B1 ;  /* 0x0000000000017941 */ /* 0x000fea0003800000 */
.L_x_12787:
[----:B------:R-:W-:Y:S02]  /*53d0*/  DADD R10, R12, 1 ;  /* 0x3ff000000c0a7429 */ /* 0x000fe40000000000 */
[----:B------:R-:W-:-:S08]  /*53e0*/  DMUL R18, R18, 0.5 ;  /* 0x3fe0000012127828 */ /* 0x000fd00000000000 */
[----:B------:R-:W-:-:S11]  /*53f0*/  DMUL R10, R10, R18 ;  /* 0x000000120a0a7228 */ /* 0x000fd60000000000 */
.L_x_12786:
[----:B------:R-:W-:Y:S05]  /*5400*/  BSYNC B0 ;  /* 0x0000000000007941 */ /* 0x000fea0003800000 */
.L_x_12785:
        /* <DEDUP_REMOVED lines=82> */
.L_x_12793:
        /* <DEDUP_REMOVED lines=35> */
.L_x_12794:
[----:B------:R-:W-:Y:S05]  /*5b60*/  BSYNC B1 ;  /* 0x0000000000017941 */ /* 0x000fea0003800000 */
.L_x_12792:
[----:B------:R-:W-:Y:S02]  /*5b70*/  DADD R12, R14, 1 ;  /* 0x3ff000000e0c7429 */ /* 0x000fe40000000000 */
[----:B------:R-:W-:-:S08]  /*5b80*/  DMUL R20, R20, 0.5 ;  /* 0x3fe0000014147828 */ /* 0x000fd00000000000 */
[----:B------:R-:W-:-:S11]  /*5b90*/  DMUL R12, R12, R20 ;  /* 0x000000140c0c7228 */ /* 0x000fd60000000000 */
.L_x_12791:
[----:B------:R-:W-:Y:S05]  /*5ba0*/  BSYNC B0 ;  /* 0x0000000000007941 */ /* 0x000fea0003800000 */
.L_x_12790:
        /* <DEDUP_REMOVED lines=82> */
.L_x_12798:
        /* <DEDUP_REMOVED lines=35> */
.L_x_12799:
[----:B------:R-:W-:Y:S05]  /*6300*/  BSYNC B1 ;  /* 0x0000000000017941 */ /* 0x000fea0003800000 */
.L_x_12797:
[----:B------:R-:W-:Y:S02]  /*6310*/  DADD R14, R16, 1 ;  /* 0x3ff00000100e7429 */ /* 0x000fe40000000000 */
[----:B------:R-:W-:-:S08]  /*6320*/  DMUL R22, R22, 0.5 ;  /* 0x3fe0000016167828 */ /* 0x000fd00000000000 */
[----:B------:R-:W-:-:S11]  /*6330*/  DMUL R14, R14, R22 ;  /* 0x000000160e0e7228 */ /* 0x000fd60000000000 */
.L_x_12796:
[----:B------:R-:W-:Y:S05]  /*6340*/  BSYNC B0 ;  /* 0x0000000000007941 */ /* 0x000fea0003800000 */
.L_x_12795:
        /* <DEDUP_REMOVED lines=82> */
.L_x_12803:
        /* <DEDUP_REMOVED lines=35> */
.L_x_12804:
[----:B------:R-:W-:Y:S05]  /*6aa0*/  BSYNC B1 ;  /* 0x0000000000017941 */ /* 0x000fea0003800000 */
.L_x_12802:
[----:B------:R-:W-:Y:S02]  /*6ab0*/  DADD R16, R18, 1 ;  /* 0x3ff0000012107429 */ /* 0x000fe40000000000 */
[----:B------:R-:W-:-:S08]  /*6ac0*/  DMUL R24, R24, 0.5 ;  /* 0x3fe0000018187828 */ /* 0x000fd00000000000 */
[----:B------:R-:W-:-:S11]  /*6ad0*/  DMUL R16, R16, R24 ;  /* 0x0000001810107228 */ /* 0x000fd60000000000 */
.L_x_12801:
[----:B------:R-:W-:Y:S05]  /*6ae0*/  BSYNC B0 ;  /* 0x0000000000007941 */ /* 0x000fea0003800000 */
.L_x_12800:
        /* <DEDUP_REMOVED lines=82> */
.L_x_12808:
        /* <DEDUP_REMOVED lines=35> */
.L_x_12809:
[----:B------:R-:W-:Y:S05]  /*7240*/  BSYNC B1 ;  /* 0x0000000000017941 */ /* 0x000fea0003800000 */
.L_x_12807:
[----:B------:R-:W-:Y:S02]  /*7250*/  DADD R18, R20, 1 ;  /* 0x3ff0000014127429 */ /* 0x000fe40000000000 */
[----:B------:R-:W-:-:S08]  /*7260*/  DMUL R26, R26, 0.5 ;  /* 0x3fe000001a1a7828 */ /* 0x000fd00000000000 */
[----:B------:R-:W-:-:S11]  /*7270*/  DMUL R18, R18, R26 ;  /* 0x0000001a12127228 */ /* 0x000fd60000000000 */
.L_x_12806:
[----:B------:R-:W-:Y:S05]  /*7280*/  BSYNC B0 ;  /* 0x0000000000007941 */ /* 0x000fea0003800000 */
.L_x_12805:
        /* <DEDUP_REMOVED lines=82> */
.L_x_12813:
        /* <DEDUP_REMOVED lines=35> */
.L_x_12814:
[----:B------:R-:W-:Y:S05]  /*79e0*/  BSYNC B1 ;  /* 0x0000000000017941 */ /* 0x000fea0003800000 */
.L_x_12812:
[----:B------:R-:W-:Y:S02]  /*79f0*/  DADD R22, R22, 1 ;  /* 0x3ff0000016167429 */ /* 0x000fe40000000000 */
[----:B------:R-:W-:-:S08]  /*7a00*/  DMUL R4, R4, 0.5 ;  /* 0x3fe0000004047828 */ /* 0x000fd00000000000 */
[----:B------:R-:W-:-:S11]  /*7a10*/  DMUL R4, R22, R4 ;  /* 0x0000000416047228 */ /* 0x000fd60000000000 */
.L_x_12811:
[----:B------:R-:W-:Y:S05]  /*7a20*/  BSYNC B0 ;  /* 0x0000000000007941 */ /* 0x000fea0003800000 */
.L_x_12810:
        /* <DEDUP_REMOVED lines=21> */
.L_x_12817:
[----:B------:R-:W-:-:S13]  /*7b80*/  ISETP.GE.AND P0, PT, R3, R2, PT ;  /* 0x000000020300720c */ /* 0x000fda0003f06270 */
[----:B------:R-:W-:Y:S05]  /*7b90*/  @P0 BRA `(.L_x_12819) ;  /* 0x0000000000300947 */ /* 0x000fea0003800000 */
[----:B0-----:R-:W0:Y:S01]  /*7ba0*/  LDC.64 R6, c[0x0][0x218] ;  /* 0x00008600ff067b82 */ /* 0x001e220000000a00 */
[----:B------:R-:W-:Y:S01]  /*7bb0*/  IADD3 R9, R0, R3, RZ ;  /* 0x0000000300097210 */ /* 0x000fe20007ffe0ff */
[----:B------:R-:W-:-:S04]  /*7bc0*/  VIADD R3, R3, 0x80 ;  /* 0x0000008003037836 */ /* 0x000fc80000000000 */
[----:B0-----:R-:W-:-:S05]  /*7bd0*/  IMAD.WIDE.U32 R6, R9, 0x8, R6 ;  /* 0x0000000809067825 */ /* 0x001fca00078e0006 */
[----:B------:R1:W-:Y:S02]  /*7be0*/  STG.E.64 desc[UR4][R6.64], R12 ;  /* 0x0000000c06007986 */ /* 0x0003e4000c101b04 */
.L_x_12818:
[----:B------:R-:W-:-:S13]  /*7bf0*/  ISETP.GE.AND P0, PT, R3, R2, PT ;  /* 0x000000020300720c */ /* 0x000fda0003f06270 */
[----:B------:R-:W-:Y:S05]  /*7c00*/  @P0 BRA `(.L_x_12820) ;  /* 0x0000000000340947 */ /* 0x000fea0003800000 */
[----:B01----:R-:W0:Y:S01]  /*7c10*/  LDC.64 R6, c[0x0][0x218] ;  /* 0x00008600ff067b82 */ /* 0x003e220000000a00 */
[----:B------:R-:W-:Y:S01]  /*7c20*/  IADD3 R9, R0, R3, RZ ;  /* 0x0000000300097210 */ /* 0x000fe20007ffe0ff */
[----:B------:R-:W-:-:S04]  /*7c30*/  VIADD R3, R3, 0x80 ;  /* 0x0000008003037836 */ /* 0x000fc80000000000 */
[----:B0-----:R-:W-:-:S05]  /*7c40*/  IMAD.WIDE.U32 R6, R9, 0x8, R6 ;  /* 0x0000000809067825 */ /* 0x001fca00078e0006 */
[----:B------:R1:W-:Y:S02]  /*7c50*/  STG.E.64 desc[UR4][R6.64], R14 ;  /* 0x0000000e06007986 */ /* 0x0003e4000c101b04 */
.L_x_12819:
        /* <DEDUP_REMOVED lines=8> */
.L_x_12820:
[----:B------:R-:W-:Y:S05]  /*7ce0*/  BSYNC B1 ;  /* 0x0000000000017941 */ /* 0x000fea0003800000 */
.L_x_12816:
[----:B------:R-:W-:-:S13]  /*7cf0*/  ISETP.GE.AND P0, PT, R3, R2, PT ;  /* 0x000000020300720c */ /* 0x000fda0003f06270 */
[----:B012---:R-:W0:Y:S01]  /*7d00*/  @!P0 LDC.64 R6, c[0x0][0x218] ;  /* 0x00008600ff068b82 */ /* 0x007e220000000a00 */
[----:B------:R-:W-:Y:S01]  /*7d10*/  @!P0 IADD3 R9, R0, R3, RZ ;  /* 0x0000000300098210 */ /* 0x000fe20007ffe0ff */
[----:B------:R-:W-:-:S04]  /*7d20*/  @!P0 VIADD R3, R3, 0x80 ;  /* 0x0000008003038836 */ /* 0x000fc80000000000 */
[----:B0-----:R-:W-:-:S05]  /*7d30*/  @!P0 IMAD.WIDE.U32 R6, R9, 0x8, R6 ;  /* 0x0000000809068825 */ /* 0x001fca00078e0006 */
[----:B------:R2:W-:Y:S02]  /*7d40*/  @!P0 STG.E.64 desc[UR4][R6.64], R18 ;  /* 0x0000001206008986 */ /* 0x0005e4000c101b04 */
.L_x_12821:
[----:B------:R-:W-:Y:S05]  /*7d50*/  BSYNC B0 ;  /* 0x0000000000007941 */ /* 0x000fea0003800000 */
.L_x_12815:
        /* <DEDUP_REMOVED lines=8> */
.L_x_12822:
        /* <DEDUP_REMOVED lines=10> */
.L_x_12934:


//--------------------- .nv.global.init           --------------------------
	.section	.nv.global.init,"aw",@progbits
.nv.global.init:
	.type		$str$6,@object
	.size		$str$6,(__unnamed_1 - $str$6)
$str$6:
        /*0000*/ 	.byte	0x66, 0x61, 0x6c, 0x73, 0x65, 0x00
	.type		__unnamed_1,@object
	.size		__unnamed_1,(__unnamed_5 - __unnamed_1)
__unnamed_1:
        /*0006*/ 	.byte	0x66, 0x65, 0x74, 0x63, 0x68, 0x5f, 0x61, 0x6e, 0x64, 0x5f, 0x63, 0x61, 0x73, 0x74, 0x00
	.type		__unnamed_5,@object
	.size		__unnamed_5,(__unnamed_3 - __unnamed_5)
__unnamed_5:
        /*0015*/ 	.byte	0x66, 0x65, 0x74, 0x63, 0x68, 0x5f, 0x61, 0x6e, 0x64, 0x5f, 0x63, 0x61, 0x73, 0x74, 0x00
	.type		__unnamed_3,@object
	.size		__unnamed_3,(__unnamed_7 - __unnamed_3)
__unnamed_3:
        /*0024*/ 	.byte	0x66, 0x65, 0x74, 0x63, 0x68, 0x5f, 0x61, 0x6e, 0x64, 0x5f, 0x63, 0x61, 0x73, 0x74, 0x00
	.type		__unnamed_7,@object
	.size		__unnamed_7,(__unnamed_2 - __unnamed_7)
__unnamed_7:
        /*0033*/ 	.byte	0x66, 0x65, 0x74, 0x63, 0x68, 0x5f, 0x61, 0x6e, 0x64, 0x5f, 0x63, 0x61, 0x73, 0x74, 0x00
	.type		__unnamed_2,@object
	.size		__unnamed_2,(__unnamed_6 - __unnamed_2)
__unnamed_2:
        /*0042*/ 	.byte	0x63, 0x61, 0x73, 0x74, 0x5f, 0x61, 0x6e, 0x64, 0x5f, 0x73, 0x74, 0x6f, 0x72, 0x65, 0x00
	.type		__unnamed_6,@object
	.size		__unnamed_6,(__unnamed_4 - __unnamed_6)
__unnamed_6:
        /*0051*/ 	.byte	0x63, 0x61, 0x73, 0x74, 0x5f, 0x61, 0x6e, 0x64, 0x5f, 0x73, 0x74, 0x6f, 0x72, 0x65, 0x00
	.type		__unnamed_4,@object
	.size		__unnamed_4,(__unnamed_8 - __unnamed_4)
__unnamed_4:
        /*0060*/ 	.byte	0x63, 0x61, 0x73, 0x74, 0x5f, 0x61, 0x6e, 0x64, 0x5f, 0x73, 0x74, 0x6f, 0x72, 0x65, 0x00
	.type		__unnamed_8,@object
	.size		__unnamed_8,($str$7 - __unnamed_8)
__unnamed_8:
        /*006f*/ 	.byte	0x63, 0x61, 0x73, 0x74, 0x5f, 0x61, 0x6e, 0x64, 0x5f, 0x73, 0x74, 0x6f, 0x72, 0x65, 0x00
	.type		$str$7,@object
	.size		$str$7,(.L_37 - $str$7)
$str$7:
        /*007e*/ 	.byte	0x2f, 0x72, 0x6f, 0x6f, 0x74, 0x2f, 0x2e, 0x70, 0x79, 0x65, 0x6e, 0x76, 0x2f, 0x76, 0x65, 0x72
        /*008e*/ 	.byte	0x73, 0x69, 0x6f, 0x6e, 0x73, 0x2f, 0x33, 0x2e, 0x31, 0x33, 0x2e, 0x31, 0x32, 0x2f, 0x6c, 0x69
        /*009e*/ 	.byte	0x62, 0x2f, 0x70, 0x79, 0x74, 0x68, 0x6f, 0x6e, 0x33, 0x2e, 0x31, 0x33, 0x2f, 0x73, 0x69, 0x74
        /*00ae*/ 	.byte	0x65, 0x2d, 0x70, 0x61, 0x63, 0x6b, 0x61, 0x67, 0x65, 0x73, 0x2f, 0x74, 0x6f, 0x72, 0x63, 0x68
        /*00be*/ 	.byte	0x2f, 0x69, 0x6e, 0x63, 0x6c, 0x75, 0x64, 0x65, 0x2f, 0x63, 0x31, 0x30, 0x2f, 0x63, 0x6f, 0x72
        /*00ce*/ 	.byte	0x65, 0x2f, 0x44, 0x79, 0x6e, 0x61, 0x6d, 0x69, 0x63, 0x43, 0x61, 0x73, 0x74, 0x2e, 0x68, 0x00
.L_37:


//--------------------- .nv.shared.reserved.0     --------------------------
	.section	.nv.shared.reserved.0,"aw",@nobits
	.weak		__nv_reservedSMEM_offset_0_alias
	.size		__nv_reservedSMEM_offset_0_alias, 0, 0
	.other		__nv_reservedSMEM_offset_0_alias,@"STO_CUDA_RESERVED_SHARED STV_DEFAULT"
__nv_reservedSMEM_offset_0_alias:
	.zero		0


//--------------------- .nv.global                --------------------------
	.section	.nv.global,"aw",@nobits
.nv.global:
	.type		_ZN54_INTERNAL_629d0306_23_ActivationGeluKernel_cu_efc443544cuda3std3__48in_placeE,@object
	.size		_ZN54_INTERNAL_629d0306_23_ActivationGeluKernel_cu_efc443544cuda3std3__48in_placeE,(_ZN54_INTERNAL_629d0306_23_ActivationGeluKernel_cu_efc443544cuda3std6ranges3__45__cpo8distanceE - _ZN54_INTERNAL_629d0306_23_ActivationGeluKernel_cu_efc443544cuda3std3__48in_placeE)
_ZN54_INTERNAL_629d0306_23_ActivationGeluKernel_cu_efc443544cuda3std3__48in_placeE:
	.zero		1
	.type		_ZN54_INTERNAL_629d0306_23_ActivationGeluKernel_cu_efc443544cuda3std6ranges3__45__cpo8distanceE,@object
	.size		_ZN54_INTERNAL_629d0306_23_ActivationGeluKernel_cu_efc443544cuda3std6ranges3__45__cpo8distanceE,(_ZN54_INTERNAL_629d0306_23_ActivationGeluKernel_cu_efc443544cuda3std3__45__cpo3endE - _ZN54_INTERNAL_629d0306_23_ActivationGeluKernel_cu_efc443544cuda3std6ranges3__45__cpo8distanceE)
_ZN54_INTERNAL_629d0306_23_ActivationGeluKernel_cu_efc443544cuda3std6ranges3__45__cpo8distanceE:
	.zero		1
	.type		_ZN54_INTERNAL_629d0306_23_ActivationGeluKernel_cu_efc443544cuda3std3__45__cpo3endE,@object
	.size		_ZN54_INTERNAL_629d0306_23_ActivationGeluKernel_cu_efc443544cuda3std3__45__cpo3endE,(_ZN54_INTERNAL_629d0306_23_ActivationGeluKernel_cu_efc443544cuda3std6ranges3__45__cpo7advanceE - _ZN54_INTERNAL_629d0306_23_ActivationGeluKernel_cu_efc443544cuda3std3__45__cpo3endE)
_ZN54_INTERNAL_629d0306_23_ActivationGeluKernel_cu_efc443544cuda3std3__45__cpo3endE:
	.zero		1
	.type		_ZN54_INTERNAL_629d0306_23_ActivationGeluKernel_cu_efc443544cuda3std6ranges3__45__cpo7advanceE,@object
	.size		_ZN54_INTERNAL_629d0306_23_ActivationGeluKernel_cu_efc443544cuda3std6ranges3__45__cpo7advanceE,(_ZN54_INTERNAL_629d0306_23_ActivationGeluKernel_cu_efc443544cuda3std3__45__cpo4rendE - _ZN54_INTERNAL_629d0306_23_ActivationGeluKernel_cu_efc443544cuda3std6ranges3__45__cpo7advanceE)
_ZN54_INTERNAL_629d0306_23_ActivationGeluKernel_cu_efc443544cuda3std6ranges3__45__cpo7advanceE:
	.zero		1
	.type		_ZN54_INTERNAL_629d0306_23_ActivationGeluKernel_cu_efc443544cuda3std3__45__cpo4rendE,@object
	.size		_ZN54_INTERNAL_629d0306_23_ActivationGeluKernel_cu_efc443544cuda3std3__45__cpo4rendE,(_ZN54_INTERNAL_629d0306_23_ActivationGeluKernel_cu_efc443544cuda3std6ranges3__45__cpo4dataE - _ZN54_INTERNAL_629d0306_23_ActivationGeluKernel_cu_efc443544cuda3std3__45__cpo4rendE)
_ZN54_INTERNAL_629d0306_23_ActivationGeluKernel_cu_efc443544cuda3std3__45__cpo4rendE:
	.zero		1
	.type		_ZN54_INTERNAL_629d0306_23_ActivationGeluKernel_cu_efc443544cuda3std6ranges3__45__cpo4dataE,@object
	.size		_ZN54_INTERNAL_629d0306_23_ActivationGeluKernel_cu_efc443544cuda3std6ranges3__45__cpo4dataE,(_ZN54_INTERNAL_629d0306_23_ActivationGeluKernel_cu_efc443544cuda3std6ranges3__45__cpo5beginE - _ZN54_INTERNAL_629d0306_23_ActivationGeluKernel_cu_efc443544cuda3std6ranges3__45__cpo4dataE)
_ZN54_INTERNAL_629d0306_23_ActivationGeluKernel_cu_efc443544cuda3std6ranges3__45__cpo4dataE:
	.zero		1
	.type		_ZN54_INTERNAL_629d0306_23_ActivationGeluKernel_cu_efc443544cuda3std6ranges3__45__cpo5beginE,@object
	.size		_ZN54_INTERNAL_629d0306_23_ActivationGeluKernel_cu_efc443544cuda3std6ranges3__45__cpo5beginE,(_ZN54_INTERNAL_629d0306_23_ActivationGeluKernel_cu_efc443544cuda3std3__45__cpo5crendE - _ZN54_INTERNAL_629d0306_23_ActivationGeluKernel_cu_efc443544cuda3std6ranges3__45__cpo5beginE)
_ZN54_INTERNAL_629d0306_23_ActivationGeluKernel_cu_efc443544cuda3std6ranges3__45__cpo5beginE:
	.zero		1
	.type		_ZN54_INTERNAL_629d0306_23_ActivationGeluKernel_cu_efc443544cuda3std3__45__cpo5crendE,@object
	.size		_ZN54_INTERNAL_629d0306_23_ActivationGeluKernel_cu_efc443544cuda3std3__45__cpo5crendE,(_ZN54_INTERNAL_629d0306_23_ActivationGeluKernel_cu_efc443544cuda3std6ranges3__45__cpo4sizeE - _ZN54_INTERNAL_629d0306_23_ActivationGeluKernel_cu_efc443544cuda3std3__45__cpo5crendE)
_ZN54_INTERNAL_629d0306_23_ActivationGeluKernel_cu_efc443544cuda3std3__45__cpo5crendE:
	.zero		1
	.type		_ZN54_INTERNAL_629d0306_23_ActivationGeluKernel_cu_efc443544cuda3std6ranges3__45__cpo4sizeE,@object
	.size		_ZN54_INTERNAL_629d0306_23_ActivationGeluKernel_cu_efc443544cuda3std6ranges3__45__cpo4sizeE,(_ZN54_INTERNAL_629d0306_23_ActivationGeluKernel_cu_efc443544cuda3std3__456_GLOBAL__N__629d0306_23_ActivationGeluKernel_cu_efc443546ignoreE - _ZN54_INTERNAL_629d0306_23_ActivationGeluKernel_cu_efc443544cuda3std6ranges3__45__cpo4sizeE)
_ZN54_INTERNAL_629d0306_23_ActivationGeluKernel_cu_efc443544cuda3std6ranges3__45__cpo4sizeE:
	.zero		1
	.type		_ZN54_INTERNAL_629d0306_23_ActivationGeluKernel_cu_efc443544cuda3std3__456_GLOBAL__N__629d0306_23_ActivationGeluKernel_cu_efc443546ignoreE,@object
	.size		_ZN54_INTERNAL_629d0306_23_ActivationGeluKernel_cu_efc443544cuda3std3__456_GLOBAL__N__629d0306_23_ActivationGeluKernel_cu_efc443546ignoreE,(_ZN54_INTERNAL_629d0306_23_ActivationGeluKernel_cu_efc443544cuda3std6ranges3__45__cpo6cbeginE - _ZN54_INTERNAL_629d0306_23_ActivationGeluKernel_cu_efc443544cuda3std3__456_GLOBAL__N__629d0306_23_ActivationGeluKernel_cu_efc443546ignoreE)
_ZN54_INTERNAL_629d0306_23_ActivationGeluKernel_cu_efc443544cuda3std3__456_GLOBAL__N__629d0306_23_ActivationGeluKernel_cu_efc443546ignoreE:
	.zero		1
	.type		_ZN54_INTERNAL_629d0306_23_ActivationGeluKernel_cu_efc443544cuda3std6ranges3__45__cpo6cbeginE,@object
	.size		_ZN54_INTERNAL_629d0306_23_ActivationGeluKernel_cu_efc443544cuda3std6ranges3__45__cpo6cbeginE,(_ZN54_INTERNAL_629d0306_23_ActivationGeluKernel_cu_efc443544cuda3std3__45__cpo4cendE - _ZN54_INTERNAL_629d0306_23_ActivationGeluKernel_cu_efc443544cuda3std6ranges3__45__cpo6cbeginE)
_ZN54_INTERNAL_629d0306_23_ActivationGeluKernel_cu_efc443544cuda3std6ranges3__45__cpo6cbeginE:
	.zero		1
	.type		_ZN54_INTERNAL_629d0306_23_ActivationGeluKernel_cu_efc443544cuda3std3__45__cpo4cendE,@object
	.size		_ZN54_INTERNAL_629d0306_23_ActivationGeluKernel_cu_efc443544cuda3std3__45__cpo4cendE,(_ZN54_INTERNAL_629d0306_23_ActivationGeluKernel_cu_efc443544cuda3std6ranges3__45__cpo4nextE - _ZN54_INTERNAL_629d0306_23_ActivationGeluKernel_cu_efc443544cuda3std3__45__cpo4cendE)
_ZN54_INTERNAL_629d0306_23_ActivationGeluKernel_cu_efc443544cuda3std3__45__cpo4cendE:
	.zero		1
	.type		_ZN54_INTERNAL_629d0306_23_ActivationGeluKernel_cu_efc443544cuda3std6ranges3__45__cpo4nextE,@object
	.size		_ZN54_INTERNAL_629d0306_23_ActivationGeluKernel_cu_efc443544cuda3std6ranges3__45__cpo4nextE,(_ZN54_INTERNAL_629d0306_23_ActivationGeluKernel_cu_efc443544cuda3std6ranges3__45__cpo4swapE - _ZN54_INTERNAL_629d0306_23_ActivationGeluKernel_cu_efc443544cuda3std6ranges3__45__cpo4nextE)
_ZN54_INTERNAL_629d0306_23_ActivationGeluKernel_cu_efc443544cuda3std6ranges3__45__cpo4nextE:
	.zero		1
	.type		_ZN54_INTERNAL_629d0306_23_ActivationGeluKernel_cu_efc443544cuda3std6ranges3__45__cpo4swapE,@object
	.size		_ZN54_INTERNAL_629d0306_23_ActivationGeluKernel_cu_efc443544cuda3std6ranges3__45__cpo4swapE,(_ZN54_INTERNAL_629d0306_23_ActivationGeluKernel_cu_efc443544cuda3std3__420unreachable_sentinelE - _ZN54_INTERNAL_629d0306_23_ActivationGeluKernel_cu_efc443544cuda3std6ranges3__45__cpo4swapE)
_ZN54_INTERNAL_629d0306_23_ActivationGeluKernel_cu_efc443544cuda3std6ranges3__45__cpo4swapE:
	.zero		1
	.type		_ZN54_INTERNAL_629d0306_23_ActivationGeluKernel_cu_efc443544cuda3std3__420unreachable_sentinelE,@object
	.size		_ZN54_INTERNAL_629d0306_23_ActivationGeluKernel_cu_efc443544cuda3std3__420unreachable_sentinelE,(_ZN54_INTERNAL_629d0306_23_ActivationGeluKernel_cu_efc443546thrust23THRUST_300001_SM_900_NS6system6detail10sequential3seqE - _ZN54_INTERNAL_629d0306_23_ActivationGeluKernel_cu_efc443544cuda3std3__420unreachable_sentinelE)
_ZN54_INTERNAL_629d0306_23_ActivationGeluKernel_cu_efc443544cuda3std3__420unreachable_sentinelE:
	.zero		1
	.type		_ZN54_INTERNAL_629d0306_23_ActivationGeluKernel_cu_efc443546thrust23THRUST_300001_SM_900_NS6system6detail10sequential3seqE,@object
	.size		_ZN54_INTERNAL_629d0306_23_ActivationGeluKernel_cu_efc443546thrust23THRUST_300001_SM_900_NS6system6detail10sequential3seqE,(_ZN54_INTERNAL_629d0306_23_ActivationGeluKernel_cu_efc443544cuda3std3__45__cpo6cbeginE - _ZN54_INTERNAL_629d0306_23_ActivationGeluKernel_cu_efc443546thrust23THRUST_300001_SM_900_NS6system6detail10sequential3seqE)
_ZN54_INTERNAL_629d0306_23_ActivationGeluKernel_cu_efc443546thrust23THRUST_300001_SM_900_NS6system6detail10sequential3seqE:
	.zero		1
	.type		_ZN54_INTERNAL_629d0306_23_ActivationGeluKernel_cu_efc443544cuda3std3__45__cpo6cbeginE,@object
	.size		_ZN54_INTERNAL_629d0306_23_ActivationGeluKernel_cu_efc443544cuda3std3__45__cpo6cbeginE,(_ZN54_INTERNAL_629d0306_23_ActivationGeluKernel_cu_efc443544cuda3std6ranges3__45__cpo9iter_swapE - _ZN54_INTERNAL_629d0306_23_ActivationGeluKernel_cu_efc443544cuda3std3__45__cpo6cbeginE)
_ZN54_INTERNAL_629d0306_23_ActivationGeluKernel_cu_efc443544cuda3std3__45__cpo6cbeginE:
	.zero		1
	.type		_ZN54_INTERNAL_629d0306_23_ActivationGeluKernel_cu_efc443544cuda3std6ranges3__45__cpo9iter_swapE,@object
	.size		_ZN54_INTERNAL_629d0306_23_ActivationGeluKernel_cu_efc443544cuda3std6ranges3__45__cpo9iter_swapE,(_ZN54_INTERNAL_629d0306_23_ActivationGeluKernel_cu_efc443544cuda3std3__45__cpo7crbeginE - _ZN54_INTERNAL_629d0306_23_ActivationGeluKernel_cu_efc443544cuda3std6ranges3__45__cpo9iter_swapE)
_ZN54_INTERNAL_629d0306_23_ActivationGeluKernel_cu_efc443544cuda3std6ranges3__45__cpo9iter_swapE:
	.zero		1
	.type		_ZN54_INTERNAL_629d0306_23_ActivationGeluKernel_cu_efc443544cuda3std3__45__cpo7crbeginE,@object
	.size		_ZN54_INTERNAL_629d0306_23_ActivationGeluKernel_cu_efc443544cuda3std3__45__cpo7crbeginE,(_ZN54_INTERNAL_629d0306_23_ActivationGeluKernel_cu_efc443544cuda3std6ranges3__45__cpo5cdataE - _ZN54_INTERNAL_629d0306_23_ActivationGeluKernel_cu_efc443544cuda3std3__45__cpo7crbeginE)
_ZN54_INTERNAL_629d0306_23_ActivationGeluKernel_cu_efc443544cuda3std3__45__cpo7crbeginE:
	.zero		1
	.type		_ZN54_INTERNAL_629d0306_23_ActivationGeluKernel_cu_efc443544cuda3std6ranges3__45__cpo5cdataE,@object
	.size		_ZN54_INTERNAL_629d0306_23_ActivationGeluKernel_cu_efc443544cuda3std6ranges3__45__cpo5cdataE,(_ZN54_INTERNAL_629d0306_23_ActivationGeluKernel_cu_efc443544cuda3std6ranges3__45__cpo3endE - _ZN54_INTERNAL_629d0306_23_ActivationGeluKernel_cu_efc443544cuda3std6ranges3__45__cpo5cdataE)
_ZN54_INTERNAL_629d0306_23_ActivationGeluKernel_cu_efc443544cuda3std6ranges3__45__cpo5cdataE:
	.zero		1
	.type		_ZN54_INTERNAL_629d0306_23_ActivationGeluKernel_cu_efc443544cuda3std6ranges3__45__cpo3endE,@object
	.size		_ZN54_INTERNAL_629d0306_23_ActivationGeluKernel_cu_efc443544cuda3std6ranges3__45__cpo3endE,(_ZN54_INTERNAL_629d0306_23_ActivationGeluKernel_cu_efc443544cuda3std3__419piecewise_constructE - _ZN54_INTERNAL_629d0306_23_ActivationGeluKernel_cu_efc443544cuda3std6ranges3__45__cpo3endE)
_ZN54_INTERNAL_629d0306_23_ActivationGeluKernel_cu_efc443544cuda3std6ranges3__45__cpo3endE:
	.zero		1
	.type		_ZN54_INTERNAL_629d0306_23_ActivationGeluKernel_cu_efc443544cuda3std3__419piecewise_constructE,@object
	.size		_ZN54_INTERNAL_629d0306_23_ActivationGeluKernel_cu_efc443544cuda3std3__419piecewise_constructE,(_ZN54_INTERNAL_629d0306_23_ActivationGeluKernel_cu_efc443544cuda3std6ranges3__45__cpo5ssizeE - _ZN54_INTERNAL_629d0306_23_ActivationGeluKernel_cu_efc443544cuda3std3__419piecewise_constructE)
_ZN54_INTERNAL_629d0306_23_ActivationGeluKernel_cu_efc443544cuda3std3__419piecewise_constructE:
	.zero		1
	.type		_ZN54_INTERNAL_629d0306_23_ActivationGeluKernel_cu_efc443544cuda3std6ranges3__45__cpo5ssizeE,@object
	.size		_ZN54_INTERNAL_629d0306_23_ActivationGeluKernel_cu_efc443544cuda3std6ranges3__45__cpo5ssizeE,(_ZN54_INTERNAL_629d0306_23_ActivationGeluKernel_cu_efc443544cuda3std3__45__cpo5beginE - _ZN54_INTERNAL_629d0306_23_ActivationGeluKernel_cu_efc443544cuda3std6ranges3__45__cpo5ssizeE)
_ZN54_INTERNAL_629d0306_23_ActivationGeluKernel_cu_efc443544cuda3std6ranges3__45__cpo5ssizeE:
	.zero		1
	.type		_ZN54_INTERNAL_629d0306_23_ActivationGeluKernel_cu_efc443544cuda3std3__45__cpo5beginE,@object
	.size		_ZN54_INTERNAL_629d0306_23_ActivationGeluKernel_cu_efc443544cuda3std3__45__cpo5beginE,(_ZN54_INTERNAL_629d0306_23_ActivationGeluKernel_cu_efc443544cuda3std6ranges3__45__cpo4cendE - _ZN54_INTERNAL_629d0306_23_ActivationGeluKernel_cu_efc443544cuda3std3__45__cpo5beginE)
_ZN54_INTERNAL_629d0306_23_ActivationGeluKernel_cu_efc443544cuda3std3__45__cpo5beginE:
	.zero		1
	.type		_ZN54_INTERNAL_629d0306_23_ActivationGeluKernel_cu_efc443544cuda3std6ranges3__45__cpo4cendE,@object
	.size		_ZN54_INTERNAL_629d0306_23_ActivationGeluKernel_cu_efc443544cuda3std6ranges3__45__cpo4cendE,(_ZN54_INTERNAL_629d0306_23_ActivationGeluKernel_cu_efc443544cuda3std3__45__cpo6rbeginE - _ZN54_INTERNAL_629d0306_23_ActivationGeluKernel_cu_efc443544cuda3std6ranges3__45__cpo4cendE)
_ZN54_INTERNAL_629d0306_23_ActivationGeluKernel_cu_efc443544cuda3std6ranges3__45__cpo4cendE:
	.zero		1
	.type		_ZN54_INTERNAL_629d0306_23_ActivationGeluKernel_cu_efc443544cuda3std3__45__cpo6rbeginE,@object
	.size		_ZN54_INTERNAL_629d0306_23_ActivationGeluKernel_cu_efc443544cuda3std3__45__cpo6rbeginE,(_ZN54_INTERNAL_629d0306_23_ActivationGeluKernel_cu_efc443544cuda3std6ranges3__45__cpo4prevE - _ZN54_INTERNAL_629d0306_23_ActivationGeluKernel_cu_efc443544cuda3std3__45__cpo6rbeginE)
_ZN54_INTERNAL_629d0306_23_ActivationGeluKernel_cu_efc443544cuda3std3__45__cpo6rbeginE:
	.zero		1
	.type		_ZN54_INTERNAL_629d0306_23_ActivationGeluKernel_cu_efc443544cuda3std6ranges3__45__cpo4prevE,@object
	.size		_ZN54_INTERNAL_629d0306_23_ActivationGeluKernel_cu_efc443544cuda3std6ranges3__45__cpo4prevE,(_ZN54_INTERNAL_629d0306_23_ActivationGeluKernel_cu_efc443544cuda3std6ranges3__45__cpo9iter_moveE - _ZN54_INTERNAL_629d0306_23_ActivationGeluKernel_cu_efc443544cuda3std6ranges3__45__cpo4prevE)
_ZN54_INTERNAL_629d0306_23_ActivationGeluKernel_cu_efc443544cuda3std6ranges3__45__cpo4prevE:
	.zero		1
	.type		_ZN54_INTERNAL_629d0306_23_ActivationGeluKernel_cu_efc443544cuda3std6ranges3__45__cpo9iter_moveE,@object
	.size		_ZN54_INTERNAL_629d0306_23_ActivationGeluKernel_cu_efc443544cuda3std6ranges3__45__cpo9iter_moveE,(.L_21 - _ZN54_INTERNAL_629d0306_23_ActivationGeluKernel_cu_efc443544cuda3std6ranges3__45__cpo9iter_moveE)
_ZN54_INTERNAL_629d0306_23_ActivationGeluKernel_cu_efc443544cuda3std6ranges3__45__cpo9iter_moveE:
	.zero		1
.L_21:


//--------------------- .nv.constant0._ZN2at6native18elementwise_kernelILi128ELi4EZNS0_15gpu_kernel_implIZZZNS0_26GeluBackwardCUDAKernelImplERNS_18TensorIteratorBaseENS0_8GeluTypeEENKUlvE0_clEvENKUlvE2_clEvEUlN3c108BFloat16ES9_E_EEvS4_RKT_EUliE_EEviT1_ --------------------------
	.section	.nv.constant0._ZN2at6native18elementwise_kernelILi128ELi4EZNS0_15gpu_kernel_implIZZZNS0_26GeluBackwardCUDAKernelImplERNS_18TensorIteratorBaseENS0_8GeluTypeEENKUlvE0_clEvENKUlvE2_clEvEUlN3c108BFloat16ES9_E_EEvS4_RKT_EUliE_EEviT1_,"a",@progbits
	.sectionflags	@""
	.align	4
.nv.constant0._ZN2at6native18elementwise_kernelILi128ELi4EZNS0_15gpu_kernel_implIZZZNS0_26GeluBackwardCUDAKernelImplERNS_18TensorIteratorBaseENS0_8GeluTypeEENKUlvE0_clEvENKUlvE2_clEvEUlN3c108BFloat16ES9_E_EEvS4_RKT_EUliE_EEviT1_:
	.zero		1184


//--------------------- .nv.constant0._ZN2at6native27unrolled_elementwise_kernelIZZZNS0_26GeluBackwardCUDAKernelImplERNS_18TensorIteratorBaseENS0_8GeluTypeEENKUlvE0_clEvENKUlvE2_clEvEUlN3c108BFloat16ES8_E_St5arrayIPcLm3EELi4E23TrivialOffsetCalculatorILi2EjESD_ILi1EjENS0_6memory12LoadWithCastILi2EEENSG_13StoreWithCastILi1EEEEEviT_T0_T2_T3_T4_T5_ --------------------------
	.section	.nv.constant0._ZN2at6native27unrolled_elementwise_kernelIZZZNS0_26GeluBackwardCUDAKernelImplERNS_18TensorIteratorBaseENS0_8GeluTypeEENKUlvE0_clEvENKUlvE2_clEvEUlN3c108BFloat16ES8_E_St5arrayIPcLm3EELi4E23TrivialOffsetCalculatorILi2EjESD_ILi1EjENS0_6memory12LoadWithCastILi2EEENSG_13StoreWithCastILi1EEEEEviT_T0_T2_T3_T4_T5_,"a",@progbits
	.sectionflags	@""
	.align	4
.nv.constant0._ZN2at6native27unrolled_elementwise_kernelIZZZNS0_26GeluBackwardCUDAKernelImplERNS_18TensorIteratorBaseENS0_8GeluTypeEENKUlvE0_clEvENKUlvE2_clEvEUlN3c108BFloat16ES8_E_St5arrayIPcLm3EELi4E23TrivialOffsetCalculatorILi2EjESD_ILi1EjENS0_6memory12LoadWithCastILi2EEENSG_13StoreWithCastILi1EEEEEviT_T0_T2_T3_T4_T5_:
	.zero		584


//--------------------- .nv.constant0._ZN2at6native18elementwise_kernelILi128ELi4EZNS0_22gpu_kernel_impl_nocastIZZZNS0_26GeluBackwardCUDAKernelImplERNS_18TensorIteratorBaseENS0_8GeluTypeEENKUlvE0_clEvENKUlvE2_clEvEUlN3c108BFloat16ES9_E_EEvS4_RKT_EUliE_EEviT1_ --------------------------
	.section	.nv.constant0._ZN2at6native18elementwise_kernelILi128ELi4EZNS0_22gpu_kernel_impl_nocastIZZZNS0_26GeluBackwardCUDAKernelImplERNS_18TensorIteratorBaseENS0_8GeluTypeEENKUlvE0_clEvENKUlvE2_clEvEUlN3c108BFloat16ES9_E_EEvS4_RKT_EUliE_EEviT1_,"a",@progbits
	.sectionflags	@""
	.align	4
.nv.constant0._ZN2at6native18elementwise_kernelILi128ELi4EZNS0_22gpu_kernel_impl_nocastIZZZNS0_26GeluBackwardCUDAKernelImplERNS_18TensorIteratorBaseENS0_8GeluTypeEENKUlvE0_clEvENKUlvE2_clEvEUlN3c108BFloat16ES9_E_EEvS4_RKT_EUliE_EEviT1_:
	.zero		1184


//--------------------- .nv.constant0._ZN2at6native27unrolled_elementwise_kernelIZZZNS0_26GeluBackwardCUDAKernelImplERNS_18TensorIteratorBaseENS0_8GeluTypeEENKUlvE0_clEvENKUlvE2_clEvEUlN3c108BFloat16ES8_E_St5arrayIPcLm3EELi4E23TrivialOffsetCalculatorILi2EjESD_ILi1EjENS0_6memory15LoadWithoutCastENSG_16StoreWithoutCastEEEviT_T0_T2_T3_T4_T5_ --------------------------
	.section	.nv.constant0._ZN2at6native27unrolled_elementwise_kernelIZZZNS0_26GeluBackwardCUDAKernelImplERNS_18TensorIteratorBaseENS0_8GeluTypeEENKUlvE0_clEvENKUlvE2_clEvEUlN3c108BFloat16ES8_E_St5arrayIPcLm3EELi4E23TrivialOffsetCalculatorILi2EjESD_ILi1EjENS0_6memory15LoadWithoutCastENSG_16StoreWithoutCastEEEviT_T0_T2_T3_T4_T5_,"a",@progbits
	.sectionflags	@""
	.align	4
.nv.constant0._ZN2at6native27unrolled_elementwise_kernelIZZZNS0_26GeluBackwardCUDAKernelImplERNS_18TensorIteratorBaseENS0_8GeluTypeEENKUlvE0_clEvENKUlvE2_clEvEUlN3c108BFloat16ES8_E_St5arrayIPcLm3EELi4E23TrivialOffsetCalculatorILi2EjESD_ILi1EjENS0_6memory15LoadWithoutCastENSG_16StoreWithoutCastEEEviT_T0_T2_T3_T4_T5_:
	.zero		564


//--------------------- .nv.constant0._ZN2at6native29vectorized_elementwise_kernelILi2EZZZNS0_26GeluBackwardCUDAKernelImplERNS_18TensorIteratorBaseENS0_8GeluTypeEENKUlvE0_clEvENKUlvE2_clEvEUlN3c108BFloat16ES8_E_St5arrayIPcLm3EEEEviT0_T1_ --------------------------
	.section	.nv.constant0._ZN2at6native29vectorized_elementwise_kernelILi2EZZZNS0_26GeluBackwardCUDAKernelImplERNS_18TensorIteratorBaseENS0_8GeluTypeEENKUlvE0_clEvENKUlvE2_clEvEUlN3c108BFloat16ES8_E_St5arrayIPcLm3EEEEviT0_T1_,"a",@progbits
	.sectionflags	@""
	.align	4
.nv.constant0._ZN2at6native29vectorized_elementwise_kernelILi2EZZZNS0_26GeluBackwardCUDAKernelImplERNS_18TensorIteratorBaseENS0_8GeluTypeEENKUlvE0_clEvENKUlvE2_clEvEUlN3c108BFloat16ES8_E_St5arrayIPcLm3EEEEviT0_T1_:
	.zero		560


//--------------------- .nv.constant0._ZN2at6native29vectorized_elementwise_kernelILi4EZZZNS0_26GeluBackwardCUDAKernelImplERNS_18TensorIteratorBaseENS0_8GeluTypeEENKUlvE0_clEvENKUlvE2_clEvEUlN3c108BFloat16ES8_E_St5arrayIPcLm3EEEEviT0_T1_ --------------------------
	.section	.nv.constant0._ZN2at6native29vectorized_elementwise_kernelILi4EZZZNS0_26GeluBackwardCUDAKernelImplERNS_18TensorIteratorBaseENS0_8GeluTypeEENKUlvE0_clEvENKUlvE2_clEvEUlN3c108BFloat16ES8_E_St5arrayIPcLm3EEEEviT0_T1_,"a",@progbits
	.sectionflags	@""
	.align	4
.nv.constant0._ZN2at6native29vectorized_elementwise_kernelILi4EZZZNS0_26GeluBackwardCUDAKernelImplERNS_18TensorIteratorBaseENS0_8GeluTypeEENKUlvE0_clEvENKUlvE2_clEvEUlN3c108BFloat16ES8_E_St5arrayIPcLm3EEEEviT0_T1_:
	.zero		560


//--------------------- .nv.constant0._ZN2at6native29vectorized_elementwise_kernelILi8EZZZNS0_26GeluBackwardCUDAKernelImplERNS_18TensorIteratorBaseENS0_8GeluTypeEENKUlvE0_clEvENKUlvE2_clEvEUlN3c108BFloat16ES8_E_St5arrayIPcLm3EEEEviT0_T1_ --------------------------
	.section	.nv.constant0._ZN2at6native29vectorized_elementwise_kernelILi8EZZZNS0_26GeluBackwardCUDAKernelImplERNS_18TensorIteratorBaseENS0_8GeluTypeEENKUlvE0_clEvENKUlvE2_clEvEUlN3c108BFloat16ES8_E_St5arrayIPcLm3EEEEviT0_T1_,"a",@progbits
	.sectionflags	@""
	.align	4
.nv.constant0._ZN2at6native29vectorized_elementwise_kernelILi8EZZZNS0_26GeluBackwardCUDAKernelImplERNS_18TensorIteratorBaseENS0_8GeluTypeEENKUlvE0_clEvENKUlvE2_clEvEUlN3c108BFloat16ES8_E_St5arrayIPcLm3EEEEviT0_T1_:
	.zero		560


//--------------------- .nv.constant0._ZN2at6native18elementwise_kernelILi128ELi4EZNS0_15gpu_kernel_implIZZZNS0_26GeluBackwardCUDAKernelImplERNS_18TensorIteratorBaseENS0_8GeluTypeEENKUlvE0_clEvENKUlvE1_clEvEUlN3c104HalfES9_E_EEvS4_RKT_EUliE_EEviT1_ --------------------------
	.section	.nv.constant0._ZN2at6native18elementwise_kernelILi128ELi4EZNS0_15gpu_kernel_implIZZZNS0_26GeluBackwardCUDAKernelImplERNS_18TensorIteratorBaseENS0_8GeluTypeEENKUlvE0_clEvENKUlvE1_clEvEUlN3c104HalfES9_E_EEvS4_RKT_EUliE_EEviT1_,"a",@progbits
	.sectionflags	@""
	.align	4
.nv.constant0._ZN2at6native18elementwise_kernelILi128ELi4EZNS0_15gpu_kernel_implIZZZNS0_26GeluBackwardCUDAKernelImplERNS_18TensorIteratorBaseENS0_8GeluTypeEENKUlvE0_clEvENKUlvE1_clEvEUlN3c104HalfES9_E_EEvS4_RKT_EUliE_EEviT1_:
	.zero		1184


//--------------------- .nv.constant0._ZN2at6native27unrolled_elementwise_kernelIZZZNS0_26GeluBackwardCUDAKernelImplERNS_18TensorIteratorBaseENS0_8GeluTypeEENKUlvE0_clEvENKUlvE1_clEvEUlN3c104HalfES8_E_St5arrayIPcLm3EELi4E23TrivialOffsetCalculatorILi2EjESD_ILi1EjENS0_6memory12LoadWithCastILi2EEENSG_13StoreWithCastILi1EEEEEviT_T0_T2_T3_T4_T5_ --------------------------
	.section	.nv.constant0._ZN2at6native27unrolled_elementwise_kernelIZZZNS0_26GeluBackwardCUDAKernelImplERNS_18TensorIteratorBaseENS0_8GeluTypeEENKUlvE0_clEvENKUlvE1_clEvEUlN3c104HalfES8_E_St5arrayIPcLm3EELi4E23TrivialOffsetCalculatorILi2EjESD_ILi1EjENS0_6memory12LoadWithCastILi2EEENSG_13StoreWithCastILi1EEEEEviT_T0_T2_T3_T4_T5_,"a",@progbits
	.sectionflags	@""
	.align	4
.nv.constant0._ZN2at6native27unrolled_elementwise_kernelIZZZNS0_26GeluBackwardCUDAKernelImplERNS_18TensorIteratorBaseENS0_8GeluTypeEENKUlvE0_clEvENKUlvE1_clEvEUlN3c104HalfES8_E_St5arrayIPcLm3EELi4E23TrivialOffsetCalculatorILi2EjESD_ILi1EjENS0_6memory12LoadWithCastILi2EEENSG_13StoreWithCastILi1EEEEEviT_T0_T2_T3_T4_T5_:
	.zero		584


//--------------------- .nv.constant0._ZN2at6native18elementwise_kernelILi128ELi4EZNS0_22gpu_kernel_impl_nocastIZZZNS0_26GeluBackwardCUDAKernelImplERNS_18TensorIteratorBaseENS0_8GeluTypeEENKUlvE0_clEvENKUlvE1_clEvEUlN3c104HalfES9_E_EEvS4_RKT_EUliE_EEviT1_ --------------------------
	.section	.nv.constant0._ZN2at6native18elementwise_kernelILi128ELi4EZNS0_22gpu_kernel_impl_nocastIZZZNS0_26GeluBackwardCUDAKernelImplERNS_18TensorIteratorBaseENS0_8GeluTypeEENKUlvE0_clEvENKUlvE1_clEvEUlN3c104HalfES9_E_EEvS4_RKT_EUliE_EEviT1_,"a",@progbits
	.sectionflags	@""
	.align	4
.nv.constant0._ZN2at6native18elementwise_kernelILi128ELi4EZNS0_22gpu_kernel_impl_nocastIZZZNS0_26GeluBackwardCUDAKernelImplERNS_18TensorIteratorBaseENS0_8GeluTypeEENKUlvE0_clEvENKUlvE1_clEvEUlN3c104HalfES9_E_EEvS4_RKT_EUliE_EEviT1_:
	.zero		1184


//--------------------- .nv.constant0._ZN2at6native27unrolled_elementwise_kernelIZZZNS0_26GeluBackwardCUDAKernelImplERNS_18TensorIteratorBaseENS0_8GeluTypeEENKUlvE0_clEvENKUlvE1_clEvEUlN3c104HalfES8_E_St5arrayIPcLm3EELi4E23TrivialOffsetCalculatorILi2EjESD_ILi1EjENS0_6memory15LoadWithoutCastENSG_16StoreWithoutCastEEEviT_T0_T2_T3_T4_T5_ --------------------------
	.section	.nv.constant0._ZN2at6native27unrolled_elementwise_kernelIZZZNS0_26GeluBackwardCUDAKernelImplERNS_18TensorIteratorBaseENS0_8GeluTypeEENKUlvE0_clEvENKUlvE1_clEvEUlN3c104HalfES8_E_St5arrayIPcLm3EELi4E23TrivialOffsetCalculatorILi2EjESD_ILi1EjENS0_6memory15LoadWithoutCastENSG_16StoreWithoutCastEEEviT_T0_T2_T3_T4_T5_,"a",@progbits
	.sectionflags	@""
	.align	4
.nv.constant0._ZN2at6native27unrolled_elementwise_kernelIZZZNS0_26GeluBackwardCUDAKernelImplERNS_18TensorIteratorBaseENS0_8GeluTypeEENKUlvE0_clEvENKUlvE1_clEvEUlN3c104HalfES8_E_St5arrayIPcLm3EELi4E23TrivialOffsetCalculatorILi2EjESD_ILi1EjENS0_6memory15LoadWithoutCastENSG_16StoreWithoutCastEEEviT_T0_T2_T3_T4_T5_:
	.zero		564


//--------------------- .nv.constant0._ZN2at6native29vectorized_elementwise_kernelILi2EZZZNS0_26GeluBackwardCUDAKernelImplERNS_18TensorIteratorBaseENS0_8GeluTypeEENKUlvE0_clEvENKUlvE1_clEvEUlN3c104HalfES8_E_St5arrayIPcLm3EEEEviT0_T1_ --------------------------
	.section	.nv.constant0._ZN2at6native29vectorized_elementwise_kernelILi2EZZZNS0_26GeluBackwardCUDAKernelImplERNS_18TensorIteratorBaseENS0_8GeluTypeEENKUlvE0_clEvENKUlvE1_clEvEUlN3c104HalfES8_E_St5arrayIPcLm3EEEEviT0_T1_,"a",@progbits
	.sectionflags	@""
	.align	4
.nv.constant0._ZN2at6native29vectorized_elementwise_kernelILi2EZZZNS0_26GeluBackwardCUDAKernelImplERNS_18TensorIteratorBaseENS0_8GeluTypeEENKUlvE0_clEvENKUlvE1_clEvEUlN3c104HalfES8_E_St5arrayIPcLm3EEEEviT0_T1_:
	.zero		560


//--------------------- .nv.constant0._ZN2at6native29vectorized_elementwise_kernelILi4EZZZNS0_26GeluBackwardCUDAKernelImplERNS_18TensorIteratorBaseENS0_8GeluTypeEENKUlvE0_clEvENKUlvE1_clEvEUlN3c104HalfES8_E_St5arrayIPcLm3EEEEviT0_T1_ --------------------------
	.section	.nv.constant0._ZN2at6native29vectorized_elementwise_kernelILi4EZZZNS0_26GeluBackwardCUDAKernelImplERNS_18TensorIteratorBaseENS0_8GeluTypeEENKUlvE0_clEvENKUlvE1_clEvEUlN3c104HalfES8_E_St5arrayIPcLm3EEEEviT0_T1_,"a",@progbits
	.sectionflags	@""
	.align	4
.nv.constant0._ZN2at6native29vectorized_elementwise_kernelILi4EZZZNS0_26GeluBackwardCUDAKernelImplERNS_18TensorIteratorBaseENS0_8GeluTypeEENKUlvE0_clEvENKUlvE1_clEvEUlN3c104HalfES8_E_St5arrayIPcLm3EEEEviT0_T1_:
	.zero		560


//--------------------- .nv.constant0._ZN2at6native29vectorized_elementwise_kernelILi8EZZZNS0_26GeluBackwardCUDAKernelImplERNS_18TensorIteratorBaseENS0_8GeluTypeEENKUlvE0_clEvENKUlvE1_clEvEUlN3c104HalfES8_E_St5arrayIPcLm3EEEEviT0_T1_ --------------------------
	.section	.nv.constant0._ZN2at6native29vectorized_elementwise_kernelILi8EZZZNS0_26GeluBackwardCUDAKernelImplERNS_18TensorIteratorBaseENS0_8GeluTypeEENKUlvE0_clEvENKUlvE1_clEvEUlN3c104HalfES8_E_St5arrayIPcLm3EEEEviT0_T1_,"a",@progbits
	.sectionflags	@""
	.align	4
.nv.constant0._ZN2at6native29vectorized_elementwise_kernelILi8EZZZNS0_26GeluBackwardCUDAKernelImplERNS_18TensorIteratorBaseENS0_8GeluTypeEENKUlvE0_clEvENKUlvE1_clEvEUlN3c104HalfES8_E_St5arrayIPcLm3EEEEviT0_T1_:
	.zero		560


//--------------------- .nv.constant0._ZN2at6native18elementwise_kernelILi128ELi4EZNS0_15gpu_kernel_implIZZZNS0_26GeluBackwardCUDAKernelImplERNS_18TensorIteratorBaseENS0_8GeluTypeEENKUlvE0_clEvENKUlvE0_clEvEUlffE_EEvS4_RKT_EUliE_EEviT1_ --------------------------
	.section	.nv.constant0._ZN2at6native18elementwise_kernelILi128ELi4EZNS0_15gpu_kernel_implIZZZNS0_26GeluBackwardCUDAKernelImplERNS_18TensorIteratorBaseENS0_8GeluTypeEENKUlvE0_clEvENKUlvE0_clEvEUlffE_EEvS4_RKT_EUliE_EEviT1_,"a",@progbits
	.sectionflags	@""
	.align	4
.nv.constant0._ZN2at6native18elementwise_kernelILi128ELi4EZNS0_15gpu_kernel_implIZZZNS0_26GeluBackwardCUDAKernelImplERNS_18TensorIteratorBaseENS0_8GeluTypeEENKUlvE0_clEvENKUlvE0_clEvEUlffE_EEvS4_RKT_EUliE_EEviT1_:
	.zero		1184


//--------------------- .nv.constant0._ZN2at6native27unrolled_elementwise_kernelIZZZNS0_26GeluBackwardCUDAKernelImplERNS_18TensorIteratorBaseENS0_8GeluTypeEENKUlvE0_clEvENKUlvE0_clEvEUlffE_St5arrayIPcLm3EELi4E23TrivialOffsetCalculatorILi2EjESB_ILi1EjENS0_6memory12LoadWithCastILi2EEENSE_13StoreWithCastILi1EEEEEviT_T0_T2_T3_T4_T5_ --------------------------
	.section	.nv.constant0._ZN2at6native27unrolled_elementwise_kernelIZZZNS0_26GeluBackwardCUDAKernelImplERNS_18TensorIteratorBaseENS0_8GeluTypeEENKUlvE0_clEvENKUlvE0_clEvEUlffE_St5arrayIPcLm3EELi4E23TrivialOffsetCalculatorILi2EjESB_ILi1EjENS0_6memory12LoadWithCastILi2EEENSE_13StoreWithCastILi1EEEEEviT_T0_T2_T3_T4_T5_,"a",@progbits
	.sectionflags	@""
	.align	4
.nv.constant0._ZN2at6native27unrolled_elementwise_kernelIZZZNS0_26GeluBackwardCUDAKernelImplERNS_18TensorIteratorBaseENS0_8GeluTypeEENKUlvE0_clEvENKUlvE0_clEvEUlffE_St5arrayIPcLm3EELi4E23TrivialOffsetCalculatorILi2EjESB_ILi1EjENS0_6memory12LoadWithCastILi2EEENSE_13StoreWithCastILi1EEEEEviT_T0_T2_T3_T4_T5_:
	.zero		584


//--------------------- .nv.constant0._ZN2at6native18elementwise_kernelILi128ELi2EZNS0_22gpu_kernel_impl_nocastIZZZNS0_26GeluBackwardCUDAKernelImplERNS_18TensorIteratorBaseENS0_8GeluTypeEENKUlvE0_clEvENKUlvE0_clEvEUlffE_EEvS4_RKT_EUliE_EEviT1_ --------------------------
	.section	.nv.constant0._ZN2at6native18elementwise_kernelILi128ELi2EZNS0_22gpu_kernel_impl_nocastIZZZNS0_26GeluBackwardCUDAKernelImplERNS_18TensorIteratorBaseENS0_8GeluTypeEENKUlvE0_clEvENKUlvE0_clEvEUlffE_EEvS4_RKT_EUliE_EEviT1_,"a",@progbits
	.sectionflags	@""
	.align	4
.nv.constant0._ZN2at6native18elementwise_kernelILi128ELi2EZNS0_22gpu_kernel_impl_nocastIZZZNS0_26GeluBackwardCUDAKernelImplERNS_18TensorIteratorBaseENS0_8GeluTypeEENKUlvE0_clEvENKUlvE0_clEvEUlffE_EEvS4_RKT_EUliE_EEviT1_:
	.zero		1184


//--------------------- .nv.constant0._ZN2at6native27unrolled_elementwise_kernelIZZZNS0_26GeluBackwardCUDAKernelImplERNS_18TensorIteratorBaseENS0_8GeluTypeEENKUlvE0_clEvENKUlvE0_clEvEUlffE_St5arrayIPcLm3EELi4E23TrivialOffsetCalculatorILi2EjESB_ILi1EjENS0_6memory15LoadWithoutCastENSE_16StoreWithoutCastEEEviT_T0_T2_T3_T4_T5_ --------------------------
	.section	.nv.constant0._ZN2at6native27unrolled_elementwise_kernelIZZZNS0_26GeluBackwardCUDAKernelImplERNS_18TensorIteratorBaseENS0_8GeluTypeEENKUlvE0_clEvENKUlvE0_clEvEUlffE_St5arrayIPcLm3EELi4E23TrivialOffsetCalculatorILi2EjESB_ILi1EjENS0_6memory15LoadWithoutCastENSE_16StoreWithoutCastEEEviT_T0_T2_T3_T4_T5_,"a",@progbits
	.sectionflags	@""
	.align	4
.nv.constant0._ZN2at6native27unrolled_elementwise_kernelIZZZNS0_26GeluBackwardCUDAKernelImplERNS_18TensorIteratorBaseENS0_8GeluTypeEENKUlvE0_clEvENKUlvE0_clEvEUlffE_St5arrayIPcLm3EELi4E23TrivialOffsetCalculatorILi2EjESB_ILi1EjENS0_6memory15LoadWithoutCastENSE_16StoreWithoutCastEEEviT_T0_T2_T3_T4_T5_:
	.zero		564


//--------------------- .nv.constant0._ZN2at6native29vectorized_elementwise_kernelILi2EZZZNS0_26GeluBackwardCUDAKernelImplERNS_18TensorIteratorBaseENS0_8GeluTypeEENKUlvE0_clEvENKUlvE0_clEvEUlffE_St5arrayIPcLm3EEEEviT0_T1_ --------------------------
	.section	.nv.constant0._ZN2at6native29vectorized_elementwise_kernelILi2EZZZNS0_26GeluBackwardCUDAKernelImplERNS_18TensorIteratorBaseENS0_8GeluTypeEENKUlvE0_clEvENKUlvE0_clEvEUlffE_St5arrayIPcLm3EEEEviT0_T1_,"a",@progbits
	.sectionflags	@""
	.align	4
.nv.constant0._ZN2at6native29vectorized_elementwise_kernelILi2EZZZNS0_26GeluBackwardCUDAKernelImplERNS_18TensorIteratorBaseENS0_8GeluTypeEENKUlvE0_clEvENKUlvE0_clEvEUlffE_St5arrayIPcLm3EEEEviT0_T1_:
	.zero		560


//--------------------- .nv.constant0._ZN2at6native29vectorized_elementwise_kernelILi4EZZZNS0_26GeluBackwardCUDAKernelImplERNS_18TensorIteratorBaseENS0_8GeluTypeEENKUlvE0_clEvENKUlvE0_clEvEUlffE_St5arrayIPcLm3EEEEviT0_T1_ --------------------------
	.section	.nv.constant0._ZN2at6native29vectorized_elementwise_kernelILi4EZZZNS0_26GeluBackwardCUDAKernelImplERNS_18TensorIteratorBaseENS0_8GeluTypeEENKUlvE0_clEvENKUlvE0_clEvEUlffE_St5arrayIPcLm3EEEEviT0_T1_,"a",@progbits
	.sectionflags	@""
	.align	4
.nv.constant0._ZN2at6native29vectorized_elementwise_kernelILi4EZZZNS0_26GeluBackwardCUDAKernelImplERNS_18TensorIteratorBaseENS0_8GeluTypeEENKUlvE0_clEvENKUlvE0_clEvEUlffE_St5arrayIPcLm3EEEEviT0_T1_:
	.zero		560


//--------------------- .nv.constant0._ZN2at6native29vectorized_elementwise_kernelILi8EZZZNS0_26GeluBackwardCUDAKernelImplERNS_18TensorIteratorBaseENS0_8GeluTypeEENKUlvE0_clEvENKUlvE0_clEvEUlffE_St5arrayIPcLm3EEEEviT0_T1_ --------------------------
	.section	.nv.constant0._ZN2at6native29vectorized_elementwise_kernelILi8EZZZNS0_26GeluBackwardCUDAKernelImplERNS_18TensorIteratorBaseENS0_8GeluTypeEENKUlvE0_clEvENKUlvE0_clEvEUlffE_St5arrayIPcLm3EEEEviT0_T1_,"a",@progbits
	.sectionflags	@""
	.align	4
.nv.constant0._ZN2at6native29vectorized_elementwise_kernelILi8EZZZNS0_26GeluBackwardCUDAKernelImplERNS_18TensorIteratorBaseENS0_8GeluTypeEENKUlvE0_clEvENKUlvE0_clEvEUlffE_St5arrayIPcLm3EEEEviT0_T1_:
	.zero		560


//--------------------- .nv.constant0._ZN2at6native18elementwise_kernelILi128ELi4EZNS0_15gpu_kernel_implIZZZNS0_26GeluBackwardCUDAKernelImplERNS_18TensorIteratorBaseENS0_8GeluTypeEENKUlvE0_clEvENKUlvE_clEvEUlddE_EEvS4_RKT_EUliE_EEviT1_ --------------------------
	.section	.nv.constant0._ZN2at6native18elementwise_kernelILi128ELi4EZNS0_15gpu_kernel_implIZZZNS0_26GeluBackwardCUDAKernelImplERNS_18TensorIteratorBaseENS0_8GeluTypeEENKUlvE0_clEvENKUlvE_clEvEUlddE_EEvS4_RKT_EUliE_EEviT1_,"a",@progbits
	.sectionflags	@""
	.align	4
.nv.constant0._ZN2at6native18elementwise_kernelILi128ELi4EZNS0_15gpu_kernel_implIZZZNS0_26GeluBackwardCUDAKernelImplERNS_18TensorIteratorBaseENS0_8GeluTypeEENKUlvE0_clEvENKUlvE_clEvEUlddE_EEvS4_RKT_EUliE_EEviT1_:
	.zero		1184


//--------------------- .nv.constant0._ZN2at6native27unrolled_elementwise_kernelIZZZNS0_26GeluBackwardCUDAKernelImplERNS_18TensorIteratorBaseENS0_8GeluTypeEENKUlvE0_clEvENKUlvE_clEvEUlddE_St5arrayIPcLm3EELi4E23TrivialOffsetCalculatorILi2EjESB_ILi1EjENS0_6memory12LoadWithCastILi2EEENSE_13StoreWithCastILi1EEEEEviT_T0_T2_T3_T4_T5_ --------------------------
	.section	.nv.constant0._ZN2at6native27unrolled_elementwise_kernelIZZZNS0_26GeluBackwardCUDAKernelImplERNS_18TensorIteratorBaseENS0_8GeluTypeEENKUlvE0_clEvENKUlvE_clEvEUlddE_St5arrayIPcLm3EELi4E23TrivialOffsetCalculatorILi2EjESB_ILi1EjENS0_6memory12LoadWithCastILi2EEENSE_13StoreWithCastILi1EEEEEviT_T0_T2_T3_T4_T5_,"a",@progbits
	.sectionflags	@""
	.align	4
.nv.constant0._ZN2at6native27unrolled_elementwise_kernelIZZZNS0_26GeluBackwardCUDAKernelImplERNS_18TensorIteratorBaseENS0_8GeluTypeEENKUlvE0_clEvENKUlvE_clEvEUlddE_St5arrayIPcLm3EELi4E23TrivialOffsetCalculatorILi2EjESB_ILi1EjENS0_6memory12LoadWithCastILi2EEENSE_13StoreWithCastILi1EEEEEviT_T0_T2_T3_T4_T5_:
	.zero		584


//--------------------- .nv.constant0._ZN2at6native18elementwise_kernelILi128ELi2EZNS0_22gpu_kernel_impl_nocastIZZZNS0_26GeluBackwardCUDAKernelImplERNS_18TensorIteratorBaseENS0_8GeluTypeEENKUlvE0_clEvENKUlvE_clEvEUlddE_EEvS4_RKT_EUliE_EEviT1_ --------------------------
	.section	.nv.constant0._ZN2at6native18elementwise_kernelILi128ELi2EZNS0_22gpu_kernel_impl_nocastIZZZNS0_26GeluBackwardCUDAKernelImplERNS_18TensorIteratorBaseENS0_8GeluTypeEENKUlvE0_clEvENKUlvE_clEvEUlddE_EEvS4_RKT_EUliE_EEviT1_,"a",@progbits
	.sectionflags	@""
	.align	4
.nv.constant0._ZN2at6native18elementwise_kernelILi128ELi2EZNS0_22gpu_kernel_impl_nocastIZZZNS0_26GeluBackwardCUDAKernelImplERNS_18TensorIteratorBaseENS0_8GeluTypeEENKUlvE0_clEvENKUlvE_clEvEUlddE_EEvS4_RKT_EUliE_EEviT1_:
	.zero		1184


//--------------------- .nv.constant0._ZN2at6native27unrolled_elementwise_kernelIZZZNS0_26GeluBackwardCUDAKernelImplERNS_18TensorIteratorBaseENS0_8GeluTypeEENKUlvE0_clEvENKUlvE_clEvEUlddE_St5arrayIPcLm3EELi4E23TrivialOffsetCalculatorILi2EjESB_ILi1EjENS0_6memory15LoadWithoutCastENSE_16StoreWithoutCastEEEviT_T0_T2_T3_T4_T5_ --------------------------
	.section	.nv.constant0._ZN2at6native27unrolled_elementwise_kernelIZZZNS0_26GeluBackwardCUDAKernelImplERNS_18TensorIteratorBaseENS0_8GeluTypeEENKUlvE0_clEvENKUlvE_clEvEUlddE_St5arrayIPcLm3EELi4E23TrivialOffsetCalculatorILi2EjESB_ILi1EjENS0_6memory15LoadWithoutCastENSE_16StoreWithoutCastEEEviT_T0_T2_T3_T4_T5_,"a",@progbits
	.sectionflags	@""
	.align	4
.nv.constant0._ZN2at6native27unrolled_elementwise_kernelIZZZNS0_26GeluBackwardCUDAKernelImplERNS_18TensorIteratorBaseENS0_8GeluTypeEENKUlvE0_clEvENKUlvE_clEvEUlddE_St5arrayIPcLm3EELi4E23TrivialOffsetCalculatorILi2EjESB_ILi1EjENS0_6memory15LoadWithoutCastENSE_16StoreWithoutCastEEEviT_T0_T2_T3_T4_T5_:
	.zero		564


//--------------------- .nv.constant0._ZN2at6native29vectorized_elementwise_kernelILi2EZZZNS0_26GeluBackwardCUDAKernelImplERNS_18TensorIteratorBaseENS0_8GeluTypeEENKUlvE0_clEvENKUlvE_clEvEUlddE_St5arrayIPcLm3EEEEviT0_T1_ --------------------------
	.section	.nv.constant0._ZN2at6native29vectorized_elementwise_kernelILi2EZZZNS0_26GeluBackwardCUDAKernelImplERNS_18TensorIteratorBaseENS0_8GeluTypeEENKUlvE0_clEvENKUlvE_clEvEUlddE_St5arrayIPcLm3EEEEviT0_T1_,"a",@progbits
	.sectionflags	@""
	.align	4
.nv.constant0._ZN2at6native29vectorized_elementwise_kernelILi2EZZZNS0_26GeluBackwardCUDAKernelImplERNS_18TensorIteratorBaseENS0_8GeluTypeEENKUlvE0_clEvENKUlvE_clEvEUlddE_St5arrayIPcLm3EEEEviT0_T1_:
	.zero		560


//--------------------- .nv.constant0._ZN2at6native29vectorized_elementwise_kernelILi4EZZZNS0_26GeluBackwardCUDAKernelImplERNS_18TensorIteratorBaseENS0_8GeluTypeEENKUlvE0_clEvENKUlvE_clEvEUlddE_St5arrayIPcLm3EEEEviT0_T1_ --------------------------
	.section	.nv.constant0._ZN2at6native29vectorized_elementwise_kernelILi4EZZZNS0_26GeluBackwardCUDAKernelImplERNS_18TensorIteratorBaseENS0_8GeluTypeEENKUlvE0_clEvENKUlvE_clEvEUlddE_St5arrayIPcLm3EEEEviT0_T1_,"a",@progbits
	.sectionflags	@""
	.align	4
.nv.constant0._ZN2at6native29vectorized_elementwise_kernelILi4EZZZNS0_26GeluBackwardCUDAKernelImplERNS_18TensorIteratorBaseENS0_8GeluTypeEENKUlvE0_clEvENKUlvE_clEvEUlddE_St5arrayIPcLm3EEEEviT0_T1_:
	.zero		560


//--------------------- .nv.constant0._ZN2at6native29vectorized_elementwise_kernelILi8EZZZNS0_26GeluBackwardCUDAKernelImplERNS_18TensorIteratorBaseENS0_8GeluTypeEENKUlvE0_clEvENKUlvE_clEvEUlddE_St5arrayIPcLm3EEEEviT0_T1_ --------------------------
	.section	.nv.constant0._ZN2at6native29vectorized_elementwise_kernelILi8EZZZNS0_26GeluBackwardCUDAKernelImplERNS_18TensorIteratorBaseENS0_8GeluTypeEENKUlvE0_clEvENKUlvE_clEvEUlddE_St5arrayIPcLm3EEEEviT0_T1_,"a",@progbits
	.sectionflags	@""
	.align	4
.nv.constant0._ZN2at6native29vectorized_elementwise_kernelILi8EZZZNS0_26GeluBackwardCUDAKernelImplERNS_18TensorIteratorBaseENS0_8GeluTypeEENKUlvE0_clEvENKUlvE_clEvEUlddE_St5arrayIPcLm3EEEEviT0_T1_:
	.zero		560


//--------------------- .nv.constant0._ZN2at6native18elementwise_kernelILi128ELi4EZNS0_15gpu_kernel_implIZZZNS0_26GeluBackwardCUDAKernelImplERNS_18TensorIteratorBaseENS0_8GeluTypeEENKUlvE_clEvENKUlvE2_clEvEUlN3c108BFloat16ES9_E_EEvS4_RKT_EUliE_EEviT1_ --------------------------
	.section	.nv.constant0._ZN2at6native18elementwise_kernelILi128ELi4EZNS0_15gpu_kernel_implIZZZNS0_26GeluBackwardCUDAKernelImplERNS_18TensorIteratorBaseENS0_8GeluTypeEENKUlvE_clEvENKUlvE2_clEvEUlN3c108BFloat16ES9_E_EEvS4_RKT_EUliE_EEviT1_,"a",@progbits
	.sectionflags	@""
	.align	4
.nv.constant0._ZN2at6native18elementwise_kernelILi128ELi4EZNS0_15gpu_kernel_implIZZZNS0_26GeluBackwardCUDAKernelImplERNS_18TensorIteratorBaseENS0_8GeluTypeEENKUlvE_clEvENKUlvE2_clEvEUlN3c108BFloat16ES9_E_EEvS4_RKT_EUliE_EEviT1_:
	.zero		1184


//--------------------- .nv.constant0._ZN2at6native27unrolled_elementwise_kernelIZZZNS0_26GeluBackwardCUDAKernelImplERNS_18TensorIteratorBaseENS0_8GeluTypeEENKUlvE_clEvENKUlvE2_clEvEUlN3c108BFloat16ES8_E_St5arrayIPcLm3EELi4E23TrivialOffsetCalculatorILi2EjESD_ILi1EjENS0_6memory12LoadWithCastILi2EEENSG_13StoreWithCastILi1EEEEEviT_T0_T2_T3_T4_T5_ --------------------------
	.section	.nv.constant0._ZN2at6native27unrolled_elementwise_kernelIZZZNS0_26GeluBackwardCUDAKernelImplERNS_18TensorIteratorBaseENS0_8GeluTypeEENKUlvE_clEvENKUlvE2_clEvEUlN3c108BFloat16ES8_E_St5arrayIPcLm3EELi4E23TrivialOffsetCalculatorILi2EjESD_ILi1EjENS0_6memory12LoadWithCastILi2EEENSG_13StoreWithCastILi1EEEEEviT_T0_T2_T3_T4_T5_,"a",@progbits
	.sectionflags	@""
	.align	4
.nv.constant0._ZN2at6native27unrolled_elementwise_kernelIZZZNS0_26GeluBackwardCUDAKernelImplERNS_18TensorIteratorBaseENS0_8GeluTypeEENKUlvE_clEvENKUlvE2_clEvEUlN3c108BFloat16ES8_E_St5arrayIPcLm3EELi4E23TrivialOffsetCalculatorILi2EjESD_ILi1EjENS0_6memory12LoadWithCastILi2EEENSG_13StoreWithCastILi1EEEEEviT_T0_T2_T3_T4_T5_:
	.zero		584


//--------------------- .nv.constant0._ZN2at6native18elementwise_kernelILi128ELi4EZNS0_22gpu_kernel_impl_nocastIZZZNS0_26GeluBackwardCUDAKernelImplERNS_18TensorIteratorBaseENS0_8GeluTypeEENKUlvE_clEvENKUlvE2_clEvEUlN3c108BFloat16ES9_E_EEvS4_RKT_EUliE_EEviT1_ --------------------------
	.section	.nv.constant0._ZN2at6native18elementwise_kernelILi128ELi4EZNS0_22gpu_kernel_impl_nocastIZZZNS0_26GeluBackwardCUDAKernelImplERNS_18TensorIteratorBaseENS0_8GeluTypeEENKUlvE_clEvENKUlvE2_clEvEUlN3c108BFloat16ES9_E_EEvS4_RKT_EUliE_EEviT1_,"a",@progbits
	.sectionflags	@""
	.align	4
.nv.constant0._ZN2at6native18elementwise_kernelILi128ELi4EZNS0_22gpu_kernel_impl_nocastIZZZNS0_26GeluBackwardCUDAKernelImplERNS_18TensorIteratorBaseENS0_8GeluTypeEENKUlvE_clEvENKUlvE2_clEvEUlN3c108BFloat16ES9_E_EEvS4_RKT_EUliE_EEviT1_:
	.zero		1184


//--------------------- .nv.constant0._ZN2at6native27unrolled_elementwise_kernelIZZZNS0_26GeluBackwardCUDAKernelImplERNS_18TensorIteratorBaseENS0_8GeluTypeEENKUlvE_clEvENKUlvE2_clEvEUlN3c108BFloat16ES8_E_St5arrayIPcLm3EELi4E23TrivialOffsetCalculatorILi2EjESD_ILi1EjENS0_6memory15LoadWithoutCastENSG_16StoreWithoutCastEEEviT_T0_T2_T3_T4_T5_ --------------------------
	.section	.nv.constant0._ZN2at6native27unrolled_elementwise_kernelIZZZNS0_26GeluBackwardCUDAKernelImplERNS_18TensorIteratorBaseENS0_8GeluTypeEENKUlvE_clEvENKUlvE2_clEvEUlN3c108BFloat16ES8_E_St5arrayIPcLm3EELi4E23TrivialOffsetCalculatorILi2EjESD_ILi1EjENS0_6memory15LoadWithoutCastENSG_16StoreWithoutCastEEEviT_T0_T2_T3_T4_T5_,"a",@progbits
	.sectionflags	@""
	.align	4
.nv.constant0._ZN2at6native27unrolled_elementwise_kernelIZZZNS0_26GeluBackwardCUDAKernelImplERNS_18TensorIteratorBaseENS0_8GeluTypeEENKUlvE_clEvENKUlvE2_clEvEUlN3c108BFloat16ES8_E_St5arrayIPcLm3EELi4E23TrivialOffsetCalculatorILi2EjESD_ILi1EjENS0_6memory15LoadWithoutCastENSG_16StoreWithoutCastEEEviT_T0_T2_T3_T4_T5_:
	.zero		564


//--------------------- .nv.constant0._ZN2at6native29vectorized_elementwise_kernelILi2EZZZNS0_26GeluBackwardCUDAKernelImplERNS_18TensorIteratorBaseENS0_8GeluTypeEENKUlvE_clEvENKUlvE2_clEvEUlN3c108BFloat16ES8_E_St5arrayIPcLm3EEEEviT0_T1_ --------------------------
	.section	.nv.constant0._ZN2at6native29vectorized_elementwise_kernelILi2EZZZNS0_26GeluBackwardCUDAKernelImplERNS_18TensorIteratorBaseENS0_8GeluTypeEENKUlvE_clEvENKUlvE2_clEvEUlN3c108BFloat16ES8_E_St5arrayIPcLm3EEEEviT0_T1_,"a",@progbits
	.sectionflags	@""
	.align	4
.nv.constant0._ZN2at6native29vectorized_elementwise_kernelILi2EZZZNS0_26GeluBackwardCUDAKernelImplERNS_18TensorIteratorBaseENS0_8GeluTypeEENKUlvE_clEvENKUlvE2_clEvEUlN3c108BFloat16ES8_E_St5arrayIPcLm3EEEEviT0_T1_:
	.zero		560


//--------------------- .nv.constant0._ZN2at6native29vectorized_elementwise_kernelILi4EZZZNS0_26GeluBackwardCUDAKernelImplERNS_18TensorIteratorBaseENS0_8GeluTypeEENKUlvE_clEvENKUlvE2_clEvEUlN3c108BFloat16ES8_E_St5arrayIPcLm3EEEEviT0_T1_ --------------------------
	.section	.nv.constant0._ZN2at6native29vectorized_elementwise_kernelILi4EZZZNS0_26GeluBackwardCUDAKernelImplERNS_18TensorIteratorBaseENS0_8GeluTypeEENKUlvE_clEvENKUlvE2_clEvEUlN3c108BFloat16ES8_E_St5arrayIPcLm3EEEEviT0_T1_,"a",@progbits
	.sectionflags	@""
	.align	4
.nv.constant0._ZN2at6native29vectorized_elementwise_kernelILi4EZZZNS0_26GeluBackwardCUDAKernelImplERNS_18TensorIteratorBaseENS0_8GeluTypeEENKUlvE_clEvENKUlvE2_clEvEUlN3c108BFloat16ES8_E_St5arrayIPcLm3EEEEviT0_T1_:
	.zero		560


//--------------------- .nv.constant0._ZN2at6native29vectorized_elementwise_kernelILi8EZZZNS0_26GeluBackwardCUDAKernelImplERNS_18TensorIteratorBaseENS0_8GeluTypeEENKUlvE_clEvENKUlvE2_clEvEUlN3c108BFloat16ES8_E_St5arrayIPcLm3EEEEviT0_T1_ --------------------------
	.section	.nv.constant0._ZN2at6native29vectorized_elementwise_kernelILi8EZZZNS0_26GeluBackwardCUDAKernelImplERNS_18TensorIteratorBaseENS0_8GeluTypeEENKUlvE_clEvENKUlvE2_clEvEUlN3c108BFloat16ES8_E_St5arrayIPcLm3EEEEviT0_T1_,"a",@progbits
	.sectionflags	@""
	.align	4
.nv.constant0._ZN2at6native29vectorized_elementwise_kernelILi8EZZZNS0_26GeluBackwardCUDAKernelImplERNS_18TensorIteratorBaseENS0_8GeluTypeEENKUlvE_clEvENKUlvE2_clEvEUlN3c108BFloat16ES8_E_St5arrayIPcLm3EEEEviT0_T1_:
	.zero		560


//--------------------- .nv.constant0._ZN2at6native18elementwise_kernelILi128ELi4EZNS0_15gpu_kernel_implIZZZNS0_26GeluBackwardCUDAKernelImplERNS_18TensorIteratorBaseENS0_8GeluTypeEENKUlvE_clEvENKUlvE1_clEvEUlN3c104HalfES9_E_EEvS4_RKT_EUliE_EEviT1_ --------------------------
	.section	.nv.constant0._ZN2at6native18elementwise_kernelILi128ELi4EZNS0_15gpu_kernel_implIZZZNS0_26GeluBackwardCUDAKernelImplERNS_18TensorIteratorBaseENS0_8GeluTypeEENKUlvE_clEvENKUlvE1_clEvEUlN3c104HalfES9_E_EEvS4_RKT_EUliE_EEviT1_,"a",@progbits
	.sectionflags	@""
	.align	4
.nv.constant0._ZN2at6native18elementwise_kernelILi128ELi4EZNS0_15gpu_kernel_implIZZZNS0_26GeluBackwardCUDAKernelImplERNS_18TensorIteratorBaseENS0_8GeluTypeEENKUlvE_clEvENKUlvE1_clEvEUlN3c104HalfES9_E_EEvS4_RKT_EUliE_EEviT1_:
	.zero		1184


//--------------------- .nv.constant0._ZN2at6native27unrolled_elementwise_kernelIZZZNS0_26GeluBackwardCUDAKernelImplERNS_18TensorIteratorBaseENS0_8GeluTypeEENKUlvE_clEvENKUlvE1_clEvEUlN3c104HalfES8_E_St5arrayIPcLm3EELi4E23TrivialOffsetCalculatorILi2EjESD_ILi1EjENS0_6memory12LoadWithCastILi2EEENSG_13StoreWithCastILi1EEEEEviT_T0_T2_T3_T4_T5_ --------------------------
	.section	.nv.constant0._ZN2at6native27unrolled_elementwise_kernelIZZZNS0_26GeluBackwardCUDAKernelImplERNS_18TensorIteratorBaseENS0_8GeluTypeEENKUlvE_clEvENKUlvE1_clEvEUlN3c104HalfES8_E_St5arrayIPcLm3EELi4E23TrivialOffsetCalculatorILi2EjESD_ILi1EjENS0_6memory12LoadWithCastILi2EEENSG_13StoreWithCastILi1EEEEEviT_T0_T2_T3_T4_T5_,"a",@progbits
	.sectionflags	@""
	.align	4
.nv.constant0._ZN2at6native27unrolled_elementwise_kernelIZZZNS0_26GeluBackwardCUDAKernelImplERNS_18TensorIteratorBaseENS0_8GeluTypeEENKUlvE_clEvENKUlvE1_clEvEUlN3c104HalfES8_E_St5arrayIPcLm3EELi4E23TrivialOffsetCalculatorILi2EjESD_ILi1EjENS0_6memory12LoadWithCastILi2EEENSG_13StoreWithCastILi1EEEEEviT_T0_T2_T3_T4_T5_:
	.zero		584


//--------------------- .nv.constant0._ZN2at6native18elementwise_kernelILi128ELi4EZNS0_22gpu_kernel_impl_nocastIZZZNS0_26GeluBackwardCUDAKernelImplERNS_18TensorIteratorBaseENS0_8GeluTypeEENKUlvE_clEvENKUlvE1_clEvEUlN3c104HalfES9_E_EEvS4_RKT_EUliE_EEviT1_ --------------------------
	.section	.nv.constant0._ZN2at6native18elementwise_kernelILi128ELi4EZNS0_22gpu_kernel_impl_nocastIZZZNS0_26GeluBackwardCUDAKernelImplERNS_18TensorIteratorBaseENS0_8GeluTypeEENKUlvE_clEvENKUlvE1_clEvEUlN3c104HalfES9_E_EEvS4_RKT_EUliE_EEviT1_,"a",@progbits
	.sectionflags	@""
	.align	4
.nv.constant0._ZN2at6native18elementwise_kernelILi128ELi4EZNS0_22gpu_kernel_impl_nocastIZZZNS0_26GeluBackwardCUDAKernelImplERNS_18TensorIteratorBaseENS0_8GeluTypeEENKUlvE_clEvENKUlvE1_clEvEUlN3c104HalfES9_E_EEvS4_RKT_EUliE_EEviT1_:
	.zero		1184


//--------------------- .nv.constant0._ZN2at6native27unrolled_elementwise_kernelIZZZNS0_26GeluBackwardCUDAKernelImplERNS_18TensorIteratorBaseENS0_8GeluTypeEENKUlvE_clEvENKUlvE1_clEvEUlN3c104HalfES8_E_St5arrayIPcLm3EELi4E23TrivialOffsetCalculatorILi2EjESD_ILi1EjENS0_6memory15LoadWithoutCastENSG_16StoreWithoutCastEEEviT_T0_T2_T3_T4_T5_ --------------------------
	.section	.nv.constant0._ZN2at6native27unrolled_elementwise_kernelIZZZNS0_26GeluBackwardCUDAKernelImplERNS_18TensorIteratorBaseENS0_8GeluTypeEENKUlvE_clEvENKUlvE1_clEvEUlN3c104HalfES8_E_St5arrayIPcLm3EELi4E23TrivialOffsetCalculatorILi2EjESD_ILi1EjENS0_6memory15LoadWithoutCastENSG_16StoreWithoutCastEEEviT_T0_T2_T3_T4_T5_,"a",@progbits
	.sectionflags	@""
	.align	4
.nv.constant0._ZN2at6native27unrolled_elementwise_kernelIZZZNS0_26GeluBackwardCUDAKernelImplERNS_18TensorIteratorBaseENS0_8GeluTypeEENKUlvE_clEvENKUlvE1_clEvEUlN3c104HalfES8_E_St5arrayIPcLm3EELi4E23TrivialOffsetCalculatorILi2EjESD_ILi1EjENS0_6memory15LoadWithoutCastENSG_16StoreWithoutCastEEEviT_T0_T2_T3_T4_T5_:
	.zero		564


//--------------------- .nv.constant0._ZN2at6native29vectorized_elementwise_kernelILi2EZZZNS0_26GeluBackwardCUDAKernelImplERNS_18TensorIteratorBaseENS0_8GeluTypeEENKUlvE_clEvENKUlvE1_clEvEUlN3c104HalfES8_E_St5arrayIPcLm3EEEEviT0_T1_ --------------------------
	.section	.nv.constant0._ZN2at6native29vectorized_elementwise_kernelILi2EZZZNS0_26GeluBackwardCUDAKernelImplERNS_18TensorIteratorBaseENS0_8GeluTypeEENKUlvE_clEvENKUlvE1_clEvEUlN3c104HalfES8_E_St5arrayIPcLm3EEEEviT0_T1_,"a",@progbits
	.sectionflags	@""
	.align	4
.nv.constant0._ZN2at6native29vectorized_elementwise_kernelILi2EZZZNS0_26GeluBackwardCUDAKernelImplERNS_18TensorIteratorBaseENS0_8GeluTypeEENKUlvE_clEvENKUlvE1_clEvEUlN3c104HalfES8_E_St5arrayIPcLm3EEEEviT0_T1_:
	.zero		560


//--------------------- .nv.constant0._ZN2at6native29vectorized_elementwise_kernelILi4EZZZNS0_26GeluBackwardCUDAKernelImplERNS_18TensorIteratorBaseENS0_8GeluTypeEENKUlvE_clEvENKUlvE1_clEvEUlN3c104HalfES8_E_St5arrayIPcLm3EEEEviT0_T1_ --------------------------
	.section	.nv.constant0._ZN2at6native29vectorized_elementwise_kernelILi4EZZZNS0_26GeluBackwardCUDAKernelImplERNS_18TensorIteratorBaseENS0_8GeluTypeEENKUlvE_clEvENKUlvE1_clEvEUlN3c104HalfES8_E_St5arrayIPcLm3EEEEviT0_T1_,"a",@progbits
	.sectionflags	@""
	.align	4
.nv.constant0._ZN2at6native29vectorized_elementwise_kernelILi4EZZZNS0_26GeluBackwardCUDAKernelImplERNS_18TensorIteratorBaseENS0_8GeluTypeEENKUlvE_clEvENKUlvE1_clEvEUlN3c104HalfES8_E_St5arrayIPcLm3EEEEviT0_T1_:
	.zero		560


//--------------------- .nv.constant0._ZN2at6native29vectorized_elementwise_kernelILi8EZZZNS0_26GeluBackwardCUDAKernelImplERNS_18TensorIteratorBaseENS0_8GeluTypeEENKUlvE_clEvENKUlvE1_clEvEUlN3c104HalfES8_E_St5arrayIPcLm3EEEEviT0_T1_ --------------------------
	.section	.nv.constant0._ZN2at6native29vectorized_elementwise_kernelILi8EZZZNS0_26GeluBackwardCUDAKernelImplERNS_18TensorIteratorBaseENS0_8GeluTypeEENKUlvE_clEvENKUlvE1_clEvEUlN3c104HalfES8_E_St5arrayIPcLm3EEEEviT0_T1_,"a",@progbits
	.sectionflags	@""
	.align	4
.nv.constant0._ZN2at6native29vectorized_elementwise_kernelILi8EZZZNS0_26GeluBackwardCUDAKernelImplERNS_18TensorIteratorBaseENS0_8GeluTypeEENKUlvE_clEvENKUlvE1_clEvEUlN3c104HalfES8_E_St5arrayIPcLm3EEEEviT0_T1_:
	.zero		560


//--------------------- .nv.constant0._ZN2at6native18elementwise_kernelILi128ELi4EZNS0_15gpu_kernel_implIZZZNS0_26GeluBackwardCUDAKernelImplERNS_18TensorIteratorBaseENS0_8GeluTypeEENKUlvE_clEvENKUlvE0_clEvEUlffE_EEvS4_RKT_EUliE_EEviT1_ --------------------------
	.section	.nv.constant0._ZN2at6native18elementwise_kernelILi128ELi4EZNS0_15gpu_kernel_implIZZZNS0_26GeluBackwardCUDAKernelImplERNS_18TensorIteratorBaseENS0_8GeluTypeEENKUlvE_clEvENKUlvE0_clEvEUlffE_EEvS4_RKT_EUliE_EEviT1_,"a",@progbits
	.sectionflags	@""
	.align	4
.nv.constant0._ZN2at6native18elementwise_kernelILi128ELi4EZNS0_15gpu_kernel_implIZZZNS0_26GeluBackwardCUDAKernelImplERNS_18TensorIteratorBaseENS0_8GeluTypeEENKUlvE_clEvENKUlvE0_clEvEUlffE_EEvS4_RKT_EUliE_EEviT1_:
	.zero		1184


//--------------------- .nv.constant0._ZN2at6native27unrolled_elementwise_kernelIZZZNS0_26GeluBackwardCUDAKernelImplERNS_18TensorIteratorBaseENS0_8GeluTypeEENKUlvE_clEvENKUlvE0_clEvEUlffE_St5arrayIPcLm3EELi4E23TrivialOffsetCalculatorILi2EjESB_ILi1EjENS0_6memory12LoadWithCastILi2EEENSE_13StoreWithCastILi1EEEEEviT_T0_T2_T3_T4_T5_ --------------------------
	.section	.nv.constant0._ZN2at6native27unrolled_elementwise_kernelIZZZNS0_26GeluBackwardCUDAKernelImplERNS_18TensorIteratorBaseENS0_8GeluTypeEENKUlvE_clEvENKUlvE0_clEvEUlffE_St5arrayIPcLm3EELi4E23TrivialOffsetCalculatorILi2EjESB_ILi1EjENS0_6memory12LoadWithCastILi2EEENSE_13StoreWithCastILi1EEEEEviT_T0_T2_T3_T4_T5_,"a",@progbits
	.sectionflags	@""
	.align	4
.nv.constant0._ZN2at6native27unrolled_elementwise_kernelIZZZNS0_26GeluBackwardCUDAKernelImplERNS_18TensorIteratorBaseENS0_8GeluTypeEENKUlvE_clEvENKUlvE0_clEvEUlffE_St5arrayIPcLm3EELi4E23TrivialOffsetCalculatorILi2EjESB_ILi1EjENS0_6memory12LoadWithCastILi2EEENSE_13StoreWithCastILi1EEEEEviT_T0_T2_T3_T4_T5_:
	.zero		584


//--------------------- .nv.constant0._ZN2at6native18elementwise_kernelILi128ELi2EZNS0_22gpu_kernel_impl_nocastIZZZNS0_26GeluBackwardCUDAKernelImplERNS_18TensorIteratorBaseENS0_8GeluTypeEENKUlvE_clEvENKUlvE0_clEvEUlffE_EEvS4_RKT_EUliE_EEviT1_ --------------------------
	.section	.nv.constant0._ZN2at6native18elementwise_kernelILi128ELi2EZNS0_22gpu_kernel_impl_nocastIZZZNS0_26GeluBackwardCUDAKernelImplERNS_18TensorIteratorBaseENS0_8GeluTypeEENKUlvE_clEvENKUlvE0_clEvEUlffE_EEvS4_RKT_EUliE_EEviT1_,"a",@progbits
	.sectionflags	@""
	.align	4
.nv.constant0._ZN2at6native18elementwise_kernelILi128ELi2EZNS0_22gpu_kernel_impl_nocastIZZZNS0_26GeluBackwardCUDAKernelImplERNS_18TensorIteratorBaseENS0_8GeluTypeEENKUlvE_clEvENKUlvE0_clEvEUlffE_EEvS4_RKT_EUliE_EEviT1_:
	.zero		1184


//--------------------- .nv.constant0._ZN2at6native27unrolled_elementwise_kernelIZZZNS0_26GeluBackwardCUDAKernelImplERNS_18TensorIteratorBaseENS0_8GeluTypeEENKUlvE_clEvENKUlvE0_clEvEUlffE_St5arrayIPcLm3EELi4E23TrivialOffsetCalculatorILi2EjESB_ILi1EjENS0_6memory15LoadWithoutCastENSE_16StoreWithoutCastEEEviT_T0_T2_T3_T4_T5_ --------------------------
	.section	.nv.constant0._ZN2at6native27unrolled_elementwise_kernelIZZZNS0_26GeluBackwardCUDAKernelImplERNS_18TensorIteratorBaseENS0_8GeluTypeEENKUlvE_clEvENKUlvE0_clEvEUlffE_St5arrayIPcLm3EELi4E23TrivialOffsetCalculatorILi2EjESB_ILi1EjENS0_6memory15LoadWithoutCastENSE_16StoreWithoutCastEEEviT_T0_T2_T3_T4_T5_,"a",@progbits
	.sectionflags	@""
	.align	4
.nv.constant0._ZN2at6native27unrolled_elementwise_kernelIZZZNS0_26GeluBackwardCUDAKernelImplERNS_18TensorIteratorBaseENS0_8GeluTypeEENKUlvE_clEvENKUlvE0_clEvEUlffE_St5arrayIPcLm3EELi4E23TrivialOffsetCalculatorILi2EjESB_ILi1EjENS0_6memory15LoadWithoutCastENSE_16StoreWithoutCastEEEviT_T0_T2_T3_T4_T5_:
	.zero		564


//--------------------- .nv.constant0._ZN2at6native29vectorized_elementwise_kernelILi2EZZZNS0_26GeluBackwardCUDAKernelImplERNS_18TensorIteratorBaseENS0_8GeluTypeEENKUlvE_clEvENKUlvE0_clEvEUlffE_St5arrayIPcLm3EEEEviT0_T1_ --------------------------
	.section	.nv.constant0._ZN2at6native29vectorized_elementwise_kernelILi2EZZZNS0_26GeluBackwardCUDAKernelImplERNS_18TensorIteratorBaseENS0_8GeluTypeEENKUlvE_clEvENKUlvE0_clEvEUlffE_St5arrayIPcLm3EEEEviT0_T1_,"a",@progbits
	.sectionflags	@""
	.align	4
.nv.constant0._ZN2at6native29vectorized_elementwise_kernelILi2EZZZNS0_26GeluBackwardCUDAKernelImplERNS_18TensorIteratorBaseENS0_8GeluTypeEENKUlvE_clEvENKUlvE0_clEvEUlffE_St5arrayIPcLm3EEEEviT0_T1_:
	.zero		560


//--------------------- .nv.constant0._ZN2at6native29vectorized_elementwise_kernelILi4EZZZNS0_26GeluBackwardCUDAKernelImplERNS_18TensorIteratorBaseENS0_8GeluTypeEENKUlvE_clEvENKUlvE0_clEvEUlffE_St5arrayIPcLm3EEEEviT0_T1_ --------------------------
	.section	.nv.constant0._ZN2at6native29vectorized_elementwise_kernelILi4EZZZNS0_26GeluBackwardCUDAKernelImplERNS_18TensorIteratorBaseENS0_8GeluTypeEENKUlvE_clEvENKUlvE0_clEvEUlffE_St5arrayIPcLm3EEEEviT0_T1_,"a",@progbits
	.sectionflags	@""
	.align	4
.nv.constant0._ZN2at6native29vectorized_elementwise_kernelILi4EZZZNS0_26GeluBackwardCUDAKernelImplERNS_18TensorIteratorBaseENS0_8GeluTypeEENKUlvE_clEvENKUlvE0_clEvEUlffE_St5arrayIPcLm3EEEEviT0_T1_:
	.zero		560


//--------------------- .nv.constant0._ZN2at6native29vectorized_elementwise_kernelILi8EZZZNS0_26GeluBackwardCUDAKernelImplERNS_18TensorIteratorBaseENS0_8GeluTypeEENKUlvE_clEvENKUlvE0_clEvEUlffE_St5arrayIPcLm3EEEEviT0_T1_ --------------------------
	.section	.nv.constant0._ZN2at6native29vectorized_elementwise_kernelILi8EZZZNS0_26GeluBackwardCUDAKernelImplERNS_18TensorIteratorBaseENS0_8GeluTypeEENKUlvE_clEvENKUlvE0_clEvEUlffE_St5arrayIPcLm3EEEEviT0_T1_,"a",@progbits
	.sectionflags	@""
	.align	4
.nv.constant0._ZN2at6native29vectorized_elementwise_kernelILi8EZZZNS0_26GeluBackwardCUDAKernelImplERNS_18TensorIteratorBaseENS0_8GeluTypeEENKUlvE_clEvENKUlvE0_clEvEUlffE_St5arrayIPcLm3EEEEviT0_T1_:
	.zero		560


//--------------------- .nv.constant0._ZN2at6native18elementwise_kernelILi128ELi4EZNS0_15gpu_kernel_implIZZZNS0_26GeluBackwardCUDAKernelImplERNS_18TensorIteratorBaseENS0_8GeluTypeEENKUlvE_clEvENKUlvE_clEvEUlddE_EEvS4_RKT_EUliE_EEviT1_ --------------------------
	.section	.nv.constant0._ZN2at6native18elementwise_kernelILi128ELi4EZNS0_15gpu_kernel_implIZZZNS0_26GeluBackwardCUDAKernelImplERNS_18TensorIteratorBaseENS0_8GeluTypeEENKUlvE_clEvENKUlvE_clEvEUlddE_EEvS4_RKT_EUliE_EEviT1_,"a",@progbits
	.sectionflags	@""
	.align	4
.nv.constant0._ZN2at6native18elementwise_kernelILi128ELi4EZNS0_15gpu_kernel_implIZZZNS0_26GeluBackwardCUDAKernelImplERNS_18TensorIteratorBaseENS0_8GeluTypeEENKUlvE_clEvENKUlvE_clEvEUlddE_EEvS4_RKT_EUliE_EEviT1_:
	.zero		1184


//--------------------- .nv.constant0._ZN2at6native27unrolled_elementwise_kernelIZZZNS0_26GeluBackwardCUDAKernelImplERNS_18TensorIteratorBaseENS0_8GeluTypeEENKUlvE_clEvENKUlvE_clEvEUlddE_St5arrayIPcLm3EELi4E23TrivialOffsetCalculatorILi2EjESB_ILi1EjENS0_6memory12LoadWithCastILi2EEENSE_13StoreWithCastILi1EEEEEviT_T0_T2_T3_T4_T5_ --------------------------
	.section	.nv.constant0._ZN2at6native27unrolled_elementwise_kernelIZZZNS0_26GeluBackwardCUDAKernelImplERNS_18TensorIteratorBaseENS0_8GeluTypeEENKUlvE_clEvENKUlvE_clEvEUlddE_St5arrayIPcLm3EELi4E23TrivialOffsetCalculatorILi2EjESB_ILi1EjENS0_6memory12LoadWithCastILi2EEENSE_13StoreWithCastILi1EEEEEviT_T0_T2_T3_T4_T5_,"a",@progbits
	.sectionflags	@""
	.align	4
.nv.constant0._ZN2at6native27unrolled_elementwise_kernelIZZZNS0_26GeluBackwardCUDAKernelImplERNS_18TensorIteratorBaseENS0_8GeluTypeEENKUlvE_clEvENKUlvE_clEvEUlddE_St5arrayIPcLm3EELi4E23TrivialOffsetCalculatorILi2EjESB_ILi1EjENS0_6memory12LoadWithCastILi2EEENSE_13StoreWithCastILi1EEEEEviT_T0_T2_T3_T4_T5_:
	.zero		584


//--------------------- .nv.constant0._ZN2at6native18elementwise_kernelILi128ELi2EZNS0_22gpu_kernel_impl_nocastIZZZNS0_26GeluBackwardCUDAKernelImplERNS_18TensorIteratorBaseENS0_8GeluTypeEENKUlvE_clEvENKUlvE_clEvEUlddE_EEvS4_RKT_EUliE_EEviT1_ --------------------------
	.section	.nv.constant0._ZN2at6native18elementwise_kernelILi128ELi2EZNS0_22gpu_kernel_impl_nocastIZZZNS0_26GeluBackwardCUDAKernelImplERNS_18TensorIteratorBaseENS0_8GeluTypeEENKUlvE_clEvENKUlvE_clEvEUlddE_EEvS4_RKT_EUliE_EEviT1_,"a",@progbits
	.sectionflags	@""
	.align	4
.nv.constant0._ZN2at6native18elementwise_kernelILi128ELi2EZNS0_22gpu_kernel_impl_nocastIZZZNS0_26GeluBackwardCUDAKernelImplERNS_18TensorIteratorBaseENS0_8GeluTypeEENKUlvE_clEvENKUlvE_clEvEUlddE_EEvS4_RKT_EUliE_EEviT1_:
	.zero		1184


//--------------------- .nv.constant0._ZN2at6native27unrolled_elementwise_kernelIZZZNS0_26GeluBackwardCUDAKernelImplERNS_18TensorIteratorBaseENS0_8GeluTypeEENKUlvE_clEvENKUlvE_clEvEUlddE_St5arrayIPcLm3EELi4E23TrivialOffsetCalculatorILi2EjESB_ILi1EjENS0_6memory15LoadWithoutCastENSE_16StoreWithoutCastEEEviT_T0_T2_T3_T4_T5_ --------------------------
	.section	.nv.constant0._ZN2at6native27unrolled_elementwise_kernelIZZZNS0_26GeluBackwardCUDAKernelImplERNS_18TensorIteratorBaseENS0_8GeluTypeEENKUlvE_clEvENKUlvE_clEvEUlddE_St5arrayIPcLm3EELi4E23TrivialOffsetCalculatorILi2EjESB_ILi1EjENS0_6memory15LoadWithoutCastENSE_16StoreWithoutCastEEEviT_T0_T2_T3_T4_T5_,"a",@progbits
	.sectionflags	@""
	.align	4
.nv.constant0._ZN2at6native27unrolled_elementwise_kernelIZZZNS0_26GeluBackwardCUDAKernelImplERNS_18TensorIteratorBaseENS0_8GeluTypeEENKUlvE_clEvENKUlvE_clEvEUlddE_St5arrayIPcLm3EELi4E23TrivialOffsetCalculatorILi2EjESB_ILi1EjENS0_6memory15LoadWithoutCastENSE_16StoreWithoutCastEEEviT_T0_T2_T3_T4_T5_:
	.zero		564


//--------------------- .nv.constant0._ZN2at6native29vectorized_elementwise_kernelILi2EZZZNS0_26GeluBackwardCUDAKernelImplERNS_18TensorIteratorBaseENS0_8GeluTypeEENKUlvE_clEvENKUlvE_clEvEUlddE_St5arrayIPcLm3EEEEviT0_T1_ --------------------------
	.section	.nv.constant0._ZN2at6native29vectorized_elementwise_kernelILi2EZZZNS0_26GeluBackwardCUDAKernelImplERNS_18TensorIteratorBaseENS0_8GeluTypeEENKUlvE_clEvENKUlvE_clEvEUlddE_St5arrayIPcLm3EEEEviT0_T1_,"a",@progbits
	.sectionflags	@""
	.align	4
.nv.constant0._ZN2at6native29vectorized_elementwise_kernelILi2EZZZNS0_26GeluBackwardCUDAKernelImplERNS_18TensorIteratorBaseENS0_8GeluTypeEENKUlvE_clEvENKUlvE_clEvEUlddE_St5arrayIPcLm3EEEEviT0_T1_:
	.zero		560


//--------------------- .nv.constant0._ZN2at6native29vectorized_elementwise_kernelILi4EZZZNS0_26GeluBackwardCUDAKernelImplERNS_18TensorIteratorBaseENS0_8GeluTypeEENKUlvE_clEvENKUlvE_clEvEUlddE_St5arrayIPcLm3EEEEviT0_T1_ --------------------------
	.section	.nv.constant0._ZN2at6native29vectorized_elementwise_kernelILi4EZZZNS0_26GeluBackwardCUDAKernelImplERNS_18TensorIteratorBaseENS0_8GeluTypeEENKUlvE_clEvENKUlvE_clEvEUlddE_St5arrayIPcLm3EEEEviT0_T1_,"a",@progbits
	.sectionflags	@""
	.align	4
.nv.constant0._ZN2at6native29vectorized_elementwise_kernelILi4EZZZNS0_26GeluBackwardCUDAKernelImplERNS_18TensorIteratorBaseENS0_8GeluTypeEENKUlvE_clEvENKUlvE_clEvEUlddE_St5arrayIPcLm3EEEEviT0_T1_:
	.zero		560


//--------------------- .nv.constant0._ZN2at6native29vectorized_elementwise_kernelILi8EZZZNS0_26GeluBackwardCUDAKernelImplERNS_18TensorIteratorBaseENS0_8GeluTypeEENKUlvE_clEvENKUlvE_clEvEUlddE_St5arrayIPcLm3EEEEviT0_T1_ --------------------------
	.section	.nv.constant0._ZN2at6native29vectorized_elementwise_kernelILi8EZZZNS0_26GeluBackwardCUDAKernelImplERNS_18TensorIteratorBaseENS0_8GeluTypeEENKUlvE_clEvENKUlvE_clEvEUlddE_St5arrayIPcLm3EEEEviT0_T1_,"a",@progbits
	.sectionflags	@""
	.align	4
.nv.constant0._ZN2at6native29vectorized_elementwise_kernelILi8EZZZNS0_26GeluBackwardCUDAKernelImplERNS_18TensorIteratorBaseENS0_8GeluTypeEENKUlvE_clEvENKUlvE_clEvEUlddE_St5arrayIPcLm3EEEEviT0_T1_:
	.zero		560


//--------------------- .nv.constant0._ZN2at6native18elementwise_kernelILi128ELi4EZNS0_15gpu_kernel_implIZZZNS0_18GeluCUDAKernelImplERNS_18TensorIteratorBaseENS0_8GeluTypeEENKUlvE0_clEvENKUlvE2_clEvEUlN3c108BFloat16EE_EEvS4_RKT_EUliE_EEviT1_ --------------------------
	.section	.nv.constant0._ZN2at6native18elementwise_kernelILi128ELi4EZNS0_15gpu_kernel_implIZZZNS0_18GeluCUDAKernelImplERNS_18TensorIteratorBaseENS0_8GeluTypeEENKUlvE0_clEvENKUlvE2_clEvEUlN3c108BFloat16EE_EEvS4_RKT_EUliE_EEviT1_,"a",@progbits
	.sectionflags	@""
	.align	4
.nv.constant0._ZN2at6native18elementwise_kernelILi128ELi4EZNS0_15gpu_kernel_implIZZZNS0_18GeluCUDAKernelImplERNS_18TensorIteratorBaseENS0_8GeluTypeEENKUlvE0_clEvENKUlvE2_clEvEUlN3c108BFloat16EE_EEvS4_RKT_EUliE_EEviT1_:
	.zero		1072


//--------------------- .nv.constant0._ZN2at6native27unrolled_elementwise_kernelIZZZNS0_18GeluCUDAKernelImplERNS_18TensorIteratorBaseENS0_8GeluTypeEENKUlvE0_clEvENKUlvE2_clEvEUlN3c108BFloat16EE_St5arrayIPcLm2EELi4E23TrivialOffsetCalculatorILi1EjESE_NS0_6memory12LoadWithCastILi1EEENSF_13StoreWithCastILi1EEEEEviT_T0_T2_T3_T4_T5_ --------------------------
	.section	.nv.constant0._ZN2at6native27unrolled_elementwise_kernelIZZZNS0_18GeluCUDAKernelImplERNS_18TensorIteratorBaseENS0_8GeluTypeEENKUlvE0_clEvENKUlvE2_clEvEUlN3c108BFloat16EE_St5arrayIPcLm2EELi4E23TrivialOffsetCalculatorILi1EjESE_NS0_6memory12LoadWithCastILi1EEENSF_13StoreWithCastILi1EEEEEviT_T0_T2_T3_T4_T5_,"a",@progbits
	.sectionflags	@""
	.align	4
.nv.constant0._ZN2at6native27unrolled_elementwise_kernelIZZZNS0_18GeluCUDAKernelImplERNS_18TensorIteratorBaseENS0_8GeluTypeEENKUlvE0_clEvENKUlvE2_clEvEUlN3c108BFloat16EE_St5arrayIPcLm2EELi4E23TrivialOffsetCalculatorILi1EjESE_NS0_6memory12LoadWithCastILi1EEENSF_13StoreWithCastILi1EEEEEviT_T0_T2_T3_T4_T5_:
	.zero		572


//--------------------- .nv.constant0._ZN2at6native18elementwise_kernelILi128ELi4EZNS0_22gpu_kernel_impl_nocastIZZZNS0_18GeluCUDAKernelImplERNS_18TensorIteratorBaseENS0_8GeluTypeEENKUlvE0_clEvENKUlvE2_clEvEUlN3c108BFloat16EE_EEvS4_RKT_EUliE_EEviT1_ --------------------------
	.section	.nv.constant0._ZN2at6native18elementwise_kernelILi128ELi4EZNS0_22gpu_kernel_impl_nocastIZZZNS0_18GeluCUDAKernelImplERNS_18TensorIteratorBaseENS0_8GeluTypeEENKUlvE0_clEvENKUlvE2_clEvEUlN3c108BFloat16EE_EEvS4_RKT_EUliE_EEviT1_,"a",@progbits
	.sectionflags	@""
	.align	4
.nv.constant0._ZN2at6native18elementwise_kernelILi128ELi4EZNS0_22gpu_kernel_impl_nocastIZZZNS0_18GeluCUDAKernelImplERNS_18TensorIteratorBaseENS0_8GeluTypeEENKUlvE0_clEvENKUlvE2_clEvEUlN3c108BFloat16EE_EEvS4_RKT_EUliE_EEviT1_:
	.zero		1072


//--------------------- .nv.constant0._ZN2at6native27unrolled_elementwise_kernelIZZZNS0_18GeluCUDAKernelImplERNS_18TensorIteratorBaseENS0_8GeluTypeEENKUlvE0_clEvENKUlvE2_clEvEUlN3c108BFloat16EE_St5arrayIPcLm2EELi4E23TrivialOffsetCalculatorILi1EjESE_NS0_6memory15LoadWithoutCastENSF_16StoreWithoutCastEEEviT_T0_T2_T3_T4_T5_ --------------------------
	.section	.nv.constant0._ZN2at6native27unrolled_elementwise_kernelIZZZNS0_18GeluCUDAKernelImplERNS_18TensorIteratorBaseENS0_8GeluTypeEENKUlvE0_clEvENKUlvE2_clEvEUlN3c108BFloat16EE_St5arrayIPcLm2EELi4E23TrivialOffsetCalculatorILi1EjESE_NS0_6memory15LoadWithoutCastENSF_16StoreWithoutCastEEEviT_T0_T2_T3_T4_T5_,"a",@progbits
	.sectionflags	@""
	.align	4
.nv.constant0._ZN2at6native27unrolled_elementwise_kernelIZZZNS0_18GeluCUDAKernelImplERNS_18TensorIteratorBaseENS0_8GeluTypeEENKUlvE0_clEvENKUlvE2_clEvEUlN3c108BFloat16EE_St5arrayIPcLm2EELi4E23TrivialOffsetCalculatorILi1EjESE_NS0_6memory15LoadWithoutCastENSF_16StoreWithoutCastEEEviT_T0_T2_T3_T4_T5_:
	.zero		556


//--------------------- .nv.constant0._ZN2at6native29vectorized_elementwise_kernelILi2EZZZNS0_18GeluCUDAKernelImplERNS_18TensorIteratorBaseENS0_8GeluTypeEENKUlvE0_clEvENKUlvE2_clEvEUlN3c108BFloat16EE_St5arrayIPcLm2EEEEviT0_T1_ --------------------------
	.section	.nv.constant0._ZN2at6native29vectorized_elementwise_kernelILi2EZZZNS0_18GeluCUDAKernelImplERNS_18TensorIteratorBaseENS0_8GeluTypeEENKUlvE0_clEvENKUlvE2_clEvEUlN3c108BFloat16EE_St5arrayIPcLm2EEEEviT0_T1_,"a",@progbits
	.sectionflags	@""
	.align	4
.nv.constant0._ZN2at6native29vectorized_elementwise_kernelILi2EZZZNS0_18GeluCUDAKernelImplERNS_18TensorIteratorBaseENS0_8GeluTypeEENKUlvE0_clEvENKUlvE2_clEvEUlN3c108BFloat16EE_St5arrayIPcLm2EEEEviT0_T1_:
	.zero		552


//--------------------- .nv.constant0._ZN2at6native29vectorized_elementwise_kernelILi4EZZZNS0_18GeluCUDAKernelImplERNS_18TensorIteratorBaseENS0_8GeluTypeEENKUlvE0_clEvENKUlvE2_clEvEUlN3c108BFloat16EE_St5arrayIPcLm2EEEEviT0_T1_ --------------------------
	.section	.nv.constant0._ZN2at6native29vectorized_elementwise_kernelILi4EZZZNS0_18GeluCUDAKernelImplERNS_18TensorIteratorBaseENS0_8GeluTypeEENKUlvE0_clEvENKUlvE2_clEvEUlN3c108BFloat16EE_St5arrayIPcLm2EEEEviT0_T1_,"a",@progbits
	.sectionflags	@""
	.align	4
.nv.constant0._ZN2at6native29vectorized_elementwise_kernelILi4EZZZNS0_18GeluCUDAKernelImplERNS_18TensorIteratorBaseENS0_8GeluTypeEENKUlvE0_clEvENKUlvE2_clEvEUlN3c108BFloat16EE_St5arrayIPcLm2EEEEviT0_T1_:
	.zero		552


//--------------------- .nv.constant0._ZN2at6native29vectorized_elementwise_kernelILi8EZZZNS0_18GeluCUDAKernelImplERNS_18TensorIteratorBaseENS0_8GeluTypeEENKUlvE0_clEvENKUlvE2_clEvEUlN3c108BFloat16EE_St5arrayIPcLm2EEEEviT0_T1_ --------------------------
	.section	.nv.constant0._ZN2at6native29vectorized_elementwise_kernelILi8EZZZNS0_18GeluCUDAKernelImplERNS_18TensorIteratorBaseENS0_8GeluTypeEENKUlvE0_clEvENKUlvE2_clEvEUlN3c108BFloat16EE_St5arrayIPcLm2EEEEviT0_T1_,"a",@progbits
	.sectionflags	@""
	.align	4
.nv.constant0._ZN2at6native29vectorized_elementwise_kernelILi8EZZZNS0_18GeluCUDAKernelImplERNS_18TensorIteratorBaseENS0_8GeluTypeEENKUlvE0_clEvENKUlvE2_clEvEUlN3c108BFloat16EE_St5arrayIPcLm2EEEEviT0_T1_:
	.zero		552


//--------------------- .nv.constant0._ZN2at6native18elementwise_kernelILi128ELi4EZNS0_15gpu_kernel_implIZZZNS0_18GeluCUDAKernelImplERNS_18TensorIteratorBaseENS0_8GeluTypeEENKUlvE0_clEvENKUlvE1_clEvEUlN3c104HalfEE_EEvS4_RKT_EUliE_EEviT1_ --------------------------
	.section	.nv.constant0._ZN2at6native18elementwise_kernelILi128ELi4EZNS0_15gpu_kernel_implIZZZNS0_18GeluCUDAKernelImplERNS_18TensorIteratorBaseENS0_8GeluTypeEENKUlvE0_clEvENKUlvE1_clEvEUlN3c104HalfEE_EEvS4_RKT_EUliE_EEviT1_,"a",@progbits
	.sectionflags	@""
	.align	4
.nv.constant0._ZN2at6native18elementwise_kernelILi128ELi4EZNS0_15gpu_kernel_implIZZZNS0_18GeluCUDAKernelImplERNS_18TensorIteratorBaseENS0_8GeluTypeEENKUlvE0_clEvENKUlvE1_clEvEUlN3c104HalfEE_EEvS4_RKT_EUliE_EEviT1_:
	.zero		1072


//--------------------- .nv.constant0._ZN2at6native27unrolled_elementwise_kernelIZZZNS0_18GeluCUDAKernelImplERNS_18TensorIteratorBaseENS0_8GeluTypeEENKUlvE0_clEvENKUlvE1_clEvEUlN3c104HalfEE_St5arrayIPcLm2EELi4E23TrivialOffsetCalculatorILi1EjESE_NS0_6memory12LoadWithCastILi1EEENSF_13StoreWithCastILi1EEEEEviT_T0_T2_T3_T4_T5_ --------------------------
	.section	.nv.constant0._ZN2at6native27unrolled_elementwise_kernelIZZZNS0_18GeluCUDAKernelImplERNS_18TensorIteratorBaseENS0_8GeluTypeEENKUlvE0_clEvENKUlvE1_clEvEUlN3c104HalfEE_St5arrayIPcLm2EELi4E23TrivialOffsetCalculatorILi1EjESE_NS0_6memory12LoadWithCastILi1EEENSF_13StoreWithCastILi1EEEEEviT_T0_T2_T3_T4_T5_,"a",@progbits
	.sectionflags	@""
	.align	4
.nv.constant0._ZN2at6native27unrolled_elementwise_kernelIZZZNS0_18GeluCUDAKernelImplERNS_18TensorIteratorBaseENS0_8GeluTypeEENKUlvE0_clEvENKUlvE1_clEvEUlN3c104HalfEE_St5arrayIPcLm2EELi4E23TrivialOffsetCalculatorILi1EjESE_NS0_6memory12LoadWithCastILi1EEENSF_13StoreWithCastILi1EEEEEviT_T0_T2_T3_T4_T5_:
	.zero		572


//--------------------- .nv.constant0._ZN2at6native18elementwise_kernelILi128ELi4EZNS0_22gpu_kernel_impl_nocastIZZZNS0_18GeluCUDAKernelImplERNS_18TensorIteratorBaseENS0_8GeluTypeEENKUlvE0_clEvENKUlvE1_clEvEUlN3c104HalfEE_EEvS4_RKT_EUliE_EEviT1_ --------------------------
	.section	.nv.constant0._ZN2at6native18elementwise_kernelILi128ELi4EZNS0_22gpu_kernel_impl_nocastIZZZNS0_18GeluCUDAKernelImplERNS_18TensorIteratorBaseENS0_8GeluTypeEENKUlvE0_clEvENKUlvE1_clEvEUlN3c104HalfEE_EEvS4_RKT_EUliE_EEviT1_,"a",@progbits
	.sectionflags	@""
	.align	4
.nv.constant0._ZN2at6native18elementwise_kernelILi128ELi4EZNS0_22gpu_kernel_impl_nocastIZZZNS0_18GeluCUDAKernelImplERNS_18TensorIteratorBaseENS0_8GeluTypeEENKUlvE0_clEvENKUlvE1_clEvEUlN3c104HalfEE_EEvS4_RKT_EUliE_EEviT1_:
	.zero		1072


//--------------------- .nv.constant0._ZN2at6native27unrolled_elementwise_kernelIZZZNS0_18GeluCUDAKernelImplERNS_18TensorIteratorBaseENS0_8GeluTypeEENKUlvE0_clEvENKUlvE1_clEvEUlN3c104HalfEE_St5arrayIPcLm2EELi4E23TrivialOffsetCalculatorILi1EjESE_NS0_6memory15LoadWithoutCastENSF_16StoreWithoutCastEEEviT_T0_T2_T3_T4_T5_ --------------------------
	.section	.nv.constant0._ZN2at6native27unrolled_elementwise_kernelIZZZNS0_18GeluCUDAKernelImplERNS_18TensorIteratorBaseENS0_8GeluTypeEENKUlvE0_clEvENKUlvE1_clEvEUlN3c104HalfEE_St5arrayIPcLm2EELi4E23TrivialOffsetCalculatorILi1EjESE_NS0_6memory15LoadWithoutCastENSF_16StoreWithoutCastEEEviT_T0_T2_T3_T4_T5_,"a",@progbits
	.sectionflags	@""
	.align	4
.nv.constant0._ZN2at6native27unrolled_elementwise_kernelIZZZNS0_18GeluCUDAKernelImplERNS_18TensorIteratorBaseENS0_8GeluTypeEENKUlvE0_clEvENKUlvE1_clEvEUlN3c104HalfEE_St5arrayIPcLm2EELi4E23TrivialOffsetCalculatorILi1EjESE_NS0_6memory15LoadWithoutCastENSF_16StoreWithoutCastEEEviT_T0_T2_T3_T4_T5_:
	.zero		556


//--------------------- .nv.constant0._ZN2at6native29vectorized_elementwise_kernelILi2EZZZNS0_18GeluCUDAKernelImplERNS_18TensorIteratorBaseENS0_8GeluTypeEENKUlvE0_clEvENKUlvE1_clEvEUlN3c104HalfEE_St5arrayIPcLm2EEEEviT0_T1_ --------------------------
	.section	.nv.constant0._ZN2at6native29vectorized_elementwise_kernelILi2EZZZNS0_18GeluCUDAKernelImplERNS_18TensorIteratorBaseENS0_8GeluTypeEENKUlvE0_clEvENKUlvE1_clEvEUlN3c104HalfEE_St5arrayIPcLm2EEEEviT0_T1_,"a",@progbits
	.sectionflags	@""
	.align	4
.nv.constant0._ZN2at6native29vectorized_elementwise_kernelILi2EZZZNS0_18GeluCUDAKernelImplERNS_18TensorIteratorBaseENS0_8GeluTypeEENKUlvE0_clEvENKUlvE1_clEvEUlN3c104HalfEE_St5arrayIPcLm2EEEEviT0_T1_:
	.zero		552


//--------------------- .nv.constant0._ZN2at6native29vectorized_elementwise_kernelILi4EZZZNS0_18GeluCUDAKernelImplERNS_18TensorIteratorBaseENS0_8GeluTypeEENKUlvE0_clEvENKUlvE1_clEvEUlN3c104HalfEE_St5arrayIPcLm2EEEEviT0_T1_ --------------------------
	.section	.nv.constant0._ZN2at6native29vectorized_elementwise_kernelILi4EZZZNS0_18GeluCUDAKernelImplERNS_18TensorIteratorBaseENS0_8GeluTypeEENKUlvE0_clEvENKUlvE1_clEvEUlN3c104HalfEE_St5arrayIPcLm2EEEEviT0_T1_,"a",@progbits
	.sectionflags	@""
	.align	4
.nv.constant0._ZN2at6native29vectorized_elementwise_kernelILi4EZZZNS0_18GeluCUDAKernelImplERNS_18TensorIteratorBaseENS0_8GeluTypeEENKUlvE0_clEvENKUlvE1_clEvEUlN3c104HalfEE_St5arrayIPcLm2EEEEviT0_T1_:
	.zero		552


//--------------------- .nv.constant0._ZN2at6native29vectorized_elementwise_kernelILi8EZZZNS0_18GeluCUDAKernelImplERNS_18TensorIteratorBaseENS0_8GeluTypeEENKUlvE0_clEvENKUlvE1_clEvEUlN3c104HalfEE_St5arrayIPcLm2EEEEviT0_T1_ --------------------------
	.section	.nv.constant0._ZN2at6native29vectorized_elementwise_kernelILi8EZZZNS0_18GeluCUDAKernelImplERNS_18TensorIteratorBaseENS0_8GeluTypeEENKUlvE0_clEvENKUlvE1_clEvEUlN3c104HalfEE_St5arrayIPcLm2EEEEviT0_T1_,"a",@progbits
	.sectionflags	@""
	.align	4
.nv.constant0._ZN2at6native29vectorized_elementwise_kernelILi8EZZZNS0_18GeluCUDAKernelImplERNS_18TensorIteratorBaseENS0_8GeluTypeEENKUlvE0_clEvENKUlvE1_clEvEUlN3c104HalfEE_St5arrayIPcLm2EEEEviT0_T1_:
	.zero		552


//--------------------- .nv.constant0._ZN2at6native18elementwise_kernelILi128ELi4EZNS0_15gpu_kernel_implIZZZNS0_18GeluCUDAKernelImplERNS_18TensorIteratorBaseENS0_8GeluTypeEENKUlvE0_clEvENKUlvE0_clEvEUlfE_EEvS4_RKT_EUliE_EEviT1_ --------------------------
	.section	.nv.constant0._ZN2at6native18elementwise_kernelILi128ELi4EZNS0_15gpu_kernel_implIZZZNS0_18GeluCUDAKernelImplERNS_18TensorIteratorBaseENS0_8GeluTypeEENKUlvE0_clEvENKUlvE0_clEvEUlfE_EEvS4_RKT_EUliE_EEviT1_,"a",@progbits
	.sectionflags	@""
	.align	4
.nv.constant0._ZN2at6native18elementwise_kernelILi128ELi4EZNS0_15gpu_kernel_implIZZZNS0_18GeluCUDAKernelImplERNS_18TensorIteratorBaseENS0_8GeluTypeEENKUlvE0_clEvENKUlvE0_clEvEUlfE_EEvS4_RKT_EUliE_EEviT1_:
	.zero		1072


//--------------------- .nv.constant0._ZN2at6native27unrolled_elementwise_kernelIZZZNS0_18GeluCUDAKernelImplERNS_18TensorIteratorBaseENS0_8GeluTypeEENKUlvE0_clEvENKUlvE0_clEvEUlfE_St5arrayIPcLm2EELi4E23TrivialOffsetCalculatorILi1EjESC_NS0_6memory12LoadWithCastILi1EEENSD_13StoreWithCastILi1EEEEEviT_T0_T2_T3_T4_T5_ --------------------------
	.section	.nv.constant0._ZN2at6native27unrolled_elementwise_kernelIZZZNS0_18GeluCUDAKernelImplERNS_18TensorIteratorBaseENS0_8GeluTypeEENKUlvE0_clEvENKUlvE0_clEvEUlfE_St5arrayIPcLm2EELi4E23TrivialOffsetCalculatorILi1EjESC_NS0_6memory12LoadWithCastILi1EEENSD_13StoreWithCastILi1EEEEEviT_T0_T2_T3_T4_T5_,"a",@progbits
	.sectionflags	@""
	.align	4
.nv.constant0._ZN2at6native27unrolled_elementwise_kernelIZZZNS0_18GeluCUDAKernelImplERNS_18TensorIteratorBaseENS0_8GeluTypeEENKUlvE0_clEvENKUlvE0_clEvEUlfE_St5arrayIPcLm2EELi4E23TrivialOffsetCalculatorILi1EjESC_NS0_6memory12LoadWithCastILi1EEENSD_13StoreWithCastILi1EEEEEviT_T0_T2_T3_T4_T5_:
	.zero		572


//--------------------- .nv.constant0._ZN2at6native18elementwise_kernelILi128ELi2EZNS0_22gpu_kernel_impl_nocastIZZZNS0_18GeluCUDAKernelImplERNS_18TensorIteratorBaseENS0_8GeluTypeEENKUlvE0_clEvENKUlvE0_clEvEUlfE_EEvS4_RKT_EUliE_EEviT1_ --------------------------
	.section	.nv.constant0._ZN2at6native18elementwise_kernelILi128ELi2EZNS0_22gpu_kernel_impl_nocastIZZZNS0_18GeluCUDAKernelImplERNS_18TensorIteratorBaseENS0_8GeluTypeEENKUlvE0_clEvENKUlvE0_clEvEUlfE_EEvS4_RKT_EUliE_EEviT1_,"a",@progbits
	.sectionflags	@""
	.align	4
.nv.constant0._ZN2at6native18elementwise_kernelILi128ELi2EZNS0_22gpu_kernel_impl_nocastIZZZNS0_18GeluCUDAKernelImplERNS_18TensorIteratorBaseENS0_8GeluTypeEENKUlvE0_clEvENKUlvE0_clEvEUlfE_EEvS4_RKT_EUliE_EEviT1_:
	.zero		1072


//--------------------- .nv.constant0._ZN2at6native27unrolled_elementwise_kernelIZZZNS0_18GeluCUDAKernelImplERNS_18TensorIteratorBaseENS0_8GeluTypeEENKUlvE0_clEvENKUlvE0_clEvEUlfE_St5arrayIPcLm2EELi4E23TrivialOffsetCalculatorILi1EjESC_NS0_6memory15LoadWithoutCastENSD_16StoreWithoutCastEEEviT_T0_T2_T3_T4_T5_ --------------------------
	.section	.nv.constant0._ZN2at6native27unrolled_elementwise_kernelIZZZNS0_18GeluCUDAKernelImplERNS_18TensorIteratorBaseENS0_8GeluTypeEENKUlvE0_clEvENKUlvE0_clEvEUlfE_St5arrayIPcLm2EELi4E23TrivialOffsetCalculatorILi1EjESC_NS0_6memory15LoadWithoutCastENSD_16StoreWithoutCastEEEviT_T0_T2_T3_T4_T5_,"a",@progbits
	.sectionflags	@""
	.align	4
.nv.constant0._ZN2at6native27unrolled_elementwise_kernelIZZZNS0_18GeluCUDAKernelImplERNS_18TensorIteratorBaseENS0_8GeluTypeEENKUlvE0_clEvENKUlvE0_clEvEUlfE_St5arrayIPcLm2EELi4E23TrivialOffsetCalculatorILi1EjESC_NS0_6memory15LoadWithoutCastENSD_16StoreWithoutCastEEEviT_T0_T2_T3_T4_T5_:
	.zero		556


//--------------------- .nv.constant0._ZN2at6native29vectorized_elementwise_kernelILi2EZZZNS0_18GeluCUDAKernelImplERNS_18TensorIteratorBaseENS0_8GeluTypeEENKUlvE0_clEvENKUlvE0_clEvEUlfE_St5arrayIPcLm2EEEEviT0_T1_ --------------------------
	.section	.nv.constant0._ZN2at6native29vectorized_elementwise_kernelILi2EZZZNS0_18GeluCUDAKernelImplERNS_18TensorIteratorBaseENS0_8GeluTypeEENKUlvE0_clEvENKUlvE0_clEvEUlfE_St5arrayIPcLm2EEEEviT0_T1_,"a",@progbits
	.sectionflags	@""
	.align	4
.nv.constant0._ZN2at6native29vectorized_elementwise_kernelILi2EZZZNS0_18GeluCUDAKernelImplERNS_18TensorIteratorBaseENS0_8GeluTypeEENKUlvE0_clEvENKUlvE0_clEvEUlfE_St5arrayIPcLm2EEEEviT0_T1_:
	.zero		552


//--------------------- .nv.constant0._ZN2at6native29vectorized_elementwise_kernelILi4EZZZNS0_18GeluCUDAKernelImplERNS_18TensorIteratorBaseENS0_8GeluTypeEENKUlvE0_clEvENKUlvE0_clEvEUlfE_St5arrayIPcLm2EEEEviT0_T1_ --------------------------
	.section	.nv.constant0._ZN2at6native29vectorized_elementwise_kernelILi4EZZZNS0_18GeluCUDAKernelImplERNS_18TensorIteratorBaseENS0_8GeluTypeEENKUlvE0_clEvENKUlvE0_clEvEUlfE_St5arrayIPcLm2EEEEviT0_T1_,"a",@progbits
	.sectionflags	@""
	.align	4
.nv.constant0._ZN2at6native29vectorized_elementwise_kernelILi4EZZZNS0_18GeluCUDAKernelImplERNS_18TensorIteratorBaseENS0_8GeluTypeEENKUlvE0_clEvENKUlvE0_clEvEUlfE_St5arrayIPcLm2EEEEviT0_T1_:
	.zero		552


//--------------------- .nv.constant0._ZN2at6native29vectorized_elementwise_kernelILi8EZZZNS0_18GeluCUDAKernelImplERNS_18TensorIteratorBaseENS0_8GeluTypeEENKUlvE0_clEvENKUlvE0_clEvEUlfE_St5arrayIPcLm2EEEEviT0_T1_ --------------------------
	.section	.nv.constant0._ZN2at6native29vectorized_elementwise_kernelILi8EZZZNS0_18GeluCUDAKernelImplERNS_18TensorIteratorBaseENS0_8GeluTypeEENKUlvE0_clEvENKUlvE0_clEvEUlfE_St5arrayIPcLm2EEEEviT0_T1_,"a",@progbits
	.sectionflags	@""
	.align	4
.nv.constant0._ZN2at6native29vectorized_elementwise_kernelILi8EZZZNS0_18GeluCUDAKernelImplERNS_18TensorIteratorBaseENS0_8GeluTypeEENKUlvE0_clEvENKUlvE0_clEvEUlfE_St5arrayIPcLm2EEEEviT0_T1_:
	.zero		552


//--------------------- .nv.constant0._ZN2at6native18elementwise_kernelILi128ELi4EZNS0_15gpu_kernel_implIZZZNS0_18GeluCUDAKernelImplERNS_18TensorIteratorBaseENS0_8GeluTypeEENKUlvE0_clEvENKUlvE_clEvEUldE_EEvS4_RKT_EUliE_EEviT1_ --------------------------
	.section	.nv.constant0._ZN2at6native18elementwise_kernelILi128ELi4EZNS0_15gpu_kernel_implIZZZNS0_18GeluCUDAKernelImplERNS_18TensorIteratorBaseENS0_8GeluTypeEENKUlvE0_clEvENKUlvE_clEvEUldE_EEvS4_RKT_EUliE_EEviT1_,"a",@progbits
	.sectionflags	@""
	.align	4
.nv.constant0._ZN2at6native18elementwise_kernelILi128ELi4EZNS0_15gpu_kernel_implIZZZNS0_18GeluCUDAKernelImplERNS_18TensorIteratorBaseENS0_8GeluTypeEENKUlvE0_clEvENKUlvE_clEvEUldE_EEvS4_RKT_EUliE_EEviT1_:
	.zero		1072


//--------------------- .nv.constant0._ZN2at6native27unrolled_elementwise_kernelIZZZNS0_18GeluCUDAKernelImplERNS_18TensorIteratorBaseENS0_8GeluTypeEENKUlvE0_clEvENKUlvE_clEvEUldE_St5arrayIPcLm2EELi4E23TrivialOffsetCalculatorILi1EjESC_NS0_6memory12LoadWithCastILi1EEENSD_13StoreWithCastILi1EEEEEviT_T0_T2_T3_T4_T5_ --------------------------
	.section	.nv.constant0._ZN2at6native27unrolled_elementwise_kernelIZZZNS0_18GeluCUDAKernelImplERNS_18TensorIteratorBaseENS0_8GeluTypeEENKUlvE0_clEvENKUlvE_clEvEUldE_St5arrayIPcLm2EELi4E23TrivialOffsetCalculatorILi1EjESC_NS0_6memory12LoadWithCastILi1EEENSD_13StoreWithCastILi1EEEEEviT_T0_T2_T3_T4_T5_,"a",@progbits
	.sectionflags	@""
	.align	4
.nv.constant0._ZN2at6native27unrolled_elementwise_kernelIZZZNS0_18GeluCUDAKernelImplERNS_18TensorIteratorBaseENS0_8GeluTypeEENKUlvE0_clEvENKUlvE_clEvEUldE_St5arrayIPcLm2EELi4E23TrivialOffsetCalculatorILi1EjESC_NS0_6memory12LoadWithCastILi1EEENSD_13StoreWithCastILi1EEEEEviT_T0_T2_T3_T4_T5_:
	.zero		572


//--------------------- .nv.constant0._ZN2at6native18elementwise_kernelILi128ELi2EZNS0_22gpu_kernel_impl_nocastIZZZNS0_18GeluCUDAKernelImplERNS_18TensorIteratorBaseENS0_8GeluTypeEENKUlvE0_clEvENKUlvE_clEvEUldE_EEvS4_RKT_EUliE_EEviT1_ --------------------------
	.section	.nv.constant0._ZN2at6native18elementwise_kernelILi128ELi2EZNS0_22gpu_kernel_impl_nocastIZZZNS0_18GeluCUDAKernelImplERNS_18TensorIteratorBaseENS0_8GeluTypeEENKUlvE0_clEvENKUlvE_clEvEUldE_EEvS4_RKT_EUliE_EEviT1_,"a",@progbits
	.sectionflags	@""
	.align	4
.nv.constant0._ZN2at6native18elementwise_kernelILi128ELi2EZNS0_22gpu_kernel_impl_nocastIZZZNS0_18GeluCUDAKernelImplERNS_18TensorIteratorBaseENS0_8GeluTypeEENKUlvE0_clEvENKUlvE_clEvEUldE_EEvS4_RKT_EUliE_EEviT1_:
	.zero		1072


//--------------------- .nv.constant0._ZN2at6native27unrolled_elementwise_kernelIZZZNS0_18GeluCUDAKernelImplERNS_18TensorIteratorBaseENS0_8GeluTypeEENKUlvE0_clEvENKUlvE_clEvEUldE_St5arrayIPcLm2EELi4E23TrivialOffsetCalculatorILi1EjESC_NS0_6memory15LoadWithoutCastENSD_16StoreWithoutCastEEEviT_T0_T2_T3_T4_T5_ --------------------------
	.section	.nv.constant0._ZN2at6native27unrolled_elementwise_kernelIZZZNS0_18GeluCUDAKernelImplERNS_18TensorIteratorBaseENS0_8GeluTypeEENKUlvE0_clEvENKUlvE_clEvEUldE_St5arrayIPcLm2EELi4E23TrivialOffsetCalculatorILi1EjESC_NS0_6memory15LoadWithoutCastENSD_16StoreWithoutCastEEEviT_T0_T2_T3_T4_T5_,"a",@progbits
	.sectionflags	@""
	.align	4
.nv.constant0._ZN2at6native27unrolled_elementwise_kernelIZZZNS0_18GeluCUDAKernelImplERNS_18TensorIteratorBaseENS0_8GeluTypeEENKUlvE0_clEvENKUlvE_clEvEUldE_St5arrayIPcLm2EELi4E23TrivialOffsetCalculatorILi1EjESC_NS0_6memory15LoadWithoutCastENSD_16StoreWithoutCastEEEviT_T0_T2_T3_T4_T5_:
	.zero		556


//--------------------- .nv.constant0._ZN2at6native29vectorized_elementwise_kernelILi2EZZZNS0_18GeluCUDAKernelImplERNS_18TensorIteratorBaseENS0_8GeluTypeEENKUlvE0_clEvENKUlvE_clEvEUldE_St5arrayIPcLm2EEEEviT0_T1_ --------------------------
	.section	.nv.constant0._ZN2at6native29vectorized_elementwise_kernelILi2EZZZNS0_18GeluCUDAKernelImplERNS_18TensorIteratorBaseENS0_8GeluTypeEENKUlvE0_clEvENKUlvE_clEvEUldE_St5arrayIPcLm2EEEEviT0_T1_,"a",@progbits
	.sectionflags	@""
	.align	4
.nv.constant0._ZN2at6native29vectorized_elementwise_kernelILi2EZZZNS0_18GeluCUDAKernelImplERNS_18TensorIteratorBaseENS0_8GeluTypeEENKUlvE0_clEvENKUlvE_clEvEUldE_St5arrayIPcLm2EEEEviT0_T1_:
	.zero		552


//--------------------- .nv.constant0._ZN2at6native29vectorized_elementwise_kernelILi4EZZZNS0_18GeluCUDAKernelImplERNS_18TensorIteratorBaseENS0_8GeluTypeEENKUlvE0_clEvENKUlvE_clEvEUldE_St5arrayIPcLm2EEEEviT0_T1_ --------------------------
	.section	.nv.constant0._ZN2at6native29vectorized_elementwise_kernelILi4EZZZNS0_18GeluCUDAKernelImplERNS_18TensorIteratorBaseENS0_8GeluTypeEENKUlvE0_clEvENKUlvE_clEvEUldE_St5arrayIPcLm2EEEEviT0_T1_,"a",@progbits
	.sectionflags	@""
	.align	4
.nv.constant0._ZN2at6native29vectorized_elementwise_kernelILi4EZZZNS0_18GeluCUDAKernelImplERNS_18TensorIteratorBaseENS0_8GeluTypeEENKUlvE0_clEvENKUlvE_clEvEUldE_St5arrayIPcLm2EEEEviT0_T1_:
	.zero		552


//--------------------- .nv.constant0._ZN2at6native29vectorized_elementwise_kernelILi8EZZZNS0_18GeluCUDAKernelImplERNS_18TensorIteratorBaseENS0_8GeluTypeEENKUlvE0_clEvENKUlvE_clEvEUldE_St5arrayIPcLm2EEEEviT0_T1_ --------------------------
	.section	.nv.constant0._ZN2at6native29vectorized_elementwise_kernelILi8EZZZNS0_18GeluCUDAKernelImplERNS_18TensorIteratorBaseENS0_8GeluTypeEENKUlvE0_clEvENKUlvE_clEvEUldE_St5arrayIPcLm2EEEEviT0_T1_,"a",@progbits
	.sectionflags	@""
	.align	4
.nv.constant0._ZN2at6native29vectorized_elementwise_kernelILi8EZZZNS0_18GeluCUDAKernelImplERNS_18TensorIteratorBaseENS0_8GeluTypeEENKUlvE0_clEvENKUlvE_clEvEUldE_St5arrayIPcLm2EEEEviT0_T1_:
	.zero		552


//--------------------- .nv.constant0._ZN2at6native18elementwise_kernelILi128ELi4EZNS0_15gpu_kernel_implIZZZNS0_18GeluCUDAKernelImplERNS_18TensorIteratorBaseENS0_8GeluTypeEENKUlvE_clEvENKUlvE2_clEvEUlN3c108BFloat16EE_EEvS4_RKT_EUliE_EEviT1_ --------------------------
	.section	.nv.constant0._ZN2at6native18elementwise_kernelILi128ELi4EZNS0_15gpu_kernel_implIZZZNS0_18GeluCUDAKernelImplERNS_18TensorIteratorBaseENS0_8GeluTypeEENKUlvE_clEvENKUlvE2_clEvEUlN3c108BFloat16EE_EEvS4_RKT_EUliE_EEviT1_,"a",@progbits
	.sectionflags	@""
	.align	4
.nv.constant0._ZN2at6native18elementwise_kernelILi128ELi4EZNS0_15gpu_kernel_implIZZZNS0_18GeluCUDAKernelImplERNS_18TensorIteratorBaseENS0_8GeluTypeEENKUlvE_clEvENKUlvE2_clEvEUlN3c108BFloat16EE_EEvS4_RKT_EUliE_EEviT1_:
	.zero		1072


//--------------------- .nv.constant0._ZN2at6native27unrolled_elementwise_kernelIZZZNS0_18GeluCUDAKernelImplERNS_18TensorIteratorBaseENS0_8GeluTypeEENKUlvE_clEvENKUlvE2_clEvEUlN3c108BFloat16EE_St5arrayIPcLm2EELi4E23TrivialOffsetCalculatorILi1EjESE_NS0_6memory12LoadWithCastILi1EEENSF_13StoreWithCastILi1EEEEEviT_T0_T2_T3_T4_T5_ --------------------------
	.section	.nv.constant0._ZN2at6native27unrolled_elementwise_kernelIZZZNS0_18GeluCUDAKernelImplERNS_18TensorIteratorBaseENS0_8GeluTypeEENKUlvE_clEvENKUlvE2_clEvEUlN3c108BFloat16EE_St5arrayIPcLm2EELi4E23TrivialOffsetCalculatorILi1EjESE_NS0_6memory12LoadWithCastILi1EEENSF_13StoreWithCastILi1EEEEEviT_T0_T2_T3_T4_T5_,"a",@progbits
	.sectionflags	@""
	.align	4
.nv.constant0._ZN2at6native27unrolled_elementwise_kernelIZZZNS0_18GeluCUDAKernelImplERNS_18TensorIteratorBaseENS0_8GeluTypeEENKUlvE_clEvENKUlvE2_clEvEUlN3c108BFloat16EE_St5arrayIPcLm2EELi4E23TrivialOffsetCalculatorILi1EjESE_NS0_6memory12LoadWithCastILi1EEENSF_13StoreWithCastILi1EEEEEviT_T0_T2_T3_T4_T5_:
	.zero		572


//--------------------- .nv.constant0._ZN2at6native18elementwise_kernelILi128ELi4EZNS0_22gpu_kernel_impl_nocastIZZZNS0_18GeluCUDAKernelImplERNS_18TensorIteratorBaseENS0_8GeluTypeEENKUlvE_clEvENKUlvE2_clEvEUlN3c108BFloat16EE_EEvS4_RKT_EUliE_EEviT1_ --------------------------
	.section	.nv.constant0._ZN2at6native18elementwise_kernelILi128ELi4EZNS0_22gpu_kernel_impl_nocastIZZZNS0_18GeluCUDAKernelImplERNS_18TensorIteratorBaseENS0_8GeluTypeEENKUlvE_clEvENKUlvE2_clEvEUlN3c108BFloat16EE_EEvS4_RKT_EUliE_EEviT1_,"a",@progbits
	.sectionflags	@""
	.align	4
.nv.constant0._ZN2at6native18elementwise_kernelILi128ELi4EZNS0_22gpu_kernel_impl_nocastIZZZNS0_18GeluCUDAKernelImplERNS_18TensorIteratorBaseENS0_8GeluTypeEENKUlvE_clEvENKUlvE2_clEvEUlN3c108BFloat16EE_EEvS4_RKT_EUliE_EEviT1_:
	.zero		1072


//--------------------- .nv.constant0._ZN2at6native27unrolled_elementwise_kernelIZZZNS0_18GeluCUDAKernelImplERNS_18TensorIteratorBaseENS0_8GeluTypeEENKUlvE_clEvENKUlvE2_clEvEUlN3c108BFloat16EE_St5arrayIPcLm2EELi4E23TrivialOffsetCalculatorILi1EjESE_NS0_6memory15LoadWithoutCastENSF_16StoreWithoutCastEEEviT_T0_T2_T3_T4_T5_ --------------------------
	.section	.nv.constant0._ZN2at6native27unrolled_elementwise_kernelIZZZNS0_18GeluCUDAKernelImplERNS_18TensorIteratorBaseENS0_8GeluTypeEENKUlvE_clEvENKUlvE2_clEvEUlN3c108BFloat16EE_St5arrayIPcLm2EELi4E23TrivialOffsetCalculatorILi1EjESE_NS0_6memory15LoadWithoutCastENSF_16StoreWithoutCastEEEviT_T0_T2_T3_T4_T5_,"a",@progbits
	.sectionflags	@""
	.align	4
.nv.constant0._ZN2at6native27unrolled_elementwise_kernelIZZZNS0_18GeluCUDAKernelImplERNS_18TensorIteratorBaseENS0_8GeluTypeEENKUlvE_clEvENKUlvE2_clEvEUlN3c108BFloat16EE_St5arrayIPcLm2EELi4E23TrivialOffsetCalculatorILi1EjESE_NS0_6memory15LoadWithoutCastENSF_16StoreWithoutCastEEEviT_T0_T2_T3_T4_T5_:
	.zero		556


//--------------------- .nv.constant0._ZN2at6native29vectorized_elementwise_kernelILi2EZZZNS0_18GeluCUDAKernelImplERNS_18TensorIteratorBaseENS0_8GeluTypeEENKUlvE_clEvENKUlvE2_clEvEUlN3c108BFloat16EE_St5arrayIPcLm2EEEEviT0_T1_ --------------------------
	.section	.nv.constant0._ZN2at6native29vectorized_elementwise_kernelILi2EZZZNS0_18GeluCUDAKernelImplERNS_18TensorIteratorBaseENS0_8GeluTypeEENKUlvE_clEvENKUlvE2_clEvEUlN3c108BFloat16EE_St5arrayIPcLm2EEEEviT0_T1_,"a",@progbits
	.sectionflags	@""
	.align	4
.nv.constant0._ZN2at6native29vectorized_elementwise_kernelILi2EZZZNS0_18GeluCUDAKernelImplERNS_18TensorIteratorBaseENS0_8GeluTypeEENKUlvE_clEvENKUlvE2_clEvEUlN3c108BFloat16EE_St5arrayIPcLm2EEEEviT0_T1_:
	.zero		552


//--------------------- .nv.constant0._ZN2at6native29vectorized_elementwise_kernelILi4EZZZNS0_18GeluCUDAKernelImplERNS_18TensorIteratorBaseENS0_8GeluTypeEENKUlvE_clEvENKUlvE2_clEvEUlN3c108BFloat16EE_St5arrayIPcLm2EEEEviT0_T1_ --------------------------
	.section	.nv.constant0._ZN2at6native29vectorized_elementwise_kernelILi4EZZZNS0_18GeluCUDAKernelImplERNS_18TensorIteratorBaseENS0_8GeluTypeEENKUlvE_clEvENKUlvE2_clEvEUlN3c108BFloat16EE_St5arrayIPcLm2EEEEviT0_T1_,"a",@progbits
	.sectionflags	@""
	.align	4
.nv.constant0._ZN2at6native29vectorized_elementwise_kernelILi4EZZZNS0_18GeluCUDAKernelImplERNS_18TensorIteratorBaseENS0_8GeluTypeEENKUlvE_clEvENKUlvE2_clEvEUlN3c108BFloat16EE_St5arrayIPcLm2EEEEviT0_T1_:
	.zero		552


//--------------------- .nv.constant0._ZN2at6native29vectorized_elementwise_kernelILi8EZZZNS0_18GeluCUDAKernelImplERNS_18TensorIteratorBaseENS0_8GeluTypeEENKUlvE_clEvENKUlvE2_clEvEUlN3c108BFloat16EE_St5arrayIPcLm2EEEEviT0_T1_ --------------------------
	.section	.nv.constant0._ZN2at6native29vectorized_elementwise_kernelILi8EZZZNS0_18GeluCUDAKernelImplERNS_18TensorIteratorBaseENS0_8GeluTypeEENKUlvE_clEvENKUlvE2_clEvEUlN3c108BFloat16EE_St5arrayIPcLm2EEEEviT0_T1_,"a",@progbits
	.sectionflags	@""
	.align	4
.nv.constant0._ZN2at6native29vectorized_elementwise_kernelILi8EZZZNS0_18GeluCUDAKernelImplERNS_18TensorIteratorBaseENS0_8GeluTypeEENKUlvE_clEvENKUlvE2_clEvEUlN3c108BFloat16EE_St5arrayIPcLm2EEEEviT0_T1_:
	.zero		552


//--------------------- .nv.constant0._ZN2at6native18elementwise_kernelILi128ELi4EZNS0_15gpu_kernel_implIZZZNS0_18GeluCUDAKernelImplERNS_18TensorIteratorBaseENS0_8GeluTypeEENKUlvE_clEvENKUlvE1_clEvEUlN3c104HalfEE_EEvS4_RKT_EUliE_EEviT1_ --------------------------
	.section	.nv.constant0._ZN2at6native18elementwise_kernelILi128ELi4EZNS0_15gpu_kernel_implIZZZNS0_18GeluCUDAKernelImplERNS_18TensorIteratorBaseENS0_8GeluTypeEENKUlvE_clEvENKUlvE1_clEvEUlN3c104HalfEE_EEvS4_RKT_EUliE_EEviT1_,"a",@progbits
	.sectionflags	@""
	.align	4
.nv.constant0._ZN2at6native18elementwise_kernelILi128ELi4EZNS0_15gpu_kernel_implIZZZNS0_18GeluCUDAKernelImplERNS_18TensorIteratorBaseENS0_8GeluTypeEENKUlvE_clEvENKUlvE1_clEvEUlN3c104HalfEE_EEvS4_RKT_EUliE_EEviT1_:
	.zero		1072


//--------------------- .nv.constant0._ZN2at6native27unrolled_elementwise_kernelIZZZNS0_18GeluCUDAKernelImplERNS_18TensorIteratorBaseENS0_8GeluTypeEENKUlvE_clEvENKUlvE1_clEvEUlN3c104HalfEE_St5arrayIPcLm2EELi4E23TrivialOffsetCalculatorILi1EjESE_NS0_6memory12LoadWithCastILi1EEENSF_13StoreWithCastILi1EEEEEviT_T0_T2_T3_T4_T5_ --------------------------
	.section	.nv.constant0._ZN2at6native27unrolled_elementwise_kernelIZZZNS0_18GeluCUDAKernelImplERNS_18TensorIteratorBaseENS0_8GeluTypeEENKUlvE_clEvENKUlvE1_clEvEUlN3c104HalfEE_St5arrayIPcLm2EELi4E23TrivialOffsetCalculatorILi1EjESE_NS0_6memory12LoadWithCastILi1EEENSF_13StoreWithCastILi1EEEEEviT_T0_T2_T3_T4_T5_,"a",@progbits
	.sectionflags	@""
	.align	4
.nv.constant0._ZN2at6native27unrolled_elementwise_kernelIZZZNS0_18GeluCUDAKernelImplERNS_18TensorIteratorBaseENS0_8GeluTypeEENKUlvE_clEvENKUlvE1_clEvEUlN3c104HalfEE_St5arrayIPcLm2EELi4E23TrivialOffsetCalculatorILi1EjESE_NS0_6memory12LoadWithCastILi1EEENSF_13StoreWithCastILi1EEEEEviT_T0_T2_T3_T4_T5_:
	.zero		572


//--------------------- .nv.constant0._ZN2at6native18elementwise_kernelILi128ELi4EZNS0_22gpu_kernel_impl_nocastIZZZNS0_18GeluCUDAKernelImplERNS_18TensorIteratorBaseENS0_8GeluTypeEENKUlvE_clEvENKUlvE1_clEvEUlN3c104HalfEE_EEvS4_RKT_EUliE_EEviT1_ --------------------------
	.section	.nv.constant0._ZN2at6native18elementwise_kernelILi128ELi4EZNS0_22gpu_kernel_impl_nocastIZZZNS0_18GeluCUDAKernelImplERNS_18TensorIteratorBaseENS0_8GeluTypeEENKUlvE_clEvENKUlvE1_clEvEUlN3c104HalfEE_EEvS4_RKT_EUliE_EEviT1_,"a",@progbits
	.sectionflags	@""
	.align	4
.nv.constant0._ZN2at6native18elementwise_kernelILi128ELi4EZNS0_22gpu_kernel_impl_nocastIZZZNS0_18GeluCUDAKernelImplERNS_18TensorIteratorBaseENS0_8GeluTypeEENKUlvE_clEvENKUlvE1_clEvEUlN3c104HalfEE_EEvS4_RKT_EUliE_EEviT1_:
	.zero		1072


//--------------------- .nv.constant0._ZN2at6native27unrolled_elementwise_kernelIZZZNS0_18GeluCUDAKernelImplERNS_18TensorIteratorBaseENS0_8GeluTypeEENKUlvE_clEvENKUlvE1_clEvEUlN3c104HalfEE_St5arrayIPcLm2EELi4E23TrivialOffsetCalculatorILi1EjESE_NS0_6memory15LoadWithoutCastENSF_16StoreWithoutCastEEEviT_T0_T2_T3_T4_T5_ --------------------------
	.section	.nv.constant0._ZN2at6native27unrolled_elementwise_kernelIZZZNS0_18GeluCUDAKernelImplERNS_18TensorIteratorBaseENS0_8GeluTypeEENKUlvE_clEvENKUlvE1_clEvEUlN3c104HalfEE_St5arrayIPcLm2EELi4E23TrivialOffsetCalculatorILi1EjESE_NS0_6memory15LoadWithoutCastENSF_16StoreWithoutCastEEEviT_T0_T2_T3_T4_T5_,"a",@progbits
	.sectionflags	@""
	.align	4
.nv.constant0._ZN2at6native27unrolled_elementwise_kernelIZZZNS0_18GeluCUDAKernelImplERNS_18TensorIteratorBaseENS0_8GeluTypeEENKUlvE_clEvENKUlvE1_clEvEUlN3c104HalfEE_St5arrayIPcLm2EELi4E23TrivialOffsetCalculatorILi1EjESE_NS0_6memory15LoadWithoutCastENSF_16StoreWithoutCastEEEviT_T0_T2_T3_T4_T5_:
	.zero		556


//--------------------- .nv.constant0._ZN2at6native29vectorized_elementwise_kernelILi2EZZZNS0_18GeluCUDAKernelImplERNS_18TensorIteratorBaseENS0_8GeluTypeEENKUlvE_clEvENKUlvE1_clEvEUlN3c104HalfEE_St5arrayIPcLm2EEEEviT0_T1_ --------------------------
	.section	.nv.constant0._ZN2at6native29vectorized_elementwise_kernelILi2EZZZNS0_18GeluCUDAKernelImplERNS_18TensorIteratorBaseENS0_8GeluTypeEENKUlvE_clEvENKUlvE1_clEvEUlN3c104HalfEE_St5arrayIPcLm2EEEEviT0_T1_,"a",@progbits
	.sectionflags	@""
	.align	4
.nv.constant0._ZN2at6native29vectorized_elementwise_kernelILi2EZZZNS0_18GeluCUDAKernelImplERNS_18TensorIteratorBaseENS0_8GeluTypeEENKUlvE_clEvENKUlvE1_clEvEUlN3c104HalfEE_St5arrayIPcLm2EEEEviT0_T1_:
	.zero		552


//--------------------- .nv.constant0._ZN2at6native29vectorized_elementwise_kernelILi4EZZZNS0_18GeluCUDAKernelImplERNS_18TensorIteratorBaseENS0_8GeluTypeEENKUlvE_clEvENKUlvE1_clEvEUlN3c104HalfEE_St5arrayIPcLm2EEEEviT0_T1_ --------------------------
	.section	.nv.constant0._ZN2at6native29vectorized_elementwise_kernelILi4EZZZNS0_18GeluCUDAKernelImplERNS_18TensorIteratorBaseENS0_8GeluTypeEENKUlvE_clEvENKUlvE1_clEvEUlN3c104HalfEE_St5arrayIPcLm2EEEEviT0_T1_,"a",@progbits
	.sectionflags	@""
	.align	4
.nv.constant0._ZN2at6native29vectorized_elementwise_kernelILi4EZZZNS0_18GeluCUDAKernelImplERNS_18TensorIteratorBaseENS0_8GeluTypeEENKUlvE_clEvENKUlvE1_clEvEUlN3c104HalfEE_St5arrayIPcLm2EEEEviT0_T1_:
	.zero		552


//--------------------- .nv.constant0._ZN2at6native29vectorized_elementwise_kernelILi8EZZZNS0_18GeluCUDAKernelImplERNS_18TensorIteratorBaseENS0_8GeluTypeEENKUlvE_clEvENKUlvE1_clEvEUlN3c104HalfEE_St5arrayIPcLm2EEEEviT0_T1_ --------------------------
	.section	.nv.constant0._ZN2at6native29vectorized_elementwise_kernelILi8EZZZNS0_18GeluCUDAKernelImplERNS_18TensorIteratorBaseENS0_8GeluTypeEENKUlvE_clEvENKUlvE1_clEvEUlN3c104HalfEE_St5arrayIPcLm2EEEEviT0_T1_,"a",@progbits
	.sectionflags	@""
	.align	4
.nv.constant0._ZN2at6native29vectorized_elementwise_kernelILi8EZZZNS0_18GeluCUDAKernelImplERNS_18TensorIteratorBaseENS0_8GeluTypeEENKUlvE_clEvENKUlvE1_clEvEUlN3c104HalfEE_St5arrayIPcLm2EEEEviT0_T1_:
	.zero		552


//--------------------- .nv.constant0._ZN2at6native18elementwise_kernelILi128ELi4EZNS0_15gpu_kernel_implIZZZNS0_18GeluCUDAKernelImplERNS_18TensorIteratorBaseENS0_8GeluTypeEENKUlvE_clEvENKUlvE0_clEvEUlfE_EEvS4_RKT_EUliE_EEviT1_ --------------------------
	.section	.nv.constant0._ZN2at6native18elementwise_kernelILi128ELi4EZNS0_15gpu_kernel_implIZZZNS0_18GeluCUDAKernelImplERNS_18TensorIteratorBaseENS0_8GeluTypeEENKUlvE_clEvENKUlvE0_clEvEUlfE_EEvS4_RKT_EUliE_EEviT1_,"a",@progbits
	.sectionflags	@""
	.align	4
.nv.constant0._ZN2at6native18elementwise_kernelILi128ELi4EZNS0_15gpu_kernel_implIZZZNS0_18GeluCUDAKernelImplERNS_18TensorIteratorBaseENS0_8GeluTypeEENKUlvE_clEvENKUlvE0_clEvEUlfE_EEvS4_RKT_EUliE_EEviT1_:
	.zero		1072


//--------------------- .nv.constant0._ZN2at6native27unrolled_elementwise_kernelIZZZNS0_18GeluCUDAKernelImplERNS_18TensorIteratorBaseENS0_8GeluTypeEENKUlvE_clEvENKUlvE0_clEvEUlfE_St5arrayIPcLm2EELi4E23TrivialOffsetCalculatorILi1EjESC_NS0_6memory12LoadWithCastILi1EEENSD_13StoreWithCastILi1EEEEEviT_T0_T2_T3_T4_T5_ --------------------------
	.section	.nv.constant0._ZN2at6native27unrolled_elementwise_kernelIZZZNS0_18GeluCUDAKernelImplERNS_18TensorIteratorBaseENS0_8GeluTypeEENKUlvE_clEvENKUlvE0_clEvEUlfE_St5arrayIPcLm2EELi4E23TrivialOffsetCalculatorILi1EjESC_NS0_6memory12LoadWithCastILi1EEENSD_13StoreWithCastILi1EEEEEviT_T0_T2_T3_T4_T5_,"a",@progbits
	.sectionflags	@""
	.align	4
.nv.constant0._ZN2at6native27unrolled_elementwise_kernelIZZZNS0_18GeluCUDAKernelImplERNS_18TensorIteratorBaseENS0_8GeluTypeEENKUlvE_clEvENKUlvE0_clEvEUlfE_St5arrayIPcLm2EELi4E23TrivialOffsetCalculatorILi1EjESC_NS0_6memory12LoadWithCastILi1EEENSD_13StoreWithCastILi1EEEEEviT_T0_T2_T3_T4_T5_:
	.zero		572


//--------------------- .nv.constant0._ZN2at6native18elementwise_kernelILi128ELi2EZNS0_22gpu_kernel_impl_nocastIZZZNS0_18GeluCUDAKernelImplERNS_18TensorIteratorBaseENS0_8GeluTypeEENKUlvE_clEvENKUlvE0_clEvEUlfE_EEvS4_RKT_EUliE_EEviT1_ --------------------------
	.section	.nv.constant0._ZN2at6native18elementwise_kernelILi128ELi2EZNS0_22gpu_kernel_impl_nocastIZZZNS0_18GeluCUDAKernelImplERNS_18TensorIteratorBaseENS0_8GeluTypeEENKUlvE_clEvENKUlvE0_clEvEUlfE_EEvS4_RKT_EUliE_EEviT1_,"a",@progbits
	.sectionflags	@""
	.align	4
.nv.constant0._ZN2at6native18elementwise_kernelILi128ELi2EZNS0_22gpu_kernel_impl_nocastIZZZNS0_18GeluCUDAKernelImplERNS_18TensorIteratorBaseENS0_8GeluTypeEENKUlvE_clEvENKUlvE0_clEvEUlfE_EEvS4_RKT_EUliE_EEviT1_:
	.zero		1072


//--------------------- .nv.constant0._ZN2at6native27unrolled_elementwise_kernelIZZZNS0_18GeluCUDAKernelImplERNS_18TensorIteratorBaseENS0_8GeluTypeEENKUlvE_clEvENKUlvE0_clEvEUlfE_St5arrayIPcLm2EELi4E23TrivialOffsetCalculatorILi1EjESC_NS0_6memory15LoadWithoutCastENSD_16StoreWithoutCastEEEviT_T0_T2_T3_T4_T5_ --------------------------
	.section	.nv.constant0._ZN2at6native27unrolled_elementwise_kernelIZZZNS0_18GeluCUDAKernelImplERNS_18TensorIteratorBaseENS0_8GeluTypeEENKUlvE_clEvENKUlvE0_clEvEUlfE_St5arrayIPcLm2EELi4E23TrivialOffsetCalculatorILi1EjESC_NS0_6memory15LoadWithoutCastENSD_16StoreWithoutCastEEEviT_T0_T2_T3_T4_T5_,"a",@progbits
	.sectionflags	@""
	.align	4
.nv.constant0._ZN2at6native27unrolled_elementwise_kernelIZZZNS0_18GeluCUDAKernelImplERNS_18TensorIteratorBaseENS0_8GeluTypeEENKUlvE_clEvENKUlvE0_clEvEUlfE_St5arrayIPcLm2EELi4E23TrivialOffsetCalculatorILi1EjESC_NS0_6memory15LoadWithoutCastENSD_16StoreWithoutCastEEEviT_T0_T2_T3_T4_T5_:
	.zero		556


//--------------------- .nv.constant0._ZN2at6native29vectorized_elementwise_kernelILi2EZZZNS0_18GeluCUDAKernelImplERNS_18TensorIteratorBaseENS0_8GeluTypeEENKUlvE_clEvENKUlvE0_clEvEUlfE_St5arrayIPcLm2EEEEviT0_T1_ --------------------------
	.section	.nv.constant0._ZN2at6native29vectorized_elementwise_kernelILi2EZZZNS0_18GeluCUDAKernelImplERNS_18TensorIteratorBaseENS0_8GeluTypeEENKUlvE_clEvENKUlvE0_clEvEUlfE_St5arrayIPcLm2EEEEviT0_T1_,"a",@progbits
	.sectionflags	@""
	.align	4
.nv.constant0._ZN2at6native29vectorized_elementwise_kernelILi2EZZZNS0_18GeluCUDAKernelImplERNS_18TensorIteratorBaseENS0_8GeluTypeEENKUlvE_clEvENKUlvE0_clEvEUlfE_St5arrayIPcLm2EEEEviT0_T1_:
	.zero		552


//--------------------- .nv.constant0._ZN2at6native29vectorized_elementwise_kernelILi4EZZZNS0_18GeluCUDAKernelImplERNS_18TensorIteratorBaseENS0_8GeluTypeEENKUlvE_clEvENKUlvE0_clEvEUlfE_St5arrayIPcLm2EEEEviT0_T1_ --------------------------
	.section	.nv.constant0._ZN2at6native29vectorized_elementwise_kernelILi4EZZZNS0_18GeluCUDAKernelImplERNS_18TensorIteratorBaseENS0_8GeluTypeEENKUlvE_clEvENKUlvE0_clEvEUlfE_St5arrayIPcLm2EEEEviT0_T1_,"a",@progbits
	.sectionflags	@""
	.align	4
.nv.constant0._ZN2at6native29vectorized_elementwise_kernelILi4EZZZNS0_18GeluCUDAKernelImplERNS_18TensorIteratorBaseENS0_8GeluTypeEENKUlvE_clEvENKUlvE0_clEvEUlfE_St5arrayIPcLm2EEEEviT0_T1_:
	.zero		552


//--------------------- .nv.constant0._ZN2at6native29vectorized_elementwise_kernelILi8EZZZNS0_18GeluCUDAKernelImplERNS_18TensorIteratorBaseENS0_8GeluTypeEENKUlvE_clEvENKUlvE0_clEvEUlfE_St5arrayIPcLm2EEEEviT0_T1_ --------------------------
	.section	.nv.constant0._ZN2at6native29vectorized_elementwise_kernelILi8EZZZNS0_18GeluCUDAKernelImplERNS_18TensorIteratorBaseENS0_8GeluTypeEENKUlvE_clEvENKUlvE0_clEvEUlfE_St5arrayIPcLm2EEEEviT0_T1_,"a",@progbits
	.sectionflags	@""
	.align	4
.nv.constant0._ZN2at6native29vectorized_elementwise_kernelILi8EZZZNS0_18GeluCUDAKernelImplERNS_18TensorIteratorBaseENS0_8GeluTypeEENKUlvE_clEvENKUlvE0_clEvEUlfE_St5arrayIPcLm2EEEEviT0_T1_:
	.zero		552


//--------------------- .nv.constant0._ZN2at6native18elementwise_kernelILi128ELi4EZNS0_15gpu_kernel_implIZZZNS0_18GeluCUDAKernelImplERNS_18TensorIteratorBaseENS0_8GeluTypeEENKUlvE_clEvENKUlvE_clEvEUldE_EEvS4_RKT_EUliE_EEviT1_ --------------------------
	.section	.nv.constant0._ZN2at6native18elementwise_kernelILi128ELi4EZNS0_15gpu_kernel_implIZZZNS0_18GeluCUDAKernelImplERNS_18TensorIteratorBaseENS0_8GeluTypeEENKUlvE_clEvENKUlvE_clEvEUldE_EEvS4_RKT_EUliE_EEviT1_,"a",@progbits
	.sectionflags	@""
	.align	4
.nv.constant0._ZN2at6native18elementwise_kernelILi128ELi4EZNS0_15gpu_kernel_implIZZZNS0_18GeluCUDAKernelImplERNS_18TensorIteratorBaseENS0_8GeluTypeEENKUlvE_clEvENKUlvE_clEvEUldE_EEvS4_RKT_EUliE_EEviT1_:
	.zero		1072


//--------------------- .nv.constant0._ZN2at6native27unrolled_elementwise_kernelIZZZNS0_18GeluCUDAKernelImplERNS_18TensorIteratorBaseENS0_8GeluTypeEENKUlvE_clEvENKUlvE_clEvEUldE_St5arrayIPcLm2EELi4E23TrivialOffsetCalculatorILi1EjESC_NS0_6memory12LoadWithCastILi1EEENSD_13StoreWithCastILi1EEEEEviT_T0_T2_T3_T4_T5_ --------------------------
	.section	.nv.constant0._ZN2at6native27unrolled_elementwise_kernelIZZZNS0_18GeluCUDAKernelImplERNS_18TensorIteratorBaseENS0_8GeluTypeEENKUlvE_clEvENKUlvE_clEvEUldE_St5arrayIPcLm2EELi4E23TrivialOffsetCalculatorILi1EjESC_NS0_6memory12LoadWithCastILi1EEENSD_13StoreWithCastILi1EEEEEviT_T0_T2_T3_T4_T5_,"a",@progbits
	.sectionflags	@""
	.align	4
.nv.constant0._ZN2at6native27unrolled_elementwise_kernelIZZZNS0_18GeluCUDAKernelImplERNS_18TensorIteratorBaseENS0_8GeluTypeEENKUlvE_clEvENKUlvE_clEvEUldE_St5arrayIPcLm2EELi4E23TrivialOffsetCalculatorILi1EjESC_NS0_6memory12LoadWithCastILi1EEENSD_13StoreWithCastILi1EEEEEviT_T0_T2_T3_T4_T5_:
	.zero		572


//--------------------- .nv.constant0._ZN2at6native18elementwise_kernelILi128ELi2EZNS0_22gpu_kernel_impl_nocastIZZZNS0_18GeluCUDAKernelImplERNS_18TensorIteratorBaseENS0_8GeluTypeEENKUlvE_clEvENKUlvE_clEvEUldE_EEvS4_RKT_EUliE_EEviT1_ --------------------------
	.section	.nv.constant0._ZN2at6native18elementwise_kernelILi128ELi2EZNS0_22gpu_kernel_impl_nocastIZZZNS0_18GeluCUDAKernelImplERNS_18TensorIteratorBaseENS0_8GeluTypeEENKUlvE_clEvENKUlvE_clEvEUldE_EEvS4_RKT_EUliE_EEviT1_,"a",@progbits
	.sectionflags	@""
	.align	4
.nv.constant0._ZN2at6native18elementwise_kernelILi128ELi2EZNS0_22gpu_kernel_impl_nocastIZZZNS0_18GeluCUDAKernelImplERNS_18TensorIteratorBaseENS0_8GeluTypeEENKUlvE_clEvENKUlvE_clEvEUldE_EEvS4_RKT_EUliE_EEviT1_:
	.zero		1072


//--------------------- .nv.constant0._ZN2at6native27unrolled_elementwise_kernelIZZZNS0_18GeluCUDAKernelImplERNS_18TensorIteratorBaseENS0_8GeluTypeEENKUlvE_clEvENKUlvE_clEvEUldE_St5arrayIPcLm2EELi4E23TrivialOffsetCalculatorILi1EjESC_NS0_6memory15LoadWithoutCastENSD_16StoreWithoutCastEEEviT_T0_T2_T3_T4_T5_ --------------------------
	.section	.nv.constant0._ZN2at6native27unrolled_elementwise_kernelIZZZNS0_18GeluCUDAKernelImplERNS_18TensorIteratorBaseENS0_8GeluTypeEENKUlvE_clEvENKUlvE_clEvEUldE_St5arrayIPcLm2EELi4E23TrivialOffsetCalculatorILi1EjESC_NS0_6memory15LoadWithoutCastENSD_16StoreWithoutCastEEEviT_T0_T2_T3_T4_T5_,"a",@progbits
	.sectionflags	@""
	.align	4
.nv.constant0._ZN2at6native27unrolled_elementwise_kernelIZZZNS0_18GeluCUDAKernelImplERNS_18TensorIteratorBaseENS0_8GeluTypeEENKUlvE_clEvENKUlvE_clEvEUldE_St5arrayIPcLm2EELi4E23TrivialOffsetCalculatorILi1EjESC_NS0_6memory15LoadWithoutCastENSD_16StoreWithoutCastEEEviT_T0_T2_T3_T4_T5_:
	.zero		556


//--------------------- .nv.constant0._ZN2at6native29vectorized_elementwise_kernelILi2EZZZNS0_18GeluCUDAKernelImplERNS_18TensorIteratorBaseENS0_8GeluTypeEENKUlvE_clEvENKUlvE_clEvEUldE_St5arrayIPcLm2EEEEviT0_T1_ --------------------------
	.section	.nv.constant0._ZN2at6native29vectorized_elementwise_kernelILi2EZZZNS0_18GeluCUDAKernelImplERNS_18TensorIteratorBaseENS0_8GeluTypeEENKUlvE_clEvENKUlvE_clEvEUldE_St5arrayIPcLm2EEEEviT0_T1_,"a",@progbits
	.sectionflags	@""
	.align	4
.nv.constant0._ZN2at6native29vectorized_elementwise_kernelILi2EZZZNS0_18GeluCUDAKernelImplERNS_18TensorIteratorBaseENS0_8GeluTypeEENKUlvE_clEvENKUlvE_clEvEUldE_St5arrayIPcLm2EEEEviT0_T1_:
	.zero		552


//--------------------- .nv.constant0._ZN2at6native29vectorized_elementwise_kernelILi4EZZZNS0_18GeluCUDAKernelImplERNS_18TensorIteratorBaseENS0_8GeluTypeEENKUlvE_clEvENKUlvE_clEvEUldE_St5arrayIPcLm2EEEEviT0_T1_ --------------------------
	.section	.nv.constant0._ZN2at6native29vectorized_elementwise_kernelILi4EZZZNS0_18GeluCUDAKernelImplERNS_18TensorIteratorBaseENS0_8GeluTypeEENKUlvE_clEvENKUlvE_clEvEUldE_St5arrayIPcLm2EEEEviT0_T1_,"a",@progbits
	.sectionflags	@""
	.align	4
.nv.constant0._ZN2at6native29vectorized_elementwise_kernelILi4EZZZNS0_18GeluCUDAKernelImplERNS_18TensorIteratorBaseENS0_8GeluTypeEENKUlvE_clEvENKUlvE_clEvEUldE_St5arrayIPcLm2EEEEviT0_T1_:
	.zero		552


//--------------------- .nv.constant0._ZN2at6native29vectorized_elementwise_kernelILi8EZZZNS0_18GeluCUDAKernelImplERNS_18TensorIteratorBaseENS0_8GeluTypeEENKUlvE_clEvENKUlvE_clEvEUldE_St5arrayIPcLm2EEEEviT0_T1_ --------------------------
	.section	.nv.constant0._ZN2at6native29vectorized_elementwise_kernelILi8EZZZNS0_18GeluCUDAKernelImplERNS_18TensorIteratorBaseENS0_8GeluTypeEENKUlvE_clEvENKUlvE_clEvEUldE_St5arrayIPcLm2EEEEviT0_T1_,"a",@progbits
	.sectionflags	@""
	.align	4
.nv.constant0._ZN2at6native29vectorized_elementwise_kernelILi8EZZZNS0_18GeluCUDAKernelImplERNS_18TensorIteratorBaseENS0_8GeluTypeEENKUlvE_clEvENKUlvE_clEvEUldE_St5arrayIPcLm2EEEEviT0_T1_:
	.zero		552


//--------------------- SYMBOLS --------------------------

	.type		.nv.reservedSmem.offset0,@object
	.size		.nv.reservedSmem.offset0,0x4
	.type		__assertfail,@function
